// Copyright (c) 2024, Jay Shah, Ganesh Bikshandi, Ying Zhang, Vijay Thakkar, Pradeep Ramani, Tri Dao.
// Splitting the different template instantiations to different files to speed up compilation.
// This file is auto-generated. See "generate_kernels.py"

#include "flash_fwd_launch_template.h"

#ifndef FLASHATTENTION_DISABLE_SM8x
#ifndef FLASHATTENTION_DISABLE_HDIM96
template void run_mha_fwd_<80, cutlass::bfloat16_t, 96, 96, true, false, false, true>(Flash_fwd_params &params, cudaStream_t stream);
template void run_mha_fwd_<86, cutlass::bfloat16_t, 96, 96, true, false, false, true>(Flash_fwd_params &params, cudaStream_t stream);
#endif
#endif


// ===== COMPILED SASS (sm_80) =====

	.target	sm_80

	.elftype	@"ET_EXEC"


//--------------------- .note.nv.tkinfo           --------------------------
	.section	.note.nv.tkinfo,"",@"SHT_NOTE"
	.sectionflags	@"SHF_NOTE_NV_TKINFO"
	.tkinfo
        /*0018*/ 	.word	0x00000002
        /*0030*/ 	.string	""
        /*0030*/ 	.string	"ptxas"
        /*0030*/ 	.string	"Cuda compilation tools, release 13.0, V13.0.88"
        /*0030*/ 	.string	"Build cuda_13.0.r13.0/compiler.36424714_0"
        /*0030*/ 	.string	"-arch sm_80 -m 64 "



//--------------------- .note.nv.cuinfo           --------------------------
	.section	.note.nv.cuinfo,"",@"SHT_NOTE"
	.sectionflags	@"SHF_NOTE_NV_CUINFO"
        /*0018*/ 	.short	0x0002
        /*001a*/ 	.short	0x0050
        /*001c*/ 	.short	0x0082
	.zero		2


//--------------------- .nv.info                  --------------------------
	.section	.nv.info,"",@"SHT_CUDA_INFO"
	.align	4


	//----- nvinfo : EIATTR_REGCOUNT
	.align		4
        /*0000*/ 	.byte	0x04, 0x2f
        /*0002*/ 	.short	(.L_12 - .L_11)
	.align		4
.L_11:
        /*0004*/ 	.word	index@(_ZN7cutlass13device_kernelIN5flash19enable_sm80_to_sm89INS1_16FlashAttnFwdSm80INS1_25CollectiveMainloopFwdSm80ILi4ELi1ELb0EN4cute5tupleIJNS5_1CILi128EEENS7_ILi48EEENS7_ILi96EEEEEELi96ENS_10bfloat16_tEfNS_4arch4Sm80ELb1ELb0ELb0ELb1ELb0ELb1ELb1ELb1EEENS1_21CollectiveEpilogueFwdINS6_IJS8_SA_S9_EEENS6_IJNS7_ILi1EEESI_SI_EEESC_SE_Li128ELb1ELb1ELb1ELb0EEENS1_36VarlenDynamicPersistentTileSchedulerILi128ELi48ELi128ELi128ELb1ELb1ELb0ELb1ELb1ELb1EEEEEEEEEvNT_6ParamsE)
        /*0008*/ 	.word	0x000000ff


	//----- nvinfo : EIATTR_FRAME_SIZE
	.align		4
.L_12:
        /*000c*/ 	.byte	0x04, 0x11
        /*000e*/ 	.short	(.L_14 - .L_13)
	.align		4
.L_13:
        /*0010*/ 	.word	index@($__internal_25_$__cuda_sm70_votesync_ballot)
        /*0014*/ 	.word	0x00000000


	//----- nvinfo : EIATTR_FRAME_SIZE
	.align		4
.L_14:
        /*0018*/ 	.byte	0x04, 0x11
        /*001a*/ 	.short	(.L_16 - .L_15)
	.align		4
.L_15:
        /*001c*/ 	.word	index@($__internal_24_$__cuda_sm70_shflsync_up_p)
        /*0020*/ 	.word	0x00000000


	//----- nvinfo : EIATTR_FRAME_SIZE
	.align		4
.L_16:
        /*0024*/ 	.byte	0x04, 0x11
        /*0026*/ 	.short	(.L_18 - .L_17)
	.align		4
.L_17:
        /*0028*/ 	.word	index@($__internal_23_$__cuda_sm70_shflsync_idx_p)
        /*002c*/ 	.word	0x00000000


	//----- nvinfo : EIATTR_FRAME_SIZE
	.align		4
.L_18:
        /*0030*/ 	.byte	0x04, 0x11
        /*0032*/ 	.short	(.L_20 - .L_19)
	.align		4
.L_19:
        /*0034*/ 	.word	index@($__internal_22_$__cuda_sm70_shflsync_bfly_p)
        /*0038*/ 	.word	0x00000000


	//----- nvinfo : EIATTR_FRAME_SIZE
	.align		4
.L_20:
        /*003c*/ 	.byte	0x04, 0x11
        /*003e*/ 	.short	(.L_22 - .L_21)
	.align		4
.L_21:
        /*0040*/ 	.word	index@(_ZN7cutlass13device_kernelIN5flash19enable_sm80_to_sm89INS1_16FlashAttnFwdSm80INS1_25CollectiveMainloopFwdSm80ILi4ELi1ELb0EN4cute5tupleIJNS5_1CILi128EEENS7_ILi48EEENS7_ILi96EEEEEELi96ENS_10bfloat16_tEfNS_4arch4Sm80ELb1ELb0ELb0ELb1ELb0ELb1ELb1ELb1EEENS1_21CollectiveEpilogueFwdINS6_IJS8_SA_S9_EEENS6_IJNS7_ILi1EEESI_SI_EEESC_SE_Li128ELb1ELb1ELb1ELb0EEENS1_36VarlenDynamicPersistentTileSchedulerILi128ELi48ELi128ELi128ELb1ELb1ELb0ELb1ELb1ELb1EEEEEEEEEvNT_6ParamsE)
        /*0044*/ 	.word	0x000000b0


	//----- nvinfo : EIATTR_REGCOUNT
	.align		4
.L_22:
        /*0048*/ 	.byte	0x04, 0x2f
        /*004a*/ 	.short	(.L_24 - .L_23)
	.align		4
.L_23:
        /*004c*/ 	.word	index@(_ZN7cutlass13device_kernelIN5flash19enable_sm80_to_sm89INS1_16FlashAttnFwdSm80INS1_25CollectiveMainloopFwdSm80ILi4ELi1ELb0EN4cute5tupleIJNS5_1CILi128EEENS7_ILi48EEENS7_ILi96EEEEEELi96ENS_10bfloat16_tEfNS_4arch4Sm80ELb1ELb0ELb0ELb1ELb0ELb0ELb1ELb1EEENS1_21CollectiveEpilogueFwdINS6_IJS8_SA_S9_EEENS6_IJNS7_ILi1EEESI_SI_EEESC_SE_Li128ELb1ELb1ELb1ELb0EEENS1_36VarlenDynamicPersistentTileSchedulerILi128ELi48ELi128ELi128ELb1ELb1ELb0ELb1ELb1ELb1EEEEEEEEEvNT_6ParamsE)
        /*0050*/ 	.word	0x000000ff


	//----- nvinfo : EIATTR_FRAME_SIZE
	.align		4
.L_24:
        /*0054*/ 	.byte	0x04, 0x11
        /*0056*/ 	.short	(.L_26 - .L_25)
	.align		4
.L_25:
        /*0058*/ 	.word	index@($__internal_21_$__cuda_sm70_votesync_ballot)
        /*005c*/ 	.word	0x00000000


	//----- nvinfo : EIATTR_FRAME_SIZE
	.align		4
.L_26:
        /*0060*/ 	.byte	0x04, 0x11
        /*0062*/ 	.short	(.L_28 - .L_27)
	.align		4
.L_27:
        /*0064*/ 	.word	index@($__internal_20_$__cuda_sm70_shflsync_up_p)
        /*0068*/ 	.word	0x00000000


	//----- nvinfo : EIATTR_FRAME_SIZE
	.align		4
.L_28:
        /*006c*/ 	.byte	0x04, 0x11
        /*006e*/ 	.short	(.L_30 - .L_29)
	.align		4
.L_29:
        /*0070*/ 	.word	index@($__internal_19_$__cuda_sm70_shflsync_idx_p)
        /*0074*/ 	.word	0x00000000


	//----- nvinfo : EIATTR_FRAME_SIZE
	.align		4
.L_30:
        /*0078*/ 	.byte	0x04, 0x11
        /*007a*/ 	.short	(.L_32 - .L_31)
	.align		4
.L_31:
        /*007c*/ 	.word	index@($__internal_18_$__cuda_sm70_shflsync_bfly_p)
        /*0080*/ 	.word	0x00000000


	//----- nvinfo : EIATTR_FRAME_SIZE
	.align		4
.L_32:
        /*0084*/ 	.byte	0x04, 0x11
        /*0086*/ 	.short	(.L_34 - .L_33)
	.align		4
.L_33:
        /*0088*/ 	.word	index@(_ZN7cutlass13device_kernelIN5flash19enable_sm80_to_sm89INS1_16FlashAttnFwdSm80INS1_25CollectiveMainloopFwdSm80ILi4ELi1ELb0EN4cute5tupleIJNS5_1CILi128EEENS7_ILi48EEENS7_ILi96EEEEEELi96ENS_10bfloat16_tEfNS_4arch4Sm80ELb1ELb0ELb0ELb1ELb0ELb0ELb1ELb1EEENS1_21CollectiveEpilogueFwdINS6_IJS8_SA_S9_EEENS6_IJNS7_ILi1EEESI_SI_EEESC_SE_Li128ELb1ELb1ELb1ELb0EEENS1_36VarlenDynamicPersistentTileSchedulerILi128ELi48ELi128ELi128ELb1ELb1ELb0ELb1ELb1ELb1EEEEEEEEEvNT_6ParamsE)
        /*008c*/ 	.word	0x000000b8


	//----- nvinfo : EIATTR_REGCOUNT
	.align		4
.L_34:
        /*0090*/ 	.byte	0x04, 0x2f
        /*0092*/ 	.short	(.L_36 - .L_35)
	.align		4
.L_35:
        /*0094*/ 	.word	index@(_ZN7cutlass13device_kernelIN5flash19enable_sm80_to_sm89INS1_16FlashAttnFwdSm80INS1_25CollectiveMainloopFwdSm80ILi4ELi1ELb0EN4cute5tupleIJNS5_1CILi128EEENS7_ILi64EEENS7_ILi96EEEEEELi96ENS_10bfloat16_tEfNS_4arch4Sm80ELb1ELb0ELb0ELb0ELb0ELb0ELb1ELb1EEENS1_21CollectiveEpilogueFwdINS6_IJS8_SA_S9_EEENS6_IJNS7_ILi1EEESI_SI_EEESC_SE_Li128ELb0ELb1ELb1ELb0EEENS1_30DynamicPersistentTileSchedulerILi128ELi128ELb1ELb1ELb0EEEEEEEEEvNT_6ParamsE)
        /*0098*/ 	.word	0x000000ff


	//----- nvinfo : EIATTR_FRAME_SIZE
	.align		4
.L_36:
        /*009c*/ 	.byte	0x04, 0x11
        /*009e*/ 	.short	(.L_38 - .L_37)
	.align		4
.L_37:
        /*00a0*/ 	.word	index@($__internal_17_$__cuda_sm70_shflsync_idx_p)
        /*00a4*/ 	.word	0x00000000


	//----- nvinfo : EIATTR_FRAME_SIZE
	.align		4
.L_38:
        /*00a8*/ 	.byte	0x04, 0x11
        /*00aa*/ 	.short	(.L_40 - .L_39)
	.align		4
.L_39:
        /*00ac*/ 	.word	index@($__internal_16_$__cuda_sm70_shflsync_bfly_p)
        /*00b0*/ 	.word	0x00000000


	//----- nvinfo : EIATTR_FRAME_SIZE
	.align		4
.L_40:
        /*00b4*/ 	.byte	0x04, 0x11
        /*00b6*/ 	.short	(.L_42 - .L_41)
	.align		4
.L_41:
        /*00b8*/ 	.word	index@(_ZN7cutlass13device_kernelIN5flash19enable_sm80_to_sm89INS1_16FlashAttnFwdSm80INS1_25CollectiveMainloopFwdSm80ILi4ELi1ELb0EN4cute5tupleIJNS5_1CILi128EEENS7_ILi64EEENS7_ILi96EEEEEELi96ENS_10bfloat16_tEfNS_4arch4Sm80ELb1ELb0ELb0ELb0ELb0ELb0ELb1ELb1EEENS1_21CollectiveEpilogueFwdINS6_IJS8_SA_S9_EEENS6_IJNS7_ILi1EEESI_SI_EEESC_SE_Li128ELb0ELb1ELb1ELb0EEENS1_30DynamicPersistentTileSchedulerILi128ELi128ELb1ELb1ELb0EEEEEEEEEvNT_6ParamsE)
        /*00bc*/ 	.word	0x00000078


	//----- nvinfo : EIATTR_REGCOUNT
	.align		4
.L_42:
        /*00c0*/ 	.byte	0x04, 0x2f
        /*00c2*/ 	.short	(.L_44 - .L_43)
	.align		4
.L_43:
        /*00c4*/ 	.word	index@(_ZN7cutlass13device_kernelIN5flash19enable_sm80_to_sm89INS1_16FlashAttnFwdSm80INS1_25CollectiveMainloopFwdSm80ILi4ELi1ELb0EN4cute5tupleIJNS5_1CILi128EEENS7_ILi48EEENS7_ILi96EEEEEELi96ENS_10bfloat16_tEfNS_4arch4Sm80ELb0ELb1ELb0ELb1ELb0ELb1ELb1ELb1EEENS1_21CollectiveEpilogueFwdINS6_IJS8_SA_S9_EEENS6_IJNS7_ILi1EEESI_SI_EEESC_SE_Li128ELb1ELb1ELb1ELb0EEENS1_36VarlenDynamicPersistentTileSchedulerILi128ELi48ELi128ELi128ELb1ELb1ELb0ELb1ELb0ELb1EEEEEEEEEvNT_6ParamsE)
        /*00c8*/ 	.word	0x000000ff


	//----- nvinfo : EIATTR_FRAME_SIZE
	.align		4
.L_44:
        /*00cc*/ 	.byte	0x04, 0x11
        /*00ce*/ 	.short	(.L_46 - .L_45)
	.align		4
.L_45:
        /*00d0*/ 	.word	index@($__internal_15_$__cuda_sm70_votesync_ballot)
        /*00d4*/ 	.word	0x00000000


	//----- nvinfo : EIATTR_FRAME_SIZE
	.align		4
.L_46:
        /*00d8*/ 	.byte	0x04, 0x11
        /*00da*/ 	.short	(.L_48 - .L_47)
	.align		4
.L_47:
        /*00dc*/ 	.word	index@($__internal_14_$__cuda_sm70_shflsync_up_p)
        /*00e0*/ 	.word	0x00000000


	//----- nvinfo : EIATTR_FRAME_SIZE
	.align		4
.L_48:
        /*00e4*/ 	.byte	0x04, 0x11
        /*00e6*/ 	.short	(.L_50 - .L_49)
	.align		4
.L_49:
        /*00e8*/ 	.word	index@($__internal_13_$__cuda_sm70_shflsync_idx_p)
        /*00ec*/ 	.word	0x00000000


	//----- nvinfo : EIATTR_FRAME_SIZE
	.align		4
.L_50:
        /*00f0*/ 	.byte	0x04, 0x11
        /*00f2*/ 	.short	(.L_52 - .L_51)
	.align		4
.L_51:
        /*00f4*/ 	.word	index@($__internal_12_$__cuda_sm70_shflsync_bfly_p)
        /*00f8*/ 	.word	0x00000000


	//----- nvinfo : EIATTR_FRAME_SIZE
	.align		4
.L_52:
        /*00fc*/ 	.byte	0x04, 0x11
        /*00fe*/ 	.short	(.L_54 - .L_53)
	.align		4
.L_53:
        /*0100*/ 	.word	index@(_ZN7cutlass13device_kernelIN5flash19enable_sm80_to_sm89INS1_16FlashAttnFwdSm80INS1_25CollectiveMainloopFwdSm80ILi4ELi1ELb0EN4cute5tupleIJNS5_1CILi128EEENS7_ILi48EEENS7_ILi96EEEEEELi96ENS_10bfloat16_tEfNS_4arch4Sm80ELb0ELb1ELb0ELb1ELb0ELb1ELb1ELb1EEENS1_21CollectiveEpilogueFwdINS6_IJS8_SA_S9_EEENS6_IJNS7_ILi1EEESI_SI_EEESC_SE_Li128ELb1ELb1ELb1ELb0EEENS1_36VarlenDynamicPersistentTileSchedulerILi128ELi48ELi128ELi128ELb1ELb1ELb0ELb1ELb0ELb1EEEEEEEEEvNT_6ParamsE)
        /*0104*/ 	.word	0x000000b8


	//----- nvinfo : EIATTR_REGCOUNT
	.align		4
.L_54:
        /*0108*/ 	.byte	0x04, 0x2f
        /*010a*/ 	.short	(.L_56 - .L_55)
	.align		4
.L_55:
        /*010c*/ 	.word	index@(_ZN7cutlass13device_kernelIN5flash19enable_sm80_to_sm89INS1_16FlashAttnFwdSm80INS1_25CollectiveMainloopFwdSm80ILi4ELi1ELb0EN4cute5tupleIJNS5_1CILi128EEENS7_ILi48EEENS7_ILi96EEEEEELi96ENS_10bfloat16_tEfNS_4arch4Sm80ELb0ELb1ELb0ELb1ELb0ELb0ELb1ELb1EEENS1_21CollectiveEpilogueFwdINS6_IJS8_SA_S9_EEENS6_IJNS7_ILi1EEESI_SI_EEESC_SE_Li128ELb1ELb1ELb1ELb0EEENS1_36VarlenDynamicPersistentTileSchedulerILi128ELi48ELi128ELi128ELb1ELb1ELb0ELb1ELb0ELb1EEEEEEEEEvNT_6ParamsE)
        /*0110*/ 	.word	0x000000ff


	//----- nvinfo : EIATTR_FRAME_SIZE
	.align		4
.L_56:
        /*0114*/ 	.byte	0x04, 0x11
        /*0116*/ 	.short	(.L_58 - .L_57)
	.align		4
.L_57:
        /*0118*/ 	.word	index@($__internal_11_$__cuda_sm70_votesync_ballot)
        /*011c*/ 	.word	0x00000000


	//----- nvinfo : EIATTR_FRAME_SIZE
	.align		4
.L_58:
        /*0120*/ 	.byte	0x04, 0x11
        /*0122*/ 	.short	(.L_60 - .L_59)
	.align		4
.L_59:
        /*0124*/ 	.word	index@($__internal_10_$__cuda_sm70_shflsync_up_p)
        /*0128*/ 	.word	0x00000000


	//----- nvinfo : EIATTR_FRAME_SIZE
	.align		4
.L_60:
        /*012c*/ 	.byte	0x04, 0x11
        /*012e*/ 	.short	(.L_62 - .L_61)
	.align		4
.L_61:
        /*0130*/ 	.word	index@($__internal_9_$__cuda_sm70_shflsync_idx_p)
        /*0134*/ 	.word	0x00000000


	//----- nvinfo : EIATTR_FRAME_SIZE
	.align		4
.L_62:
        /*0138*/ 	.byte	0x04, 0x11
        /*013a*/ 	.short	(.L_64 - .L_63)
	.align		4
.L_63:
        /*013c*/ 	.word	index@($__internal_8_$__cuda_sm70_shflsync_bfly_p)
        /*0140*/ 	.word	0x00000000


	//----- nvinfo : EIATTR_FRAME_SIZE
	.align		4
.L_64:
        /*0144*/ 	.byte	0x04, 0x11
        /*0146*/ 	.short	(.L_66 - .L_65)
	.align		4
.L_65:
        /*0148*/ 	.word	index@(_ZN7cutlass13device_kernelIN5flash19enable_sm80_to_sm89INS1_16FlashAttnFwdSm80INS1_25CollectiveMainloopFwdSm80ILi4ELi1ELb0EN4cute5tupleIJNS5_1CILi128EEENS7_ILi48EEENS7_ILi96EEEEEELi96ENS_10bfloat16_tEfNS_4arch4Sm80ELb0ELb1ELb0ELb1ELb0ELb0ELb1ELb1EEENS1_21CollectiveEpilogueFwdINS6_IJS8_SA_S9_EEENS6_IJNS7_ILi1EEESI_SI_EEESC_SE_Li128ELb1ELb1ELb1ELb0EEENS1_36VarlenDynamicPersistentTileSchedulerILi128ELi48ELi128ELi128ELb1ELb1ELb0ELb1ELb0ELb1EEEEEEEEEvNT_6ParamsE)
        /*014c*/ 	.word	0x00000068


	//----- nvinfo : EIATTR_REGCOUNT
	.align		4
.L_66:
        /*0150*/ 	.byte	0x04, 0x2f
        /*0152*/ 	.short	(.L_68 - .L_67)
	.align		4
.L_67:
        /*0154*/ 	.word	index@(_ZN7cutlass13device_kernelIN5flash19enable_sm80_to_sm89INS1_16FlashAttnFwdSm80INS1_25CollectiveMainloopFwdSm80ILi4ELi1ELb0EN4cute5tupleIJNS5_1CILi128EEENS7_ILi48EEENS7_ILi96EEEEEELi96ENS_10bfloat16_tEfNS_4arch4Sm80ELb0ELb1ELb0ELb0ELb0ELb0ELb1ELb1EEENS1_21CollectiveEpilogueFwdINS6_IJS8_SA_S9_EEENS6_IJNS7_ILi1EEESI_SI_EEESC_SE_Li128ELb0ELb1ELb1ELb0EEENS1_19SingleTileSchedulerILb0ELb1ELb1ELi128EEEEEEEEEvNT_6ParamsE)
        /*0158*/ 	.word	0x000000ff


	//----- nvinfo : EIATTR_FRAME_SIZE
	.align		4
.L_68:
        /*015c*/ 	.byte	0x04, 0x11
        /*015e*/ 	.short	(.L_70 - .L_69)
	.align		4
.L_69:
        /*0160*/ 	.word	index@(_ZN7cutlass13device_kernelIN5flash19enable_sm80_to_sm89INS1_16FlashAttnFwdSm80INS1_25CollectiveMainloopFwdSm80ILi4ELi1ELb0EN4cute5tupleIJNS5_1CILi128EEENS7_ILi48EEENS7_ILi96EEEEEELi96ENS_10bfloat16_tEfNS_4arch4Sm80ELb0ELb1ELb0ELb0ELb0ELb0ELb1ELb1EEENS1_21CollectiveEpilogueFwdINS6_IJS8_SA_S9_EEENS6_IJNS7_ILi1EEESI_SI_EEESC_SE_Li128ELb0ELb1ELb1ELb0EEENS1_19SingleTileSchedulerILb0ELb1ELb1ELi128EEEEEEEEEvNT_6ParamsE)
        /*0164*/ 	.word	0x00000000


	//----- nvinfo : EIATTR_REGCOUNT
	.align		4
.L_70:
        /*0168*/ 	.byte	0x04, 0x2f
        /*016a*/ 	.short	(.L_72 - .L_71)
	.align		4
.L_71:
        /*016c*/ 	.word	index@(_ZN7cutlass13device_kernelIN5flash19enable_sm80_to_sm89INS1_16FlashAttnFwdSm80INS1_25CollectiveMainloopFwdSm80ILi4ELi1ELb0EN4cute5tupleIJNS5_1CILi128EEENS7_ILi48EEENS7_ILi96EEEEEELi96ENS_10bfloat16_tEfNS_4arch4Sm80ELb0ELb0ELb0ELb1ELb0ELb1ELb1ELb1EEENS1_21CollectiveEpilogueFwdINS6_IJS8_SA_S9_EEENS6_IJNS7_ILi1EEESI_SI_EEESC_SE_Li128ELb1ELb1ELb1ELb0EEENS1_36VarlenDynamicPersistentTileSchedulerILi128ELi48ELi128ELi128ELb1ELb1ELb0ELb0ELb1ELb1EEEEEEEEEvNT_6ParamsE)
        /*0170*/ 	.word	0x000000ff


	//----- nvinfo : EIATTR_FRAME_SIZE
	.align		4
.L_72:
        /*0174*/ 	.byte	0x04, 0x11
        /*0176*/ 	.short	(.L_74 - .L_73)
	.align		4
.L_73:
        /*0178*/ 	.word	index@($__internal_7_$__cuda_sm70_votesync_ballot)
        /*017c*/ 	.word	0x00000000


	//----- nvinfo : EIATTR_FRAME_SIZE
	.align		4
.L_74:
        /*0180*/ 	.byte	0x04, 0x11
        /*0182*/ 	.short	(.L_76 - .L_75)
	.align		4
.L_75:
        /*0184*/ 	.word	index@($__internal_6_$__cuda_sm70_shflsync_up_p)
        /*0188*/ 	.word	0x00000000


	//----- nvinfo : EIATTR_FRAME_SIZE
	.align		4
.L_76:
        /*018c*/ 	.byte	0x04, 0x11
        /*018e*/ 	.short	(.L_78 - .L_77)
	.align		4
.L_77:
        /*0190*/ 	.word	index@($__internal_5_$__cuda_sm70_shflsync_idx_p)
        /*0194*/ 	.word	0x00000000


	//----- nvinfo : EIATTR_FRAME_SIZE
	.align		4
.L_78:
        /*0198*/ 	.byte	0x04, 0x11
        /*019a*/ 	.short	(.L_80 - .L_79)
	.align		4
.L_79:
        /*019c*/ 	.word	index@($__internal_4_$__cuda_sm70_shflsync_bfly_p)
        /*01a0*/ 	.word	0x00000000


	//----- nvinfo : EIATTR_FRAME_SIZE
	.align		4
.L_80:
        /*01a4*/ 	.byte	0x04, 0x11
        /*01a6*/ 	.short	(.L_82 - .L_81)
	.align		4
.L_81:
        /*01a8*/ 	.word	index@(_ZN7cutlass13device_kernelIN5flash19enable_sm80_to_sm89INS1_16FlashAttnFwdSm80INS1_25CollectiveMainloopFwdSm80ILi4ELi1ELb0EN4cute5tupleIJNS5_1CILi128EEENS7_ILi48EEENS7_ILi96EEEEEELi96ENS_10bfloat16_tEfNS_4arch4Sm80ELb0ELb0ELb0ELb1ELb0ELb1ELb1ELb1EEENS1_21CollectiveEpilogueFwdINS6_IJS8_SA_S9_EEENS6_IJNS7_ILi1EEESI_SI_EEESC_SE_Li128ELb1ELb1ELb1ELb0EEENS1_36VarlenDynamicPersistentTileSchedulerILi128ELi48ELi128ELi128ELb1ELb1ELb0ELb0ELb1ELb1EEEEEEEEEvNT_6ParamsE)
        /*01ac*/ 	.word	0x00000088


	//----- nvinfo : EIATTR_REGCOUNT
	.align		4
.L_82:
        /*01b0*/ 	.byte	0x04, 0x2f
        /*01b2*/ 	.short	(.L_84 - .L_83)
	.align		4
.L_83:
        /*01b4*/ 	.word	index@(_ZN7cutlass13device_kernelIN5flash19enable_sm80_to_sm89INS1_16FlashAttnFwdSm80INS1_25CollectiveMainloopFwdSm80ILi4ELi1ELb0EN4cute5tupleIJNS5_1CILi128EEENS7_ILi48EEENS7_ILi96EEEEEELi96ENS_10bfloat16_tEfNS_4arch4Sm80ELb0ELb0ELb0ELb1ELb0ELb0ELb1ELb1EEENS1_21CollectiveEpilogueFwdINS6_IJS8_SA_S9_EEENS6_IJNS7_ILi1EEESI_SI_EEESC_SE_Li128ELb1ELb1ELb1ELb0EEENS1_36VarlenDynamicPersistentTileSchedulerILi128ELi48ELi128ELi128ELb1ELb1ELb0ELb0ELb1ELb1EEEEEEEEEvNT_6ParamsE)
        /*01b8*/ 	.word	0x000000ff


	//----- nvinfo : EIATTR_FRAME_SIZE
	.align		4
.L_84:
        /*01bc*/ 	.byte	0x04, 0x11
        /*01be*/ 	.short	(.L_86 - .L_85)
	.align		4
.L_85:
        /*01c0*/ 	.word	index@($__internal_3_$__cuda_sm70_votesync_ballot)
        /*01c4*/ 	.word	0x00000000


	//----- nvinfo : EIATTR_FRAME_SIZE
	.align		4
.L_86:
        /*01c8*/ 	.byte	0x04, 0x11
        /*01ca*/ 	.short	(.L_88 - .L_87)
	.align		4
.L_87:
        /*01cc*/ 	.word	index@($__internal_2_$__cuda_sm70_shflsync_up_p)
        /*01d0*/ 	.word	0x00000000


	//----- nvinfo : EIATTR_FRAME_SIZE
	.align		4
.L_88:
        /*01d4*/ 	.byte	0x04, 0x11
        /*01d6*/ 	.short	(.L_90 - .L_89)
	.align		4
.L_89:
        /*01d8*/ 	.word	index@($__internal_1_$__cuda_sm70_shflsync_idx_p)
        /*01dc*/ 	.word	0x00000000


	//----- nvinfo : EIATTR_FRAME_SIZE
	.align		4
.L_90:
        /*01e0*/ 	.byte	0x04, 0x11
        /*01e2*/ 	.short	(.L_92 - .L_91)
	.align		4
.L_91:
        /*01e4*/ 	.word	index@($__internal_0_$__cuda_sm70_shflsync_bfly_p)
        /*01e8*/ 	.word	0x00000000


	//----- nvinfo : EIATTR_FRAME_SIZE
	.align		4
.L_92:
        /*01ec*/ 	.byte	0x04, 0x11
        /*01ee*/ 	.short	(.L_94 - .L_93)
	.align		4
.L_93:
        /*01f0*/ 	.word	index@(_ZN7cutlass13device_kernelIN5flash19enable_sm80_to_sm89INS1_16FlashAttnFwdSm80INS1_25CollectiveMainloopFwdSm80ILi4ELi1ELb0EN4cute5tupleIJNS5_1CILi128EEENS7_ILi48EEENS7_ILi96EEEEEELi96ENS_10bfloat16_tEfNS_4arch4Sm80ELb0ELb0ELb0ELb1ELb0ELb0ELb1ELb1EEENS1_21CollectiveEpilogueFwdINS6_IJS8_SA_S9_EEENS6_IJNS7_ILi1EEESI_SI_EEESC_SE_Li128ELb1ELb1ELb1ELb0EEENS1_36VarlenDynamicPersistentTileSchedulerILi128ELi48ELi128ELi128ELb1ELb1ELb0ELb0ELb1ELb1EEEEEEEEEvNT_6ParamsE)
        /*01f4*/ 	.word	0x00000080


	//----- nvinfo : EIATTR_REGCOUNT
	.align		4
.L_94:
        /*01f8*/ 	.byte	0x04, 0x2f
        /*01fa*/ 	.short	(.L_96 - .L_95)
	.align		4
.L_95:
        /*01fc*/ 	.word	index@(_ZN7cutlass13device_kernelIN5flash19enable_sm80_to_sm89INS1_16FlashAttnFwdSm80INS1_25CollectiveMainloopFwdSm80ILi4ELi1ELb0EN4cute5tupleIJNS5_1CILi128EEENS7_ILi64EEENS7_ILi96EEEEEELi96ENS_10bfloat16_tEfNS_4arch4Sm80ELb0ELb0ELb0ELb0ELb0ELb0ELb1ELb1EEENS1_21CollectiveEpilogueFwdINS6_IJS8_SA_S9_EEENS6_IJNS7_ILi1EEESI_SI_EEESC_SE_Li128ELb0ELb1ELb1ELb0EEENS1_19SingleTileSchedulerILb0ELb1ELb1ELi128EEEEEEEEEvNT_6ParamsE)
        /*0200*/ 	.word	0x000000ff


	//----- nvinfo : EIATTR_FRAME_SIZE
	.align		4
.L_96:
        /*0204*/ 	.byte	0x04, 0x11
        /*0206*/ 	.short	(.L_98 - .L_97)
	.align		4
.L_97:
        /*0208*/ 	.word	index@(_ZN7cutlass13device_kernelIN5flash19enable_sm80_to_sm89INS1_16FlashAttnFwdSm80INS1_25CollectiveMainloopFwdSm80ILi4ELi1ELb0EN4cute5tupleIJNS5_1CILi128EEENS7_ILi64EEENS7_ILi96EEEEEELi96ENS_10bfloat16_tEfNS_4arch4Sm80ELb0ELb0ELb0ELb0ELb0ELb0ELb1ELb1EEENS1_21CollectiveEpilogueFwdINS6_IJS8_SA_S9_EEENS6_IJNS7_ILi1EEESI_SI_EEESC_SE_Li128ELb0ELb1ELb1ELb0EEENS1_19SingleTileSchedulerILb0ELb1ELb1ELi128EEEEEEEEEvNT_6ParamsE)
        /*020c*/ 	.word	0x00000038


	//----- nvinfo : EIATTR_MIN_STACK_SIZE
	.align		4
.L_98:
        /*0210*/ 	.byte	0x04, 0x12
        /*0212*/ 	.short	(.L_100 - .L_99)
	.align		4
.L_99:
        /*0214*/ 	.word	index@(_ZN7cutlass13device_kernelIN5flash19enable_sm80_to_sm89INS1_16FlashAttnFwdSm80INS1_25CollectiveMainloopFwdSm80ILi4ELi1ELb0EN4cute5tupleIJNS5_1CILi128EEENS7_ILi64EEENS7_ILi96EEEEEELi96ENS_10bfloat16_tEfNS_4arch4Sm80ELb0ELb0ELb0ELb0ELb0ELb0ELb1ELb1EEENS1_21CollectiveEpilogueFwdINS6_IJS8_SA_S9_EEENS6_IJNS7_ILi1EEESI_SI_EEESC_SE_Li128ELb0ELb1ELb1ELb0EEENS1_19SingleTileSchedulerILb0ELb1ELb1ELi128EEEEEEEEEvNT_6ParamsE)
        /*0218*/ 	.word	0x00000038


	//----- nvinfo : EIATTR_MIN_STACK_SIZE
	.align		4
.L_100:
        /*021c*/ 	.byte	0x04, 0x12
        /*021e*/ 	.short	(.L_102 - .L_101)
	.align		4
.L_101:
        /*0220*/ 	.word	index@(_ZN7cutlass13device_kernelIN5flash19enable_sm80_to_sm89INS1_16FlashAttnFwdSm80INS1_25CollectiveMainloopFwdSm80ILi4ELi1ELb0EN4cute5tupleIJNS5_1CILi128EEENS7_ILi48EEENS7_ILi96EEEEEELi96ENS_10bfloat16_tEfNS_4arch4Sm80ELb0ELb0ELb0ELb1ELb0ELb0ELb1ELb1EEENS1_21CollectiveEpilogueFwdINS6_IJS8_SA_S9_EEENS6_IJNS7_ILi1EEESI_SI_EEESC_SE_Li128ELb1ELb1ELb1ELb0EEENS1_36VarlenDynamicPersistentTileSchedulerILi128ELi48ELi128ELi128ELb1ELb1ELb0ELb0ELb1ELb1EEEEEEEEEvNT_6ParamsE)
        /*0224*/ 	.word	0x00000080


	//----- nvinfo : EIATTR_MIN_STACK_SIZE
	.align		4
.L_102:
        /*0228*/ 	.byte	0x04, 0x12
        /*022a*/ 	.short	(.L_104 - .L_103)
	.align		4
.L_103:
        /*022c*/ 	.word	index@(_ZN7cutlass13device_kernelIN5flash19enable_sm80_to_sm89INS1_16FlashAttnFwdSm80INS1_25CollectiveMainloopFwdSm80ILi4ELi1ELb0EN4cute5tupleIJNS5_1CILi128EEENS7_ILi48EEENS7_ILi96EEEEEELi96ENS_10bfloat16_tEfNS_4arch4Sm80ELb0ELb0ELb0ELb1ELb0ELb1ELb1ELb1EEENS1_21CollectiveEpilogueFwdINS6_IJS8_SA_S9_EEENS6_IJNS7_ILi1EEESI_SI_EEESC_SE_Li128ELb1ELb1ELb1ELb0EEENS1_36VarlenDynamicPersistentTileSchedulerILi128ELi48ELi128ELi128ELb1ELb1ELb0ELb0ELb1ELb1EEEEEEEEEvNT_6ParamsE)
        /*0230*/ 	.word	0x00000088


	//----- nvinfo : EIATTR_MIN_STACK_SIZE
	.align		4
.L_104:
        /*0234*/ 	.byte	0x04, 0x12
        /*0236*/ 	.short	(.L_106 - .L_105)
	.align		4
.L_105:
        /*0238*/ 	.word	index@(_ZN7cutlass13device_kernelIN5flash19enable_sm80_to_sm89INS1_16FlashAttnFwdSm80INS1_25CollectiveMainloopFwdSm80ILi4ELi1ELb0EN4cute5tupleIJNS5_1CILi128EEENS7_ILi48EEENS7_ILi96EEEEEELi96ENS_10bfloat16_tEfNS_4arch4Sm80ELb0ELb1ELb0ELb0ELb0ELb0ELb1ELb1EEENS1_21CollectiveEpilogueFwdINS6_IJS8_SA_S9_EEENS6_IJNS7_ILi1EEESI_SI_EEESC_SE_Li128ELb0ELb1ELb1ELb0EEENS1_19SingleTileSchedulerILb0ELb1ELb1ELi128EEEEEEEEEvNT_6ParamsE)
        /*023c*/ 	.word	0x00000000


	//----- nvinfo : EIATTR_MIN_STACK_SIZE
	.align		4
.L_106:
        /*0240*/ 	.byte	0x04, 0x12
        /*0242*/ 	.short	(.L_108 - .L_107)
	.align		4
.L_107:
        /*0244*/ 	.word	index@(_ZN7cutlass13device_kernelIN5flash19enable_sm80_to_sm89INS1_16FlashAttnFwdSm80INS1_25CollectiveMainloopFwdSm80ILi4ELi1ELb0EN4cute5tupleIJNS5_1CILi128EEENS7_ILi48EEENS7_ILi96EEEEEELi96ENS_10bfloat16_tEfNS_4arch4Sm80ELb0ELb1ELb0ELb1ELb0ELb0ELb1ELb1EEENS1_21CollectiveEpilogueFwdINS6_IJS8_SA_S9_EEENS6_IJNS7_ILi1EEESI_SI_EEESC_SE_Li128ELb1ELb1ELb1ELb0EEENS1_36VarlenDynamicPersistentTileSchedulerILi128ELi48ELi128ELi128ELb1ELb1ELb0ELb1ELb0ELb1EEEEEEEEEvNT_6ParamsE)
        /*0248*/ 	.word	0x00000068


	//----- nvinfo : EIATTR_MIN_STACK_SIZE
	.align		4
.L_108:
        /*024c*/ 	.byte	0x04, 0x12
        /*024e*/ 	.short	(.L_110 - .L_109)
	.align		4
.L_109:
        /*0250*/ 	.word	index@(_ZN7cutlass13device_kernelIN5flash19enable_sm80_to_sm89INS1_16FlashAttnFwdSm80INS1_25CollectiveMainloopFwdSm80ILi4ELi1ELb0EN4cute5tupleIJNS5_1CILi128EEENS7_ILi48EEENS7_ILi96EEEEEELi96ENS_10bfloat16_tEfNS_4arch4Sm80ELb0ELb1ELb0ELb1ELb0ELb1ELb1ELb1EEENS1_21CollectiveEpilogueFwdINS6_IJS8_SA_S9_EEENS6_IJNS7_ILi1EEESI_SI_EEESC_SE_Li128ELb1ELb1ELb1ELb0EEENS1_36VarlenDynamicPersistentTileSchedulerILi128ELi48ELi128ELi128ELb1ELb1ELb0ELb1ELb0ELb1EEEEEEEEEvNT_6ParamsE)
        /*0254*/ 	.word	0x000000b8


	//----- nvinfo : EIATTR_MIN_STACK_SIZE
	.align		4
.L_110:
        /*0258*/ 	.byte	0x04, 0x12
        /*025a*/ 	.short	(.L_112 - .L_111)
	.align		4
.L_111:
        /*025c*/ 	.word	index@(_ZN7cutlass13device_kernelIN5flash19enable_sm80_to_sm89INS1_16FlashAttnFwdSm80INS1_25CollectiveMainloopFwdSm80ILi4ELi1ELb0EN4cute5tupleIJNS5_1CILi128EEENS7_ILi64EEENS7_ILi96EEEEEELi96ENS_10bfloat16_tEfNS_4arch4Sm80ELb1ELb0ELb0ELb0ELb0ELb0ELb1ELb1EEENS1_21CollectiveEpilogueFwdINS6_IJS8_SA_S9_EEENS6_IJNS7_ILi1EEESI_SI_EEESC_SE_Li128ELb0ELb1ELb1ELb0EEENS1_30DynamicPersistentTileSchedulerILi128ELi128ELb1ELb1ELb0EEEEEEEEEvNT_6ParamsE)
        /*0260*/ 	.word	0x00000078


	//----- nvinfo : EIATTR_MIN_STACK_SIZE
	.align		4
.L_112:
        /*0264*/ 	.byte	0x04, 0x12
        /*0266*/ 	.short	(.L_114 - .L_113)
	.align		4
.L_113:
        /*0268*/ 	.word	index@(_ZN7cutlass13device_kernelIN5flash19enable_sm80_to_sm89INS1_16FlashAttnFwdSm80INS1_25CollectiveMainloopFwdSm80ILi4ELi1ELb0EN4cute5tupleIJNS5_1CILi128EEENS7_ILi48EEENS7_ILi96EEEEEELi96ENS_10bfloat16_tEfNS_4arch4Sm80ELb1ELb0ELb0ELb1ELb0ELb0ELb1ELb1EEENS1_21CollectiveEpilogueFwdINS6_IJS8_SA_S9_EEENS6_IJNS7_ILi1EEESI_SI_EEESC_SE_Li128ELb1ELb1ELb1ELb0EEENS1_36VarlenDynamicPersistentTileSchedulerILi128ELi48ELi128ELi128ELb1ELb1ELb0ELb1ELb1ELb1EEEEEEEEEvNT_6ParamsE)
        /*026c*/ 	.word	0x000000b8


	//----- nvinfo : EIATTR_MIN_STACK_SIZE
	.align		4
.L_114:
        /*0270*/ 	.byte	0x04, 0x12
        /*0272*/ 	.short	(.L_116 - .L_115)
	.align		4
.L_115:
        /*0274*/ 	.word	index@(_ZN7cutlass13device_kernelIN5flash19enable_sm80_to_sm89INS1_16FlashAttnFwdSm80INS1_25CollectiveMainloopFwdSm80ILi4ELi1ELb0EN4cute5tupleIJNS5_1CILi128EEENS7_ILi48EEENS7_ILi96EEEEEELi96ENS_10bfloat16_tEfNS_4arch4Sm80ELb1ELb0ELb0ELb1ELb0ELb1ELb1ELb1EEENS1_21CollectiveEpilogueFwdINS6_IJS8_SA_S9_EEENS6_IJNS7_ILi1EEESI_SI_EEESC_SE_Li128ELb1ELb1ELb1ELb0EEENS1_36VarlenDynamicPersistentTileSchedulerILi128ELi48ELi128ELi128ELb1ELb1ELb0ELb1ELb1ELb1EEEEEEEEEvNT_6ParamsE)
        /*0278*/ 	.word	0x000000b0
.L_116:


//--------------------- .nv.info._ZN7cutlass13device_kernelIN5flash19enable_sm80_to_sm89INS1_16FlashAttnFwdSm80INS1_25CollectiveMainloopFwdSm80ILi4ELi1ELb0EN4cute5tupleIJNS5_1CILi128EEENS7_ILi64EEENS7_ILi96EEEEEELi96ENS_10bfloat16_tEfNS_4arch4Sm80ELb0ELb0ELb0ELb0ELb0ELb0ELb1ELb1EEENS1_21CollectiveEpilogueFwdINS6_IJS8_SA_S9_EEENS6_IJNS7_ILi1EEESI_SI_EEESC_SE_Li128ELb0ELb1ELb1ELb0EEENS1_19SingleTileSchedulerILb0ELb1ELb1ELi128EEEEEEEEEvNT_6ParamsE --------------------------
	.section	.nv.info._ZN7cutlass13device_kernelIN5flash19enable_sm80_to_sm89INS1_16FlashAttnFwdSm80INS1_25CollectiveMainloopFwdSm80ILi4ELi1ELb0EN4cute5tupleIJNS5_1CILi128EEENS7_ILi64EEENS7_ILi96EEEEEELi96ENS_10bfloat16_tEfNS_4arch4Sm80ELb0ELb0ELb0ELb0ELb0ELb0ELb1ELb1EEENS1_21CollectiveEpilogueFwdINS6_IJS8_SA_S9_EEENS6_IJNS7_ILi1EEESI_SI_EEESC_SE_Li128ELb0ELb1ELb1ELb0EEENS1_19SingleTileSchedulerILb0ELb1ELb1ELi128EEEEEEEEEvNT_6ParamsE,"",@"SHT_CUDA_INFO"
	.sectionflags	@""
	.align	4


	//----- nvinfo : EIATTR_CUDA_API_VERSION
	.align		4
        /*0000*/ 	.byte	0x04, 0x37
        /*0002*/ 	.short	(.L_118 - .L_117)
.L_117:
        /*0004*/ 	.word	0x00000082


	//----- nvinfo : EIATTR_SW2861232_WAR
	.align		4
.L_118:
        /*0008*/ 	.byte	0x01, 0x35
	.zero		2


	//----- nvinfo : EIATTR_PARAM_CBANK
	.align		4
        /*000c*/ 	.byte	0x04, 0x0a
        /*000e*/ 	.short	(.L_120 - .L_119)
	.align		4
.L_119:
        /*0010*/ 	.word	index@(.nv.constant0._ZN7cutlass13device_kernelIN5flash19enable_sm80_to_sm89INS1_16FlashAttnFwdSm80INS1_25CollectiveMainloopFwdSm80ILi4ELi1ELb0EN4cute5tupleIJNS5_1CILi128EEENS7_ILi64EEENS7_ILi96EEEEEELi96ENS_10bfloat16_tEfNS_4arch4Sm80ELb0ELb0ELb0ELb0ELb0ELb0ELb1ELb1EEENS1_21CollectiveEpilogueFwdINS6_IJS8_SA_S9_EEENS6_IJNS7_ILi1EEESI_SI_EEESC_SE_Li128ELb0ELb1ELb1ELb0EEENS1_19SingleTileSchedulerILb0ELb1ELb1ELi128EEEEEEEEEvNT_6ParamsE)
        /*0014*/ 	.short	0x0160
        /*0016*/ 	.short	0x0418


	//----- nvinfo : EIATTR_CBANK_PARAM_SIZE
	.align		4
.L_120:
        /*0018*/ 	.byte	0x03, 0x19
        /*001a*/ 	.short	0x0418


	//----- nvinfo : EIATTR_KPARAM_INFO
	.align		4
        /*001c*/ 	.byte	0x04, 0x17
        /*001e*/ 	.short	(.L_122 - .L_121)
.L_121:
        /*0020*/ 	.word	0x00000000
        /*0024*/ 	.short	0x0000
        /*0026*/ 	.short	0x0000
        /*0028*/ 	.byte	0x00, 0xf0, 0x61, 0x10


	//----- nvinfo : EIATTR_MAXREG_COUNT
	.align		4
.L_122:
        /*002c*/ 	.byte	0x03, 0x1b
        /*002e*/ 	.short	0x00ff


	//----- nvinfo : EIATTR_NUM_BARRIERS
	.align		4
        /*0030*/ 	.byte	0x02, 0x4c
        /*0032*/ 	.byte	0x02
	.zero		1


	//----- nvinfo : EIATTR_ANNOTATIONS
	.align		4
        /*0034*/ 	.byte	0x04, 0x55
        /*0036*/ 	.short	(.L_124 - .L_123)


	//   ....[0]....
.L_123:
        /*0038*/ 	.word	0x00000001
        /*003c*/ 	.byte	0x90, 0x00, 0x00, 0x00, 0x01, 0x00, 0x00, 0x00, 0xf0, 0x00, 0x00, 0x00, 0x01, 0x00, 0x00, 0x00
        /* <DEDUP_REMOVED lines=14> */
        /*012c*/ 	.byte	0x70, 0x9f, 0x00, 0x00


	//----- nvinfo : EIATTR_MERCURY_ISA_VERSION
	.align		4
.L_124:
        /*0130*/ 	.byte	0x03, 0x5f
        /*0132*/ 	.short	0x0000


	//----- nvinfo : EIATTR_COOP_GROUP_MASK_REGIDS
	.align		4
        /*0134*/ 	.byte	0x04, 0x29
        /*0136*/ 	.short	(.L_126 - .L_125)


	//   ....[0]....
.L_125:
        /*0138*/ 	.word	0xffffffff


	//   ....[1]....
        /*013c*/ 	.word	0xffffffff


	//   ....[2]....
        /*0140*/ 	.word	0xffffffff


	//   ....[3]....
        /*0144*/ 	.word	0xffffffff


	//   ....[4]....
        /*0148*/ 	.word	0xffffffff


	//   ....[5]....
        /*014c*/ 	.word	0xffffffff


	//   ....[6]....
        /*0150*/ 	.word	0xffffffff


	//   ....[7]....
        /*0154*/ 	.word	0xffffffff


	//   ....[8]....
        /*0158*/ 	.word	0xffffffff


	//   ....[9]....
        /*015c*/ 	.word	0xffffffff


	//   ....[10]....
        /*0160*/ 	.word	0xffffffff


	//   ....[11]....
        /*0164*/ 	.word	0xffffffff


	//   ....[12]....
        /*0168*/ 	.word	0xffffffff


	//   ....[13]....
        /*016c*/ 	.word	0xffffffff


	//   ....[14]....
        /*0170*/ 	.word	0xffffffff


	//   ....[15]....
        /*0174*/ 	.word	0xffffffff


	//   ....[16]....
        /*0178*/ 	.word	0xffffffff


	//   ....[17]....
        /*017c*/ 	.word	0xffffffff


	//   ....[18]....
        /*0180*/ 	.word	0xffffffff


	//   ....[19]....
        /*0184*/ 	.word	0xffffffff


	//   ....[20]....
        /*0188*/ 	.word	0xffffffff


	//   ....[21]....
        /*018c*/ 	.word	0xffffffff


	//   ....[22]....
        /*0190*/ 	.word	0xffffffff


	//   ....[23]....
        /*0194*/ 	.word	0xffffffff


	//   ....[24]....
        /*0198*/ 	.word	0xffffffff


	//   ....[25]....
        /*019c*/ 	.word	0xffffffff


	//   ....[26]....
        /*01a0*/ 	.word	0xffffffff


	//   ....[27]....
        /*01a4*/ 	.word	0xffffffff


	//   ....[28]....
        /*01a8*/ 	.word	0xffffffff


	//   ....[29]....
        /*01ac*/ 	.word	0xffffffff


	//   ....[30]....
        /*01b0*/ 	.word	0xffffffff


	//   ....[31]....
        /*01b4*/ 	.word	0xffffffff


	//   ....[32]....
        /*01b8*/ 	.word	0xffffffff


	//   ....[33]....
        /*01bc*/ 	.word	0xffffffff


	//   ....[34]....
        /*01c0*/ 	.word	0xffffffff


	//   ....[35]....
        /*01c4*/ 	.word	0xffffffff


	//   ....[36]....
        /*01c8*/ 	.word	0xffffffff


	//   ....[37]....
        /*01cc*/ 	.word	0xffffffff


	//   ....[38]....
        /*01d0*/ 	.word	0xffffffff


	//   ....[39]....
        /*01d4*/ 	.word	0xffffffff


	//   ....[40]....
        /*01d8*/ 	.word	0xffffffff


	//   ....[41]....
        /*01dc*/ 	.word	0xffffffff


	//   ....[42]....
        /*01e0*/ 	.word	0xffffffff


	//   ....[43]....
        /*01e4*/ 	.word	0xffffffff


	//   ....[44]....
        /*01e8*/ 	.word	0xffffffff


	//   ....[45]....
        /*01ec*/ 	.word	0xffffffff


	//   ....[46]....
        /*01f0*/ 	.word	0xffffffff


	//   ....[47]....
        /*01f4*/ 	.word	0xffffffff


	//   ....[48]....
        /*01f8*/ 	.word	0xffffffff


	//----- nvinfo : EIATTR_COOP_GROUP_INSTR_OFFSETS
	.align		4
.L_126:
        /*01fc*/ 	.byte	0x04, 0x28
        /*01fe*/ 	.short	(.L_128 - .L_127)


	//   ....[0]....
.L_127:
        /*0200*/ 	.word	0x00000060


	//   ....[1]....
        /*0204*/ 	.word	0x00000da0


	//   ....[2]....
        /*0208*/ 	.word	0x00000dd0


	//   ....[3]....
        /*020c*/ 	.word	0x000010f0


	//   ....[4]....
        /*0210*/ 	.word	0x00001120


	//   ....[5]....
        /*0214*/ 	.word	0x00001260


	//   ....[6]....
        /*0218*/ 	.word	0x00001290


	//   ....[7]....
        /*021c*/ 	.word	0x000013c0


	//   ....[8]....
        /*0220*/ 	.word	0x00001400


	//   ....[9]....
        /*0224*/ 	.word	0x00002c60


	//   ....[10]....
        /*0228*/ 	.word	0x00002da0


	//   ....[11]....
        /*022c*/ 	.word	0x00002de0


	//   ....[12]....
        /*0230*/ 	.word	0x00002ef0


	//   ....[13]....
        /*0234*/ 	.word	0x00002f20


	//   ....[14]....
        /*0238*/ 	.word	0x00002ff0


	//   ....[15]....
        /*023c*/ 	.word	0x00003050


	//   ....[16]....
        /*0240*/ 	.word	0x00003250


	//   ....[17]....
        /*0244*/ 	.word	0x00005940


	//   ....[18]....
        /*0248*/ 	.word	0x00005990


	//   ....[19]....
        /*024c*/ 	.word	0x00005a50


	//   ....[20]....
        /*0250*/ 	.word	0x00005aa0


	//   ....[21]....
        /*0254*/ 	.word	0x00005ae0


	//   ....[22]....
        /*0258*/ 	.word	0x00005be0


	//   ....[23]....
        /*025c*/ 	.word	0x00005e50


	//   ....[24]....
        /*0260*/ 	.word	0x00005fb0


	//   ....[25]....
        /*0264*/ 	.word	0x00007b40


	//   ....[26]....
        /*0268*/ 	.word	0x00007b70


	//   ....[27]....
        /*026c*/ 	.word	0x00007ba0


	//   ....[28]....
        /*0270*/ 	.word	0x00007bc0


	//   ....[29]....
        /*0274*/ 	.word	0x00007bf0


	//   ....[30]....
        /*0278*/ 	.word	0x00007c10


	//   ....[31]....
        /*027c*/ 	.word	0x00007c30


	//   ....[32]....
        /*0280*/ 	.word	0x00007c40


	//   ....[33]....
        /*0284*/ 	.word	0x00008a10


	//   ....[34]....
        /*0288*/ 	.word	0x00008a60


	//   ....[35]....
        /*028c*/ 	.word	0x00008a90


	//   ....[36]....
        /*0290*/ 	.word	0x00008ac0


	//   ....[37]....
        /*0294*/ 	.word	0x00008af0


	//   ....[38]....
        /*0298*/ 	.word	0x00008b20


	//   ....[39]....
        /*029c*/ 	.word	0x00008b50


	//   ....[40]....
        /*02a0*/ 	.word	0x00008b80


	//   ....[41]....
        /*02a4*/ 	.word	0x00008ba0


	//   ....[42]....
        /*02a8*/ 	.word	0x00008bb0


	//   ....[43]....
        /*02ac*/ 	.word	0x000090f0


	//   ....[44]....
        /*02b0*/ 	.word	0x00009110


	//   ....[45]....
        /*02b4*/ 	.word	0x00009590


	//   ....[46]....
        /*02b8*/ 	.word	0x000095b0


	//   ....[47]....
        /*02bc*/ 	.word	0x00009a40


	//   ....[48]....
        /*02c0*/ 	.word	0x00009a50


	//----- nvinfo : EIATTR_EXIT_INSTR_OFFSETS
	.align		4
.L_128:
        /*02c4*/ 	.byte	0x04, 0x1c
        /*02c6*/ 	.short	(.L_130 - .L_129)


	//   ....[0]....
.L_129:
        /*02c8*/ 	.word	0x000001b0


	//   ....[1]....
        /*02cc*/ 	.word	0x00009a60


	//   ....[2]....
        /*02d0*/ 	.word	0x00009e80


	//   ....[3]....
        /*02d4*/ 	.word	0x00009ed0


	//   ....[4]....
        /*02d8*/ 	.word	0x00009f00


	//   ....[5]....
        /*02dc*/ 	.word	0x00009f60


	//   ....[6]....
        /*02e0*/ 	.word	0x0000a1c0


	//----- nvinfo : EIATTR_CTAIDZ_USED
	.align		4
.L_130:
        /*02e4*/ 	.byte	0x01, 0x04
	.zero		2


	//----- nvinfo : EIATTR_MAX_THREADS
	.align		4
        /*02e8*/ 	.byte	0x04, 0x05
        /*02ea*/ 	.short	(.L_132 - .L_131)
.L_131:
        /*02ec*/ 	.word	0x00000080
        /*02f0*/ 	.word	0x00000001
        /*02f4*/ 	.word	0x00000001


	//----- nvinfo : EIATTR_CRS_STACK_SIZE
	.align		4
.L_132:
        /*02f8*/ 	.byte	0x04, 0x1e
        /*02fa*/ 	.short	(.L_134 - .L_133)
.L_133:
        /*02fc*/ 	.word	0x00000000
.L_134:


//--------------------- .nv.info._ZN7cutlass13device_kernelIN5flash19enable_sm80_to_sm89INS1_16FlashAttnFwdSm80INS1_25CollectiveMainloopFwdSm80ILi4ELi1ELb0EN4cute5tupleIJNS5_1CILi128EEENS7_ILi48EEENS7_ILi96EEEEEELi96ENS_10bfloat16_tEfNS_4arch4Sm80ELb0ELb0ELb0ELb1ELb0ELb0ELb1ELb1EEENS1_21CollectiveEpilogueFwdINS6_IJS8_SA_S9_EEENS6_IJNS7_ILi1EEESI_SI_EEESC_SE_Li128ELb1ELb1ELb1ELb0EEENS1_36VarlenDynamicPersistentTileSchedulerILi128ELi48ELi128ELi128ELb1ELb1ELb0ELb0ELb1ELb1EEEEEEEEEvNT_6ParamsE --------------------------
	.section	.nv.info._ZN7cutlass13device_kernelIN5flash19enable_sm80_to_sm89INS1_16FlashAttnFwdSm80INS1_25CollectiveMainloopFwdSm80ILi4ELi1ELb0EN4cute5tupleIJNS5_1CILi128EEENS7_ILi48EEENS7_ILi96EEEEEELi96ENS_10bfloat16_tEfNS_4arch4Sm80ELb0ELb0ELb0ELb1ELb0ELb0ELb1ELb1EEENS1_21CollectiveEpilogueFwdINS6_IJS8_SA_S9_EEENS6_IJNS7_ILi1EEESI_SI_EEESC_SE_Li128ELb1ELb1ELb1ELb0EEENS1_36VarlenDynamicPersistentTileSchedulerILi128ELi48ELi128ELi128ELb1ELb1ELb0ELb0ELb1ELb1EEEEEEEEEvNT_6ParamsE,"",@"SHT_CUDA_INFO"
	.sectionflags	@""
	.align	4


	//----- nvinfo : EIATTR_CUDA_API_VERSION
	.align		4
        /*0000*/ 	.byte	0x04, 0x37
        /*0002*/ 	.short	(.L_136 - .L_135)
.L_135:
        /*0004*/ 	.word	0x00000082


	//----- nvinfo : EIATTR_SW2861232_WAR
	.align		4
.L_136:
        /*0008*/ 	.byte	0x01, 0x35
	.zero		2


	//----- nvinfo : EIATTR_PARAM_CBANK
	.align		4
        /*000c*/ 	.byte	0x04, 0x0a
        /*000e*/ 	.short	(.L_138 - .L_137)
	.align		4
.L_137:
        /*0010*/ 	.word	index@(.nv.constant0._ZN7cutlass13device_kernelIN5flash19enable_sm80_to_sm89INS1_16FlashAttnFwdSm80INS1_25CollectiveMainloopFwdSm80ILi4ELi1ELb0EN4cute5tupleIJNS5_1CILi128EEENS7_ILi48EEENS7_ILi96EEEEEELi96ENS_10bfloat16_tEfNS_4arch4Sm80ELb0ELb0ELb0ELb1ELb0ELb0ELb1ELb1EEENS1_21CollectiveEpilogueFwdINS6_IJS8_SA_S9_EEENS6_IJNS7_ILi1EEESI_SI_EEESC_SE_Li128ELb1ELb1ELb1ELb0EEENS1_36VarlenDynamicPersistentTileSchedulerILi128ELi48ELi128ELi128ELb1ELb1ELb0ELb0ELb1ELb1EEEEEEEEEvNT_6ParamsE)
        /*0014*/ 	.short	0x0160
        /*0016*/ 	.short	0x0438


	//----- nvinfo : EIATTR_CBANK_PARAM_SIZE
	.align		4
.L_138:
        /*0018*/ 	.byte	0x03, 0x19
        /*001a*/ 	.short	0x0438


	//----- nvinfo : EIATTR_KPARAM_INFO
	.align		4
        /*001c*/ 	.byte	0x04, 0x17
        /*001e*/ 	.short	(.L_140 - .L_139)
.L_139:
        /*0020*/ 	.word	0x00000000
        /*0024*/ 	.short	0x0000
        /*0026*/ 	.short	0x0000
        /*0028*/ 	.byte	0x00, 0xf0, 0xe1, 0x10


	//----- nvinfo : EIATTR_MAXREG_COUNT
	.align		4
.L_140:
        /*002c*/ 	.byte	0x03, 0x1b
        /*002e*/ 	.short	0x00ff


	//----- nvinfo : EIATTR_NUM_BARRIERS
	.align		4
        /*0030*/ 	.byte	0x02, 0x4c
        /*0032*/ 	.byte	0x06
	.zero		1


	//----- nvinfo : EIATTR_ANNOTATIONS
	.align		4
        /*0034*/ 	.byte	0x04, 0x55
        /*0036*/ 	.short	(.L_142 - .L_141)


	//   ....[0]....
.L_141:
        /* <DEDUP_REMOVED lines=81> */
        /*053c*/ 	.byte	0x00, 0xbf, 0x00, 0x00, 0x01, 0x00, 0x00, 0x00, 0xe0, 0xbf, 0x00, 0x00


	//----- nvinfo : EIATTR_MERCURY_ISA_VERSION
	.align		4
.L_142:
        /*0548*/ 	.byte	0x03, 0x5f
        /*054a*/ 	.short	0x0000


	//----- nvinfo : EIATTR_INT_WARP_WIDE_INSTR_OFFSETS
	.align		4
        /*054c*/ 	.byte	0x04, 0x31
        /*054e*/ 	.short	(.L_144 - .L_143)


	//   ....[0]....
.L_143:
        /*0550*/ 	.word	0x00008670


	//   ....[1]....
        /*0554*/ 	.word	0x000086f0


	//----- nvinfo : EIATTR_COOP_GROUP_MASK_REGIDS
	.align		4
.L_144:
        /*0558*/ 	.byte	0x04, 0x29
        /*055a*/ 	.short	(.L_146 - .L_145)


	//   ....[0]....
.L_145:
        /*055c*/ 	.word	0xffffffff


	//   ....[1]....
        /*0560*/ 	.word	0xffffffff


	//   ....[2]....
        /*0564*/ 	.word	0xffffffff


	//   ....[3]....
        /*0568*/ 	.word	0xffffffff


	//   ....[4]....
        /*056c*/ 	.word	0xffffffff


	//   ....[5]....
        /*0570*/ 	.word	0xffffffff


	//   ....[6]....
        /*0574*/ 	.word	0xffffffff


	//   ....[7]....
        /*0578*/ 	.word	0xffffffff


	//   ....[8]....
        /*057c*/ 	.word	0xffffffff


	//   ....[9]....
        /*0580*/ 	.word	0xffffffff


	//   ....[10]....
        /*0584*/ 	.word	0xffffffff


	//   ....[11]....
        /*0588*/ 	.word	0xffffffff


	//   ....[12]....
        /*058c*/ 	.word	0xffffffff


	//   ....[13]....
        /*0590*/ 	.word	0xffffffff


	//   ....[14]....
        /*0594*/ 	.word	0xffffffff


	//   ....[15]....
        /*0598*/ 	.word	0xffffffff


	//   ....[16]....
        /*059c*/ 	.word	0xffffffff


	//   ....[17]....
        /*05a0*/ 	.word	0xffffffff


	//   ....[18]....
        /*05a4*/ 	.word	0xffffffff


	//   ....[19]....
        /*05a8*/ 	.word	0xffffffff


	//   ....[20]....
        /*05ac*/ 	.word	0xffffffff


	//   ....[21]....
        /*05b0*/ 	.word	0xffffffff


	//   ....[22]....
        /*05b4*/ 	.word	0xffffffff


	//   ....[23]....
        /*05b8*/ 	.word	0xffffffff


	//   ....[24]....
        /*05bc*/ 	.word	0xffffffff


	//   ....[25]....
        /*05c0*/ 	.word	0xffffffff


	//   ....[26]....
        /*05c4*/ 	.word	0xffffffff


	//   ....[27]....
        /*05c8*/ 	.word	0xffffffff


	//   ....[28]....
        /*05cc*/ 	.word	0xffffffff


	//   ....[29]....
        /*05d0*/ 	.word	0xffffffff


	//   ....[30]....
        /*05d4*/ 	.word	0xffffffff


	//   ....[31]....
        /*05d8*/ 	.word	0xffffffff


	//   ....[32]....
        /*05dc*/ 	.word	0xffffffff


	//   ....[33]....
        /*05e0*/ 	.word	0xffffffff


	//   ....[34]....
        /*05e4*/ 	.word	0xffffffff


	//   ....[35]....
        /*05e8*/ 	.word	0xffffffff


	//   ....[36]....
        /*05ec*/ 	.word	0xffffffff


	//   ....[37]....
        /*05f0*/ 	.word	0xffffffff


	//   ....[38]....
        /*05f4*/ 	.word	0xffffffff


	//   ....[39]....
        /*05f8*/ 	.word	0xffffffff


	//   ....[40]....
        /*05fc*/ 	.word	0xffffffff


	//   ....[41]....
        /*0600*/ 	.word	0xffffffff


	//   ....[42]....
        /*0604*/ 	.word	0xffffffff


	//   ....[43]....
        /*0608*/ 	.word	0xffffffff


	//   ....[44]....
        /*060c*/ 	.word	0xffffffff


	//   ....[45]....
        /*0610*/ 	.word	0xffffffff


	//   ....[46]....
        /*0614*/ 	.word	0xffffffff


	//   ....[47]....
        /*0618*/ 	.word	0xffffffff


	//   ....[48]....
        /*061c*/ 	.word	0xffffffff


	//   ....[49]....
        /*0620*/ 	.word	0xffffffff


	//   ....[50]....
        /*0624*/ 	.word	0xffffffff


	//   ....[51]....
        /*0628*/ 	.word	0xffffffff


	//   ....[52]....
        /*062c*/ 	.word	0xffffffff


	//   ....[53]....
        /*0630*/ 	.word	0xffffffff


	//   ....[54]....
        /*0634*/ 	.word	0xffffffff


	//   ....[55]....
        /*0638*/ 	.word	0xffffffff


	//   ....[56]....
        /*063c*/ 	.word	0xffffffff


	//   ....[57]....
        /*0640*/ 	.word	0xffffffff


	//   ....[58]....
        /*0644*/ 	.word	0xffffffff


	//   ....[59]....
        /*0648*/ 	.word	0xffffffff


	//   ....[60]....
        /*064c*/ 	.word	0xffffffff


	//   ....[61]....
        /*0650*/ 	.word	0xffffffff


	//   ....[62]....
        /*0654*/ 	.word	0xffffffff


	//   ....[63]....
        /*0658*/ 	.word	0xffffffff


	//   ....[64]....
        /*065c*/ 	.word	0xffffffff


	//   ....[65]....
        /*0660*/ 	.word	0xffffffff


	//   ....[66]....
        /*0664*/ 	.word	0xffffffff


	//   ....[67]....
        /*0668*/ 	.word	0xffffffff


	//   ....[68]....
        /*066c*/ 	.word	0xffffffff


	//   ....[69]....
        /*0670*/ 	.word	0xffffffff


	//   ....[70]....
        /*0674*/ 	.word	0xffffffff


	//   ....[71]....
        /*0678*/ 	.word	0xffffffff


	//   ....[72]....
        /*067c*/ 	.word	0xffffffff


	//   ....[73]....
        /*0680*/ 	.word	0xffffffff


	//   ....[74]....
        /*0684*/ 	.word	0xffffffff


	//   ....[75]....
        /*0688*/ 	.word	0xffffffff


	//   ....[76]....
        /*068c*/ 	.word	0xffffffff


	//   ....[77]....
        /*0690*/ 	.word	0xffffffff


	//   ....[78]....
        /*0694*/ 	.word	0xffffffff


	//   ....[79]....
        /*0698*/ 	.word	0xffffffff


	//   ....[80]....
        /*069c*/ 	.word	0xffffffff


	//   ....[81]....
        /*06a0*/ 	.word	0xffffffff


	//   ....[82]....
        /*06a4*/ 	.word	0xffffffff


	//   ....[83]....
        /*06a8*/ 	.word	0xffffffff


	//   ....[84]....
        /*06ac*/ 	.word	0xffffffff


	//   ....[85]....
        /*06b0*/ 	.word	0xffffffff


	//   ....[86]....
        /*06b4*/ 	.word	0xffffffff


	//   ....[87]....
        /*06b8*/ 	.word	0xffffffff


	//   ....[88]....
        /*06bc*/ 	.word	0xffffffff


	//   ....[89]....
        /*06c0*/ 	.word	0xffffffff


	//   ....[90]....
        /*06c4*/ 	.word	0xffffffff


	//   ....[91]....
        /*06c8*/ 	.word	0xffffffff


	//   ....[92]....
        /*06cc*/ 	.word	0xffffffff


	//   ....[93]....
        /*06d0*/ 	.word	0xffffffff


	//   ....[94]....
        /*06d4*/ 	.word	0xffffffff


	//   ....[95]....
        /*06d8*/ 	.word	0xffffffff


	//   ....[96]....
        /*06dc*/ 	.word	0xffffffff


	//   ....[97]....
        /*06e0*/ 	.word	0xffffffff


	//   ....[98]....
        /*06e4*/ 	.word	0xffffffff


	//   ....[99]....
        /*06e8*/ 	.word	0xffffffff


	//   ....[100]....
        /*06ec*/ 	.word	0xffffffff


	//   ....[101]....
        /*06f0*/ 	.word	0xffffffff


	//   ....[102]....
        /*06f4*/ 	.word	0xffffffff


	//   ....[103]....
        /*06f8*/ 	.word	0xffffffff


	//   ....[104]....
        /*06fc*/ 	.word	0xffffffff


	//   ....[105]....
        /*0700*/ 	.word	0xffffffff


	//   ....[106]....
        /*0704*/ 	.word	0xffffffff


	//   ....[107]....
        /*0708*/ 	.word	0xffffffff


	//   ....[108]....
        /*070c*/ 	.word	0xffffffff


	//   ....[109]....
        /*0710*/ 	.word	0xffffffff


	//   ....[110]....
        /*0714*/ 	.word	0xffffffff


	//   ....[111]....
        /*0718*/ 	.word	0xffffffff


	//   ....[112]....
        /*071c*/ 	.word	0xffffffff


	//   ....[113]....
        /*0720*/ 	.word	0xffffffff


	//   ....[114]....
        /*0724*/ 	.word	0xffffffff


	//   ....[115]....
        /*0728*/ 	.word	0xffffffff


	//   ....[116]....
        /*072c*/ 	.word	0xffffffff


	//   ....[117]....
        /*0730*/ 	.word	0xffffffff


	//   ....[118]....
        /*0734*/ 	.word	0xffffffff


	//   ....[119]....
        /*0738*/ 	.word	0xffffffff


	//   ....[120]....
        /*073c*/ 	.word	0xffffffff


	//   ....[121]....
        /*0740*/ 	.word	0xffffffff


	//   ....[122]....
        /*0744*/ 	.word	0xffffffff


	//   ....[123]....
        /*0748*/ 	.word	0xffffffff


	//   ....[124]....
        /*074c*/ 	.word	0xffffffff


	//   ....[125]....
        /*0750*/ 	.word	0xffffffff


	//   ....[126]....
        /*0754*/ 	.word	0xffffffff


	//   ....[127]....
        /*0758*/ 	.word	0xffffffff


	//   ....[128]....
        /*075c*/ 	.word	0xffffffff


	//   ....[129]....
        /*0760*/ 	.word	0xffffffff


	//   ....[130]....
        /*0764*/ 	.word	0xffffffff


	//   ....[131]....
        /*0768*/ 	.word	0xffffffff


	//   ....[132]....
        /*076c*/ 	.word	0xffffffff


	//   ....[133]....
        /*0770*/ 	.word	0xffffffff


	//   ....[134]....
        /*0774*/ 	.word	0xffffffff


	//   ....[135]....
        /*0778*/ 	.word	0xffffffff


	//   ....[136]....
        /*077c*/ 	.word	0xffffffff


	//   ....[137]....
        /*0780*/ 	.word	0xffffffff


	//   ....[138]....
        /*0784*/ 	.word	0xffffffff


	//   ....[139]....
        /*0788*/ 	.word	0xffffffff


	//   ....[140]....
        /*078c*/ 	.word	0xffffffff


	//   ....[141]....
        /*0790*/ 	.word	0xffffffff


	//   ....[142]....
        /*0794*/ 	.word	0xffffffff


	//   ....[143]....
        /*0798*/ 	.word	0xffffffff


	//   ....[144]....
        /*079c*/ 	.word	0xffffffff


	//   ....[145]....
        /*07a0*/ 	.word	0xffffffff


	//   ....[146]....
        /*07a4*/ 	.word	0xffffffff


	//   ....[147]....
        /*07a8*/ 	.word	0xffffffff


	//   ....[148]....
        /*07ac*/ 	.word	0xffffffff


	//   ....[149]....
        /*07b0*/ 	.word	0xffffffff


	//   ....[150]....
        /*07b4*/ 	.word	0xffffffff


	//   ....[151]....
        /*07b8*/ 	.word	0xffffffff


	//   ....[152]....
        /*07bc*/ 	.word	0xffffffff


	//   ....[153]....
        /*07c0*/ 	.word	0xffffffff


	//   ....[154]....
        /*07c4*/ 	.word	0xffffffff


	//   ....[155]....
        /*07c8*/ 	.word	0xffffffff


	//   ....[156]....
        /*07cc*/ 	.word	0xffffffff


	//   ....[157]....
        /*07d0*/ 	.word	0xffffffff


	//   ....[158]....
        /*07d4*/ 	.word	0xffffffff


	//   ....[159]....
        /*07d8*/ 	.word	0xffffffff


	//   ....[160]....
        /*07dc*/ 	.word	0xffffffff


	//   ....[161]....
        /*07e0*/ 	.word	0xffffffff


	//   ....[162]....
        /*07e4*/ 	.word	0xffffffff


	//   ....[163]....
        /*07e8*/ 	.word	0xffffffff


	//   ....[164]....
        /*07ec*/ 	.word	0xffffffff


	//   ....[165]....
        /*07f0*/ 	.word	0xffffffff


	//   ....[166]....
        /*07f4*/ 	.word	0xffffffff


	//----- nvinfo : EIATTR_COOP_GROUP_INSTR_OFFSETS
	.align		4
.L_146:
        /*07f8*/ 	.byte	0x04, 0x28
        /*07fa*/ 	.short	(.L_148 - .L_147)


	//   ....[0]....
.L_147:
        /*07fc*/ 	.word	0x00000050


	//   ....[1]....
        /*0800*/ 	.word	0x000001e0


	//   ....[2]....
        /*0804*/ 	.word	0x00000210


	//   ....[3]....
        /*0808*/ 	.word	0x00000240


	//   ....[4]....
        /*080c*/ 	.word	0x00000270


	//   ....[5]....
        /*0810*/ 	.word	0x000002a0


	//   ....[6]....
        /*0814*/ 	.word	0x000002d0


	//   ....[7]....
        /*0818*/ 	.word	0x00000440


	//   ....[8]....
        /*081c*/ 	.word	0x00000480


	//   ....[9]....
        /*0820*/ 	.word	0x000004b0


	//   ....[10]....
        /*0824*/ 	.word	0x000004e0


	//   ....[11]....
        /*0828*/ 	.word	0x00000510


	//   ....[12]....
        /*082c*/ 	.word	0x00000540


	//   ....[13]....
        /*0830*/ 	.word	0x000005d0


	//   ....[14]....
        /*0834*/ 	.word	0x00000600


	//   ....[15]....
        /*0838*/ 	.word	0x00000620


	//   ....[16]....
        /*083c*/ 	.word	0x00000680


	//   ....[17]....
        /*0840*/ 	.word	0x00002610


	//   ....[18]....
        /*0844*/ 	.word	0x00002630


	//   ....[19]....
        /*0848*/ 	.word	0x000027a0


	//   ....[20]....
        /*084c*/ 	.word	0x000027b0


	//   ....[21]....
        /*0850*/ 	.word	0x00002920


	//   ....[22]....
        /*0854*/ 	.word	0x00002940


	//   ....[23]....
        /*0858*/ 	.word	0x00002ab0


	//   ....[24]....
        /*085c*/ 	.word	0x00002ac0


	//   ....[25]....
        /*0860*/ 	.word	0x00003db0


	//   ....[26]....
        /*0864*/ 	.word	0x00003ee0


	//   ....[27]....
        /*0868*/ 	.word	0x00004040


	//   ....[28]....
        /*086c*/ 	.word	0x00004060


	//   ....[29]....
        /*0870*/ 	.word	0x000042f0


	//   ....[30]....
        /*0874*/ 	.word	0x00004360


	//   ....[31]....
        /*0878*/ 	.word	0x00004580


	//   ....[32]....
        /*087c*/ 	.word	0x00004650


	//   ....[33]....
        /*0880*/ 	.word	0x00006370


	//   ....[34]....
        /*0884*/ 	.word	0x000063c0


	//   ....[35]....
        /*0888*/ 	.word	0x000063d0


	//   ....[36]....
        /*088c*/ 	.word	0x00006410


	//   ....[37]....
        /*0890*/ 	.word	0x00006440


	//   ....[38]....
        /*0894*/ 	.word	0x00006470


	//   ....[39]....
        /*0898*/ 	.word	0x000066c0


	//   ....[40]....
        /*089c*/ 	.word	0x00006a40


	//   ....[41]....
        /*08a0*/ 	.word	0x00007cd0


	//   ....[42]....
        /*08a4*/ 	.word	0x00007ce0


	//   ....[43]....
        /*08a8*/ 	.word	0x00007cf0


	//   ....[44]....
        /*08ac*/ 	.word	0x00007d00


	//   ....[45]....
        /*08b0*/ 	.word	0x00007d30


	//   ....[46]....
        /*08b4*/ 	.word	0x00007d50


	//   ....[47]....
        /*08b8*/ 	.word	0x00007d70


	//   ....[48]....
        /*08bc*/ 	.word	0x00007d80


	//   ....[49]....
        /*08c0*/ 	.word	0x000092a0


	//   ....[50]....
        /*08c4*/ 	.word	0x000092b0


	//   ....[51]....
        /*08c8*/ 	.word	0x000092c0


	//   ....[52]....
        /*08cc*/ 	.word	0x000092d0


	//   ....[53]....
        /*08d0*/ 	.word	0x000092e0


	//   ....[54]....
        /*08d4*/ 	.word	0x000092f0


	//   ....[55]....
        /*08d8*/ 	.word	0x00009320


	//   ....[56]....
        /*08dc*/ 	.word	0x00009330


	//   ....[57]....
        /*08e0*/ 	.word	0x000097b0


	//   ....[58]....
        /*08e4*/ 	.word	0x000097d0


	//   ....[59]....
        /*08e8*/ 	.word	0x00009910


	//   ....[60]....
        /*08ec*/ 	.word	0x00009920


	//   ....[61]....
        /*08f0*/ 	.word	0x00009a70


	//   ....[62]....
        /*08f4*/ 	.word	0x00009a90


	//   ....[63]....
        /*08f8*/ 	.word	0x00009be0


	//   ....[64]....
        /*08fc*/ 	.word	0x00009bf0


	//   ....[65]....
        /*0900*/ 	.word	0x00009f40


	//   ....[66]....
        /*0904*/ 	.word	0x00009f60


	//   ....[67]....
        /*0908*/ 	.word	0x0000a430


	//   ....[68]....
        /*090c*/ 	.word	0x0000a440


	//   ....[69]....
        /*0910*/ 	.word	0x0000a910


	//   ....[70]....
        /*0914*/ 	.word	0x0000a930


	//   ....[71]....
        /*0918*/ 	.word	0x0000ae10


	//   ....[72]....
        /*091c*/ 	.word	0x0000ae20


	//   ....[73]....
        /*0920*/ 	.word	0x0000ba60


	//   ....[74]....
        /*0924*/ 	.word	0x0000ba80


	//   ....[75]....
        /*0928*/ 	.word	0x0000bbd0


	//   ....[76]....
        /*092c*/ 	.word	0x0000bbe0


	//   ....[77]....
        /*0930*/ 	.word	0x0000bd30


	//   ....[78]....
        /*0934*/ 	.word	0x0000bd50


	//   ....[79]....
        /*0938*/ 	.word	0x0000bea0


	//   ....[80]....
        /*093c*/ 	.word	0x0000beb0


	//   ....[81]....
        /*0940*/ 	.word	0x0000c0a0


	//   ....[82]....
        /*0944*/ 	.word	0x0000c0c0


	//   ....[83]....
        /*0948*/ 	.word	0x0000c1e0


	//   ....[84]....
        /*094c*/ 	.word	0x0000c220


	//   ....[85]....
        /*0950*/ 	.word	0x0000c250


	//   ....[86]....
        /*0954*/ 	.word	0x0000c280


	//   ....[87]....
        /*0958*/ 	.word	0x0000c2b0


	//   ....[88]....
        /*095c*/ 	.word	0x0000c2e0


	//   ....[89]....
        /*0960*/ 	.word	0x0000c430


	//   ....[90]....
        /*0964*/ 	.word	0x0000c470


	//   ....[91]....
        /*0968*/ 	.word	0x0000c4a0


	//   ....[92]....
        /*096c*/ 	.word	0x0000c4d0


	//   ....[93]....
        /*0970*/ 	.word	0x0000c500


	//   ....[94]....
        /*0974*/ 	.word	0x0000c530


	//   ....[95]....
        /*0978*/ 	.word	0x0000c5c0


	//   ....[96]....
        /*097c*/ 	.word	0x0000c5f0


	//   ....[97]....
        /*0980*/ 	.word	0x0000c600


	//   ....[98]....
        /*0984*/ 	.word	0x0000c660


	//   ....[99]....
        /*0988*/ 	.word	0x0000cb90


	//   ....[100]....
        /*098c*/ 	.word	0x0000cbf0


	//   ....[101]....
        /*0990*/ 	.word	0x0000cc40


	//   ....[102]....
        /*0994*/ 	.word	0x0000cc90


	//   ....[103]....
        /*0998*/ 	.word	0x0000cce0


	//   ....[104]....
        /*099c*/ 	.word	0x0000cd50


	//   ....[105]....
        /*09a0*/ 	.word	0x0000cd90


	//   ....[106]....
        /*09a4*/ 	.word	0x0000ce00


	//   ....[107]....
        /*09a8*/ 	.word	0x0000ce70


	//   ....[108]....
        /*09ac*/ 	.word	0x0000ced0


	//   ....[109]....
        /*09b0*/ 	.word	0x0000cf40


	//   ....[110]....
        /*09b4*/ 	.word	0x0000cfb0


	//   ....[111]....
        /*09b8*/ 	.word	0x0000d010


	//   ....[112]....
        /*09bc*/ 	.word	0x0000d070


	//   ....[113]....
        /*09c0*/ 	.word	0x0000d0d0


	//   ....[114]....
        /*09c4*/ 	.word	0x0000d140


	//   ....[115]....
        /*09c8*/ 	.word	0x0000d1a0


	//   ....[116]....
        /*09cc*/ 	.word	0x0000d200


	//   ....[117]....
        /*09d0*/ 	.word	0x0000d270


	//   ....[118]....
        /*09d4*/ 	.word	0x0000d2b0


	//   ....[119]....
        /*09d8*/ 	.word	0x0000d300


	//   ....[120]....
        /*09dc*/ 	.word	0x0000d350


	//   ....[121]....
        /*09e0*/ 	.word	0x0000d3a0


	//   ....[122]....
        /*09e4*/ 	.word	0x0000d3f0


	//   ....[123]....
        /*09e8*/ 	.word	0x0000d440


	//   ....[124]....
        /*09ec*/ 	.word	0x0000d490


	//   ....[125]....
        /*09f0*/ 	.word	0x0000d4f0


	//   ....[126]....
        /*09f4*/ 	.word	0x0000d560


	//   ....[127]....
        /*09f8*/ 	.word	0x0000d5c0


	//   ....[128]....
        /*09fc*/ 	.word	0x0000d620


	//   ....[129]....
        /*0a00*/ 	.word	0x0000d680


	//   ....[130]....
        /*0a04*/ 	.word	0x0000d6f0


	//   ....[131]....
        /*0a08*/ 	.word	0x0000d750


	//   ....[132]....
        /*0a0c*/ 	.word	0x0000d7b0


	//   ....[133]....
        /*0a10*/ 	.word	0x0000d810


	//   ....[134]....
        /*0a14*/ 	.word	0x0000d880


	//   ....[135]....
        /*0a18*/ 	.word	0x0000d8e0


	//   ....[136]....
        /*0a1c*/ 	.word	0x0000d940


	//   ....[137]....
        /*0a20*/ 	.word	0x0000d9a0


	//   ....[138]....
        /*0a24*/ 	.word	0x0000da10


	//   ....[139]....
        /*0a28*/ 	.word	0x0000da70


	//   ....[140]....
        /*0a2c*/ 	.word	0x0000dad0


	//   ....[141]....
        /*0a30*/ 	.word	0x0000db30


	//   ....[142]....
        /*0a34*/ 	.word	0x0000dba0


	//   ....[143]....
        /*0a38*/ 	.word	0x0000dc00


	//   ....[144]....
        /*0a3c*/ 	.word	0x0000dc60


	//   ....[145]....
        /*0a40*/ 	.word	0x0000dcc0


	//   ....[146]....
        /*0a44*/ 	.word	0x0000dd30


	//   ....[147]....
        /*0a48*/ 	.word	0x0000dd90


	//   ....[148]....
        /*0a4c*/ 	.word	0x0000ddf0


	//   ....[149]....
        /*0a50*/ 	.word	0x0000de50


	//   ....[150]....
        /*0a54*/ 	.word	0x0000dec0


	//   ....[151]....
        /*0a58*/ 	.word	0x0000df10


	//   ....[152]....
        /*0a5c*/ 	.word	0x0000df50


	//   ....[153]....
        /*0a60*/ 	.word	0x0000dfa0


	//   ....[154]....
        /*0a64*/ 	.word	0x0000dff0


	//   ....[155]....
        /*0a68*/ 	.word	0x0000e040


	//   ....[156]....
        /*0a6c*/ 	.word	0x0000e0b0


	//   ....[157]....
        /*0a70*/ 	.word	0x0000e0f0


	//   ....[158]....
        /*0a74*/ 	.word	0x0000e140


	//   ....[159]....
        /*0a78*/ 	.word	0x0000e190


	//   ....[160]....
        /*0a7c*/ 	.word	0x0000e1e0


	//   ....[161]....
        /*0a80*/ 	.word	0x0000e230


	//   ....[162]....
        /*0a84*/ 	.word	0x0000e2a0


	//   ....[163]....
        /*0a88*/ 	.word	0x0000e2e0


	//   ....[164]....
        /*0a8c*/ 	.word	0x0000e350


	//   ....[165]....
        /*0a90*/ 	.word	0x0000e3b0


	//   ....[166]....
        /*0a94*/ 	.word	0x0000e410


	//----- nvinfo : EIATTR_EXIT_INSTR_OFFSETS
	.align		4
.L_148:
        /*0a98*/ 	.byte	0x04, 0x1c
        /*0a9a*/ 	.short	(.L_150 - .L_149)


	//   ....[0]....
.L_149:
        /*0a9c*/ 	.word	0x00000b40


	//   ....[1]....
        /*0aa0*/ 	.word	0x0000cb50


	//----- nvinfo : EIATTR_MAX_THREADS
	.align		4
.L_150:
        /*0aa4*/ 	.byte	0x04, 0x05
        /*0aa6*/ 	.short	(.L_152 - .L_151)
.L_151:
        /*0aa8*/ 	.word	0x00000080
        /*0aac*/ 	.word	0x00000001
        /*0ab0*/ 	.word	0x00000001


	//----- nvinfo : EIATTR_CRS_STACK_SIZE
	.align		4
.L_152:
        /*0ab4*/ 	.byte	0x04, 0x1e
        /*0ab6*/ 	.short	(.L_154 - .L_153)
.L_153:
        /*0ab8*/ 	.word	0x00000000
.L_154:


//--------------------- .nv.info._ZN7cutlass13device_kernelIN5flash19enable_sm80_to_sm89INS1_16FlashAttnFwdSm80INS1_25CollectiveMainloopFwdSm80ILi4ELi1ELb0EN4cute5tupleIJNS5_1CILi128EEENS7_ILi48EEENS7_ILi96EEEEEELi96ENS_10bfloat16_tEfNS_4arch4Sm80ELb0ELb0ELb0ELb1ELb0ELb1ELb1ELb1EEENS1_21CollectiveEpilogueFwdINS6_IJS8_SA_S9_EEENS6_IJNS7_ILi1EEESI_SI_EEESC_SE_Li128ELb1ELb1ELb1ELb0EEENS1_36VarlenDynamicPersistentTileSchedulerILi128ELi48ELi128ELi128ELb1ELb1ELb0ELb0ELb1ELb1EEEEEEEEEvNT_6ParamsE --------------------------
	.section	.nv.info._ZN7cutlass13device_kernelIN5flash19enable_sm80_to_sm89INS1_16FlashAttnFwdSm80INS1_25CollectiveMainloopFwdSm80ILi4ELi1ELb0EN4cute5tupleIJNS5_1CILi128EEENS7_ILi48EEENS7_ILi96EEEEEELi96ENS_10bfloat16_tEfNS_4arch4Sm80ELb0ELb0ELb0ELb1ELb0ELb1ELb1ELb1EEENS1_21CollectiveEpilogueFwdINS6_IJS8_SA_S9_EEENS6_IJNS7_ILi1EEESI_SI_EEESC_SE_Li128ELb1ELb1ELb1ELb0EEENS1_36VarlenDynamicPersistentTileSchedulerILi128ELi48ELi128ELi128ELb1ELb1ELb0ELb0ELb1ELb1EEEEEEEEEvNT_6ParamsE,"",@"SHT_CUDA_INFO"
	.sectionflags	@""
	.align	4


	//----- nvinfo : EIATTR_CUDA_API_VERSION
	.align		4
        /*0000*/ 	.byte	0x04, 0x37
        /*0002*/ 	.short	(.L_156 - .L_155)
.L_155:
        /*0004*/ 	.word	0x00000082


	//----- nvinfo : EIATTR_SW2861232_WAR
	.align		4
.L_156:
        /*0008*/ 	.byte	0x01, 0x35
	.zero		2


	//----- nvinfo : EIATTR_PARAM_CBANK
	.align		4
        /*000c*/ 	.byte	0x04, 0x0a
        /*000e*/ 	.short	(.L_158 - .L_157)
	.align		4
.L_157:
        /*0010*/ 	.word	index@(.nv.constant0._ZN7cutlass13device_kernelIN5flash19enable_sm80_to_sm89INS1_16FlashAttnFwdSm80INS1_25CollectiveMainloopFwdSm80ILi4ELi1ELb0EN4cute5tupleIJNS5_1CILi128EEENS7_ILi48EEENS7_ILi96EEEEEELi96ENS_10bfloat16_tEfNS_4arch4Sm80ELb0ELb0ELb0ELb1ELb0ELb1ELb1ELb1EEENS1_21CollectiveEpilogueFwdINS6_IJS8_SA_S9_EEENS6_IJNS7_ILi1EEESI_SI_EEESC_SE_Li128ELb1ELb1ELb1ELb0EEENS1_36VarlenDynamicPersistentTileSchedulerILi128ELi48ELi128ELi128ELb1ELb1ELb0ELb0ELb1ELb1EEEEEEEEEvNT_6ParamsE)
        /*0014*/ 	.short	0x0160
        /*0016*/ 	.short	0x0438


	//----- nvinfo : EIATTR_CBANK_PARAM_SIZE
	.align		4
.L_158:
        /*0018*/ 	.byte	0x03, 0x19
        /*001a*/ 	.short	0x0438


	//----- nvinfo : EIATTR_KPARAM_INFO
	.align		4
        /*001c*/ 	.byte	0x04, 0x17
        /*001e*/ 	.short	(.L_160 - .L_159)
.L_159:
        /*0020*/ 	.word	0x00000000
        /*0024*/ 	.short	0x0000
        /*0026*/ 	.short	0x0000
        /*0028*/ 	.byte	0x00, 0xf0, 0xe1, 0x10


	//----- nvinfo : EIATTR_MAXREG_COUNT
	.align		4
.L_160:
        /*002c*/ 	.byte	0x03, 0x1b
        /*002e*/ 	.short	0x00ff


	//----- nvinfo : EIATTR_NUM_BARRIERS
	.align		4
        /*0030*/ 	.byte	0x02, 0x4c
        /*0032*/ 	.byte	0x06
	.zero		1


	//----- nvinfo : EIATTR_ANNOTATIONS
	.align		4
        /*0034*/ 	.byte	0x04, 0x55
        /*0036*/ 	.short	(.L_162 - .L_161)


	//   ....[0]....
.L_161:
        /* <DEDUP_REMOVED lines=72> */


	//----- nvinfo : EIATTR_MERCURY_ISA_VERSION
	.align		4
.L_162:
        /*04a8*/ 	.byte	0x03, 0x5f
        /*04aa*/ 	.short	0x0000


	//----- nvinfo : EIATTR_INT_WARP_WIDE_INSTR_OFFSETS
	.align		4
        /*04ac*/ 	.byte	0x04, 0x31
        /*04ae*/ 	.short	(.L_164 - .L_163)


	//   ....[0]....
.L_163:
        /*04b0*/ 	.word	0x00013570


	//   ....[1]....
        /*04b4*/ 	.word	0x000135f0


	//----- nvinfo : EIATTR_COOP_GROUP_MASK_REGIDS
	.align		4
.L_164:
        /*04b8*/ 	.byte	0x04, 0x29
        /*04ba*/ 	.short	(.L_166 - .L_165)


	//   ....[0]....
.L_165:
        /*04bc*/ 	.word	0xffffffff


	//   ....[1]....
        /*04c0*/ 	.word	0xffffffff


	//   ....[2]....
        /*04c4*/ 	.word	0xffffffff


	//   ....[3]....
        /*04c8*/ 	.word	0xffffffff


	//   ....[4]....
        /*04cc*/ 	.word	0xffffffff


	//   ....[5]....
        /*04d0*/ 	.word	0xffffffff


	//   ....[6]....
        /*04d4*/ 	.word	0xffffffff


	//   ....[7]....
        /*04d8*/ 	.word	0xffffffff


	//   ....[8]....
        /*04dc*/ 	.word	0xffffffff


	//   ....[9]....
        /*04e0*/ 	.word	0xffffffff


	//   ....[10]....
        /*04e4*/ 	.word	0xffffffff


	//   ....[11]....
        /*04e8*/ 	.word	0xffffffff


	//   ....[12]....
        /*04ec*/ 	.word	0xffffffff


	//   ....[13]....
        /*04f0*/ 	.word	0xffffffff


	//   ....[14]....
        /*04f4*/ 	.word	0xffffffff


	//   ....[15]....
        /*04f8*/ 	.word	0xffffffff


	//   ....[16]....
        /*04fc*/ 	.word	0xffffffff


	//   ....[17]....
        /*0500*/ 	.word	0xffffffff


	//   ....[18]....
        /*0504*/ 	.word	0xffffffff


	//   ....[19]....
        /*0508*/ 	.word	0xffffffff


	//   ....[20]....
        /*050c*/ 	.word	0xffffffff


	//   ....[21]....
        /*0510*/ 	.word	0xffffffff


	//   ....[22]....
        /*0514*/ 	.word	0xffffffff


	//   ....[23]....
        /*0518*/ 	.word	0xffffffff


	//   ....[24]....
        /*051c*/ 	.word	0xffffffff


	//   ....[25]....
        /*0520*/ 	.word	0xffffffff


	//   ....[26]....
        /*0524*/ 	.word	0xffffffff


	//   ....[27]....
        /*0528*/ 	.word	0xffffffff


	//   ....[28]....
        /*052c*/ 	.word	0xffffffff


	//   ....[29]....
        /*0530*/ 	.word	0xffffffff


	//   ....[30]....
        /*0534*/ 	.word	0xffffffff


	//   ....[31]....
        /*0538*/ 	.word	0xffffffff


	//   ....[32]....
        /*053c*/ 	.word	0xffffffff


	//   ....[33]....
        /*0540*/ 	.word	0xffffffff


	//   ....[34]....
        /*0544*/ 	.word	0xffffffff


	//   ....[35]....
        /*0548*/ 	.word	0xffffffff


	//   ....[36]....
        /*054c*/ 	.word	0xffffffff


	//   ....[37]....
        /*0550*/ 	.word	0xffffffff


	//   ....[38]....
        /*0554*/ 	.word	0xffffffff


	//   ....[39]....
        /*0558*/ 	.word	0xffffffff


	//   ....[40]....
        /*055c*/ 	.word	0xffffffff


	//   ....[41]....
        /*0560*/ 	.word	0xffffffff


	//   ....[42]....
        /*0564*/ 	.word	0xffffffff


	//   ....[43]....
        /*0568*/ 	.word	0xffffffff


	//   ....[44]....
        /*056c*/ 	.word	0xffffffff


	//   ....[45]....
        /*0570*/ 	.word	0xffffffff


	//   ....[46]....
        /*0574*/ 	.word	0xffffffff


	//   ....[47]....
        /*0578*/ 	.word	0xffffffff


	//   ....[48]....
        /*057c*/ 	.word	0xffffffff


	//   ....[49]....
        /*0580*/ 	.word	0xffffffff


	//   ....[50]....
        /*0584*/ 	.word	0xffffffff


	//   ....[51]....
        /*0588*/ 	.word	0xffffffff


	//   ....[52]....
        /*058c*/ 	.word	0xffffffff


	//   ....[53]....
        /*0590*/ 	.word	0xffffffff


	//   ....[54]....
        /*0594*/ 	.word	0xffffffff


	//   ....[55]....
        /*0598*/ 	.word	0xffffffff


	//   ....[56]....
        /*059c*/ 	.word	0xffffffff


	//   ....[57]....
        /*05a0*/ 	.word	0xffffffff


	//   ....[58]....
        /*05a4*/ 	.word	0xffffffff


	//   ....[59]....
        /*05a8*/ 	.word	0xffffffff


	//   ....[60]....
        /*05ac*/ 	.word	0xffffffff


	//   ....[61]....
        /*05b0*/ 	.word	0xffffffff


	//   ....[62]....
        /*05b4*/ 	.word	0xffffffff


	//   ....[63]....
        /*05b8*/ 	.word	0xffffffff


	//   ....[64]....
        /*05bc*/ 	.word	0xffffffff


	//   ....[65]....
        /*05c0*/ 	.word	0xffffffff


	//   ....[66]....
        /*05c4*/ 	.word	0xffffffff


	//   ....[67]....
        /*05c8*/ 	.word	0xffffffff


	//   ....[68]....
        /*05cc*/ 	.word	0xffffffff


	//   ....[69]....
        /*05d0*/ 	.word	0xffffffff


	//   ....[70]....
        /*05d4*/ 	.word	0xffffffff


	//   ....[71]....
        /*05d8*/ 	.word	0xffffffff


	//   ....[72]....
        /*05dc*/ 	.word	0xffffffff


	//   ....[73]....
        /*05e0*/ 	.word	0xffffffff


	//   ....[74]....
        /*05e4*/ 	.word	0xffffffff


	//   ....[75]....
        /*05e8*/ 	.word	0xffffffff


	//   ....[76]....
        /*05ec*/ 	.word	0xffffffff


	//   ....[77]....
        /*05f0*/ 	.word	0xffffffff


	//   ....[78]....
        /*05f4*/ 	.word	0xffffffff


	//   ....[79]....
        /*05f8*/ 	.word	0xffffffff


	//   ....[80]....
        /*05fc*/ 	.word	0xffffffff


	//   ....[81]....
        /*0600*/ 	.word	0xffffffff


	//   ....[82]....
        /*0604*/ 	.word	0xffffffff


	//   ....[83]....
        /*0608*/ 	.word	0xffffffff


	//   ....[84]....
        /*060c*/ 	.word	0xffffffff


	//   ....[85]....
        /*0610*/ 	.word	0xffffffff


	//   ....[86]....
        /*0614*/ 	.word	0xffffffff


	//   ....[87]....
        /*0618*/ 	.word	0xffffffff


	//   ....[88]....
        /*061c*/ 	.word	0xffffffff


	//   ....[89]....
        /*0620*/ 	.word	0xffffffff


	//   ....[90]....
        /*0624*/ 	.word	0xffffffff


	//   ....[91]....
        /*0628*/ 	.word	0xffffffff


	//   ....[92]....
        /*062c*/ 	.word	0xffffffff


	//   ....[93]....
        /*0630*/ 	.word	0xffffffff


	//   ....[94]....
        /*0634*/ 	.word	0xffffffff


	//   ....[95]....
        /*0638*/ 	.word	0xffffffff


	//   ....[96]....
        /*063c*/ 	.word	0xffffffff


	//   ....[97]....
        /*0640*/ 	.word	0xffffffff


	//   ....[98]....
        /*0644*/ 	.word	0xffffffff


	//   ....[99]....
        /*0648*/ 	.word	0xffffffff


	//   ....[100]....
        /*064c*/ 	.word	0xffffffff


	//   ....[101]....
        /*0650*/ 	.word	0xffffffff


	//   ....[102]....
        /*0654*/ 	.word	0xffffffff


	//   ....[103]....
        /*0658*/ 	.word	0xffffffff


	//   ....[104]....
        /*065c*/ 	.word	0xffffffff


	//   ....[105]....
        /*0660*/ 	.word	0xffffffff


	//   ....[106]....
        /*0664*/ 	.word	0xffffffff


	//   ....[107]....
        /*0668*/ 	.word	0xffffffff


	//   ....[108]....
        /*066c*/ 	.word	0xffffffff


	//   ....[109]....
        /*0670*/ 	.word	0xffffffff


	//   ....[110]....
        /*0674*/ 	.word	0xffffffff


	//   ....[111]....
        /*0678*/ 	.word	0xffffffff


	//   ....[112]....
        /*067c*/ 	.word	0xffffffff


	//   ....[113]....
        /*0680*/ 	.word	0xffffffff


	//   ....[114]....
        /*0684*/ 	.word	0xffffffff


	//   ....[115]....
        /*0688*/ 	.word	0xffffffff


	//   ....[116]....
        /*068c*/ 	.word	0xffffffff


	//   ....[117]....
        /*0690*/ 	.word	0xffffffff


	//   ....[118]....
        /*0694*/ 	.word	0xffffffff


	//   ....[119]....
        /*0698*/ 	.word	0xffffffff


	//   ....[120]....
        /*069c*/ 	.word	0xffffffff


	//   ....[121]....
        /*06a0*/ 	.word	0xffffffff


	//   ....[122]....
        /*06a4*/ 	.word	0xffffffff


	//   ....[123]....
        /*06a8*/ 	.word	0xffffffff


	//   ....[124]....
        /*06ac*/ 	.word	0xffffffff


	//   ....[125]....
        /*06b0*/ 	.word	0xffffffff


	//   ....[126]....
        /*06b4*/ 	.word	0xffffffff


	//   ....[127]....
        /*06b8*/ 	.word	0xffffffff


	//   ....[128]....
        /*06bc*/ 	.word	0xffffffff


	//   ....[129]....
        /*06c0*/ 	.word	0xffffffff


	//   ....[130]....
        /*06c4*/ 	.word	0xffffffff


	//   ....[131]....
        /*06c8*/ 	.word	0xffffffff


	//   ....[132]....
        /*06cc*/ 	.word	0xffffffff


	//   ....[133]....
        /*06d0*/ 	.word	0xffffffff


	//   ....[134]....
        /*06d4*/ 	.word	0xffffffff


	//   ....[135]....
        /*06d8*/ 	.word	0xffffffff


	//   ....[136]....
        /*06dc*/ 	.word	0xffffffff


	//   ....[137]....
        /*06e0*/ 	.word	0xffffffff


	//   ....[138]....
        /*06e4*/ 	.word	0xffffffff


	//   ....[139]....
        /*06e8*/ 	.word	0xffffffff


	//   ....[140]....
        /*06ec*/ 	.word	0xffffffff


	//   ....[141]....
        /*06f0*/ 	.word	0xffffffff


	//   ....[142]....
        /*06f4*/ 	.word	0xffffffff


	//   ....[143]....
        /*06f8*/ 	.word	0xffffffff


	//   ....[144]....
        /*06fc*/ 	.word	0xffffffff


	//   ....[145]....
        /*0700*/ 	.word	0xffffffff


	//   ....[146]....
        /*0704*/ 	.word	0xffffffff


	//   ....[147]....
        /*0708*/ 	.word	0xffffffff


	//   ....[148]....
        /*070c*/ 	.word	0xffffffff


	//   ....[149]....
        /*0710*/ 	.word	0xffffffff


	//   ....[150]....
        /*0714*/ 	.word	0xffffffff


	//   ....[151]....
        /*0718*/ 	.word	0xffffffff


	//   ....[152]....
        /*071c*/ 	.word	0xffffffff


	//   ....[153]....
        /*0720*/ 	.word	0xffffffff


	//   ....[154]....
        /*0724*/ 	.word	0xffffffff


	//   ....[155]....
        /*0728*/ 	.word	0xffffffff


	//   ....[156]....
        /*072c*/ 	.word	0xffffffff


	//   ....[157]....
        /*0730*/ 	.word	0xffffffff


	//   ....[158]....
        /*0734*/ 	.word	0xffffffff


	//   ....[159]....
        /*0738*/ 	.word	0xffffffff


	//   ....[160]....
        /*073c*/ 	.word	0xffffffff


	//   ....[161]....
        /*0740*/ 	.word	0xffffffff


	//   ....[162]....
        /*0744*/ 	.word	0xffffffff


	//   ....[163]....
        /*0748*/ 	.word	0xffffffff


	//   ....[164]....
        /*074c*/ 	.word	0xffffffff


	//   ....[165]....
        /*0750*/ 	.word	0xffffffff


	//   ....[166]....
        /*0754*/ 	.word	0xffffffff


	//   ....[167]....
        /*0758*/ 	.word	0xffffffff


	//   ....[168]....
        /*075c*/ 	.word	0xffffffff


	//   ....[169]....
        /*0760*/ 	.word	0xffffffff


	//   ....[170]....
        /*0764*/ 	.word	0xffffffff


	//   ....[171]....
        /*0768*/ 	.word	0xffffffff


	//   ....[172]....
        /*076c*/ 	.word	0xffffffff


	//   ....[173]....
        /*0770*/ 	.word	0xffffffff


	//   ....[174]....
        /*0774*/ 	.word	0xffffffff


	//----- nvinfo : EIATTR_COOP_GROUP_INSTR_OFFSETS
	.align		4
.L_166:
        /*0778*/ 	.byte	0x04, 0x28
        /*077a*/ 	.short	(.L_168 - .L_167)


	//   ....[0]....
.L_167:
        /*077c*/ 	.word	0x00000050


	//   ....[1]....
        /*0780*/ 	.word	0x00000200


	//   ....[2]....
        /*0784*/ 	.word	0x00000230


	//   ....[3]....
        /*0788*/ 	.word	0x00000260


	//   ....[4]....
        /*078c*/ 	.word	0x00000290


	//   ....[5]....
        /*0790*/ 	.word	0x000002c0


	//   ....[6]....
        /*0794*/ 	.word	0x000002f0


	//   ....[7]....
        /*0798*/ 	.word	0x00000460


	//   ....[8]....
        /*079c*/ 	.word	0x000004a0


	//   ....[9]....
        /*07a0*/ 	.word	0x000004d0


	//   ....[10]....
        /*07a4*/ 	.word	0x00000500


	//   ....[11]....
        /*07a8*/ 	.word	0x00000530


	//   ....[12]....
        /*07ac*/ 	.word	0x00000560


	//   ....[13]....
        /*07b0*/ 	.word	0x000005f0


	//   ....[14]....
        /*07b4*/ 	.word	0x00000620


	//   ....[15]....
        /*07b8*/ 	.word	0x00000630


	//   ....[16]....
        /*07bc*/ 	.word	0x000006a0


	//   ....[17]....
        /*07c0*/ 	.word	0x00007f90


	//   ....[18]....
        /*07c4*/ 	.word	0x00007fb0


	//   ....[19]....
        /*07c8*/ 	.word	0x00008110


	//   ....[20]....
        /*07cc*/ 	.word	0x00008120


	//   ....[21]....
        /*07d0*/ 	.word	0x00008280


	//   ....[22]....
        /*07d4*/ 	.word	0x000082a0


	//   ....[23]....
        /*07d8*/ 	.word	0x00008400


	//   ....[24]....
        /*07dc*/ 	.word	0x00008410


	//   ....[25]....
        /*07e0*/ 	.word	0x00008950


	//   ....[26]....
        /*07e4*/ 	.word	0x00008990


	//   ....[27]....
        /*07e8*/ 	.word	0x000089d0


	//   ....[28]....
        /*07ec*/ 	.word	0x00008a10


	//   ....[29]....
        /*07f0*/ 	.word	0x0000b300


	//   ....[30]....
        /*07f4*/ 	.word	0x0000b340


	//   ....[31]....
        /*07f8*/ 	.word	0x0000b380


	//   ....[32]....
        /*07fc*/ 	.word	0x0000b3c0


	//   ....[33]....
        /*0800*/ 	.word	0x0000ee40


	//   ....[34]....
        /*0804*/ 	.word	0x0000ef70


	//   ....[35]....
        /*0808*/ 	.word	0x0000f1e0


	//   ....[36]....
        /*080c*/ 	.word	0x0000f290


	//   ....[37]....
        /*0810*/ 	.word	0x0000f300


	//   ....[38]....
        /*0814*/ 	.word	0x0000f430


	//   ....[39]....
        /*0818*/ 	.word	0x0000f450


	//   ....[40]....
        /*081c*/ 	.word	0x0000f5d0


	//   ....[41]....
        /*0820*/ 	.word	0x000111e0


	//   ....[42]....
        /*0824*/ 	.word	0x00011250


	//   ....[43]....
        /*0828*/ 	.word	0x000112e0


	//   ....[44]....
        /*082c*/ 	.word	0x00011350


	//   ....[45]....
        /*0830*/ 	.word	0x00011390


	//   ....[46]....
        /*0834*/ 	.word	0x00011480


	//   ....[47]....
        /*0838*/ 	.word	0x00011510


	//   ....[48]....
        /*083c*/ 	.word	0x000115e0


	//   ....[49]....
        /*0840*/ 	.word	0x00012bc0


	//   ....[50]....
        /*0844*/ 	.word	0x00012bd0


	//   ....[51]....
        /*0848*/ 	.word	0x00012be0


	//   ....[52]....
        /*084c*/ 	.word	0x00012bf0


	//   ....[53]....
        /*0850*/ 	.word	0x00012c20


	//   ....[54]....
        /*0854*/ 	.word	0x00012c40


	//   ....[55]....
        /*0858*/ 	.word	0x00012c60


	//   ....[56]....
        /*085c*/ 	.word	0x00012c70


	//   ....[57]....
        /*0860*/ 	.word	0x00014200


	//   ....[58]....
        /*0864*/ 	.word	0x00014210


	//   ....[59]....
        /*0868*/ 	.word	0x00014220


	//   ....[60]....
        /*086c*/ 	.word	0x00014230


	//   ....[61]....
        /*0870*/ 	.word	0x00014240


	//   ....[62]....
        /*0874*/ 	.word	0x00014250


	//   ....[63]....
        /*0878*/ 	.word	0x00014270


	//   ....[64]....
        /*087c*/ 	.word	0x00014370


	//   ....[65]....
        /*0880*/ 	.word	0x00014720


	//   ....[66]....
        /*0884*/ 	.word	0x00014740


	//   ....[67]....
        /*0888*/ 	.word	0x00014880


	//   ....[68]....
        /*088c*/ 	.word	0x00014890


	//   ....[69]....
        /*0890*/ 	.word	0x000149e0


	//   ....[70]....
        /*0894*/ 	.word	0x00014a00


	//   ....[71]....
        /*0898*/ 	.word	0x00014b50


	//   ....[72]....
        /*089c*/ 	.word	0x00014b60


	//   ....[73]....
        /*08a0*/ 	.word	0x00014ea0


	//   ....[74]....
        /*08a4*/ 	.word	0x00014ec0


	//   ....[75]....
        /*08a8*/ 	.word	0x00015380


	//   ....[76]....
        /*08ac*/ 	.word	0x00015390


	//   ....[77]....
        /*08b0*/ 	.word	0x000156f0


	//   ....[78]....
        /*08b4*/ 	.word	0x00015710


	//   ....[79]....
        /*08b8*/ 	.word	0x00015a90


	//   ....[80]....
        /*08bc*/ 	.word	0x00015aa0


	//   ....[81]....
        /*08c0*/ 	.word	0x00016590


	//   ....[82]....
        /*08c4*/ 	.word	0x000165b0


	//   ....[83]....
        /*08c8*/ 	.word	0x00016700


	//   ....[84]....
        /*08cc*/ 	.word	0x00016710


	//   ....[85]....
        /*08d0*/ 	.word	0x00016860


	//   ....[86]....
        /*08d4*/ 	.word	0x00016880


	//   ....[87]....
        /*08d8*/ 	.word	0x000169d0


	//   ....[88]....
        /*08dc*/ 	.word	0x000169e0


	//   ....[89]....
        /*08e0*/ 	.word	0x00016bf0


	//   ....[90]....
        /*08e4*/ 	.word	0x00016c10


	//   ....[91]....
        /*08e8*/ 	.word	0x00016d40


	//   ....[92]....
        /*08ec*/ 	.word	0x00016d80


	//   ....[93]....
        /*08f0*/ 	.word	0x00016db0


	//   ....[94]....
        /*08f4*/ 	.word	0x00016de0


	//   ....[95]....
        /*08f8*/ 	.word	0x00016e10


	//   ....[96]....
        /*08fc*/ 	.word	0x00016e40


	//   ....[97]....
        /*0900*/ 	.word	0x00016fa0


	//   ....[98]....
        /*0904*/ 	.word	0x00016fe0


	//   ....[99]....
        /*0908*/ 	.word	0x00017010


	//   ....[100]....
        /*090c*/ 	.word	0x00017040


	//   ....[101]....
        /*0910*/ 	.word	0x00017070


	//   ....[102]....
        /*0914*/ 	.word	0x000170a0


	//   ....[103]....
        /*0918*/ 	.word	0x00017130


	//   ....[104]....
        /*091c*/ 	.word	0x00017160


	//   ....[105]....
        /*0920*/ 	.word	0x00017170


	//   ....[106]....
        /*0924*/ 	.word	0x000171d0


	//   ....[107]....
        /*0928*/ 	.word	0x000177c0


	//   ....[108]....
        /*092c*/ 	.word	0x00017820


	//   ....[109]....
        /*0930*/ 	.word	0x00017870


	//   ....[110]....
        /*0934*/ 	.word	0x000178c0


	//   ....[111]....
        /*0938*/ 	.word	0x00017910


	//   ....[112]....
        /*093c*/ 	.word	0x00017980


	//   ....[113]....
        /*0940*/ 	.word	0x000179c0


	//   ....[114]....
        /*0944*/ 	.word	0x00017a30


	//   ....[115]....
        /*0948*/ 	.word	0x00017aa0


	//   ....[116]....
        /*094c*/ 	.word	0x00017b00


	//   ....[117]....
        /*0950*/ 	.word	0x00017b70


	//   ....[118]....
        /*0954*/ 	.word	0x00017be0


	//   ....[119]....
        /*0958*/ 	.word	0x00017c40


	//   ....[120]....
        /*095c*/ 	.word	0x00017ca0


	//   ....[121]....
        /*0960*/ 	.word	0x00017d00


	//   ....[122]....
        /*0964*/ 	.word	0x00017d70


	//   ....[123]....
        /*0968*/ 	.word	0x00017dd0


	//   ....[124]....
        /*096c*/ 	.word	0x00017e30


	//   ....[125]....
        /*0970*/ 	.word	0x00017ea0


	//   ....[126]....
        /*0974*/ 	.word	0x00017ef0


	//   ....[127]....
        /*0978*/ 	.word	0x00017f40


	//   ....[128]....
        /*097c*/ 	.word	0x00017f90


	//   ....[129]....
        /*0980*/ 	.word	0x00017fe0


	//   ....[130]....
        /*0984*/ 	.word	0x00018030


	//   ....[131]....
        /*0988*/ 	.word	0x00018080


	//   ....[132]....
        /*098c*/ 	.word	0x000180d0


	//   ....[133]....
        /*0990*/ 	.word	0x00018140


	//   ....[134]....
        /*0994*/ 	.word	0x000181b0


	//   ....[135]....
        /*0998*/ 	.word	0x00018210


	//   ....[136]....
        /*099c*/ 	.word	0x00018270


	//   ....[137]....
        /*09a0*/ 	.word	0x000182d0


	//   ....[138]....
        /*09a4*/ 	.word	0x00018340


	//   ....[139]....
        /*09a8*/ 	.word	0x000183a0


	//   ....[140]....
        /*09ac*/ 	.word	0x00018400


	//   ....[141]....
        /*09b0*/ 	.word	0x00018460


	//   ....[142]....
        /*09b4*/ 	.word	0x000184d0


	//   ....[143]....
        /*09b8*/ 	.word	0x00018530


	//   ....[144]....
        /*09bc*/ 	.word	0x00018590


	//   ....[145]....
        /*09c0*/ 	.word	0x000185f0


	//   ....[146]....
        /*09c4*/ 	.word	0x00018660


	//   ....[147]....
        /*09c8*/ 	.word	0x000186c0


	//   ....[148]....
        /*09cc*/ 	.word	0x00018720


	//   ....[149]....
        /*09d0*/ 	.word	0x00018780


	//   ....[150]....
        /*09d4*/ 	.word	0x000187f0


	//   ....[151]....
        /*09d8*/ 	.word	0x00018850


	//   ....[152]....
        /*09dc*/ 	.word	0x000188b0


	//   ....[153]....
        /*09e0*/ 	.word	0x00018910


	//   ....[154]....
        /*09e4*/ 	.word	0x00018980


	//   ....[155]....
        /*09e8*/ 	.word	0x000189e0


	//   ....[156]....
        /*09ec*/ 	.word	0x00018a40


	//   ....[157]....
        /*09f0*/ 	.word	0x00018aa0


	//   ....[158]....
        /*09f4*/ 	.word	0x00018b10


	//   ....[159]....
        /*09f8*/ 	.word	0x00018b60


	//   ....[160]....
        /*09fc*/ 	.word	0x00018ba0


	//   ....[161]....
        /*0a00*/ 	.word	0x00018bf0


	//   ....[162]....
        /*0a04*/ 	.word	0x00018c40


	//   ....[163]....
        /*0a08*/ 	.word	0x00018c90


	//   ....[164]....
        /*0a0c*/ 	.word	0x00018d00


	//   ....[165]....
        /*0a10*/ 	.word	0x00018d40


	//   ....[166]....
        /*0a14*/ 	.word	0x00018d90


	//   ....[167]....
        /*0a18*/ 	.word	0x00018de0


	//   ....[168]....
        /*0a1c*/ 	.word	0x00018e30


	//   ....[169]....
        /*0a20*/ 	.word	0x00018e80


	//   ....[170]....
        /*0a24*/ 	.word	0x00018ef0


	//   ....[171]....
        /*0a28*/ 	.word	0x00018f30


	//   ....[172]....
        /*0a2c*/ 	.word	0x00018fa0


	//   ....[173]....
        /*0a30*/ 	.word	0x00019000


	//   ....[174]....
        /*0a34*/ 	.word	0x00019060


	//----- nvinfo : EIATTR_EXIT_INSTR_OFFSETS
	.align		4
.L_168:
        /*0a38*/ 	.byte	0x04, 0x1c
        /*0a3a*/ 	.short	(.L_170 - .L_169)


	//   ....[0]....
.L_169:
        /*0a3c*/ 	.word	0x00000c10


	//   ....[1]....
        /*0a40*/ 	.word	0x00017780


	//----- nvinfo : EIATTR_MAX_THREADS
	.align		4
.L_170:
        /*0a44*/ 	.byte	0x04, 0x05
        /*0a46*/ 	.short	(.L_172 - .L_171)
.L_171:
        /*0a48*/ 	.word	0x00000080
        /*0a4c*/ 	.word	0x00000001
        /*0a50*/ 	.word	0x00000001


	//----- nvinfo : EIATTR_CRS_STACK_SIZE
	.align		4
.L_172:
        /*0a54*/ 	.byte	0x04, 0x1e
        /*0a56*/ 	.short	(.L_174 - .L_173)
.L_173:
        /*0a58*/ 	.word	0x00000000
.L_174:


//--------------------- .nv.info._ZN7cutlass13device_kernelIN5flash19enable_sm80_to_sm89INS1_16FlashAttnFwdSm80INS1_25CollectiveMainloopFwdSm80ILi4ELi1ELb0EN4cute5tupleIJNS5_1CILi128EEENS7_ILi48EEENS7_ILi96EEEEEELi96ENS_10bfloat16_tEfNS_4arch4Sm80ELb0ELb1ELb0ELb0ELb0ELb0ELb1ELb1EEENS1_21CollectiveEpilogueFwdINS6_IJS8_SA_S9_EEENS6_IJNS7_ILi1EEESI_SI_EEESC_SE_Li128ELb0ELb1ELb1ELb0EEENS1_19SingleTileSchedulerILb0ELb1ELb1ELi128EEEEEEEEEvNT_6ParamsE --------------------------
	.section	.nv.info._ZN7cutlass13device_kernelIN5flash19enable_sm80_to_sm89INS1_16FlashAttnFwdSm80INS1_25CollectiveMainloopFwdSm80ILi4ELi1ELb0EN4cute5tupleIJNS5_1CILi128EEENS7_ILi48EEENS7_ILi96EEEEEELi96ENS_10bfloat16_tEfNS_4arch4Sm80ELb0ELb1ELb0ELb0ELb0ELb0ELb1ELb1EEENS1_21CollectiveEpilogueFwdINS6_IJS8_SA_S9_EEENS6_IJNS7_ILi1EEESI_SI_EEESC_SE_Li128ELb0ELb1ELb1ELb0EEENS1_19SingleTileSchedulerILb0ELb1ELb1ELi128EEEEEEEEEvNT_6ParamsE,"",@"SHT_CUDA_INFO"
	.sectionflags	@""
	.align	4


	//----- nvinfo : EIATTR_CUDA_API_VERSION
	.align		4
        /*0000*/ 	.byte	0x04, 0x37
        /*0002*/ 	.short	(.L_176 - .L_175)
.L_175:
        /*0004*/ 	.word	0x00000082


	//----- nvinfo : EIATTR_SW2861232_WAR
	.align		4
.L_176:
        /*0008*/ 	.byte	0x01, 0x35
	.zero		2


	//----- nvinfo : EIATTR_PARAM_CBANK
	.align		4
        /*000c*/ 	.byte	0x04, 0x0a
        /*000e*/ 	.short	(.L_178 - .L_177)
	.align		4
.L_177:
        /*0010*/ 	.word	index@(.nv.constant0._ZN7cutlass13device_kernelIN5flash19enable_sm80_to_sm89INS1_16FlashAttnFwdSm80INS1_25CollectiveMainloopFwdSm80ILi4ELi1ELb0EN4cute5tupleIJNS5_1CILi128EEENS7_ILi48EEENS7_ILi96EEEEEELi96ENS_10bfloat16_tEfNS_4arch4Sm80ELb0ELb1ELb0ELb0ELb0ELb0ELb1ELb1EEENS1_21CollectiveEpilogueFwdINS6_IJS8_SA_S9_EEENS6_IJNS7_ILi1EEESI_SI_EEESC_SE_Li128ELb0ELb1ELb1ELb0EEENS1_19SingleTileSchedulerILb0ELb1ELb1ELi128EEEEEEEEEvNT_6ParamsE)
        /*0014*/ 	.short	0x0160
        /*0016*/ 	.short	0x0418


	//----- nvinfo : EIATTR_CBANK_PARAM_SIZE
	.align		4
.L_178:
        /*0018*/ 	.byte	0x03, 0x19
        /*001a*/ 	.short	0x0418


	//----- nvinfo : EIATTR_KPARAM_INFO
	.align		4
        /*001c*/ 	.byte	0x04, 0x17
        /*001e*/ 	.short	(.L_180 - .L_179)
.L_179:
        /*0020*/ 	.word	0x00000000
        /*0024*/ 	.short	0x0000
        /*0026*/ 	.short	0x0000
        /*0028*/ 	.byte	0x00, 0xf0, 0x61, 0x10


	//----- nvinfo : EIATTR_MAXREG_COUNT
	.align		4
.L_180:
        /*002c*/ 	.byte	0x03, 0x1b
        /*002e*/ 	.short	0x00ff


	//----- nvinfo : EIATTR_NUM_BARRIERS
	.align		4
        /*0030*/ 	.byte	0x02, 0x4c
        /*0032*/ 	.byte	0x02
	.zero		1


	//----- nvinfo : EIATTR_MERCURY_ISA_VERSION
	.align		4
        /*0034*/ 	.byte	0x03, 0x5f
        /*0036*/ 	.short	0x0000


	//----- nvinfo : EIATTR_COOP_GROUP_MASK_REGIDS
	.align		4
        /*0038*/ 	.byte	0x04, 0x29
        /*003a*/ 	.short	(.L_182 - .L_181)


	//   ....[0]....
.L_181:
        /*003c*/ 	.word	0xffffffff


	//   ....[1]....
        /*0040*/ 	.word	0xffffffff


	//   ....[2]....
        /*0044*/ 	.word	0xffffffff


	//   ....[3]....
        /*0048*/ 	.word	0xffffffff


	//   ....[4]....
        /*004c*/ 	.word	0xffffffff


	//   ....[5]....
        /*0050*/ 	.word	0xffffffff


	//   ....[6]....
        /*0054*/ 	.word	0xffffffff


	//   ....[7]....
        /*0058*/ 	.word	0xffffffff


	//   ....[8]....
        /*005c*/ 	.word	0xffffffff


	//   ....[9]....
        /*0060*/ 	.word	0xffffffff


	//   ....[10]....
        /*0064*/ 	.word	0xffffffff


	//   ....[11]....
        /*0068*/ 	.word	0xffffffff


	//   ....[12]....
        /*006c*/ 	.word	0xffffffff


	//   ....[13]....
        /*0070*/ 	.word	0xffffffff


	//   ....[14]....
        /*0074*/ 	.word	0xffffffff


	//   ....[15]....
        /*0078*/ 	.word	0xffffffff


	//   ....[16]....
        /*007c*/ 	.word	0xffffffff


	//   ....[17]....
        /*0080*/ 	.word	0xffffffff


	//   ....[18]....
        /*0084*/ 	.word	0xffffffff


	//   ....[19]....
        /*0088*/ 	.word	0xffffffff


	//   ....[20]....
        /*008c*/ 	.word	0xffffffff


	//   ....[21]....
        /*0090*/ 	.word	0xffffffff


	//   ....[22]....
        /*0094*/ 	.word	0xffffffff


	//   ....[23]....
        /*0098*/ 	.word	0xffffffff


	//   ....[24]....
        /*009c*/ 	.word	0xffffffff


	//   ....[25]....
        /*00a0*/ 	.word	0xffffffff


	//   ....[26]....
        /*00a4*/ 	.word	0xffffffff


	//   ....[27]....
        /*00a8*/ 	.word	0xffffffff


	//   ....[28]....
        /*00ac*/ 	.word	0xffffffff


	//   ....[29]....
        /*00b0*/ 	.word	0xffffffff


	//   ....[30]....
        /*00b4*/ 	.word	0xffffffff


	//   ....[31]....
        /*00b8*/ 	.word	0xffffffff


	//   ....[32]....
        /*00bc*/ 	.word	0xffffffff


	//   ....[33]....
        /*00c0*/ 	.word	0xffffffff


	//   ....[34]....
        /*00c4*/ 	.word	0xffffffff


	//   ....[35]....
        /*00c8*/ 	.word	0xffffffff


	//   ....[36]....
        /*00cc*/ 	.word	0xffffffff


	//   ....[37]....
        /*00d0*/ 	.word	0xffffffff


	//   ....[38]....
        /*00d4*/ 	.word	0xffffffff


	//   ....[39]....
        /*00d8*/ 	.word	0xffffffff


	//   ....[40]....
        /*00dc*/ 	.word	0xffffffff


	//   ....[41]....
        /*00e0*/ 	.word	0xffffffff


	//   ....[42]....
        /*00e4*/ 	.word	0xffffffff


	//   ....[43]....
        /*00e8*/ 	.word	0xffffffff


	//   ....[44]....
        /*00ec*/ 	.word	0xffffffff


	//   ....[45]....
        /*00f0*/ 	.word	0xffffffff


	//   ....[46]....
        /*00f4*/ 	.word	0xffffffff


	//   ....[47]....
        /*00f8*/ 	.word	0xffffffff


	//   ....[48]....
        /*00fc*/ 	.word	0xffffffff


	//   ....[49]....
        /*0100*/ 	.word	0xffffffff


	//   ....[50]....
        /*0104*/ 	.word	0xffffffff


	//   ....[51]....
        /*0108*/ 	.word	0xffffffff


	//   ....[52]....
        /*010c*/ 	.word	0xffffffff


	//   ....[53]....
        /*0110*/ 	.word	0xffffffff


	//   ....[54]....
        /*0114*/ 	.word	0xffffffff


	//   ....[55]....
        /*0118*/ 	.word	0xffffffff


	//   ....[56]....
        /*011c*/ 	.word	0xffffffff


	//   ....[57]....
        /*0120*/ 	.word	0xffffffff


	//   ....[58]....
        /*0124*/ 	.word	0xffffffff


	//   ....[59]....
        /*0128*/ 	.word	0xffffffff


	//   ....[60]....
        /*012c*/ 	.word	0xffffffff


	//   ....[61]....
        /*0130*/ 	.word	0xffffffff


	//   ....[62]....
        /*0134*/ 	.word	0xffffffff


	//   ....[63]....
        /*0138*/ 	.word	0xffffffff


	//   ....[64]....
        /*013c*/ 	.word	0xffffffff


	//   ....[65]....
        /*0140*/ 	.word	0xffffffff


	//   ....[66]....
        /*0144*/ 	.word	0xffffffff


	//   ....[67]....
        /*0148*/ 	.word	0xffffffff


	//   ....[68]....
        /*014c*/ 	.word	0xffffffff


	//   ....[69]....
        /*0150*/ 	.word	0xffffffff


	//   ....[70]....
        /*0154*/ 	.word	0xffffffff


	//   ....[71]....
        /*0158*/ 	.word	0xffffffff


	//   ....[72]....
        /*015c*/ 	.word	0xffffffff


	//   ....[73]....
        /*0160*/ 	.word	0xffffffff


	//   ....[74]....
        /*0164*/ 	.word	0xffffffff


	//   ....[75]....
        /*0168*/ 	.word	0xffffffff


	//   ....[76]....
        /*016c*/ 	.word	0xffffffff


	//----- nvinfo : EIATTR_COOP_GROUP_INSTR_OFFSETS
	.align		4
.L_182:
        /*0170*/ 	.byte	0x04, 0x28
        /*0172*/ 	.short	(.L_184 - .L_183)


	//   ....[0]....
.L_183:
        /*0174*/ 	.word	0x00000050


	//   ....[1]....
        /*0178*/ 	.word	0x00001310


	//   ....[2]....
        /*017c*/ 	.word	0x00001360


	//   ....[3]....
        /*0180*/ 	.word	0x00001600


	//   ....[4]....
        /*0184*/ 	.word	0x00001630


	//   ....[5]....
        /*0188*/ 	.word	0x00001770


	//   ....[6]....
        /*018c*/ 	.word	0x000017a0


	//   ....[7]....
        /*0190*/ 	.word	0x000018d0


	//   ....[8]....
        /*0194*/ 	.word	0x00001910


	//   ....[9]....
        /*0198*/ 	.word	0x00002c70


	//   ....[10]....
        /*019c*/ 	.word	0x00002e90


	//   ....[11]....
        /*01a0*/ 	.word	0x000033c0


	//   ....[12]....
        /*01a4*/ 	.word	0x00003b70


	//   ....[13]....
        /*01a8*/ 	.word	0x000041e0


	//   ....[14]....
        /*01ac*/ 	.word	0x000042b0


	//   ....[15]....
        /*01b0*/ 	.word	0x000042f0


	//   ....[16]....
        /*01b4*/ 	.word	0x000043e0


	//   ....[17]....
        /*01b8*/ 	.word	0x00004710


	//   ....[18]....
        /*01bc*/ 	.word	0x000048e0


	//   ....[19]....
        /*01c0*/ 	.word	0x00004900


	//   ....[20]....
        /*01c4*/ 	.word	0x000049d0


	//   ....[21]....
        /*01c8*/ 	.word	0x00006530


	//   ....[22]....
        /*01cc*/ 	.word	0x00006730


	//   ....[23]....
        /*01d0*/ 	.word	0x00006910


	//   ....[24]....
        /*01d4*/ 	.word	0x000073c0


	//   ....[25]....
        /*01d8*/ 	.word	0x00007840


	//   ....[26]....
        /*01dc*/ 	.word	0x00007940


	//   ....[27]....
        /*01e0*/ 	.word	0x00007990


	//   ....[28]....
        /*01e4*/ 	.word	0x00007ae0


	//   ....[29]....
        /*01e8*/ 	.word	0x00007c00


	//   ....[30]....
        /*01ec*/ 	.word	0x00007e00


	//   ....[31]....
        /*01f0*/ 	.word	0x00007e60


	//   ....[32]....
        /*01f4*/ 	.word	0x00007f50


	//   ....[33]....
        /*01f8*/ 	.word	0x0000a7f0


	//   ....[34]....
        /*01fc*/ 	.word	0x0000a860


	//   ....[35]....
        /*0200*/ 	.word	0x0000a8a0


	//   ....[36]....
        /*0204*/ 	.word	0x0000a8f0


	//   ....[37]....
        /*0208*/ 	.word	0x0000a920


	//   ....[38]....
        /*020c*/ 	.word	0x0000a950


	//   ....[39]....
        /*0210*/ 	.word	0x0000ab00


	//   ....[40]....
        /*0214*/ 	.word	0x0000ac30


	//   ....[41]....
        /*0218*/ 	.word	0x0000cfb0


	//   ....[42]....
        /*021c*/ 	.word	0x0000d1a0


	//   ....[43]....
        /*0220*/ 	.word	0x0000d4e0


	//   ....[44]....
        /*0224*/ 	.word	0x0000dca0


	//   ....[45]....
        /*0228*/ 	.word	0x0000e4d0


	//   ....[46]....
        /*022c*/ 	.word	0x0000e560


	//   ....[47]....
        /*0230*/ 	.word	0x0000e600


	//   ....[48]....
        /*0234*/ 	.word	0x0000e630


	//   ....[49]....
        /*0238*/ 	.word	0x0000e690


	//   ....[50]....
        /*023c*/ 	.word	0x0000e870


	//   ....[51]....
        /*0240*/ 	.word	0x0000e9a0


	//   ....[52]....
        /*0244*/ 	.word	0x0000eac0


	//   ....[53]....
        /*0248*/ 	.word	0x00010010


	//   ....[54]....
        /*024c*/ 	.word	0x00010040


	//   ....[55]....
        /*0250*/ 	.word	0x00010050


	//   ....[56]....
        /*0254*/ 	.word	0x00010060


	//   ....[57]....
        /*0258*/ 	.word	0x00010090


	//   ....[58]....
        /*025c*/ 	.word	0x000100c0


	//   ....[59]....
        /*0260*/ 	.word	0x000100e0


	//   ....[60]....
        /*0264*/ 	.word	0x000100f0


	//   ....[61]....
        /*0268*/ 	.word	0x00010f70


	//   ....[62]....
        /*026c*/ 	.word	0x00010fb0


	//   ....[63]....
        /*0270*/ 	.word	0x00010fe0


	//   ....[64]....
        /*0274*/ 	.word	0x00011010


	//   ....[65]....
        /*0278*/ 	.word	0x00011040


	//   ....[66]....
        /*027c*/ 	.word	0x00011070


	//   ....[67]....
        /*0280*/ 	.word	0x000110a0


	//   ....[68]....
        /*0284*/ 	.word	0x000110d0


	//   ....[69]....
        /*0288*/ 	.word	0x00011120


	//   ....[70]....
        /*028c*/ 	.word	0x00011170


	//   ....[71]....
        /*0290*/ 	.word	0x00011610


	//   ....[72]....
        /*0294*/ 	.word	0x00011630


	//   ....[73]....
        /*0298*/ 	.word	0x00011ab0


	//   ....[74]....
        /*029c*/ 	.word	0x00011ad0


	//   ....[75]....
        /*02a0*/ 	.word	0x00011f50


	//   ....[76]....
        /*02a4*/ 	.word	0x00011f60


	//----- nvinfo : EIATTR_EXIT_INSTR_OFFSETS
	.align		4
.L_184:
        /*02a8*/ 	.byte	0x04, 0x1c
        /*02aa*/ 	.short	(.L_186 - .L_185)


	//   ....[0]....
.L_185:
        /*02ac*/ 	.word	0x000001b0


	//   ....[1]....
        /*02b0*/ 	.word	0x00011f70


	//   ....[2]....
        /*02b4*/ 	.word	0x00012390


	//   ....[3]....
        /*02b8*/ 	.word	0x000123e0


	//   ....[4]....
        /*02bc*/ 	.word	0x00012410


	//   ....[5]....
        /*02c0*/ 	.word	0x00012470


	//   ....[6]....
        /*02c4*/ 	.word	0x00012700


	//----- nvinfo : EIATTR_CTAIDZ_USED
	.align		4
.L_186:
        /*02c8*/ 	.byte	0x01, 0x04
	.zero		2


	//----- nvinfo : EIATTR_MAX_THREADS
	.align		4
        /*02cc*/ 	.byte	0x04, 0x05
        /*02ce*/ 	.short	(.L_188 - .L_187)
.L_187:
        /*02d0*/ 	.word	0x00000080
        /*02d4*/ 	.word	0x00000001
        /*02d8*/ 	.word	0x00000001


	//----- nvinfo : EIATTR_CRS_STACK_SIZE
	.align		4
.L_188:
        /*02dc*/ 	.byte	0x04, 0x1e
        /*02de*/ 	.short	(.L_190 - .L_189)
.L_189:
        /*02e0*/ 	.word	0x00000000
.L_190:


//--------------------- .nv.info._ZN7cutlass13device_kernelIN5flash19enable_sm80_to_sm89INS1_16FlashAttnFwdSm80INS1_25CollectiveMainloopFwdSm80ILi4ELi1ELb0EN4cute5tupleIJNS5_1CILi128EEENS7_ILi48EEENS7_ILi96EEEEEELi96ENS_10bfloat16_tEfNS_4arch4Sm80ELb0ELb1ELb0ELb1ELb0ELb0ELb1ELb1EEENS1_21CollectiveEpilogueFwdINS6_IJS8_SA_S9_EEENS6_IJNS7_ILi1EEESI_SI_EEESC_SE_Li128ELb1ELb1ELb1ELb0EEENS1_36VarlenDynamicPersistentTileSchedulerILi128ELi48ELi128ELi128ELb1ELb1ELb0ELb1ELb0ELb1EEEEEEEEEvNT_6ParamsE --------------------------
	.section	.nv.info._ZN7cutlass13device_kernelIN5flash19enable_sm80_to_sm89INS1_16FlashAttnFwdSm80INS1_25CollectiveMainloopFwdSm80ILi4ELi1ELb0EN4cute5tupleIJNS5_1CILi128EEENS7_ILi48EEENS7_ILi96EEEEEELi96ENS_10bfloat16_tEfNS_4arch4Sm80ELb0ELb1ELb0ELb1ELb0ELb0ELb1ELb1EEENS1_21CollectiveEpilogueFwdINS6_IJS8_SA_S9_EEENS6_IJNS7_ILi1EEESI_SI_EEESC_SE_Li128ELb1ELb1ELb1ELb0EEENS1_36VarlenDynamicPersistentTileSchedulerILi128ELi48ELi128ELi128ELb1ELb1ELb0ELb1ELb0ELb1EEEEEEEEEvNT_6ParamsE,"",@"SHT_CUDA_INFO"
	.sectionflags	@""
	.align	4


	//----- nvinfo : EIATTR_CUDA_API_VERSION
	.align		4
        /*0000*/ 	.byte	0x04, 0x37
        /*0002*/ 	.short	(.L_192 - .L_191)
.L_191:
        /*0004*/ 	.word	0x00000082


	//----- nvinfo : EIATTR_SW2861232_WAR
	.align		4
.L_192:
        /*0008*/ 	.byte	0x01, 0x35
	.zero		2


	//----- nvinfo : EIATTR_PARAM_CBANK
	.align		4
        /*000c*/ 	.byte	0x04, 0x0a
        /*000e*/ 	.short	(.L_194 - .L_193)
	.align		4
.L_193:
        /*0010*/ 	.word	index@(.nv.constant0._ZN7cutlass13device_kernelIN5flash19enable_sm80_to_sm89INS1_16FlashAttnFwdSm80INS1_25CollectiveMainloopFwdSm80ILi4ELi1ELb0EN4cute5tupleIJNS5_1CILi128EEENS7_ILi48EEENS7_ILi96EEEEEELi96ENS_10bfloat16_tEfNS_4arch4Sm80ELb0ELb1ELb0ELb1ELb0ELb0ELb1ELb1EEENS1_21CollectiveEpilogueFwdINS6_IJS8_SA_S9_EEENS6_IJNS7_ILi1EEESI_SI_EEESC_SE_Li128ELb1ELb1ELb1ELb0EEENS1_36VarlenDynamicPersistentTileSchedulerILi128ELi48ELi128ELi128ELb1ELb1ELb0ELb1ELb0ELb1EEEEEEEEEvNT_6ParamsE)
        /*0014*/ 	.short	0x0160
        /*0016*/ 	.short	0x0438


	//----- nvinfo : EIATTR_CBANK_PARAM_SIZE
	.align		4
.L_194:
        /*0018*/ 	.byte	0x03, 0x19
        /*001a*/ 	.short	0x0438


	//----- nvinfo : EIATTR_KPARAM_INFO
	.align		4
        /*001c*/ 	.byte	0x04, 0x17
        /*001e*/ 	.short	(.L_196 - .L_195)
.L_195:
        /*0020*/ 	.word	0x00000000
        /*0024*/ 	.short	0x0000
        /*0026*/ 	.short	0x0000
        /*0028*/ 	.byte	0x00, 0xf0, 0xe1, 0x10


	//----- nvinfo : EIATTR_MAXREG_COUNT
	.align		4
.L_196:
        /*002c*/ 	.byte	0x03, 0x1b
        /*002e*/ 	.short	0x00ff


	//----- nvinfo : EIATTR_NUM_BARRIERS
	.align		4
        /*0030*/ 	.byte	0x02, 0x4c
        /*0032*/ 	.byte	0x06
	.zero		1


	//----- nvinfo : EIATTR_ANNOTATIONS
	.align		4
        /*0034*/ 	.byte	0x04, 0x55
        /*0036*/ 	.short	(.L_198 - .L_197)


	//   ....[0]....
.L_197:
        /* <DEDUP_REMOVED lines=94> */


	//----- nvinfo : EIATTR_MERCURY_ISA_VERSION
	.align		4
.L_198:
        /*0600*/ 	.byte	0x03, 0x5f
        /*0602*/ 	.short	0x0000


	//----- nvinfo : EIATTR_INT_WARP_WIDE_INSTR_OFFSETS
	.align		4
        /*0604*/ 	.byte	0x04, 0x31
        /*0606*/ 	.short	(.L_200 - .L_199)


	//   ....[0]....
.L_199:
        /*0608*/ 	.word	0x00011d00


	//   ....[1]....
        /*060c*/ 	.word	0x00011d80


	//----- nvinfo : EIATTR_COOP_GROUP_MASK_REGIDS
	.align		4
.L_200:
        /*0610*/ 	.byte	0x04, 0x29
        /*0612*/ 	.short	(.L_202 - .L_201)


	//   ....[0]....
.L_201:
        /*0614*/ 	.word	0xffffffff


	//   ....[1]....
        /*0618*/ 	.word	0xffffffff


	//   ....[2]....
        /*061c*/ 	.word	0xffffffff


	//   ....[3]....
        /*0620*/ 	.word	0xffffffff


	//   ....[4]....
        /*0624*/ 	.word	0xffffffff


	//   ....[5]....
        /*0628*/ 	.word	0xffffffff


	//   ....[6]....
        /*062c*/ 	.word	0xffffffff


	//   ....[7]....
        /*0630*/ 	.word	0xffffffff


	//   ....[8]....
        /*0634*/ 	.word	0xffffffff


	//   ....[9]....
        /*0638*/ 	.word	0xffffffff


	//   ....[10]....
        /*063c*/ 	.word	0xffffffff


	//   ....[11]....
        /*0640*/ 	.word	0xffffffff


	//   ....[12]....
        /*0644*/ 	.word	0xffffffff


	//   ....[13]....
        /*0648*/ 	.word	0xffffffff


	//   ....[14]....
        /*064c*/ 	.word	0xffffffff


	//   ....[15]....
        /*0650*/ 	.word	0xffffffff


	//   ....[16]....
        /*0654*/ 	.word	0xffffffff


	//   ....[17]....
        /*0658*/ 	.word	0xffffffff


	//   ....[18]....
        /*065c*/ 	.word	0xffffffff


	//   ....[19]....
        /*0660*/ 	.word	0xffffffff


	//   ....[20]....
        /*0664*/ 	.word	0xffffffff


	//   ....[21]....
        /*0668*/ 	.word	0xffffffff


	//   ....[22]....
        /*066c*/ 	.word	0xffffffff


	//   ....[23]....
        /*0670*/ 	.word	0xffffffff


	//   ....[24]....
        /*0674*/ 	.word	0xffffffff


	//   ....[25]....
        /*0678*/ 	.word	0xffffffff


	//   ....[26]....
        /*067c*/ 	.word	0xffffffff


	//   ....[27]....
        /*0680*/ 	.word	0xffffffff


	//   ....[28]....
        /*0684*/ 	.word	0xffffffff


	//   ....[29]....
        /*0688*/ 	.word	0xffffffff


	//   ....[30]....
        /*068c*/ 	.word	0xffffffff


	//   ....[31]....
        /*0690*/ 	.word	0xffffffff


	//   ....[32]....
        /*0694*/ 	.word	0xffffffff


	//   ....[33]....
        /*0698*/ 	.word	0xffffffff


	//   ....[34]....
        /*069c*/ 	.word	0xffffffff


	//   ....[35]....
        /*06a0*/ 	.word	0xffffffff


	//   ....[36]....
        /*06a4*/ 	.word	0xffffffff


	//   ....[37]....
        /*06a8*/ 	.word	0xffffffff


	//   ....[38]....
        /*06ac*/ 	.word	0xffffffff


	//   ....[39]....
        /*06b0*/ 	.word	0xffffffff


	//   ....[40]....
        /*06b4*/ 	.word	0xffffffff


	//   ....[41]....
        /*06b8*/ 	.word	0xffffffff


	//   ....[42]....
        /*06bc*/ 	.word	0xffffffff


	//   ....[43]....
        /*06c0*/ 	.word	0xffffffff


	//   ....[44]....
        /*06c4*/ 	.word	0xffffffff


	//   ....[45]....
        /*06c8*/ 	.word	0xffffffff


	//   ....[46]....
        /*06cc*/ 	.word	0xffffffff


	//   ....[47]....
        /*06d0*/ 	.word	0xffffffff


	//   ....[48]....
        /*06d4*/ 	.word	0xffffffff


	//   ....[49]....
        /*06d8*/ 	.word	0xffffffff


	//   ....[50]....
        /*06dc*/ 	.word	0xffffffff


	//   ....[51]....
        /*06e0*/ 	.word	0xffffffff


	//   ....[52]....
        /*06e4*/ 	.word	0xffffffff


	//   ....[53]....
        /*06e8*/ 	.word	0xffffffff


	//   ....[54]....
        /*06ec*/ 	.word	0xffffffff


	//   ....[55]....
        /*06f0*/ 	.word	0xffffffff


	//   ....[56]....
        /*06f4*/ 	.word	0xffffffff


	//   ....[57]....
        /*06f8*/ 	.word	0xffffffff


	//   ....[58]....
        /*06fc*/ 	.word	0xffffffff


	//   ....[59]....
        /*0700*/ 	.word	0xffffffff


	//   ....[60]....
        /*0704*/ 	.word	0xffffffff


	//   ....[61]....
        /*0708*/ 	.word	0xffffffff


	//   ....[62]....
        /*070c*/ 	.word	0xffffffff


	//   ....[63]....
        /*0710*/ 	.word	0xffffffff


	//   ....[64]....
        /*0714*/ 	.word	0xffffffff


	//   ....[65]....
        /*0718*/ 	.word	0xffffffff


	//   ....[66]....
        /*071c*/ 	.word	0xffffffff


	//   ....[67]....
        /*0720*/ 	.word	0xffffffff


	//   ....[68]....
        /*0724*/ 	.word	0xffffffff


	//   ....[69]....
        /*0728*/ 	.word	0xffffffff


	//   ....[70]....
        /*072c*/ 	.word	0xffffffff


	//   ....[71]....
        /*0730*/ 	.word	0xffffffff


	//   ....[72]....
        /*0734*/ 	.word	0xffffffff


	//   ....[73]....
        /*0738*/ 	.word	0xffffffff


	//   ....[74]....
        /*073c*/ 	.word	0xffffffff


	//   ....[75]....
        /*0740*/ 	.word	0xffffffff


	//   ....[76]....
        /*0744*/ 	.word	0xffffffff


	//   ....[77]....
        /*0748*/ 	.word	0xffffffff


	//   ....[78]....
        /*074c*/ 	.word	0xffffffff


	//   ....[79]....
        /*0750*/ 	.word	0xffffffff


	//   ....[80]....
        /*0754*/ 	.word	0xffffffff


	//   ....[81]....
        /*0758*/ 	.word	0xffffffff


	//   ....[82]....
        /*075c*/ 	.word	0xffffffff


	//   ....[83]....
        /*0760*/ 	.word	0xffffffff


	//   ....[84]....
        /*0764*/ 	.word	0xffffffff


	//   ....[85]....
        /*0768*/ 	.word	0xffffffff


	//   ....[86]....
        /*076c*/ 	.word	0xffffffff


	//   ....[87]....
        /*0770*/ 	.word	0xffffffff


	//   ....[88]....
        /*0774*/ 	.word	0xffffffff


	//   ....[89]....
        /*0778*/ 	.word	0xffffffff


	//   ....[90]....
        /*077c*/ 	.word	0xffffffff


	//   ....[91]....
        /*0780*/ 	.word	0xffffffff


	//   ....[92]....
        /*0784*/ 	.word	0xffffffff


	//   ....[93]....
        /*0788*/ 	.word	0xffffffff


	//   ....[94]....
        /*078c*/ 	.word	0xffffffff


	//   ....[95]....
        /*0790*/ 	.word	0xffffffff


	//   ....[96]....
        /*0794*/ 	.word	0xffffffff


	//   ....[97]....
        /*0798*/ 	.word	0xffffffff


	//   ....[98]....
        /*079c*/ 	.word	0xffffffff


	//   ....[99]....
        /*07a0*/ 	.word	0xffffffff


	//   ....[100]....
        /*07a4*/ 	.word	0xffffffff


	//   ....[101]....
        /*07a8*/ 	.word	0xffffffff


	//   ....[102]....
        /*07ac*/ 	.word	0xffffffff


	//   ....[103]....
        /*07b0*/ 	.word	0xffffffff


	//   ....[104]....
        /*07b4*/ 	.word	0xffffffff


	//   ....[105]....
        /*07b8*/ 	.word	0xffffffff


	//   ....[106]....
        /*07bc*/ 	.word	0xffffffff


	//   ....[107]....
        /*07c0*/ 	.word	0xffffffff


	//   ....[108]....
        /*07c4*/ 	.word	0xffffffff


	//   ....[109]....
        /*07c8*/ 	.word	0xffffffff


	//   ....[110]....
        /*07cc*/ 	.word	0xffffffff


	//   ....[111]....
        /*07d0*/ 	.word	0xffffffff


	//   ....[112]....
        /*07d4*/ 	.word	0xffffffff


	//   ....[113]....
        /*07d8*/ 	.word	0xffffffff


	//   ....[114]....
        /*07dc*/ 	.word	0xffffffff


	//   ....[115]....
        /*07e0*/ 	.word	0xffffffff


	//   ....[116]....
        /*07e4*/ 	.word	0xffffffff


	//   ....[117]....
        /*07e8*/ 	.word	0xffffffff


	//   ....[118]....
        /*07ec*/ 	.word	0xffffffff


	//   ....[119]....
        /*07f0*/ 	.word	0xffffffff


	//   ....[120]....
        /*07f4*/ 	.word	0xffffffff


	//   ....[121]....
        /*07f8*/ 	.word	0xffffffff


	//   ....[122]....
        /*07fc*/ 	.word	0xffffffff


	//   ....[123]....
        /*0800*/ 	.word	0xffffffff


	//   ....[124]....
        /*0804*/ 	.word	0xffffffff


	//   ....[125]....
        /*0808*/ 	.word	0xffffffff


	//   ....[126]....
        /*080c*/ 	.word	0xffffffff


	//   ....[127]....
        /*0810*/ 	.word	0xffffffff


	//   ....[128]....
        /*0814*/ 	.word	0xffffffff


	//   ....[129]....
        /*0818*/ 	.word	0xffffffff


	//   ....[130]....
        /*081c*/ 	.word	0xffffffff


	//   ....[131]....
        /*0820*/ 	.word	0xffffffff


	//   ....[132]....
        /*0824*/ 	.word	0xffffffff


	//   ....[133]....
        /*0828*/ 	.word	0xffffffff


	//   ....[134]....
        /*082c*/ 	.word	0xffffffff


	//   ....[135]....
        /*0830*/ 	.word	0xffffffff


	//   ....[136]....
        /*0834*/ 	.word	0xffffffff


	//   ....[137]....
        /*0838*/ 	.word	0xffffffff


	//   ....[138]....
        /*083c*/ 	.word	0xffffffff


	//   ....[139]....
        /*0840*/ 	.word	0xffffffff


	//   ....[140]....
        /*0844*/ 	.word	0xffffffff


	//   ....[141]....
        /*0848*/ 	.word	0xffffffff


	//   ....[142]....
        /*084c*/ 	.word	0xffffffff


	//   ....[143]....
        /*0850*/ 	.word	0xffffffff


	//   ....[144]....
        /*0854*/ 	.word	0xffffffff


	//   ....[145]....
        /*0858*/ 	.word	0xffffffff


	//   ....[146]....
        /*085c*/ 	.word	0xffffffff


	//   ....[147]....
        /*0860*/ 	.word	0xffffffff


	//   ....[148]....
        /*0864*/ 	.word	0xffffffff


	//   ....[149]....
        /*0868*/ 	.word	0xffffffff


	//   ....[150]....
        /*086c*/ 	.word	0xffffffff


	//   ....[151]....
        /*0870*/ 	.word	0xffffffff


	//   ....[152]....
        /*0874*/ 	.word	0xffffffff


	//   ....[153]....
        /*0878*/ 	.word	0xffffffff


	//   ....[154]....
        /*087c*/ 	.word	0xffffffff


	//   ....[155]....
        /*0880*/ 	.word	0xffffffff


	//   ....[156]....
        /*0884*/ 	.word	0xffffffff


	//   ....[157]....
        /*0888*/ 	.word	0xffffffff


	//   ....[158]....
        /*088c*/ 	.word	0xffffffff


	//   ....[159]....
        /*0890*/ 	.word	0xffffffff


	//   ....[160]....
        /*0894*/ 	.word	0xffffffff


	//   ....[161]....
        /*0898*/ 	.word	0xffffffff


	//   ....[162]....
        /*089c*/ 	.word	0xffffffff


	//   ....[163]....
        /*08a0*/ 	.word	0xffffffff


	//   ....[164]....
        /*08a4*/ 	.word	0xffffffff


	//   ....[165]....
        /*08a8*/ 	.word	0xffffffff


	//   ....[166]....
        /*08ac*/ 	.word	0xffffffff


	//   ....[167]....
        /*08b0*/ 	.word	0xffffffff


	//   ....[168]....
        /*08b4*/ 	.word	0xffffffff


	//   ....[169]....
        /*08b8*/ 	.word	0xffffffff


	//   ....[170]....
        /*08bc*/ 	.word	0xffffffff


	//   ....[171]....
        /*08c0*/ 	.word	0xffffffff


	//   ....[172]....
        /*08c4*/ 	.word	0xffffffff


	//   ....[173]....
        /*08c8*/ 	.word	0xffffffff


	//   ....[174]....
        /*08cc*/ 	.word	0xffffffff


	//   ....[175]....
        /*08d0*/ 	.word	0xffffffff


	//   ....[176]....
        /*08d4*/ 	.word	0xffffffff


	//   ....[177]....
        /*08d8*/ 	.word	0xffffffff


	//   ....[178]....
        /*08dc*/ 	.word	0xffffffff


	//   ....[179]....
        /*08e0*/ 	.word	0xffffffff


	//   ....[180]....
        /*08e4*/ 	.word	0xffffffff


	//   ....[181]....
        /*08e8*/ 	.word	0xffffffff


	//   ....[182]....
        /*08ec*/ 	.word	0xffffffff


	//   ....[183]....
        /*08f0*/ 	.word	0xffffffff


	//   ....[184]....
        /*08f4*/ 	.word	0xffffffff


	//   ....[185]....
        /*08f8*/ 	.word	0xffffffff


	//   ....[186]....
        /*08fc*/ 	.word	0xffffffff


	//   ....[187]....
        /*0900*/ 	.word	0xffffffff


	//   ....[188]....
        /*0904*/ 	.word	0xffffffff


	//   ....[189]....
        /*0908*/ 	.word	0xffffffff


	//   ....[190]....
        /*090c*/ 	.word	0xffffffff


	//   ....[191]....
        /*0910*/ 	.word	0xffffffff


	//   ....[192]....
        /*0914*/ 	.word	0xffffffff


	//   ....[193]....
        /*0918*/ 	.word	0xffffffff


	//   ....[194]....
        /*091c*/ 	.word	0xffffffff


	//----- nvinfo : EIATTR_COOP_GROUP_INSTR_OFFSETS
	.align		4
.L_202:
        /*0920*/ 	.byte	0x04, 0x28
        /*0922*/ 	.short	(.L_204 - .L_203)


	//   ....[0]....
.L_203:
        /*0924*/ 	.word	0x00000050


	//   ....[1]....
        /*0928*/ 	.word	0x00000200


	//   ....[2]....
        /*092c*/ 	.word	0x00000230


	//   ....[3]....
        /*0930*/ 	.word	0x00000260


	//   ....[4]....
        /*0934*/ 	.word	0x00000290


	//   ....[5]....
        /*0938*/ 	.word	0x000002c0


	//   ....[6]....
        /*093c*/ 	.word	0x000002f0


	//   ....[7]....
        /*0940*/ 	.word	0x00000450


	//   ....[8]....
        /*0944*/ 	.word	0x00000490


	//   ....[9]....
        /*0948*/ 	.word	0x000004c0


	//   ....[10]....
        /*094c*/ 	.word	0x000004f0


	//   ....[11]....
        /*0950*/ 	.word	0x00000520


	//   ....[12]....
        /*0954*/ 	.word	0x00000550


	//   ....[13]....
        /*0958*/ 	.word	0x000005e0


	//   ....[14]....
        /*095c*/ 	.word	0x00000630


	//   ....[15]....
        /*0960*/ 	.word	0x00000650


	//   ....[16]....
        /*0964*/ 	.word	0x000006b0


	//   ....[17]....
        /*0968*/ 	.word	0x00002f40


	//   ....[18]....
        /*096c*/ 	.word	0x00002f60


	//   ....[19]....
        /*0970*/ 	.word	0x00003100


	//   ....[20]....
        /*0974*/ 	.word	0x00003110


	//   ....[21]....
        /*0978*/ 	.word	0x000032b0


	//   ....[22]....
        /*097c*/ 	.word	0x000032d0


	//   ....[23]....
        /*0980*/ 	.word	0x00003470


	//   ....[24]....
        /*0984*/ 	.word	0x00003480


	//   ....[25]....
        /*0988*/ 	.word	0x00004550


	//   ....[26]....
        /*098c*/ 	.word	0x00004710


	//   ....[27]....
        /*0990*/ 	.word	0x000048b0


	//   ....[28]....
        /*0994*/ 	.word	0x00005030


	//   ....[29]....
        /*0998*/ 	.word	0x00005680


	//   ....[30]....
        /*099c*/ 	.word	0x00005760


	//   ....[31]....
        /*09a0*/ 	.word	0x000059e0


	//   ....[32]....
        /*09a4*/ 	.word	0x00005a30


	//   ....[33]....
        /*09a8*/ 	.word	0x00005c10


	//   ....[34]....
        /*09ac*/ 	.word	0x00005ca0


	//   ....[35]....
        /*09b0*/ 	.word	0x00005cd0


	//   ....[36]....
        /*09b4*/ 	.word	0x00005d70


	//   ....[37]....
        /*09b8*/ 	.word	0x00007ac0


	//   ....[38]....
        /*09bc*/ 	.word	0x00007cb0


	//   ....[39]....
        /*09c0*/ 	.word	0x00007e70


	//   ....[40]....
        /*09c4*/ 	.word	0x000084f0


	//   ....[41]....
        /*09c8*/ 	.word	0x00008ca0


	//   ....[42]....
        /*09cc*/ 	.word	0x00008de0


	//   ....[43]....
        /*09d0*/ 	.word	0x00008f20


	//   ....[44]....
        /*09d4*/ 	.word	0x00009070


	//   ....[45]....
        /*09d8*/ 	.word	0x00009080


	//   ....[46]....
        /*09dc*/ 	.word	0x00009170


	//   ....[47]....
        /*09e0*/ 	.word	0x000092e0


	//   ....[48]....
        /*09e4*/ 	.word	0x000093b0


	//   ....[49]....
        /*09e8*/ 	.word	0x0000bd50


	//   ....[50]....
        /*09ec*/ 	.word	0x0000bdb0


	//   ....[51]....
        /*09f0*/ 	.word	0x0000bdf0


	//   ....[52]....
        /*09f4*/ 	.word	0x0000be20


	//   ....[53]....
        /*09f8*/ 	.word	0x0000be60


	//   ....[54]....
        /*09fc*/ 	.word	0x0000be90


	//   ....[55]....
        /*0a00*/ 	.word	0x0000c0f0


	//   ....[56]....
        /*0a04*/ 	.word	0x0000c680


	//   ....[57]....
        /*0a08*/ 	.word	0x0000e3c0


	//   ....[58]....
        /*0a0c*/ 	.word	0x0000e5b0


	//   ....[59]....
        /*0a10*/ 	.word	0x0000e770


	//   ....[60]....
        /*0a14*/ 	.word	0x0000edf0


	//   ....[61]....
        /*0a18*/ 	.word	0x0000f5a0


	//   ....[62]....
        /*0a1c*/ 	.word	0x0000f810


	//   ....[63]....
        /*0a20*/ 	.word	0x0000f8f0


	//   ....[64]....
        /*0a24*/ 	.word	0x0000f900


	//   ....[65]....
        /*0a28*/ 	.word	0x0000f920


	//   ....[66]....
        /*0a2c*/ 	.word	0x0000fae0


	//   ....[67]....
        /*0a30*/ 	.word	0x0000fcb0


	//   ....[68]....
        /*0a34*/ 	.word	0x0000fe10


	//   ....[69]....
        /*0a38*/ 	.word	0x00011320


	//   ....[70]....
        /*0a3c*/ 	.word	0x00011370


	//   ....[71]....
        /*0a40*/ 	.word	0x00011390


	//   ....[72]....
        /*0a44*/ 	.word	0x000113b0


	//   ....[73]....
        /*0a48*/ 	.word	0x000113c0


	//   ....[74]....
        /*0a4c*/ 	.word	0x000113e0


	//   ....[75]....
        /*0a50*/ 	.word	0x00011400


	//   ....[76]....
        /*0a54*/ 	.word	0x00011410


	//   ....[77]....
        /*0a58*/ 	.word	0x000129b0


	//   ....[78]....
        /*0a5c*/ 	.word	0x000129c0


	//   ....[79]....
        /*0a60*/ 	.word	0x000129d0


	//   ....[80]....
        /*0a64*/ 	.word	0x000129e0


	//   ....[81]....
        /*0a68*/ 	.word	0x000129f0


	//   ....[82]....
        /*0a6c*/ 	.word	0x00012a00


	//   ....[83]....
        /*0a70*/ 	.word	0x00012a20


	//   ....[84]....
        /*0a74*/ 	.word	0x00012a30


	//   ....[85]....
        /*0a78*/ 	.word	0x00012ee0


	//   ....[86]....
        /*0a7c*/ 	.word	0x00012f00


	//   ....[87]....
        /*0a80*/ 	.word	0x00013070


	//   ....[88]....
        /*0a84*/ 	.word	0x00013080


	//   ....[89]....
        /*0a88*/ 	.word	0x00013200


	//   ....[90]....
        /*0a8c*/ 	.word	0x00013220


	//   ....[91]....
        /*0a90*/ 	.word	0x000133a0


	//   ....[92]....
        /*0a94*/ 	.word	0x000133b0


	//   ....[93]....
        /*0a98*/ 	.word	0x00013740


	//   ....[94]....
        /*0a9c*/ 	.word	0x00013760


	//   ....[95]....
        /*0aa0*/ 	.word	0x00013cd0


	//   ....[96]....
        /*0aa4*/ 	.word	0x00013ce0


	//   ....[97]....
        /*0aa8*/ 	.word	0x00014250


	//   ....[98]....
        /*0aac*/ 	.word	0x00014270


	//   ....[99]....
        /*0ab0*/ 	.word	0x000147f0


	//   ....[100]....
        /*0ab4*/ 	.word	0x00014800


	//   ....[101]....
        /*0ab8*/ 	.word	0x00015580


	//   ....[102]....
        /*0abc*/ 	.word	0x000155a0


	//   ....[103]....
        /*0ac0*/ 	.word	0x00015720


	//   ....[104]....
        /*0ac4*/ 	.word	0x00015730


	//   ....[105]....
        /*0ac8*/ 	.word	0x000158b0


	//   ....[106]....
        /*0acc*/ 	.word	0x000158d0


	//   ....[107]....
        /*0ad0*/ 	.word	0x00015a50


	//   ....[108]....
        /*0ad4*/ 	.word	0x00015a60


	//   ....[109]....
        /*0ad8*/ 	.word	0x00015ca0


	//   ....[110]....
        /*0adc*/ 	.word	0x00015cc0


	//   ....[111]....
        /*0ae0*/ 	.word	0x00015df0


	//   ....[112]....
        /*0ae4*/ 	.word	0x00015e30


	//   ....[113]....
        /*0ae8*/ 	.word	0x00015e60


	//   ....[114]....
        /*0aec*/ 	.word	0x00015e90


	//   ....[115]....
        /*0af0*/ 	.word	0x00015ec0


	//   ....[116]....
        /*0af4*/ 	.word	0x00015ef0


	//   ....[117]....
        /*0af8*/ 	.word	0x00016050


	//   ....[118]....
        /*0afc*/ 	.word	0x00016090


	//   ....[119]....
        /*0b00*/ 	.word	0x000160c0


	//   ....[120]....
        /*0b04*/ 	.word	0x000160f0


	//   ....[121]....
        /*0b08*/ 	.word	0x00016120


	//   ....[122]....
        /*0b0c*/ 	.word	0x00016150


	//   ....[123]....
        /*0b10*/ 	.word	0x000161e0


	//   ....[124]....
        /*0b14*/ 	.word	0x00016240


	//   ....[125]....
        /*0b18*/ 	.word	0x00016250


	//   ....[126]....
        /*0b1c*/ 	.word	0x000162b0


	//   ....[127]....
        /*0b20*/ 	.word	0x00016d10


	//   ....[128]....
        /*0b24*/ 	.word	0x00016d70


	//   ....[129]....
        /*0b28*/ 	.word	0x00016dc0


	//   ....[130]....
        /*0b2c*/ 	.word	0x00016e10


	//   ....[131]....
        /*0b30*/ 	.word	0x00016e60


	//   ....[132]....
        /*0b34*/ 	.word	0x00016ed0


	//   ....[133]....
        /*0b38*/ 	.word	0x00016f10


	//   ....[134]....
        /*0b3c*/ 	.word	0x00016f80


	//   ....[135]....
        /*0b40*/ 	.word	0x00016ff0


	//   ....[136]....
        /*0b44*/ 	.word	0x00017050


	//   ....[137]....
        /*0b48*/ 	.word	0x000170c0


	//   ....[138]....
        /*0b4c*/ 	.word	0x00017130


	//   ....[139]....
        /*0b50*/ 	.word	0x00017190


	//   ....[140]....
        /*0b54*/ 	.word	0x000171f0


	//   ....[141]....
        /*0b58*/ 	.word	0x00017250


	//   ....[142]....
        /*0b5c*/ 	.word	0x000172c0


	//   ....[143]....
        /*0b60*/ 	.word	0x00017320


	//   ....[144]....
        /*0b64*/ 	.word	0x00017380


	//   ....[145]....
        /*0b68*/ 	.word	0x000173d0


	//   ....[146]....
        /*0b6c*/ 	.word	0x00017420


	//   ....[147]....
        /*0b70*/ 	.word	0x00017470


	//   ....[148]....
        /*0b74*/ 	.word	0x000174c0


	//   ....[149]....
        /*0b78*/ 	.word	0x00017510


	//   ....[150]....
        /*0b7c*/ 	.word	0x00017570


	//   ....[151]....
        /*0b80*/ 	.word	0x000175c0


	//   ....[152]....
        /*0b84*/ 	.word	0x00017620


	//   ....[153]....
        /*0b88*/ 	.word	0x00017690


	//   ....[154]....
        /*0b8c*/ 	.word	0x00017700


	//   ....[155]....
        /*0b90*/ 	.word	0x00017760


	//   ....[156]....
        /*0b94*/ 	.word	0x000177c0


	//   ....[157]....
        /*0b98*/ 	.word	0x00017820


	//   ....[158]....
        /*0b9c*/ 	.word	0x00017890


	//   ....[159]....
        /*0ba0*/ 	.word	0x000178f0


	//   ....[160]....
        /*0ba4*/ 	.word	0x00017950


	//   ....[161]....
        /*0ba8*/ 	.word	0x000179b0


	//   ....[162]....
        /*0bac*/ 	.word	0x00017a20


	//   ....[163]....
        /*0bb0*/ 	.word	0x00017a80


	//   ....[164]....
        /*0bb4*/ 	.word	0x00017ae0


	//   ....[165]....
        /*0bb8*/ 	.word	0x00017b40


	//   ....[166]....
        /*0bbc*/ 	.word	0x00017bb0


	//   ....[167]....
        /*0bc0*/ 	.word	0x00017c10


	//   ....[168]....
        /*0bc4*/ 	.word	0x00017c70


	//   ....[169]....
        /*0bc8*/ 	.word	0x00017cd0


	//   ....[170]....
        /*0bcc*/ 	.word	0x00017d40


	//   ....[171]....
        /*0bd0*/ 	.word	0x00017da0


	//   ....[172]....
        /*0bd4*/ 	.word	0x00017e00


	//   ....[173]....
        /*0bd8*/ 	.word	0x00017e60


	//   ....[174]....
        /*0bdc*/ 	.word	0x00017ed0


	//   ....[175]....
        /*0be0*/ 	.word	0x00017f30


	//   ....[176]....
        /*0be4*/ 	.word	0x00017f90


	//   ....[177]....
        /*0be8*/ 	.word	0x00017ff0


	//   ....[178]....
        /*0bec*/ 	.word	0x00018060


	//   ....[179]....
        /*0bf0*/ 	.word	0x000180b0


	//   ....[180]....
        /*0bf4*/ 	.word	0x000180f0


	//   ....[181]....
        /*0bf8*/ 	.word	0x00018140


	//   ....[182]....
        /*0bfc*/ 	.word	0x00018190


	//   ....[183]....
        /*0c00*/ 	.word	0x000181e0


	//   ....[184]....
        /*0c04*/ 	.word	0x00018250


	//   ....[185]....
        /*0c08*/ 	.word	0x00018290


	//   ....[186]....
        /*0c0c*/ 	.word	0x000182e0


	//   ....[187]....
        /*0c10*/ 	.word	0x00018330


	//   ....[188]....
        /*0c14*/ 	.word	0x00018380


	//   ....[189]....
        /*0c18*/ 	.word	0x000183d0


	//   ....[190]....
        /*0c1c*/ 	.word	0x00018440


	//   ....[191]....
        /*0c20*/ 	.word	0x00018480


	//   ....[192]....
        /*0c24*/ 	.word	0x000184f0


	//   ....[193]....
        /*0c28*/ 	.word	0x00018550


	//   ....[194]....
        /*0c2c*/ 	.word	0x000185b0


	//----- nvinfo : EIATTR_EXIT_INSTR_OFFSETS
	.align		4
.L_204:
        /*0c30*/ 	.byte	0x04, 0x1c
        /*0c32*/ 	.short	(.L_206 - .L_205)


	//   ....[0]....
.L_205:
        /*0c34*/ 	.word	0x000010d0


	//   ....[1]....
        /*0c38*/ 	.word	0x00016cd0


	//----- nvinfo : EIATTR_MAX_THREADS
	.align		4
.L_206:
        /*0c3c*/ 	.byte	0x04, 0x05
        /*0c3e*/ 	.short	(.L_208 - .L_207)
.L_207:
        /*0c40*/ 	.word	0x00000080
        /*0c44*/ 	.word	0x00000001
        /*0c48*/ 	.word	0x00000001


	//----- nvinfo : EIATTR_CRS_STACK_SIZE
	.align		4
.L_208:
        /*0c4c*/ 	.byte	0x04, 0x1e
        /*0c4e*/ 	.short	(.L_210 - .L_209)
.L_209:
        /*0c50*/ 	.word	0x00000000
.L_210:


//--------------------- .nv.info._ZN7cutlass13device_kernelIN5flash19enable_sm80_to_sm89INS1_16FlashAttnFwdSm80INS1_25CollectiveMainloopFwdSm80ILi4ELi1ELb0EN4cute5tupleIJNS5_1CILi128EEENS7_ILi48EEENS7_ILi96EEEEEELi96ENS_10bfloat16_tEfNS_4arch4Sm80ELb0ELb1ELb0ELb1ELb0ELb1ELb1ELb1EEENS1_21CollectiveEpilogueFwdINS6_IJS8_SA_S9_EEENS6_IJNS7_ILi1EEESI_SI_EEESC_SE_Li128ELb1ELb1ELb1ELb0EEENS1_36VarlenDynamicPersistentTileSchedulerILi128ELi48ELi128ELi128ELb1ELb1ELb0ELb1ELb0ELb1EEEEEEEEEvNT_6ParamsE --------------------------
	.section	.nv.info._ZN7cutlass13device_kernelIN5flash19enable_sm80_to_sm89INS1_16FlashAttnFwdSm80INS1_25CollectiveMainloopFwdSm80ILi4ELi1ELb0EN4cute5tupleIJNS5_1CILi128EEENS7_ILi48EEENS7_ILi96EEEEEELi96ENS_10bfloat16_tEfNS_4arch4Sm80ELb0ELb1ELb0ELb1ELb0ELb1ELb1ELb1EEENS1_21CollectiveEpilogueFwdINS6_IJS8_SA_S9_EEENS6_IJNS7_ILi1EEESI_SI_EEESC_SE_Li128ELb1ELb1ELb1ELb0EEENS1_36VarlenDynamicPersistentTileSchedulerILi128ELi48ELi128ELi128ELb1ELb1ELb0ELb1ELb0ELb1EEEEEEEEEvNT_6ParamsE,"",@"SHT_CUDA_INFO"
	.sectionflags	@""
	.align	4


	//----- nvinfo : EIATTR_CUDA_API_VERSION
	.align		4
        /*0000*/ 	.byte	0x04, 0x37
        /*0002*/ 	.short	(.L_212 - .L_211)
.L_211:
        /*0004*/ 	.word	0x00000082


	//----- nvinfo : EIATTR_SW2861232_WAR
	.align		4
.L_212:
        /*0008*/ 	.byte	0x01, 0x35
	.zero		2


	//----- nvinfo : EIATTR_PARAM_CBANK
	.align		4
        /*000c*/ 	.byte	0x04, 0x0a
        /*000e*/ 	.short	(.L_214 - .L_213)
	.align		4
.L_213:
        /*0010*/ 	.word	index@(.nv.constant0._ZN7cutlass13device_kernelIN5flash19enable_sm80_to_sm89INS1_16FlashAttnFwdSm80INS1_25CollectiveMainloopFwdSm80ILi4ELi1ELb0EN4cute5tupleIJNS5_1CILi128EEENS7_ILi48EEENS7_ILi96EEEEEELi96ENS_10bfloat16_tEfNS_4arch4Sm80ELb0ELb1ELb0ELb1ELb0ELb1ELb1ELb1EEENS1_21CollectiveEpilogueFwdINS6_IJS8_SA_S9_EEENS6_IJNS7_ILi1EEESI_SI_EEESC_SE_Li128ELb1ELb1ELb1ELb0EEENS1_36VarlenDynamicPersistentTileSchedulerILi128ELi48ELi128ELi128ELb1ELb1ELb0ELb1ELb0ELb1EEEEEEEEEvNT_6ParamsE)
        /*0014*/ 	.short	0x0160
        /*0016*/ 	.short	0x0438


	//----- nvinfo : EIATTR_CBANK_PARAM_SIZE
	.align		4
.L_214:
        /*0018*/ 	.byte	0x03, 0x19
        /*001a*/ 	.short	0x0438


	//----- nvinfo : EIATTR_KPARAM_INFO
	.align		4
        /*001c*/ 	.byte	0x04, 0x17
        /*001e*/ 	.short	(.L_216 - .L_215)
.L_215:
        /*0020*/ 	.word	0x00000000
        /*0024*/ 	.short	0x0000
        /*0026*/ 	.short	0x0000
        /*0028*/ 	.byte	0x00, 0xf0, 0xe1, 0x10


	//----- nvinfo : EIATTR_MAXREG_COUNT
	.align		4
.L_216:
        /*002c*/ 	.byte	0x03, 0x1b
        /*002e*/ 	.short	0x00ff


	//----- nvinfo : EIATTR_NUM_BARRIERS
	.align		4
        /*0030*/ 	.byte	0x02, 0x4c
        /*0032*/ 	.byte	0x06
	.zero		1


	//----- nvinfo : EIATTR_ANNOTATIONS
	.align		4
        /*0034*/ 	.byte	0x04, 0x55
        /*0036*/ 	.short	(.L_218 - .L_217)


	//   ....[0]....
.L_217:
        /* <DEDUP_REMOVED lines=139> */


	//----- nvinfo : EIATTR_MERCURY_ISA_VERSION
	.align		4
.L_218:
        /*08d0*/ 	.byte	0x03, 0x5f
        /*08d2*/ 	.short	0x0000


	//----- nvinfo : EIATTR_INT_WARP_WIDE_INSTR_OFFSETS
	.align		4
        /*08d4*/ 	.byte	0x04, 0x31
        /*08d6*/ 	.short	(.L_220 - .L_219)


	//   ....[0]....
.L_219:
        /*08d8*/ 	.word	0x0001ecb0


	//   ....[1]....
        /*08dc*/ 	.word	0x0001ed30


	//----- nvinfo : EIATTR_COOP_GROUP_MASK_REGIDS
	.align		4
.L_220:
        /*08e0*/ 	.byte	0x04, 0x29
        /*08e2*/ 	.short	(.L_222 - .L_221)


	//   ....[0]....
.L_221:
        /*08e4*/ 	.word	0xffffffff


	//   ....[1]....
        /*08e8*/ 	.word	0xffffffff


	//   ....[2]....
        /*08ec*/ 	.word	0xffffffff


	//   ....[3]....
        /*08f0*/ 	.word	0xffffffff


	//   ....[4]....
        /*08f4*/ 	.word	0xffffffff


	//   ....[5]....
        /*08f8*/ 	.word	0xffffffff


	//   ....[6]....
        /*08fc*/ 	.word	0xffffffff


	//   ....[7]....
        /*0900*/ 	.word	0xffffffff


	//   ....[8]....
        /*0904*/ 	.word	0xffffffff


	//   ....[9]....
        /*0908*/ 	.word	0xffffffff


	//   ....[10]....
        /*090c*/ 	.word	0xffffffff


	//   ....[11]....
        /*0910*/ 	.word	0xffffffff


	//   ....[12]....
        /*0914*/ 	.word	0xffffffff


	//   ....[13]....
        /*0918*/ 	.word	0xffffffff


	//   ....[14]....
        /*091c*/ 	.word	0xffffffff


	//   ....[15]....
        /*0920*/ 	.word	0xffffffff


	//   ....[16]....
        /*0924*/ 	.word	0xffffffff


	//   ....[17]....
        /*0928*/ 	.word	0xffffffff


	//   ....[18]....
        /*092c*/ 	.word	0xffffffff


	//   ....[19]....
        /*0930*/ 	.word	0xffffffff


	//   ....[20]....
        /*0934*/ 	.word	0xffffffff


	//   ....[21]....
        /*0938*/ 	.word	0xffffffff


	//   ....[22]....
        /*093c*/ 	.word	0xffffffff


	//   ....[23]....
        /*0940*/ 	.word	0xffffffff


	//   ....[24]....
        /*0944*/ 	.word	0xffffffff


	//   ....[25]....
        /*0948*/ 	.word	0xffffffff


	//   ....[26]....
        /*094c*/ 	.word	0xffffffff


	//   ....[27]....
        /*0950*/ 	.word	0xffffffff


	//   ....[28]....
        /*0954*/ 	.word	0xffffffff


	//   ....[29]....
        /*0958*/ 	.word	0xffffffff


	//   ....[30]....
        /*095c*/ 	.word	0xffffffff


	//   ....[31]....
        /*0960*/ 	.word	0xffffffff


	//   ....[32]....
        /*0964*/ 	.word	0xffffffff


	//   ....[33]....
        /*0968*/ 	.word	0xffffffff


	//   ....[34]....
        /*096c*/ 	.word	0xffffffff


	//   ....[35]....
        /*0970*/ 	.word	0xffffffff


	//   ....[36]....
        /*0974*/ 	.word	0xffffffff


	//   ....[37]....
        /*0978*/ 	.word	0xffffffff


	//   ....[38]....
        /*097c*/ 	.word	0xffffffff


	//   ....[39]....
        /*0980*/ 	.word	0xffffffff


	//   ....[40]....
        /*0984*/ 	.word	0xffffffff


	//   ....[41]....
        /*0988*/ 	.word	0xffffffff


	//   ....[42]....
        /*098c*/ 	.word	0xffffffff


	//   ....[43]....
        /*0990*/ 	.word	0xffffffff


	//   ....[44]....
        /*0994*/ 	.word	0xffffffff


	//   ....[45]....
        /*0998*/ 	.word	0xffffffff


	//   ....[46]....
        /*099c*/ 	.word	0xffffffff


	//   ....[47]....
        /*09a0*/ 	.word	0xffffffff


	//   ....[48]....
        /*09a4*/ 	.word	0xffffffff


	//   ....[49]....
        /*09a8*/ 	.word	0xffffffff


	//   ....[50]....
        /*09ac*/ 	.word	0xffffffff


	//   ....[51]....
        /*09b0*/ 	.word	0xffffffff


	//   ....[52]....
        /*09b4*/ 	.word	0xffffffff


	//   ....[53]....
        /*09b8*/ 	.word	0xffffffff


	//   ....[54]....
        /*09bc*/ 	.word	0xffffffff


	//   ....[55]....
        /*09c0*/ 	.word	0xffffffff


	//   ....[56]....
        /*09c4*/ 	.word	0xffffffff


	//   ....[57]....
        /*09c8*/ 	.word	0xffffffff


	//   ....[58]....
        /*09cc*/ 	.word	0xffffffff


	//   ....[59]....
        /*09d0*/ 	.word	0xffffffff


	//   ....[60]....
        /*09d4*/ 	.word	0xffffffff


	//   ....[61]....
        /*09d8*/ 	.word	0xffffffff


	//   ....[62]....
        /*09dc*/ 	.word	0xffffffff


	//   ....[63]....
        /*09e0*/ 	.word	0xffffffff


	//   ....[64]....
        /*09e4*/ 	.word	0xffffffff


	//   ....[65]....
        /*09e8*/ 	.word	0xffffffff


	//   ....[66]....
        /*09ec*/ 	.word	0xffffffff


	//   ....[67]....
        /*09f0*/ 	.word	0xffffffff


	//   ....[68]....
        /*09f4*/ 	.word	0xffffffff


	//   ....[69]....
        /*09f8*/ 	.word	0xffffffff


	//   ....[70]....
        /*09fc*/ 	.word	0xffffffff


	//   ....[71]....
        /*0a00*/ 	.word	0xffffffff


	//   ....[72]....
        /*0a04*/ 	.word	0xffffffff


	//   ....[73]....
        /*0a08*/ 	.word	0xffffffff


	//   ....[74]....
        /*0a0c*/ 	.word	0xffffffff


	//   ....[75]....
        /*0a10*/ 	.word	0xffffffff


	//   ....[76]....
        /*0a14*/ 	.word	0xffffffff


	//   ....[77]....
        /*0a18*/ 	.word	0xffffffff


	//   ....[78]....
        /*0a1c*/ 	.word	0xffffffff


	//   ....[79]....
        /*0a20*/ 	.word	0xffffffff


	//   ....[80]....
        /*0a24*/ 	.word	0xffffffff


	//   ....[81]....
        /*0a28*/ 	.word	0xffffffff


	//   ....[82]....
        /*0a2c*/ 	.word	0xffffffff


	//   ....[83]....
        /*0a30*/ 	.word	0xffffffff


	//   ....[84]....
        /*0a34*/ 	.word	0xffffffff


	//   ....[85]....
        /*0a38*/ 	.word	0xffffffff


	//   ....[86]....
        /*0a3c*/ 	.word	0xffffffff


	//   ....[87]....
        /*0a40*/ 	.word	0xffffffff


	//   ....[88]....
        /*0a44*/ 	.word	0xffffffff


	//   ....[89]....
        /*0a48*/ 	.word	0xffffffff


	//   ....[90]....
        /*0a4c*/ 	.word	0xffffffff


	//   ....[91]....
        /*0a50*/ 	.word	0xffffffff


	//   ....[92]....
        /*0a54*/ 	.word	0xffffffff


	//   ....[93]....
        /*0a58*/ 	.word	0xffffffff


	//   ....[94]....
        /*0a5c*/ 	.word	0xffffffff


	//   ....[95]....
        /*0a60*/ 	.word	0xffffffff


	//   ....[96]....
        /*0a64*/ 	.word	0xffffffff


	//   ....[97]....
        /*0a68*/ 	.word	0xffffffff


	//   ....[98]....
        /*0a6c*/ 	.word	0xffffffff


	//   ....[99]....
        /*0a70*/ 	.word	0xffffffff


	//   ....[100]....
        /*0a74*/ 	.word	0xffffffff


	//   ....[101]....
        /*0a78*/ 	.word	0xffffffff


	//   ....[102]....
        /*0a7c*/ 	.word	0xffffffff


	//   ....[103]....
        /*0a80*/ 	.word	0xffffffff


	//   ....[104]....
        /*0a84*/ 	.word	0xffffffff


	//   ....[105]....
        /*0a88*/ 	.word	0xffffffff


	//   ....[106]....
        /*0a8c*/ 	.word	0xffffffff


	//   ....[107]....
        /*0a90*/ 	.word	0xffffffff


	//   ....[108]....
        /*0a94*/ 	.word	0xffffffff


	//   ....[109]....
        /*0a98*/ 	.word	0xffffffff


	//   ....[110]....
        /*0a9c*/ 	.word	0xffffffff


	//   ....[111]....
        /*0aa0*/ 	.word	0xffffffff


	//   ....[112]....
        /*0aa4*/ 	.word	0xffffffff


	//   ....[113]....
        /*0aa8*/ 	.word	0xffffffff


	//   ....[114]....
        /*0aac*/ 	.word	0xffffffff


	//   ....[115]....
        /*0ab0*/ 	.word	0xffffffff


	//   ....[116]....
        /*0ab4*/ 	.word	0xffffffff


	//   ....[117]....
        /*0ab8*/ 	.word	0xffffffff


	//   ....[118]....
        /*0abc*/ 	.word	0xffffffff


	//   ....[119]....
        /*0ac0*/ 	.word	0xffffffff


	//   ....[120]....
        /*0ac4*/ 	.word	0xffffffff


	//   ....[121]....
        /*0ac8*/ 	.word	0xffffffff


	//   ....[122]....
        /*0acc*/ 	.word	0xffffffff


	//   ....[123]....
        /*0ad0*/ 	.word	0xffffffff


	//   ....[124]....
        /*0ad4*/ 	.word	0xffffffff


	//   ....[125]....
        /*0ad8*/ 	.word	0xffffffff


	//   ....[126]....
        /*0adc*/ 	.word	0xffffffff


	//   ....[127]....
        /*0ae0*/ 	.word	0xffffffff


	//   ....[128]....
        /*0ae4*/ 	.word	0xffffffff


	//   ....[129]....
        /*0ae8*/ 	.word	0xffffffff


	//   ....[130]....
        /*0aec*/ 	.word	0xffffffff


	//   ....[131]....
        /*0af0*/ 	.word	0xffffffff


	//   ....[132]....
        /*0af4*/ 	.word	0xffffffff


	//   ....[133]....
        /*0af8*/ 	.word	0xffffffff


	//   ....[134]....
        /*0afc*/ 	.word	0xffffffff


	//   ....[135]....
        /*0b00*/ 	.word	0xffffffff


	//   ....[136]....
        /*0b04*/ 	.word	0xffffffff


	//   ....[137]....
        /*0b08*/ 	.word	0xffffffff


	//   ....[138]....
        /*0b0c*/ 	.word	0xffffffff


	//   ....[139]....
        /*0b10*/ 	.word	0xffffffff


	//   ....[140]....
        /*0b14*/ 	.word	0xffffffff


	//   ....[141]....
        /*0b18*/ 	.word	0xffffffff


	//   ....[142]....
        /*0b1c*/ 	.word	0xffffffff


	//   ....[143]....
        /*0b20*/ 	.word	0xffffffff


	//   ....[144]....
        /*0b24*/ 	.word	0xffffffff


	//   ....[145]....
        /*0b28*/ 	.word	0xffffffff


	//   ....[146]....
        /*0b2c*/ 	.word	0xffffffff


	//   ....[147]....
        /*0b30*/ 	.word	0xffffffff


	//   ....[148]....
        /*0b34*/ 	.word	0xffffffff


	//   ....[149]....
        /*0b38*/ 	.word	0xffffffff


	//   ....[150]....
        /*0b3c*/ 	.word	0xffffffff


	//   ....[151]....
        /*0b40*/ 	.word	0xffffffff


	//   ....[152]....
        /*0b44*/ 	.word	0xffffffff


	//   ....[153]....
        /*0b48*/ 	.word	0xffffffff


	//   ....[154]....
        /*0b4c*/ 	.word	0xffffffff


	//   ....[155]....
        /*0b50*/ 	.word	0xffffffff


	//   ....[156]....
        /*0b54*/ 	.word	0xffffffff


	//   ....[157]....
        /*0b58*/ 	.word	0xffffffff


	//   ....[158]....
        /*0b5c*/ 	.word	0xffffffff


	//   ....[159]....
        /*0b60*/ 	.word	0xffffffff


	//   ....[160]....
        /*0b64*/ 	.word	0xffffffff


	//   ....[161]....
        /*0b68*/ 	.word	0xffffffff


	//   ....[162]....
        /*0b6c*/ 	.word	0xffffffff


	//   ....[163]....
        /*0b70*/ 	.word	0xffffffff


	//   ....[164]....
        /*0b74*/ 	.word	0xffffffff


	//   ....[165]....
        /*0b78*/ 	.word	0xffffffff


	//   ....[166]....
        /*0b7c*/ 	.word	0xffffffff


	//   ....[167]....
        /*0b80*/ 	.word	0xffffffff


	//   ....[168]....
        /*0b84*/ 	.word	0xffffffff


	//   ....[169]....
        /*0b88*/ 	.word	0xffffffff


	//   ....[170]....
        /*0b8c*/ 	.word	0xffffffff


	//   ....[171]....
        /*0b90*/ 	.word	0xffffffff


	//   ....[172]....
        /*0b94*/ 	.word	0xffffffff


	//   ....[173]....
        /*0b98*/ 	.word	0xffffffff


	//   ....[174]....
        /*0b9c*/ 	.word	0xffffffff


	//   ....[175]....
        /*0ba0*/ 	.word	0xffffffff


	//   ....[176]....
        /*0ba4*/ 	.word	0xffffffff


	//   ....[177]....
        /*0ba8*/ 	.word	0xffffffff


	//   ....[178]....
        /*0bac*/ 	.word	0xffffffff


	//   ....[179]....
        /*0bb0*/ 	.word	0xffffffff


	//   ....[180]....
        /*0bb4*/ 	.word	0xffffffff


	//   ....[181]....
        /*0bb8*/ 	.word	0xffffffff


	//   ....[182]....
        /*0bbc*/ 	.word	0xffffffff


	//   ....[183]....
        /*0bc0*/ 	.word	0xffffffff


	//   ....[184]....
        /*0bc4*/ 	.word	0xffffffff


	//   ....[185]....
        /*0bc8*/ 	.word	0xffffffff


	//   ....[186]....
        /*0bcc*/ 	.word	0xffffffff


	//   ....[187]....
        /*0bd0*/ 	.word	0xffffffff


	//   ....[188]....
        /*0bd4*/ 	.word	0xffffffff


	//   ....[189]....
        /*0bd8*/ 	.word	0xffffffff


	//   ....[190]....
        /*0bdc*/ 	.word	0xffffffff


	//   ....[191]....
        /*0be0*/ 	.word	0xffffffff


	//   ....[192]....
        /*0be4*/ 	.word	0xffffffff


	//   ....[193]....
        /*0be8*/ 	.word	0xffffffff


	//   ....[194]....
        /*0bec*/ 	.word	0xffffffff


	//   ....[195]....
        /*0bf0*/ 	.word	0xffffffff


	//   ....[196]....
        /*0bf4*/ 	.word	0xffffffff


	//   ....[197]....
        /*0bf8*/ 	.word	0xffffffff


	//   ....[198]....
        /*0bfc*/ 	.word	0xffffffff


	//   ....[199]....
        /*0c00*/ 	.word	0xffffffff


	//   ....[200]....
        /*0c04*/ 	.word	0xffffffff


	//   ....[201]....
        /*0c08*/ 	.word	0xffffffff


	//   ....[202]....
        /*0c0c*/ 	.word	0xffffffff


	//   ....[203]....
        /*0c10*/ 	.word	0xffffffff


	//   ....[204]....
        /*0c14*/ 	.word	0xffffffff


	//   ....[205]....
        /*0c18*/ 	.word	0xffffffff


	//   ....[206]....
        /*0c1c*/ 	.word	0xffffffff


	//   ....[207]....
        /*0c20*/ 	.word	0xffffffff


	//   ....[208]....
        /*0c24*/ 	.word	0xffffffff


	//   ....[209]....
        /*0c28*/ 	.word	0xffffffff


	//   ....[210]....
        /*0c2c*/ 	.word	0xffffffff


	//----- nvinfo : EIATTR_COOP_GROUP_INSTR_OFFSETS
	.align		4
.L_222:
        /*0c30*/ 	.byte	0x04, 0x28
        /*0c32*/ 	.short	(.L_224 - .L_223)


	//   ....[0]....
.L_223:
        /*0c34*/ 	.word	0x00000050


	//   ....[1]....
        /*0c38*/ 	.word	0x00000200


	//   ....[2]....
        /*0c3c*/ 	.word	0x00000230


	//   ....[3]....
        /*0c40*/ 	.word	0x00000260


	//   ....[4]....
        /*0c44*/ 	.word	0x00000290


	//   ....[5]....
        /*0c48*/ 	.word	0x000002c0


	//   ....[6]....
        /*0c4c*/ 	.word	0x000002f0


	//   ....[7]....
        /*0c50*/ 	.word	0x00000450


	//   ....[8]....
        /*0c54*/ 	.word	0x00000490


	//   ....[9]....
        /*0c58*/ 	.word	0x000004c0


	//   ....[10]....
        /*0c5c*/ 	.word	0x000004f0


	//   ....[11]....
        /*0c60*/ 	.word	0x00000520


	//   ....[12]....
        /*0c64*/ 	.word	0x00000550


	//   ....[13]....
        /*0c68*/ 	.word	0x000005e0


	//   ....[14]....
        /*0c6c*/ 	.word	0x00000630


	//   ....[15]....
        /*0c70*/ 	.word	0x00000650


	//   ....[16]....
        /*0c74*/ 	.word	0x000006b0


	//   ....[17]....
        /*0c78*/ 	.word	0x00008f40


	//   ....[18]....
        /*0c7c*/ 	.word	0x00008f60


	//   ....[19]....
        /*0c80*/ 	.word	0x00009110


	//   ....[20]....
        /*0c84*/ 	.word	0x00009120


	//   ....[21]....
        /*0c88*/ 	.word	0x000092c0


	//   ....[22]....
        /*0c8c*/ 	.word	0x000092e0


	//   ....[23]....
        /*0c90*/ 	.word	0x00009480


	//   ....[24]....
        /*0c94*/ 	.word	0x00009490


	//   ....[25]....
        /*0c98*/ 	.word	0x00009ce0


	//   ....[26]....
        /*0c9c*/ 	.word	0x00009d20


	//   ....[27]....
        /*0ca0*/ 	.word	0x00009d60


	//   ....[28]....
        /*0ca4*/ 	.word	0x00009d70


	//   ....[29]....
        /*0ca8*/ 	.word	0x0000a1e0


	//   ....[30]....
        /*0cac*/ 	.word	0x0000a450


	//   ....[31]....
        /*0cb0*/ 	.word	0x0000a490


	//   ....[32]....
        /*0cb4*/ 	.word	0x0000a4c0


	//   ....[33]....
        /*0cb8*/ 	.word	0x0000d3a0


	//   ....[34]....
        /*0cbc*/ 	.word	0x0000d470


	//   ....[35]....
        /*0cc0*/ 	.word	0x0000d490


	//   ....[36]....
        /*0cc4*/ 	.word	0x0000d4a0


	//   ....[37]....
        /*0cc8*/ 	.word	0x0000d740


	//   ....[38]....
        /*0ccc*/ 	.word	0x0000d9b0


	//   ....[39]....
        /*0cd0*/ 	.word	0x0000d9f0


	//   ....[40]....
        /*0cd4*/ 	.word	0x0000da30


	//   ....[41]....
        /*0cd8*/ 	.word	0x00011560


	//   ....[42]....
        /*0cdc*/ 	.word	0x00011720


	//   ....[43]....
        /*0ce0*/ 	.word	0x000118c0


	//   ....[44]....
        /*0ce4*/ 	.word	0x00012040


	//   ....[45]....
        /*0ce8*/ 	.word	0x000126b0


	//   ....[46]....
        /*0cec*/ 	.word	0x00012780


	//   ....[47]....
        /*0cf0*/ 	.word	0x00012a20


	//   ....[48]....
        /*0cf4*/ 	.word	0x00012a70


	//   ....[49]....
        /*0cf8*/ 	.word	0x00012c70


	//   ....[50]....
        /*0cfc*/ 	.word	0x00012d20


	//   ....[51]....
        /*0d00*/ 	.word	0x00012da0


	//   ....[52]....
        /*0d04*/ 	.word	0x00012e60


	//   ....[53]....
        /*0d08*/ 	.word	0x00014b00


	//   ....[54]....
        /*0d0c*/ 	.word	0x00014cf0


	//   ....[55]....
        /*0d10*/ 	.word	0x00014eb0


	//   ....[56]....
        /*0d14*/ 	.word	0x00015530


	//   ....[57]....
        /*0d18*/ 	.word	0x00015cf0


	//   ....[58]....
        /*0d1c*/ 	.word	0x00015e60


	//   ....[59]....
        /*0d20*/ 	.word	0x00015ef0


	//   ....[60]....
        /*0d24*/ 	.word	0x00016060


	//   ....[61]....
        /*0d28*/ 	.word	0x000160b0


	//   ....[62]....
        /*0d2c*/ 	.word	0x00016250


	//   ....[63]....
        /*0d30*/ 	.word	0x00016470


	//   ....[64]....
        /*0d34*/ 	.word	0x000165f0


	//   ....[65]....
        /*0d38*/ 	.word	0x00018d20


	//   ....[66]....
        /*0d3c*/ 	.word	0x00018d80


	//   ....[67]....
        /*0d40*/ 	.word	0x00018dc0


	//   ....[68]....
        /*0d44*/ 	.word	0x00018df0


	//   ....[69]....
        /*0d48*/ 	.word	0x00018e30


	//   ....[70]....
        /*0d4c*/ 	.word	0x00018e60


	//   ....[71]....
        /*0d50*/ 	.word	0x000190b0


	//   ....[72]....
        /*0d54*/ 	.word	0x00019620


	//   ....[73]....
        /*0d58*/ 	.word	0x0001b3d0


	//   ....[74]....
        /*0d5c*/ 	.word	0x0001b5c0


	//   ....[75]....
        /*0d60*/ 	.word	0x0001b780


	//   ....[76]....
        /*0d64*/ 	.word	0x0001be00


	//   ....[77]....
        /*0d68*/ 	.word	0x0001c5d0


	//   ....[78]....
        /*0d6c*/ 	.word	0x0001c740


	//   ....[79]....
        /*0d70*/ 	.word	0x0001c7d0


	//   ....[80]....
        /*0d74*/ 	.word	0x0001c940


	//   ....[81]....
        /*0d78*/ 	.word	0x0001c980


	//   ....[82]....
        /*0d7c*/ 	.word	0x0001cac0


	//   ....[83]....
        /*0d80*/ 	.word	0x0001ccc0


	//   ....[84]....
        /*0d84*/ 	.word	0x0001ce10


	//   ....[85]....
        /*0d88*/ 	.word	0x0001e2f0


	//   ....[86]....
        /*0d8c*/ 	.word	0x0001e320


	//   ....[87]....
        /*0d90*/ 	.word	0x0001e330


	//   ....[88]....
        /*0d94*/ 	.word	0x0001e340


	//   ....[89]....
        /*0d98*/ 	.word	0x0001e350


	//   ....[90]....
        /*0d9c*/ 	.word	0x0001e380


	//   ....[91]....
        /*0da0*/ 	.word	0x0001e3a0


	//   ....[92]....
        /*0da4*/ 	.word	0x0001e3c0


	//   ....[93]....
        /*0da8*/ 	.word	0x0001f950


	//   ....[94]....
        /*0dac*/ 	.word	0x0001f960


	//   ....[95]....
        /*0db0*/ 	.word	0x0001f980


	//   ....[96]....
        /*0db4*/ 	.word	0x0001f990


	//   ....[97]....
        /*0db8*/ 	.word	0x0001f9a0


	//   ....[98]....
        /*0dbc*/ 	.word	0x0001f9b0


	//   ....[99]....
        /*0dc0*/ 	.word	0x0001f9d0


	//   ....[100]....
        /*0dc4*/ 	.word	0x0001f9e0


	//   ....[101]....
        /*0dc8*/ 	.word	0x0001fe90


	//   ....[102]....
        /*0dcc*/ 	.word	0x0001feb0


	//   ....[103]....
        /*0dd0*/ 	.word	0x00020020


	//   ....[104]....
        /*0dd4*/ 	.word	0x00020030


	//   ....[105]....
        /*0dd8*/ 	.word	0x000201b0


	//   ....[106]....
        /*0ddc*/ 	.word	0x000201d0


	//   ....[107]....
        /*0de0*/ 	.word	0x00020350


	//   ....[108]....
        /*0de4*/ 	.word	0x00020360


	//   ....[109]....
        /*0de8*/ 	.word	0x000206e0


	//   ....[110]....
        /*0dec*/ 	.word	0x00020700


	//   ....[111]....
        /*0df0*/ 	.word	0x00020bd0


	//   ....[112]....
        /*0df4*/ 	.word	0x00020be0


	//   ....[113]....
        /*0df8*/ 	.word	0x00020f60


	//   ....[114]....
        /*0dfc*/ 	.word	0x00020f80


	//   ....[115]....
        /*0e00*/ 	.word	0x00021310


	//   ....[116]....
        /*0e04*/ 	.word	0x00021320


	//   ....[117]....
        /*0e08*/ 	.word	0x00021e70


	//   ....[118]....
        /*0e0c*/ 	.word	0x00021e90


	//   ....[119]....
        /*0e10*/ 	.word	0x00022010


	//   ....[120]....
        /*0e14*/ 	.word	0x00022020


	//   ....[121]....
        /*0e18*/ 	.word	0x000221a0


	//   ....[122]....
        /*0e1c*/ 	.word	0x000221c0


	//   ....[123]....
        /*0e20*/ 	.word	0x00022340


	//   ....[124]....
        /*0e24*/ 	.word	0x00022350


	//   ....[125]....
        /*0e28*/ 	.word	0x00022590


	//   ....[126]....
        /*0e2c*/ 	.word	0x000225b0


	//   ....[127]....
        /*0e30*/ 	.word	0x000226e0


	//   ....[128]....
        /*0e34*/ 	.word	0x00022720


	//   ....[129]....
        /*0e38*/ 	.word	0x00022750


	//   ....[130]....
        /*0e3c*/ 	.word	0x00022780


	//   ....[131]....
        /*0e40*/ 	.word	0x000227b0


	//   ....[132]....
        /*0e44*/ 	.word	0x000227e0


	//   ....[133]....
        /*0e48*/ 	.word	0x00022940


	//   ....[134]....
        /*0e4c*/ 	.word	0x00022980


	//   ....[135]....
        /*0e50*/ 	.word	0x000229b0


	//   ....[136]....
        /*0e54*/ 	.word	0x000229e0


	//   ....[137]....
        /*0e58*/ 	.word	0x00022a10


	//   ....[138]....
        /*0e5c*/ 	.word	0x00022a40


	//   ....[139]....
        /*0e60*/ 	.word	0x00022ad0


	//   ....[140]....
        /*0e64*/ 	.word	0x00022b30


	//   ....[141]....
        /*0e68*/ 	.word	0x00022b40


	//   ....[142]....
        /*0e6c*/ 	.word	0x00022ba0


	//   ....[143]....
        /*0e70*/ 	.word	0x00023600


	//   ....[144]....
        /*0e74*/ 	.word	0x00023660


	//   ....[145]....
        /*0e78*/ 	.word	0x000236b0


	//   ....[146]....
        /*0e7c*/ 	.word	0x00023700


	//   ....[147]....
        /*0e80*/ 	.word	0x00023750


	//   ....[148]....
        /*0e84*/ 	.word	0x000237c0


	//   ....[149]....
        /*0e88*/ 	.word	0x00023800


	//   ....[150]....
        /*0e8c*/ 	.word	0x00023870


	//   ....[151]....
        /*0e90*/ 	.word	0x000238e0


	//   ....[152]....
        /*0e94*/ 	.word	0x00023940


	//   ....[153]....
        /*0e98*/ 	.word	0x000239b0


	//   ....[154]....
        /*0e9c*/ 	.word	0x00023a20


	//   ....[155]....
        /*0ea0*/ 	.word	0x00023a80


	//   ....[156]....
        /*0ea4*/ 	.word	0x00023ae0


	//   ....[157]....
        /*0ea8*/ 	.word	0x00023b40


	//   ....[158]....
        /*0eac*/ 	.word	0x00023bb0


	//   ....[159]....
        /*0eb0*/ 	.word	0x00023c10


	//   ....[160]....
        /*0eb4*/ 	.word	0x00023c70


	//   ....[161]....
        /*0eb8*/ 	.word	0x00023cc0


	//   ....[162]....
        /*0ebc*/ 	.word	0x00023d10


	//   ....[163]....
        /*0ec0*/ 	.word	0x00023d60


	//   ....[164]....
        /*0ec4*/ 	.word	0x00023db0


	//   ....[165]....
        /*0ec8*/ 	.word	0x00023e00


	//   ....[166]....
        /*0ecc*/ 	.word	0x00023e50


	//   ....[167]....
        /*0ed0*/ 	.word	0x00023ea0


	//   ....[168]....
        /*0ed4*/ 	.word	0x00023ef0


	//   ....[169]....
        /*0ed8*/ 	.word	0x00023f60


	//   ....[170]....
        /*0edc*/ 	.word	0x00023fd0


	//   ....[171]....
        /*0ee0*/ 	.word	0x00024030


	//   ....[172]....
        /*0ee4*/ 	.word	0x00024090


	//   ....[173]....
        /*0ee8*/ 	.word	0x000240f0


	//   ....[174]....
        /*0eec*/ 	.word	0x00024160


	//   ....[175]....
        /*0ef0*/ 	.word	0x000241c0


	//   ....[176]....
        /*0ef4*/ 	.word	0x00024220


	//   ....[177]....
        /*0ef8*/ 	.word	0x00024280


	//   ....[178]....
        /*0efc*/ 	.word	0x000242f0


	//   ....[179]....
        /*0f00*/ 	.word	0x00024350


	//   ....[180]....
        /*0f04*/ 	.word	0x000243b0


	//   ....[181]....
        /*0f08*/ 	.word	0x00024410


	//   ....[182]....
        /*0f0c*/ 	.word	0x00024480


	//   ....[183]....
        /*0f10*/ 	.word	0x000244e0


	//   ....[184]....
        /*0f14*/ 	.word	0x00024540


	//   ....[185]....
        /*0f18*/ 	.word	0x000245a0


	//   ....[186]....
        /*0f1c*/ 	.word	0x00024610


	//   ....[187]....
        /*0f20*/ 	.word	0x00024670


	//   ....[188]....
        /*0f24*/ 	.word	0x000246d0


	//   ....[189]....
        /*0f28*/ 	.word	0x00024730


	//   ....[190]....
        /*0f2c*/ 	.word	0x000247a0


	//   ....[191]....
        /*0f30*/ 	.word	0x00024800


	//   ....[192]....
        /*0f34*/ 	.word	0x00024860


	//   ....[193]....
        /*0f38*/ 	.word	0x000248c0


	//   ....[194]....
        /*0f3c*/ 	.word	0x00024930


	//   ....[195]....
        /*0f40*/ 	.word	0x00024980


	//   ....[196]....
        /*0f44*/ 	.word	0x000249c0


	//   ....[197]....
        /*0f48*/ 	.word	0x00024a10


	//   ....[198]....
        /*0f4c*/ 	.word	0x00024a60


	//   ....[199]....
        /*0f50*/ 	.word	0x00024ab0


	//   ....[200]....
        /*0f54*/ 	.word	0x00024b20


	//   ....[201]....
        /*0f58*/ 	.word	0x00024b60


	//   ....[202]....
        /*0f5c*/ 	.word	0x00024bb0


	//   ....[203]....
        /*0f60*/ 	.word	0x00024c00


	//   ....[204]....
        /*0f64*/ 	.word	0x00024c50


	//   ....[205]....
        /*0f68*/ 	.word	0x00024ca0


	//   ....[206]....
        /*0f6c*/ 	.word	0x00024d10


	//   ....[207]....
        /*0f70*/ 	.word	0x00024d50


	//   ....[208]....
        /*0f74*/ 	.word	0x00024dc0


	//   ....[209]....
        /*0f78*/ 	.word	0x00024e20


	//   ....[210]....
        /*0f7c*/ 	.word	0x00024e80


	//----- nvinfo : EIATTR_EXIT_INSTR_OFFSETS
	.align		4
.L_224:
        /*0f80*/ 	.byte	0x04, 0x1c
        /*0f82*/ 	.short	(.L_226 - .L_225)


	//   ....[0]....
.L_225:
        /*0f84*/ 	.word	0x000010d0


	//   ....[1]....
        /*0f88*/ 	.word	0x000235c0


	//----- nvinfo : EIATTR_MAX_THREADS
	.align		4
.L_226:
        /*0f8c*/ 	.byte	0x04, 0x05
        /*0f8e*/ 	.short	(.L_228 - .L_227)
.L_227:
        /*0f90*/ 	.word	0x00000080
        /*0f94*/ 	.word	0x00000001
        /*0f98*/ 	.word	0x00000001


	//----- nvinfo : EIATTR_CRS_STACK_SIZE
	.align		4
.L_228:
        /*0f9c*/ 	.byte	0x04, 0x1e
        /*0f9e*/ 	.short	(.L_230 - .L_229)
.L_229:
        /*0fa0*/ 	.word	0x00000000
.L_230:


//--------------------- .nv.info._ZN7cutlass13device_kernelIN5flash19enable_sm80_to_sm89INS1_16FlashAttnFwdSm80INS1_25CollectiveMainloopFwdSm80ILi4ELi1ELb0EN4cute5tupleIJNS5_1CILi128EEENS7_ILi64EEENS7_ILi96EEEEEELi96ENS_10bfloat16_tEfNS_4arch4Sm80ELb1ELb0ELb0ELb0ELb0ELb0ELb1ELb1EEENS1_21CollectiveEpilogueFwdINS6_IJS8_SA_S9_EEENS6_IJNS7_ILi1EEESI_SI_EEESC_SE_Li128ELb0ELb1ELb1ELb0EEENS1_30DynamicPersistentTileSchedulerILi128ELi128ELb1ELb1ELb0EEEEEEEEEvNT_6ParamsE --------------------------
	.section	.nv.info._ZN7cutlass13device_kernelIN5flash19enable_sm80_to_sm89INS1_16FlashAttnFwdSm80INS1_25CollectiveMainloopFwdSm80ILi4ELi1ELb0EN4cute5tupleIJNS5_1CILi128EEENS7_ILi64EEENS7_ILi96EEEEEELi96ENS_10bfloat16_tEfNS_4arch4Sm80ELb1ELb0ELb0ELb0ELb0ELb0ELb1ELb1EEENS1_21CollectiveEpilogueFwdINS6_IJS8_SA_S9_EEENS6_IJNS7_ILi1EEESI_SI_EEESC_SE_Li128ELb0ELb1ELb1ELb0EEENS1_30DynamicPersistentTileSchedulerILi128ELi128ELb1ELb1ELb0EEEEEEEEEvNT_6ParamsE,"",@"SHT_CUDA_INFO"
	.sectionflags	@""
	.align	4


	//----- nvinfo : EIATTR_CUDA_API_VERSION
	.align		4
        /*0000*/ 	.byte	0x04, 0x37
        /*0002*/ 	.short	(.L_232 - .L_231)
.L_231:
        /*0004*/ 	.word	0x00000082


	//----- nvinfo : EIATTR_SW2861232_WAR
	.align		4
.L_232:
        /*0008*/ 	.byte	0x01, 0x35
	.zero		2


	//----- nvinfo : EIATTR_PARAM_CBANK
	.align		4
        /*000c*/ 	.byte	0x04, 0x0a
        /*000e*/ 	.short	(.L_234 - .L_233)
	.align		4
.L_233:
        /*0010*/ 	.word	index@(.nv.constant0._ZN7cutlass13device_kernelIN5flash19enable_sm80_to_sm89INS1_16FlashAttnFwdSm80INS1_25CollectiveMainloopFwdSm80ILi4ELi1ELb0EN4cute5tupleIJNS5_1CILi128EEENS7_ILi64EEENS7_ILi96EEEEEELi96ENS_10bfloat16_tEfNS_4arch4Sm80ELb1ELb0ELb0ELb0ELb0ELb0ELb1ELb1EEENS1_21CollectiveEpilogueFwdINS6_IJS8_SA_S9_EEENS6_IJNS7_ILi1EEESI_SI_EEESC_SE_Li128ELb0ELb1ELb1ELb0EEENS1_30DynamicPersistentTileSchedulerILi128ELi128ELb1ELb1ELb0EEEEEEEEEvNT_6ParamsE)
        /*0014*/ 	.short	0x0160
        /*0016*/ 	.short	0x0428


	//----- nvinfo : EIATTR_CBANK_PARAM_SIZE
	.align		4
.L_234:
        /*0018*/ 	.byte	0x03, 0x19
        /*001a*/ 	.short	0x0428


	//----- nvinfo : EIATTR_KPARAM_INFO
	.align		4
        /*001c*/ 	.byte	0x04, 0x17
        /*001e*/ 	.short	(.L_236 - .L_235)
.L_235:
        /*0020*/ 	.word	0x00000000
        /*0024*/ 	.short	0x0000
        /*0026*/ 	.short	0x0000
        /*0028*/ 	.byte	0x00, 0xf0, 0xa1, 0x10


	//----- nvinfo : EIATTR_MAXREG_COUNT
	.align		4
.L_236:
        /*002c*/ 	.byte	0x03, 0x1b
        /*002e*/ 	.short	0x00ff


	//----- nvinfo : EIATTR_NUM_BARRIERS
	.align		4
        /*0030*/ 	.byte	0x02, 0x4c
        /*0032*/ 	.byte	0x06
	.zero		1


	//----- nvinfo : EIATTR_ANNOTATIONS
	.align		4
        /*0034*/ 	.byte	0x04, 0x55
        /*0036*/ 	.short	(.L_238 - .L_237)


	//   ....[0]....
.L_237:
        /* <DEDUP_REMOVED lines=60> */


	//----- nvinfo : EIATTR_MERCURY_ISA_VERSION
	.align		4
.L_238:
        /*03e0*/ 	.byte	0x03, 0x5f
        /*03e2*/ 	.short	0x0000


	//----- nvinfo : EIATTR_INT_WARP_WIDE_INSTR_OFFSETS
	.align		4
        /*03e4*/ 	.byte	0x04, 0x31
        /*03e6*/ 	.short	(.L_240 - .L_239)


	//   ....[0]....
.L_239:
        /*03e8*/ 	.word	0x0000d2f0


	//   ....[1]....
        /*03ec*/ 	.word	0x0000d370


	//----- nvinfo : EIATTR_COOP_GROUP_MASK_REGIDS
	.align		4
.L_240:
        /*03f0*/ 	.byte	0x04, 0x29
        /*03f2*/ 	.short	(.L_242 - .L_241)


	//   ....[0]....
.L_241:
        /*03f4*/ 	.word	0xffffffff


	//   ....[1]....
        /*03f8*/ 	.word	0xffffffff


	//   ....[2]....
        /*03fc*/ 	.word	0xffffffff


	//   ....[3]....
        /*0400*/ 	.word	0xffffffff


	//   ....[4]....
        /*0404*/ 	.word	0xffffffff


	//   ....[5]....
        /*0408*/ 	.word	0xffffffff


	//   ....[6]....
        /*040c*/ 	.word	0xffffffff


	//   ....[7]....
        /*0410*/ 	.word	0xffffffff


	//   ....[8]....
        /*0414*/ 	.word	0xffffffff


	//   ....[9]....
        /*0418*/ 	.word	0xffffffff


	//   ....[10]....
        /*041c*/ 	.word	0xffffffff


	//   ....[11]....
        /*0420*/ 	.word	0xffffffff


	//   ....[12]....
        /*0424*/ 	.word	0xffffffff


	//   ....[13]....
        /*0428*/ 	.word	0xffffffff


	//   ....[14]....
        /*042c*/ 	.word	0xffffffff


	//   ....[15]....
        /*0430*/ 	.word	0xffffffff


	//   ....[16]....
        /*0434*/ 	.word	0xffffffff


	//   ....[17]....
        /*0438*/ 	.word	0xffffffff


	//   ....[18]....
        /*043c*/ 	.word	0xffffffff


	//   ....[19]....
        /*0440*/ 	.word	0xffffffff


	//   ....[20]....
        /*0444*/ 	.word	0xffffffff


	//   ....[21]....
        /*0448*/ 	.word	0xffffffff


	//   ....[22]....
        /*044c*/ 	.word	0xffffffff


	//   ....[23]....
        /*0450*/ 	.word	0xffffffff


	//   ....[24]....
        /*0454*/ 	.word	0xffffffff


	//   ....[25]....
        /*0458*/ 	.word	0xffffffff


	//   ....[26]....
        /*045c*/ 	.word	0xffffffff


	//   ....[27]....
        /*0460*/ 	.word	0xffffffff


	//   ....[28]....
        /*0464*/ 	.word	0xffffffff


	//   ....[29]....
        /*0468*/ 	.word	0xffffffff


	//   ....[30]....
        /*046c*/ 	.word	0xffffffff


	//   ....[31]....
        /*0470*/ 	.word	0xffffffff


	//   ....[32]....
        /*0474*/ 	.word	0xffffffff


	//   ....[33]....
        /*0478*/ 	.word	0xffffffff


	//   ....[34]....
        /*047c*/ 	.word	0xffffffff


	//   ....[35]....
        /*0480*/ 	.word	0xffffffff


	//   ....[36]....
        /*0484*/ 	.word	0xffffffff


	//   ....[37]....
        /*0488*/ 	.word	0xffffffff


	//   ....[38]....
        /*048c*/ 	.word	0xffffffff


	//   ....[39]....
        /*0490*/ 	.word	0xffffffff


	//   ....[40]....
        /*0494*/ 	.word	0xffffffff


	//   ....[41]....
        /*0498*/ 	.word	0xffffffff


	//   ....[42]....
        /*049c*/ 	.word	0xffffffff


	//   ....[43]....
        /*04a0*/ 	.word	0xffffffff


	//   ....[44]....
        /*04a4*/ 	.word	0xffffffff


	//   ....[45]....
        /*04a8*/ 	.word	0xffffffff


	//   ....[46]....
        /*04ac*/ 	.word	0xffffffff


	//   ....[47]....
        /*04b0*/ 	.word	0xffffffff


	//   ....[48]....
        /*04b4*/ 	.word	0xffffffff


	//   ....[49]....
        /*04b8*/ 	.word	0xffffffff


	//   ....[50]....
        /*04bc*/ 	.word	0xffffffff


	//   ....[51]....
        /*04c0*/ 	.word	0xffffffff


	//   ....[52]....
        /*04c4*/ 	.word	0xffffffff


	//   ....[53]....
        /*04c8*/ 	.word	0xffffffff


	//   ....[54]....
        /*04cc*/ 	.word	0xffffffff


	//   ....[55]....
        /*04d0*/ 	.word	0xffffffff


	//   ....[56]....
        /*04d4*/ 	.word	0xffffffff


	//   ....[57]....
        /*04d8*/ 	.word	0xffffffff


	//   ....[58]....
        /*04dc*/ 	.word	0xffffffff


	//   ....[59]....
        /*04e0*/ 	.word	0xffffffff


	//   ....[60]....
        /*04e4*/ 	.word	0xffffffff


	//   ....[61]....
        /*04e8*/ 	.word	0xffffffff


	//   ....[62]....
        /*04ec*/ 	.word	0xffffffff


	//   ....[63]....
        /*04f0*/ 	.word	0xffffffff


	//   ....[64]....
        /*04f4*/ 	.word	0xffffffff


	//   ....[65]....
        /*04f8*/ 	.word	0xffffffff


	//   ....[66]....
        /*04fc*/ 	.word	0xffffffff


	//   ....[67]....
        /*0500*/ 	.word	0xffffffff


	//   ....[68]....
        /*0504*/ 	.word	0xffffffff


	//   ....[69]....
        /*0508*/ 	.word	0xffffffff


	//   ....[70]....
        /*050c*/ 	.word	0xffffffff


	//   ....[71]....
        /*0510*/ 	.word	0xffffffff


	//   ....[72]....
        /*0514*/ 	.word	0xffffffff


	//   ....[73]....
        /*0518*/ 	.word	0xffffffff


	//   ....[74]....
        /*051c*/ 	.word	0xffffffff


	//   ....[75]....
        /*0520*/ 	.word	0xffffffff


	//   ....[76]....
        /*0524*/ 	.word	0xffffffff


	//   ....[77]....
        /*0528*/ 	.word	0xffffffff


	//   ....[78]....
        /*052c*/ 	.word	0xffffffff


	//   ....[79]....
        /*0530*/ 	.word	0xffffffff


	//   ....[80]....
        /*0534*/ 	.word	0xffffffff


	//   ....[81]....
        /*0538*/ 	.word	0xffffffff


	//   ....[82]....
        /*053c*/ 	.word	0xffffffff


	//   ....[83]....
        /*0540*/ 	.word	0xffffffff


	//----- nvinfo : EIATTR_COOP_GROUP_INSTR_OFFSETS
	.align		4
.L_242:
        /*0544*/ 	.byte	0x04, 0x28
        /*0546*/ 	.short	(.L_244 - .L_243)


	//   ....[0]....
.L_243:
        /*0548*/ 	.word	0x00000050


	//   ....[1]....
        /*054c*/ 	.word	0x00001830


	//   ....[2]....
        /*0550*/ 	.word	0x00001850


	//   ....[3]....
        /*0554*/ 	.word	0x00001a10


	//   ....[4]....
        /*0558*/ 	.word	0x00001a20


	//   ....[5]....
        /*055c*/ 	.word	0x00001bd0


	//   ....[6]....
        /*0560*/ 	.word	0x00001bf0


	//   ....[7]....
        /*0564*/ 	.word	0x00001da0


	//   ....[8]....
        /*0568*/ 	.word	0x00001db0


	//   ....[9]....
        /*056c*/ 	.word	0x00002f80


	//   ....[10]....
        /*0570*/ 	.word	0x00002f90


	//   ....[11]....
        /*0574*/ 	.word	0x000034f0


	//   ....[12]....
        /*0578*/ 	.word	0x00003590


	//   ....[13]....
        /*057c*/ 	.word	0x00003620


	//   ....[14]....
        /*0580*/ 	.word	0x000036a0


	//   ....[15]....
        /*0584*/ 	.word	0x000036c0


	//   ....[16]....
        /*0588*/ 	.word	0x00003700


	//   ....[17]....
        /*058c*/ 	.word	0x00003ec0


	//   ....[18]....
        /*0590*/ 	.word	0x00003f50


	//   ....[19]....
        /*0594*/ 	.word	0x00003fa0


	//   ....[20]....
        /*0598*/ 	.word	0x00003fc0


	//   ....[21]....
        /*059c*/ 	.word	0x00006290


	//   ....[22]....
        /*05a0*/ 	.word	0x00006360


	//   ....[23]....
        /*05a4*/ 	.word	0x00006380


	//   ....[24]....
        /*05a8*/ 	.word	0x000063a0


	//   ....[25]....
        /*05ac*/ 	.word	0x00006c70


	//   ....[26]....
        /*05b0*/ 	.word	0x00006d70


	//   ....[27]....
        /*05b4*/ 	.word	0x000070f0


	//   ....[28]....
        /*05b8*/ 	.word	0x00007230


	//   ....[29]....
        /*05bc*/ 	.word	0x00007280


	//   ....[30]....
        /*05c0*/ 	.word	0x00007390


	//   ....[31]....
        /*05c4*/ 	.word	0x00007400


	//   ....[32]....
        /*05c8*/ 	.word	0x000074d0


	//   ....[33]....
        /*05cc*/ 	.word	0x0000a640


	//   ....[34]....
        /*05d0*/ 	.word	0x0000a690


	//   ....[35]....
        /*05d4*/ 	.word	0x0000a750


	//   ....[36]....
        /*05d8*/ 	.word	0x0000a7a0


	//   ....[37]....
        /*05dc*/ 	.word	0x0000a7e0


	//   ....[38]....
        /*05e0*/ 	.word	0x0000a8f0


	//   ....[39]....
        /*05e4*/ 	.word	0x0000adc0


	//   ....[40]....
        /*05e8*/ 	.word	0x0000aef0


	//   ....[41]....
        /*05ec*/ 	.word	0x0000c8f0


	//   ....[42]....
        /*05f0*/ 	.word	0x0000c960


	//   ....[43]....
        /*05f4*/ 	.word	0x0000c970


	//   ....[44]....
        /*05f8*/ 	.word	0x0000c980


	//   ....[45]....
        /*05fc*/ 	.word	0x0000c9b0


	//   ....[46]....
        /*0600*/ 	.word	0x0000c9d0


	//   ....[47]....
        /*0604*/ 	.word	0x0000c9e0


	//   ....[48]....
        /*0608*/ 	.word	0x0000c9f0


	//   ....[49]....
        /*060c*/ 	.word	0x0000d4b0


	//   ....[50]....
        /*0610*/ 	.word	0x0000d910


	//   ....[51]....
        /*0614*/ 	.word	0x0000d920


	//   ....[52]....
        /*0618*/ 	.word	0x0000d940


	//   ....[53]....
        /*061c*/ 	.word	0x0000d950


	//   ....[54]....
        /*0620*/ 	.word	0x0000d990


	//   ....[55]....
        /*0624*/ 	.word	0x0000d9b0


	//   ....[56]....
        /*0628*/ 	.word	0x0000d9d0


	//   ....[57]....
        /*062c*/ 	.word	0x0000d9f0


	//   ....[58]....
        /*0630*/ 	.word	0x0000db40


	//   ....[59]....
        /*0634*/ 	.word	0x0000db70


	//   ....[60]....
        /*0638*/ 	.word	0x0000e000


	//   ....[61]....
        /*063c*/ 	.word	0x0000e020


	//   ....[62]....
        /*0640*/ 	.word	0x0000e350


	//   ....[63]....
        /*0644*/ 	.word	0x0000e370


	//   ....[64]....
        /*0648*/ 	.word	0x0000e6a0


	//   ....[65]....
        /*064c*/ 	.word	0x0000e6b0


	//   ....[66]....
        /*0650*/ 	.word	0x0000ed50


	//   ....[67]....
        /*0654*/ 	.word	0x0000ee60


	//   ....[68]....
        /*0658*/ 	.word	0x0000eed0


	//   ....[69]....
        /*065c*/ 	.word	0x0000ef40


	//   ....[70]....
        /*0660*/ 	.word	0x0000efa0


	//   ....[71]....
        /*0664*/ 	.word	0x0000f010


	//   ....[72]....
        /*0668*/ 	.word	0x0000f080


	//   ....[73]....
        /*066c*/ 	.word	0x0000f0f0


	//   ....[74]....
        /*0670*/ 	.word	0x0000f150


	//   ....[75]....
        /*0674*/ 	.word	0x0000f1b0


	//   ....[76]....
        /*0678*/ 	.word	0x0000f210


	//   ....[77]....
        /*067c*/ 	.word	0x0000f260


	//   ....[78]....
        /*0680*/ 	.word	0x0000f2c0


	//   ....[79]....
        /*0684*/ 	.word	0x0000f310


	//   ....[80]....
        /*0688*/ 	.word	0x0000f370


	//   ....[81]....
        /*068c*/ 	.word	0x0000f3c0


	//   ....[82]....
        /*0690*/ 	.word	0x0000f420


	//   ....[83]....
        /*0694*/ 	.word	0x0000f480


	//----- nvinfo : EIATTR_EXIT_INSTR_OFFSETS
	.align		4
.L_244:
        /*0698*/ 	.byte	0x04, 0x1c
        /*069a*/ 	.short	(.L_246 - .L_245)


	//   ....[0]....
.L_245:
        /*069c*/ 	.word	0x000000a0


	//   ....[1]....
        /*06a0*/ 	.word	0x0000ee10


	//----- nvinfo : EIATTR_MAX_THREADS
	.align		4
.L_246:
        /*06a4*/ 	.byte	0x04, 0x05
        /*06a6*/ 	.short	(.L_248 - .L_247)
.L_247:
        /*06a8*/ 	.word	0x00000080
        /*06ac*/ 	.word	0x00000001
        /*06b0*/ 	.word	0x00000001


	//----- nvinfo : EIATTR_CRS_STACK_SIZE
	.align		4
.L_248:
        /*06b4*/ 	.byte	0x04, 0x1e
        /*06b6*/ 	.short	(.L_250 - .L_249)
.L_249:
        /*06b8*/ 	.word	0x00000000
.L_250:


//--------------------- .nv.info._ZN7cutlass13device_kernelIN5flash19enable_sm80_to_sm89INS1_16FlashAttnFwdSm80INS1_25CollectiveMainloopFwdSm80ILi4ELi1ELb0EN4cute5tupleIJNS5_1CILi128EEENS7_ILi48EEENS7_ILi96EEEEEELi96ENS_10bfloat16_tEfNS_4arch4Sm80ELb1ELb0ELb0ELb1ELb0ELb0ELb1ELb1EEENS1_21CollectiveEpilogueFwdINS6_IJS8_SA_S9_EEENS6_IJNS7_ILi1EEESI_SI_EEESC_SE_Li128ELb1ELb1ELb1ELb0EEENS1_36VarlenDynamicPersistentTileSchedulerILi128ELi48ELi128ELi128ELb1ELb1ELb0ELb1ELb1ELb1EEEEEEEEEvNT_6ParamsE --------------------------
	.section	.nv.info._ZN7cutlass13device_kernelIN5flash19enable_sm80_to_sm89INS1_16FlashAttnFwdSm80INS1_25CollectiveMainloopFwdSm80ILi4ELi1ELb0EN4cute5tupleIJNS5_1CILi128EEENS7_ILi48EEENS7_ILi96EEEEEELi96ENS_10bfloat16_tEfNS_4arch4Sm80ELb1ELb0ELb0ELb1ELb0ELb0ELb1ELb1EEENS1_21CollectiveEpilogueFwdINS6_IJS8_SA_S9_EEENS6_IJNS7_ILi1EEESI_SI_EEESC_SE_Li128ELb1ELb1ELb1ELb0EEENS1_36VarlenDynamicPersistentTileSchedulerILi128ELi48ELi128ELi128ELb1ELb1ELb0ELb1ELb1ELb1EEEEEEEEEvNT_6ParamsE,"",@"SHT_CUDA_INFO"
	.sectionflags	@""
	.align	4


	//----- nvinfo : EIATTR_CUDA_API_VERSION
	.align		4
        /*0000*/ 	.byte	0x04, 0x37
        /*0002*/ 	.short	(.L_252 - .L_251)
.L_251:
        /*0004*/ 	.word	0x00000082


	//----- nvinfo : EIATTR_SW2861232_WAR
	.align		4
.L_252:
        /*0008*/ 	.byte	0x01, 0x35
	.zero		2


	//----- nvinfo : EIATTR_PARAM_CBANK
	.align		4
        /*000c*/ 	.byte	0x04, 0x0a
        /*000e*/ 	.short	(.L_254 - .L_253)
	.align		4
.L_253:
        /*0010*/ 	.word	index@(.nv.constant0._ZN7cutlass13device_kernelIN5flash19enable_sm80_to_sm89INS1_16FlashAttnFwdSm80INS1_25CollectiveMainloopFwdSm80ILi4ELi1ELb0EN4cute5tupleIJNS5_1CILi128EEENS7_ILi48EEENS7_ILi96EEEEEELi96ENS_10bfloat16_tEfNS_4arch4Sm80ELb1ELb0ELb0ELb1ELb0ELb0ELb1ELb1EEENS1_21CollectiveEpilogueFwdINS6_IJS8_SA_S9_EEENS6_IJNS7_ILi1EEESI_SI_EEESC_SE_Li128ELb1ELb1ELb1ELb0EEENS1_36VarlenDynamicPersistentTileSchedulerILi128ELi48ELi128ELi128ELb1ELb1ELb0ELb1ELb1ELb1EEEEEEEEEvNT_6ParamsE)
        /*0014*/ 	.short	0x0160
        /*0016*/ 	.short	0x0438


	//----- nvinfo : EIATTR_CBANK_PARAM_SIZE
	.align		4
.L_254:
        /*0018*/ 	.byte	0x03, 0x19
        /*001a*/ 	.short	0x0438


	//----- nvinfo : EIATTR_KPARAM_INFO
	.align		4
        /*001c*/ 	.byte	0x04, 0x17
        /*001e*/ 	.short	(.L_256 - .L_255)
.L_255:
        /*0020*/ 	.word	0x00000000
        /*0024*/ 	.short	0x0000
        /*0026*/ 	.short	0x0000
        /*0028*/ 	.byte	0x00, 0xf0, 0xe1, 0x10


	//----- nvinfo : EIATTR_MAXREG_COUNT
	.align		4
.L_256:
        /*002c*/ 	.byte	0x03, 0x1b
        /*002e*/ 	.short	0x00ff


	//----- nvinfo : EIATTR_NUM_BARRIERS
	.align		4
        /*0030*/ 	.byte	0x02, 0x4c
        /*0032*/ 	.byte	0x06
	.zero		1


	//----- nvinfo : EIATTR_ANNOTATIONS
	.align		4
        /*0034*/ 	.byte	0x04, 0x55
        /*0036*/ 	.short	(.L_258 - .L_257)


	//   ....[0]....
.L_257:
        /* <DEDUP_REMOVED lines=136> */


	//----- nvinfo : EIATTR_MERCURY_ISA_VERSION
	.align		4
.L_258:
        /*08a0*/ 	.byte	0x03, 0x5f
        /*08a2*/ 	.short	0x0000


	//----- nvinfo : EIATTR_INT_WARP_WIDE_INSTR_OFFSETS
	.align		4
        /*08a4*/ 	.byte	0x04, 0x31
        /*08a6*/ 	.short	(.L_260 - .L_259)


	//   ....[0]....
.L_259:
        /*08a8*/ 	.word	0x0000c420


	//   ....[1]....
        /*08ac*/ 	.word	0x0000c4a0


	//----- nvinfo : EIATTR_COOP_GROUP_MASK_REGIDS
	.align		4
.L_260:
        /*08b0*/ 	.byte	0x04, 0x29
        /*08b2*/ 	.short	(.L_262 - .L_261)


	//   ....[0]....
.L_261:
        /*08b4*/ 	.word	0xffffffff


	//   ....[1]....
        /*08b8*/ 	.word	0xffffffff


	//   ....[2]....
        /*08bc*/ 	.word	0xffffffff


	//   ....[3]....
        /*08c0*/ 	.word	0xffffffff


	//   ....[4]....
        /*08c4*/ 	.word	0xffffffff


	//   ....[5]....
        /*08c8*/ 	.word	0xffffffff


	//   ....[6]....
        /*08cc*/ 	.word	0xffffffff


	//   ....[7]....
        /*08d0*/ 	.word	0xffffffff


	//   ....[8]....
        /*08d4*/ 	.word	0xffffffff


	//   ....[9]....
        /*08d8*/ 	.word	0xffffffff


	//   ....[10]....
        /*08dc*/ 	.word	0xffffffff


	//   ....[11]....
        /*08e0*/ 	.word	0xffffffff


	//   ....[12]....
        /*08e4*/ 	.word	0xffffffff


	//   ....[13]....
        /*08e8*/ 	.word	0xffffffff


	//   ....[14]....
        /*08ec*/ 	.word	0xffffffff


	//   ....[15]....
        /*08f0*/ 	.word	0xffffffff


	//   ....[16]....
        /*08f4*/ 	.word	0xffffffff


	//   ....[17]....
        /*08f8*/ 	.word	0xffffffff


	//   ....[18]....
        /*08fc*/ 	.word	0xffffffff


	//   ....[19]....
        /*0900*/ 	.word	0xffffffff


	//   ....[20]....
        /*0904*/ 	.word	0xffffffff


	//   ....[21]....
        /*0908*/ 	.word	0xffffffff


	//   ....[22]....
        /*090c*/ 	.word	0xffffffff


	//   ....[23]....
        /*0910*/ 	.word	0xffffffff


	//   ....[24]....
        /*0914*/ 	.word	0xffffffff


	//   ....[25]....
        /*0918*/ 	.word	0xffffffff


	//   ....[26]....
        /*091c*/ 	.word	0xffffffff


	//   ....[27]....
        /*0920*/ 	.word	0xffffffff


	//   ....[28]....
        /*0924*/ 	.word	0xffffffff


	//   ....[29]....
        /*0928*/ 	.word	0xffffffff


	//   ....[30]....
        /*092c*/ 	.word	0xffffffff


	//   ....[31]....
        /*0930*/ 	.word	0xffffffff


	//   ....[32]....
        /*0934*/ 	.word	0xffffffff


	//   ....[33]....
        /*0938*/ 	.word	0xffffffff


	//   ....[34]....
        /*093c*/ 	.word	0xffffffff


	//   ....[35]....
        /*0940*/ 	.word	0xffffffff


	//   ....[36]....
        /*0944*/ 	.word	0xffffffff


	//   ....[37]....
        /*0948*/ 	.word	0xffffffff


	//   ....[38]....
        /*094c*/ 	.word	0xffffffff


	//   ....[39]....
        /*0950*/ 	.word	0xffffffff


	//   ....[40]....
        /*0954*/ 	.word	0xffffffff


	//   ....[41]....
        /*0958*/ 	.word	0xffffffff


	//   ....[42]....
        /*095c*/ 	.word	0xffffffff


	//   ....[43]....
        /*0960*/ 	.word	0xffffffff


	//   ....[44]....
        /*0964*/ 	.word	0xffffffff


	//   ....[45]....
        /*0968*/ 	.word	0xffffffff


	//   ....[46]....
        /*096c*/ 	.word	0xffffffff


	//   ....[47]....
        /*0970*/ 	.word	0xffffffff


	//   ....[48]....
        /*0974*/ 	.word	0xffffffff


	//   ....[49]....
        /*0978*/ 	.word	0xffffffff


	//   ....[50]....
        /*097c*/ 	.word	0xffffffff


	//   ....[51]....
        /*0980*/ 	.word	0xffffffff


	//   ....[52]....
        /*0984*/ 	.word	0xffffffff


	//   ....[53]....
        /*0988*/ 	.word	0xffffffff


	//   ....[54]....
        /*098c*/ 	.word	0xffffffff


	//   ....[55]....
        /*0990*/ 	.word	0xffffffff


	//   ....[56]....
        /*0994*/ 	.word	0xffffffff


	//   ....[57]....
        /*0998*/ 	.word	0xffffffff


	//   ....[58]....
        /*099c*/ 	.word	0xffffffff


	//   ....[59]....
        /*09a0*/ 	.word	0xffffffff


	//   ....[60]....
        /*09a4*/ 	.word	0xffffffff


	//   ....[61]....
        /*09a8*/ 	.word	0xffffffff


	//   ....[62]....
        /*09ac*/ 	.word	0xffffffff


	//   ....[63]....
        /*09b0*/ 	.word	0xffffffff


	//   ....[64]....
        /*09b4*/ 	.word	0xffffffff


	//   ....[65]....
        /*09b8*/ 	.word	0xffffffff


	//   ....[66]....
        /*09bc*/ 	.word	0xffffffff


	//   ....[67]....
        /*09c0*/ 	.word	0xffffffff


	//   ....[68]....
        /*09c4*/ 	.word	0xffffffff


	//   ....[69]....
        /*09c8*/ 	.word	0xffffffff


	//   ....[70]....
        /*09cc*/ 	.word	0xffffffff


	//   ....[71]....
        /*09d0*/ 	.word	0xffffffff


	//   ....[72]....
        /*09d4*/ 	.word	0xffffffff


	//   ....[73]....
        /*09d8*/ 	.word	0xffffffff


	//   ....[74]....
        /*09dc*/ 	.word	0xffffffff


	//   ....[75]....
        /*09e0*/ 	.word	0xffffffff


	//   ....[76]....
        /*09e4*/ 	.word	0xffffffff


	//   ....[77]....
        /*09e8*/ 	.word	0xffffffff


	//   ....[78]....
        /*09ec*/ 	.word	0xffffffff


	//   ....[79]....
        /*09f0*/ 	.word	0xffffffff


	//   ....[80]....
        /*09f4*/ 	.word	0xffffffff


	//   ....[81]....
        /*09f8*/ 	.word	0xffffffff


	//   ....[82]....
        /*09fc*/ 	.word	0xffffffff


	//   ....[83]....
        /*0a00*/ 	.word	0xffffffff


	//   ....[84]....
        /*0a04*/ 	.word	0xffffffff


	//   ....[85]....
        /*0a08*/ 	.word	0xffffffff


	//   ....[86]....
        /*0a0c*/ 	.word	0xffffffff


	//   ....[87]....
        /*0a10*/ 	.word	0xffffffff


	//   ....[88]....
        /*0a14*/ 	.word	0xffffffff


	//   ....[89]....
        /*0a18*/ 	.word	0xffffffff


	//   ....[90]....
        /*0a1c*/ 	.word	0xffffffff


	//   ....[91]....
        /*0a20*/ 	.word	0xffffffff


	//   ....[92]....
        /*0a24*/ 	.word	0xffffffff


	//   ....[93]....
        /*0a28*/ 	.word	0xffffffff


	//   ....[94]....
        /*0a2c*/ 	.word	0xffffffff


	//   ....[95]....
        /*0a30*/ 	.word	0xffffffff


	//   ....[96]....
        /*0a34*/ 	.word	0xffffffff


	//   ....[97]....
        /*0a38*/ 	.word	0xffffffff


	//   ....[98]....
        /*0a3c*/ 	.word	0xffffffff


	//   ....[99]....
        /*0a40*/ 	.word	0xffffffff


	//   ....[100]....
        /*0a44*/ 	.word	0xffffffff


	//   ....[101]....
        /*0a48*/ 	.word	0xffffffff


	//   ....[102]....
        /*0a4c*/ 	.word	0xffffffff


	//   ....[103]....
        /*0a50*/ 	.word	0xffffffff


	//   ....[104]....
        /*0a54*/ 	.word	0xffffffff


	//   ....[105]....
        /*0a58*/ 	.word	0xffffffff


	//   ....[106]....
        /*0a5c*/ 	.word	0xffffffff


	//   ....[107]....
        /*0a60*/ 	.word	0xffffffff


	//   ....[108]....
        /*0a64*/ 	.word	0xffffffff


	//   ....[109]....
        /*0a68*/ 	.word	0xffffffff


	//   ....[110]....
        /*0a6c*/ 	.word	0xffffffff


	//   ....[111]....
        /*0a70*/ 	.word	0xffffffff


	//   ....[112]....
        /*0a74*/ 	.word	0xffffffff


	//   ....[113]....
        /*0a78*/ 	.word	0xffffffff


	//   ....[114]....
        /*0a7c*/ 	.word	0xffffffff


	//   ....[115]....
        /*0a80*/ 	.word	0xffffffff


	//   ....[116]....
        /*0a84*/ 	.word	0xffffffff


	//   ....[117]....
        /*0a88*/ 	.word	0xffffffff


	//   ....[118]....
        /*0a8c*/ 	.word	0xffffffff


	//   ....[119]....
        /*0a90*/ 	.word	0xffffffff


	//   ....[120]....
        /*0a94*/ 	.word	0xffffffff


	//   ....[121]....
        /*0a98*/ 	.word	0xffffffff


	//   ....[122]....
        /*0a9c*/ 	.word	0xffffffff


	//   ....[123]....
        /*0aa0*/ 	.word	0xffffffff


	//   ....[124]....
        /*0aa4*/ 	.word	0xffffffff


	//   ....[125]....
        /*0aa8*/ 	.word	0xffffffff


	//   ....[126]....
        /*0aac*/ 	.word	0xffffffff


	//   ....[127]....
        /*0ab0*/ 	.word	0xffffffff


	//   ....[128]....
        /*0ab4*/ 	.word	0xffffffff


	//   ....[129]....
        /*0ab8*/ 	.word	0xffffffff


	//   ....[130]....
        /*0abc*/ 	.word	0xffffffff


	//   ....[131]....
        /*0ac0*/ 	.word	0xffffffff


	//   ....[132]....
        /*0ac4*/ 	.word	0xffffffff


	//   ....[133]....
        /*0ac8*/ 	.word	0xffffffff


	//   ....[134]....
        /*0acc*/ 	.word	0xffffffff


	//   ....[135]....
        /*0ad0*/ 	.word	0xffffffff


	//   ....[136]....
        /*0ad4*/ 	.word	0xffffffff


	//   ....[137]....
        /*0ad8*/ 	.word	0xffffffff


	//   ....[138]....
        /*0adc*/ 	.word	0xffffffff


	//   ....[139]....
        /*0ae0*/ 	.word	0xffffffff


	//   ....[140]....
        /*0ae4*/ 	.word	0xffffffff


	//   ....[141]....
        /*0ae8*/ 	.word	0xffffffff


	//   ....[142]....
        /*0aec*/ 	.word	0xffffffff


	//   ....[143]....
        /*0af0*/ 	.word	0xffffffff


	//   ....[144]....
        /*0af4*/ 	.word	0xffffffff


	//   ....[145]....
        /*0af8*/ 	.word	0xffffffff


	//   ....[146]....
        /*0afc*/ 	.word	0xffffffff


	//   ....[147]....
        /*0b00*/ 	.word	0xffffffff


	//   ....[148]....
        /*0b04*/ 	.word	0xffffffff


	//   ....[149]....
        /*0b08*/ 	.word	0xffffffff


	//   ....[150]....
        /*0b0c*/ 	.word	0xffffffff


	//   ....[151]....
        /*0b10*/ 	.word	0xffffffff


	//   ....[152]....
        /*0b14*/ 	.word	0xffffffff


	//   ....[153]....
        /*0b18*/ 	.word	0xffffffff


	//   ....[154]....
        /*0b1c*/ 	.word	0xffffffff


	//   ....[155]....
        /*0b20*/ 	.word	0xffffffff


	//   ....[156]....
        /*0b24*/ 	.word	0xffffffff


	//   ....[157]....
        /*0b28*/ 	.word	0xffffffff


	//   ....[158]....
        /*0b2c*/ 	.word	0xffffffff


	//   ....[159]....
        /*0b30*/ 	.word	0xffffffff


	//   ....[160]....
        /*0b34*/ 	.word	0xffffffff


	//   ....[161]....
        /*0b38*/ 	.word	0xffffffff


	//   ....[162]....
        /*0b3c*/ 	.word	0xffffffff


	//   ....[163]....
        /*0b40*/ 	.word	0xffffffff


	//   ....[164]....
        /*0b44*/ 	.word	0xffffffff


	//   ....[165]....
        /*0b48*/ 	.word	0xffffffff


	//   ....[166]....
        /*0b4c*/ 	.word	0xffffffff


	//   ....[167]....
        /*0b50*/ 	.word	0xffffffff


	//   ....[168]....
        /*0b54*/ 	.word	0xffffffff


	//   ....[169]....
        /*0b58*/ 	.word	0xffffffff


	//   ....[170]....
        /*0b5c*/ 	.word	0xffffffff


	//   ....[171]....
        /*0b60*/ 	.word	0xffffffff


	//   ....[172]....
        /*0b64*/ 	.word	0xffffffff


	//   ....[173]....
        /*0b68*/ 	.word	0xffffffff


	//   ....[174]....
        /*0b6c*/ 	.word	0xffffffff


	//   ....[175]....
        /*0b70*/ 	.word	0xffffffff


	//   ....[176]....
        /*0b74*/ 	.word	0xffffffff


	//   ....[177]....
        /*0b78*/ 	.word	0xffffffff


	//   ....[178]....
        /*0b7c*/ 	.word	0xffffffff


	//   ....[179]....
        /*0b80*/ 	.word	0xffffffff


	//   ....[180]....
        /*0b84*/ 	.word	0xffffffff


	//   ....[181]....
        /*0b88*/ 	.word	0xffffffff


	//   ....[182]....
        /*0b8c*/ 	.word	0xffffffff


	//----- nvinfo : EIATTR_COOP_GROUP_INSTR_OFFSETS
	.align		4
.L_262:
        /*0b90*/ 	.byte	0x04, 0x28
        /*0b92*/ 	.short	(.L_264 - .L_263)


	//   ....[0]....
.L_263:
        /*0b94*/ 	.word	0x00000050


	//   ....[1]....
        /*0b98*/ 	.word	0x00000200


	//   ....[2]....
        /*0b9c*/ 	.word	0x00000230


	//   ....[3]....
        /*0ba0*/ 	.word	0x00000260


	//   ....[4]....
        /*0ba4*/ 	.word	0x00000290


	//   ....[5]....
        /*0ba8*/ 	.word	0x000002c0


	//   ....[6]....
        /*0bac*/ 	.word	0x000002f0


	//   ....[7]....
        /*0bb0*/ 	.word	0x00000450


	//   ....[8]....
        /*0bb4*/ 	.word	0x00000490


	//   ....[9]....
        /*0bb8*/ 	.word	0x000004c0


	//   ....[10]....
        /*0bbc*/ 	.word	0x000004f0


	//   ....[11]....
        /*0bc0*/ 	.word	0x00000520


	//   ....[12]....
        /*0bc4*/ 	.word	0x00000550


	//   ....[13]....
        /*0bc8*/ 	.word	0x000005e0


	//   ....[14]....
        /*0bcc*/ 	.word	0x00000630


	//   ....[15]....
        /*0bd0*/ 	.word	0x00000650


	//   ....[16]....
        /*0bd4*/ 	.word	0x000006b0


	//   ....[17]....
        /*0bd8*/ 	.word	0x00002d70


	//   ....[18]....
        /*0bdc*/ 	.word	0x00002d90


	//   ....[19]....
        /*0be0*/ 	.word	0x00002f50


	//   ....[20]....
        /*0be4*/ 	.word	0x00002f60


	//   ....[21]....
        /*0be8*/ 	.word	0x00003120


	//   ....[22]....
        /*0bec*/ 	.word	0x00003140


	//   ....[23]....
        /*0bf0*/ 	.word	0x00003300


	//   ....[24]....
        /*0bf4*/ 	.word	0x00003310


	//   ....[25]....
        /*0bf8*/ 	.word	0x00004360


	//   ....[26]....
        /*0bfc*/ 	.word	0x00004370


	//   ....[27]....
        /*0c00*/ 	.word	0x00004820


	//   ....[28]....
        /*0c04*/ 	.word	0x000048c0


	//   ....[29]....
        /*0c08*/ 	.word	0x000048e0


	//   ....[30]....
        /*0c0c*/ 	.word	0x00004900


	//   ....[31]....
        /*0c10*/ 	.word	0x000049d0


	//   ....[32]....
        /*0c14*/ 	.word	0x000049e0


	//   ....[33]....
        /*0c18*/ 	.word	0x00004e90


	//   ....[34]....
        /*0c1c*/ 	.word	0x00005070


	//   ....[35]....
        /*0c20*/ 	.word	0x00005190


	//   ....[36]....
        /*0c24*/ 	.word	0x00005240


	//   ....[37]....
        /*0c28*/ 	.word	0x00006d90


	//   ....[38]....
        /*0c2c*/ 	.word	0x00006da0


	//   ....[39]....
        /*0c30*/ 	.word	0x00006db0


	//   ....[40]....
        /*0c34*/ 	.word	0x00006dc0


	//   ....[41]....
        /*0c38*/ 	.word	0x00007150


	//   ....[42]....
        /*0c3c*/ 	.word	0x00007360


	//   ....[43]....
        /*0c40*/ 	.word	0x000075f0


	//   ....[44]....
        /*0c44*/ 	.word	0x000077b0


	//   ....[45]....
        /*0c48*/ 	.word	0x00007800


	//   ....[46]....
        /*0c4c*/ 	.word	0x00007880


	//   ....[47]....
        /*0c50*/ 	.word	0x000078b0


	//   ....[48]....
        /*0c54*/ 	.word	0x000079f0


	//   ....[49]....
        /*0c58*/ 	.word	0x0000a0c0


	//   ....[50]....
        /*0c5c*/ 	.word	0x0000a120


	//   ....[51]....
        /*0c60*/ 	.word	0x0000a150


	//   ....[52]....
        /*0c64*/ 	.word	0x0000a180


	//   ....[53]....
        /*0c68*/ 	.word	0x0000a1c0


	//   ....[54]....
        /*0c6c*/ 	.word	0x0000a1f0


	//   ....[55]....
        /*0c70*/ 	.word	0x0000a440


	//   ....[56]....
        /*0c74*/ 	.word	0x0000a890


	//   ....[57]....
        /*0c78*/ 	.word	0x0000ba60


	//   ....[58]....
        /*0c7c*/ 	.word	0x0000ba90


	//   ....[59]....
        /*0c80*/ 	.word	0x0000baa0


	//   ....[60]....
        /*0c84*/ 	.word	0x0000bab0


	//   ....[61]....
        /*0c88*/ 	.word	0x0000bac0


	//   ....[62]....
        /*0c8c*/ 	.word	0x0000baf0


	//   ....[63]....
        /*0c90*/ 	.word	0x0000bb10


	//   ....[64]....
        /*0c94*/ 	.word	0x0000bb30


	//   ....[65]....
        /*0c98*/ 	.word	0x0000d0b0


	//   ....[66]....
        /*0c9c*/ 	.word	0x0000d0c0


	//   ....[67]....
        /*0ca0*/ 	.word	0x0000d0d0


	//   ....[68]....
        /*0ca4*/ 	.word	0x0000d0e0


	//   ....[69]....
        /*0ca8*/ 	.word	0x0000d0f0


	//   ....[70]....
        /*0cac*/ 	.word	0x0000d100


	//   ....[71]....
        /*0cb0*/ 	.word	0x0000d110


	//   ....[72]....
        /*0cb4*/ 	.word	0x0000d130


	//   ....[73]....
        /*0cb8*/ 	.word	0x0000d5a0


	//   ....[74]....
        /*0cbc*/ 	.word	0x0000d5c0


	//   ....[75]....
        /*0cc0*/ 	.word	0x0000d720


	//   ....[76]....
        /*0cc4*/ 	.word	0x0000d730


	//   ....[77]....
        /*0cc8*/ 	.word	0x0000d8a0


	//   ....[78]....
        /*0ccc*/ 	.word	0x0000d8c0


	//   ....[79]....
        /*0cd0*/ 	.word	0x0000da30


	//   ....[80]....
        /*0cd4*/ 	.word	0x0000da40


	//   ....[81]....
        /*0cd8*/ 	.word	0x0000ddc0


	//   ....[82]....
        /*0cdc*/ 	.word	0x0000dde0


	//   ....[83]....
        /*0ce0*/ 	.word	0x0000e2b0


	//   ....[84]....
        /*0ce4*/ 	.word	0x0000e2c0


	//   ....[85]....
        /*0ce8*/ 	.word	0x0000e790


	//   ....[86]....
        /*0cec*/ 	.word	0x0000e7b0


	//   ....[87]....
        /*0cf0*/ 	.word	0x0000ec80


	//   ....[88]....
        /*0cf4*/ 	.word	0x0000ec90


	//   ....[89]....
        /*0cf8*/ 	.word	0x0000f900


	//   ....[90]....
        /*0cfc*/ 	.word	0x0000f920


	//   ....[91]....
        /*0d00*/ 	.word	0x0000fa90


	//   ....[92]....
        /*0d04*/ 	.word	0x0000faa0


	//   ....[93]....
        /*0d08*/ 	.word	0x0000fc10


	//   ....[94]....
        /*0d0c*/ 	.word	0x0000fc30


	//   ....[95]....
        /*0d10*/ 	.word	0x0000fda0


	//   ....[96]....
        /*0d14*/ 	.word	0x0000fdb0


	//   ....[97]....
        /*0d18*/ 	.word	0x0000ffe0


	//   ....[98]....
        /*0d1c*/ 	.word	0x00010000


	//   ....[99]....
        /*0d20*/ 	.word	0x00010130


	//   ....[100]....
        /*0d24*/ 	.word	0x00010170


	//   ....[101]....
        /*0d28*/ 	.word	0x000101a0


	//   ....[102]....
        /*0d2c*/ 	.word	0x000101d0


	//   ....[103]....
        /*0d30*/ 	.word	0x00010200


	//   ....[104]....
        /*0d34*/ 	.word	0x00010230


	//   ....[105]....
        /*0d38*/ 	.word	0x00010390


	//   ....[106]....
        /*0d3c*/ 	.word	0x000103d0


	//   ....[107]....
        /*0d40*/ 	.word	0x00010400


	//   ....[108]....
        /*0d44*/ 	.word	0x00010430


	//   ....[109]....
        /*0d48*/ 	.word	0x00010460


	//   ....[110]....
        /*0d4c*/ 	.word	0x00010490


	//   ....[111]....
        /*0d50*/ 	.word	0x00010520


	//   ....[112]....
        /*0d54*/ 	.word	0x00010580


	//   ....[113]....
        /*0d58*/ 	.word	0x00010590


	//   ....[114]....
        /*0d5c*/ 	.word	0x000105f0


	//   ....[115]....
        /*0d60*/ 	.word	0x00011050


	//   ....[116]....
        /*0d64*/ 	.word	0x000110b0


	//   ....[117]....
        /*0d68*/ 	.word	0x00011100


	//   ....[118]....
        /*0d6c*/ 	.word	0x00011150


	//   ....[119]....
        /*0d70*/ 	.word	0x000111a0


	//   ....[120]....
        /*0d74*/ 	.word	0x00011210


	//   ....[121]....
        /*0d78*/ 	.word	0x00011250


	//   ....[122]....
        /*0d7c*/ 	.word	0x000112c0


	//   ....[123]....
        /*0d80*/ 	.word	0x00011330


	//   ....[124]....
        /*0d84*/ 	.word	0x00011390


	//   ....[125]....
        /*0d88*/ 	.word	0x00011400


	//   ....[126]....
        /*0d8c*/ 	.word	0x00011470


	//   ....[127]....
        /*0d90*/ 	.word	0x000114d0


	//   ....[128]....
        /*0d94*/ 	.word	0x00011530


	//   ....[129]....
        /*0d98*/ 	.word	0x00011590


	//   ....[130]....
        /*0d9c*/ 	.word	0x00011600


	//   ....[131]....
        /*0da0*/ 	.word	0x00011660


	//   ....[132]....
        /*0da4*/ 	.word	0x000116c0


	//   ....[133]....
        /*0da8*/ 	.word	0x00011710


	//   ....[134]....
        /*0dac*/ 	.word	0x00011760


	//   ....[135]....
        /*0db0*/ 	.word	0x000117b0


	//   ....[136]....
        /*0db4*/ 	.word	0x00011800


	//   ....[137]....
        /*0db8*/ 	.word	0x00011850


	//   ....[138]....
        /*0dbc*/ 	.word	0x000118a0


	//   ....[139]....
        /*0dc0*/ 	.word	0x000118f0


	//   ....[140]....
        /*0dc4*/ 	.word	0x00011940


	//   ....[141]....
        /*0dc8*/ 	.word	0x000119b0


	//   ....[142]....
        /*0dcc*/ 	.word	0x00011a20


	//   ....[143]....
        /*0dd0*/ 	.word	0x00011a80


	//   ....[144]....
        /*0dd4*/ 	.word	0x00011ae0


	//   ....[145]....
        /*0dd8*/ 	.word	0x00011b40


	//   ....[146]....
        /*0ddc*/ 	.word	0x00011bb0


	//   ....[147]....
        /*0de0*/ 	.word	0x00011c10


	//   ....[148]....
        /*0de4*/ 	.word	0x00011c70


	//   ....[149]....
        /*0de8*/ 	.word	0x00011cd0


	//   ....[150]....
        /*0dec*/ 	.word	0x00011d40


	//   ....[151]....
        /*0df0*/ 	.word	0x00011da0


	//   ....[152]....
        /*0df4*/ 	.word	0x00011e00


	//   ....[153]....
        /*0df8*/ 	.word	0x00011e60


	//   ....[154]....
        /*0dfc*/ 	.word	0x00011ed0


	//   ....[155]....
        /*0e00*/ 	.word	0x00011f30


	//   ....[156]....
        /*0e04*/ 	.word	0x00011f90


	//   ....[157]....
        /*0e08*/ 	.word	0x00011ff0


	//   ....[158]....
        /*0e0c*/ 	.word	0x00012060


	//   ....[159]....
        /*0e10*/ 	.word	0x000120c0


	//   ....[160]....
        /*0e14*/ 	.word	0x00012120


	//   ....[161]....
        /*0e18*/ 	.word	0x00012180


	//   ....[162]....
        /*0e1c*/ 	.word	0x000121f0


	//   ....[163]....
        /*0e20*/ 	.word	0x00012250


	//   ....[164]....
        /*0e24*/ 	.word	0x000122b0


	//   ....[165]....
        /*0e28*/ 	.word	0x00012310


	//   ....[166]....
        /*0e2c*/ 	.word	0x00012380


	//   ....[167]....
        /*0e30*/ 	.word	0x000123d0


	//   ....[168]....
        /*0e34*/ 	.word	0x00012410


	//   ....[169]....
        /*0e38*/ 	.word	0x00012460


	//   ....[170]....
        /*0e3c*/ 	.word	0x000124b0


	//   ....[171]....
        /*0e40*/ 	.word	0x00012500


	//   ....[172]....
        /*0e44*/ 	.word	0x00012570


	//   ....[173]....
        /*0e48*/ 	.word	0x000125b0


	//   ....[174]....
        /*0e4c*/ 	.word	0x00012600


	//   ....[175]....
        /*0e50*/ 	.word	0x00012650


	//   ....[176]....
        /*0e54*/ 	.word	0x000126a0


	//   ....[177]....
        /*0e58*/ 	.word	0x000126f0


	//   ....[178]....
        /*0e5c*/ 	.word	0x00012760


	//   ....[179]....
        /*0e60*/ 	.word	0x000127a0


	//   ....[180]....
        /*0e64*/ 	.word	0x00012810


	//   ....[181]....
        /*0e68*/ 	.word	0x00012870


	//   ....[182]....
        /*0e6c*/ 	.word	0x000128d0


	//----- nvinfo : EIATTR_EXIT_INSTR_OFFSETS
	.align		4
.L_264:
        /*0e70*/ 	.byte	0x04, 0x1c
        /*0e72*/ 	.short	(.L_266 - .L_265)


	//   ....[0]....
.L_265:
        /*0e74*/ 	.word	0x000010d0


	//   ....[1]....
        /*0e78*/ 	.word	0x00011010


	//----- nvinfo : EIATTR_MAX_THREADS
	.align		4
.L_266:
        /*0e7c*/ 	.byte	0x04, 0x05
        /*0e7e*/ 	.short	(.L_268 - .L_267)
.L_267:
        /*0e80*/ 	.word	0x00000080
        /*0e84*/ 	.word	0x00000001
        /*0e88*/ 	.word	0x00000001


	//----- nvinfo : EIATTR_CRS_STACK_SIZE
	.align		4
.L_268:
        /*0e8c*/ 	.byte	0x04, 0x1e
        /*0e8e*/ 	.short	(.L_270 - .L_269)
.L_269:
        /*0e90*/ 	.word	0x00000000
.L_270:


//--------------------- .nv.info._ZN7cutlass13device_kernelIN5flash19enable_sm80_to_sm89INS1_16FlashAttnFwdSm80INS1_25CollectiveMainloopFwdSm80ILi4ELi1ELb0EN4cute5tupleIJNS5_1CILi128EEENS7_ILi48EEENS7_ILi96EEEEEELi96ENS_10bfloat16_tEfNS_4arch4Sm80ELb1ELb0ELb0ELb1ELb0ELb1ELb1ELb1EEENS1_21CollectiveEpilogueFwdINS6_IJS8_SA_S9_EEENS6_IJNS7_ILi1EEESI_SI_EEESC_SE_Li128ELb1ELb1ELb1ELb0EEENS1_36VarlenDynamicPersistentTileSchedulerILi128ELi48ELi128ELi128ELb1ELb1ELb0ELb1ELb1ELb1EEEEEEEEEvNT_6ParamsE --------------------------
	.section	.nv.info._ZN7cutlass13device_kernelIN5flash19enable_sm80_to_sm89INS1_16FlashAttnFwdSm80INS1_25CollectiveMainloopFwdSm80ILi4ELi1ELb0EN4cute5tupleIJNS5_1CILi128EEENS7_ILi48EEENS7_ILi96EEEEEELi96ENS_10bfloat16_tEfNS_4arch4Sm80ELb1ELb0ELb0ELb1ELb0ELb1ELb1ELb1EEENS1_21CollectiveEpilogueFwdINS6_IJS8_SA_S9_EEENS6_IJNS7_ILi1EEESI_SI_EEESC_SE_Li128ELb1ELb1ELb1ELb0EEENS1_36VarlenDynamicPersistentTileSchedulerILi128ELi48ELi128ELi128ELb1ELb1ELb0ELb1ELb1ELb1EEEEEEEEEvNT_6ParamsE,"",@"SHT_CUDA_INFO"
	.sectionflags	@""
	.align	4


	//----- nvinfo : EIATTR_CUDA_API_VERSION
	.align		4
        /*0000*/ 	.byte	0x04, 0x37
        /*0002*/ 	.short	(.L_272 - .L_271)
.L_271:
        /*0004*/ 	.word	0x00000082


	//----- nvinfo : EIATTR_SW2861232_WAR
	.align		4
.L_272:
        /*0008*/ 	.byte	0x01, 0x35
	.zero		2


	//----- nvinfo : EIATTR_PARAM_CBANK
	.align		4
        /*000c*/ 	.byte	0x04, 0x0a
        /*000e*/ 	.short	(.L_274 - .L_273)
	.align		4
.L_273:
        /*0010*/ 	.word	index@(.nv.constant0._ZN7cutlass13device_kernelIN5flash19enable_sm80_to_sm89INS1_16FlashAttnFwdSm80INS1_25CollectiveMainloopFwdSm80ILi4ELi1ELb0EN4cute5tupleIJNS5_1CILi128EEENS7_ILi48EEENS7_ILi96EEEEEELi96ENS_10bfloat16_tEfNS_4arch4Sm80ELb1ELb0ELb0ELb1ELb0ELb1ELb1ELb1EEENS1_21CollectiveEpilogueFwdINS6_IJS8_SA_S9_EEENS6_IJNS7_ILi1EEESI_SI_EEESC_SE_Li128ELb1ELb1ELb1ELb0EEENS1_36VarlenDynamicPersistentTileSchedulerILi128ELi48ELi128ELi128ELb1ELb1ELb0ELb1ELb1ELb1EEEEEEEEEvNT_6ParamsE)
        /*0014*/ 	.short	0x0160
        /*0016*/ 	.short	0x0438


	//----- nvinfo : EIATTR_CBANK_PARAM_SIZE
	.align		4
.L_274:
        /*0018*/ 	.byte	0x03, 0x19
        /*001a*/ 	.short	0x0438


	//----- nvinfo : EIATTR_KPARAM_INFO
	.align		4
        /*001c*/ 	.byte	0x04, 0x17
        /*001e*/ 	.short	(.L_276 - .L_275)
.L_275:
        /*0020*/ 	.word	0x00000000
        /*0024*/ 	.short	0x0000
        /*0026*/ 	.short	0x0000
        /*0028*/ 	.byte	0x00, 0xf0, 0xe1, 0x10


	//----- nvinfo : EIATTR_MAXREG_COUNT
	.align		4
.L_276:
        /*002c*/ 	.byte	0x03, 0x1b
        /*002e*/ 	.short	0x00ff


	//----- nvinfo : EIATTR_NUM_BARRIERS
	.align		4
        /*0030*/ 	.byte	0x02, 0x4c
        /*0032*/ 	.byte	0x06
	.zero		1


	//----- nvinfo : EIATTR_ANNOTATIONS
	.align		4
        /*0034*/ 	.byte	0x04, 0x55
        /*0036*/ 	.short	(.L_278 - .L_277)


	//   ....[0]....
.L_277:
        /* <DEDUP_REMOVED lines=122> */


	//----- nvinfo : EIATTR_MERCURY_ISA_VERSION
	.align		4
.L_278:
        /*07c0*/ 	.byte	0x03, 0x5f
        /*07c2*/ 	.short	0x0000


	//----- nvinfo : EIATTR_INT_WARP_WIDE_INSTR_OFFSETS
	.align		4
        /*07c4*/ 	.byte	0x04, 0x31
        /*07c6*/ 	.short	(.L_280 - .L_279)


	//   ....[0]....
.L_279:
        /*07c8*/ 	.word	0x00018f50


	//   ....[1]....
        /*07cc*/ 	.word	0x00018fd0


	//----- nvinfo : EIATTR_COOP_GROUP_MASK_REGIDS
	.align		4
.L_280:
        /*07d0*/ 	.byte	0x04, 0x29
        /*07d2*/ 	.short	(.L_282 - .L_281)


	//   ....[0]....
.L_281:
        /*07d4*/ 	.word	0xffffffff


	//   ....[1]....
        /*07d8*/ 	.word	0xffffffff


	//   ....[2]....
        /*07dc*/ 	.word	0xffffffff


	//   ....[3]....
        /*07e0*/ 	.word	0xffffffff


	//   ....[4]....
        /*07e4*/ 	.word	0xffffffff


	//   ....[5]....
        /*07e8*/ 	.word	0xffffffff


	//   ....[6]....
        /*07ec*/ 	.word	0xffffffff


	//   ....[7]....
        /*07f0*/ 	.word	0xffffffff


	//   ....[8]....
        /*07f4*/ 	.word	0xffffffff


	//   ....[9]....
        /*07f8*/ 	.word	0xffffffff


	//   ....[10]....
        /*07fc*/ 	.word	0xffffffff


	//   ....[11]....
        /*0800*/ 	.word	0xffffffff


	//   ....[12]....
        /*0804*/ 	.word	0xffffffff


	//   ....[13]....
        /*0808*/ 	.word	0xffffffff


	//   ....[14]....
        /*080c*/ 	.word	0xffffffff


	//   ....[15]....
        /*0810*/ 	.word	0xffffffff


	//   ....[16]....
        /*0814*/ 	.word	0xffffffff


	//   ....[17]....
        /*0818*/ 	.word	0xffffffff


	//   ....[18]....
        /*081c*/ 	.word	0xffffffff


	//   ....[19]....
        /*0820*/ 	.word	0xffffffff


	//   ....[20]....
        /*0824*/ 	.word	0xffffffff


	//   ....[21]....
        /*0828*/ 	.word	0xffffffff


	//   ....[22]....
        /*082c*/ 	.word	0xffffffff


	//   ....[23]....
        /*0830*/ 	.word	0xffffffff


	//   ....[24]....
        /*0834*/ 	.word	0xffffffff


	//   ....[25]....
        /*0838*/ 	.word	0xffffffff


	//   ....[26]....
        /*083c*/ 	.word	0xffffffff


	//   ....[27]....
        /*0840*/ 	.word	0xffffffff


	//   ....[28]....
        /*0844*/ 	.word	0xffffffff


	//   ....[29]....
        /*0848*/ 	.word	0xffffffff


	//   ....[30]....
        /*084c*/ 	.word	0xffffffff


	//   ....[31]....
        /*0850*/ 	.word	0xffffffff


	//   ....[32]....
        /*0854*/ 	.word	0xffffffff


	//   ....[33]....
        /*0858*/ 	.word	0xffffffff


	//   ....[34]....
        /*085c*/ 	.word	0xffffffff


	//   ....[35]....
        /*0860*/ 	.word	0xffffffff


	//   ....[36]....
        /*0864*/ 	.word	0xffffffff


	//   ....[37]....
        /*0868*/ 	.word	0xffffffff


	//   ....[38]....
        /*086c*/ 	.word	0xffffffff


	//   ....[39]....
        /*0870*/ 	.word	0xffffffff


	//   ....[40]....
        /*0874*/ 	.word	0xffffffff


	//   ....[41]....
        /*0878*/ 	.word	0xffffffff


	//   ....[42]....
        /*087c*/ 	.word	0xffffffff


	//   ....[43]....
        /*0880*/ 	.word	0xffffffff


	//   ....[44]....
        /*0884*/ 	.word	0xffffffff


	//   ....[45]....
        /*0888*/ 	.word	0xffffffff


	//   ....[46]....
        /*088c*/ 	.word	0xffffffff


	//   ....[47]....
        /*0890*/ 	.word	0xffffffff


	//   ....[48]....
        /*0894*/ 	.word	0xffffffff


	//   ....[49]....
        /*0898*/ 	.word	0xffffffff


	//   ....[50]....
        /*089c*/ 	.word	0xffffffff


	//   ....[51]....
        /*08a0*/ 	.word	0xffffffff


	//   ....[52]....
        /*08a4*/ 	.word	0xffffffff


	//   ....[53]....
        /*08a8*/ 	.word	0xffffffff


	//   ....[54]....
        /*08ac*/ 	.word	0xffffffff


	//   ....[55]....
        /*08b0*/ 	.word	0xffffffff


	//   ....[56]....
        /*08b4*/ 	.word	0xffffffff


	//   ....[57]....
        /*08b8*/ 	.word	0xffffffff


	//   ....[58]....
        /*08bc*/ 	.word	0xffffffff


	//   ....[59]....
        /*08c0*/ 	.word	0xffffffff


	//   ....[60]....
        /*08c4*/ 	.word	0xffffffff


	//   ....[61]....
        /*08c8*/ 	.word	0xffffffff


	//   ....[62]....
        /*08cc*/ 	.word	0xffffffff


	//   ....[63]....
        /*08d0*/ 	.word	0xffffffff


	//   ....[64]....
        /*08d4*/ 	.word	0xffffffff


	//   ....[65]....
        /*08d8*/ 	.word	0xffffffff


	//   ....[66]....
        /*08dc*/ 	.word	0xffffffff


	//   ....[67]....
        /*08e0*/ 	.word	0xffffffff


	//   ....[68]....
        /*08e4*/ 	.word	0xffffffff


	//   ....[69]....
        /*08e8*/ 	.word	0xffffffff


	//   ....[70]....
        /*08ec*/ 	.word	0xffffffff


	//   ....[71]....
        /*08f0*/ 	.word	0xffffffff


	//   ....[72]....
        /*08f4*/ 	.word	0xffffffff


	//   ....[73]....
        /*08f8*/ 	.word	0xffffffff


	//   ....[74]....
        /*08fc*/ 	.word	0xffffffff


	//   ....[75]....
        /*0900*/ 	.word	0xffffffff


	//   ....[76]....
        /*0904*/ 	.word	0xffffffff


	//   ....[77]....
        /*0908*/ 	.word	0xffffffff


	//   ....[78]....
        /*090c*/ 	.word	0xffffffff


	//   ....[79]....
        /*0910*/ 	.word	0xffffffff


	//   ....[80]....
        /*0914*/ 	.word	0xffffffff


	//   ....[81]....
        /*0918*/ 	.word	0xffffffff


	//   ....[82]....
        /*091c*/ 	.word	0xffffffff


	//   ....[83]....
        /*0920*/ 	.word	0xffffffff


	//   ....[84]....
        /*0924*/ 	.word	0xffffffff


	//   ....[85]....
        /*0928*/ 	.word	0xffffffff


	//   ....[86]....
        /*092c*/ 	.word	0xffffffff


	//   ....[87]....
        /*0930*/ 	.word	0xffffffff


	//   ....[88]....
        /*0934*/ 	.word	0xffffffff


	//   ....[89]....
        /*0938*/ 	.word	0xffffffff


	//   ....[90]....
        /*093c*/ 	.word	0xffffffff


	//   ....[91]....
        /*0940*/ 	.word	0xffffffff


	//   ....[92]....
        /*0944*/ 	.word	0xffffffff


	//   ....[93]....
        /*0948*/ 	.word	0xffffffff


	//   ....[94]....
        /*094c*/ 	.word	0xffffffff


	//   ....[95]....
        /*0950*/ 	.word	0xffffffff


	//   ....[96]....
        /*0954*/ 	.word	0xffffffff


	//   ....[97]....
        /*0958*/ 	.word	0xffffffff


	//   ....[98]....
        /*095c*/ 	.word	0xffffffff


	//   ....[99]....
        /*0960*/ 	.word	0xffffffff


	//   ....[100]....
        /*0964*/ 	.word	0xffffffff


	//   ....[101]....
        /*0968*/ 	.word	0xffffffff


	//   ....[102]....
        /*096c*/ 	.word	0xffffffff


	//   ....[103]....
        /*0970*/ 	.word	0xffffffff


	//   ....[104]....
        /*0974*/ 	.word	0xffffffff


	//   ....[105]....
        /*0978*/ 	.word	0xffffffff


	//   ....[106]....
        /*097c*/ 	.word	0xffffffff


	//   ....[107]....
        /*0980*/ 	.word	0xffffffff


	//   ....[108]....
        /*0984*/ 	.word	0xffffffff


	//   ....[109]....
        /*0988*/ 	.word	0xffffffff


	//   ....[110]....
        /*098c*/ 	.word	0xffffffff


	//   ....[111]....
        /*0990*/ 	.word	0xffffffff


	//   ....[112]....
        /*0994*/ 	.word	0xffffffff


	//   ....[113]....
        /*0998*/ 	.word	0xffffffff


	//   ....[114]....
        /*099c*/ 	.word	0xffffffff


	//   ....[115]....
        /*09a0*/ 	.word	0xffffffff


	//   ....[116]....
        /*09a4*/ 	.word	0xffffffff


	//   ....[117]....
        /*09a8*/ 	.word	0xffffffff


	//   ....[118]....
        /*09ac*/ 	.word	0xffffffff


	//   ....[119]....
        /*09b0*/ 	.word	0xffffffff


	//   ....[120]....
        /*09b4*/ 	.word	0xffffffff


	//   ....[121]....
        /*09b8*/ 	.word	0xffffffff


	//   ....[122]....
        /*09bc*/ 	.word	0xffffffff


	//   ....[123]....
        /*09c0*/ 	.word	0xffffffff


	//   ....[124]....
        /*09c4*/ 	.word	0xffffffff


	//   ....[125]....
        /*09c8*/ 	.word	0xffffffff


	//   ....[126]....
        /*09cc*/ 	.word	0xffffffff


	//   ....[127]....
        /*09d0*/ 	.word	0xffffffff


	//   ....[128]....
        /*09d4*/ 	.word	0xffffffff


	//   ....[129]....
        /*09d8*/ 	.word	0xffffffff


	//   ....[130]....
        /*09dc*/ 	.word	0xffffffff


	//   ....[131]....
        /*09e0*/ 	.word	0xffffffff


	//   ....[132]....
        /*09e4*/ 	.word	0xffffffff


	//   ....[133]....
        /*09e8*/ 	.word	0xffffffff


	//   ....[134]....
        /*09ec*/ 	.word	0xffffffff


	//   ....[135]....
        /*09f0*/ 	.word	0xffffffff


	//   ....[136]....
        /*09f4*/ 	.word	0xffffffff


	//   ....[137]....
        /*09f8*/ 	.word	0xffffffff


	//   ....[138]....
        /*09fc*/ 	.word	0xffffffff


	//   ....[139]....
        /*0a00*/ 	.word	0xffffffff


	//   ....[140]....
        /*0a04*/ 	.word	0xffffffff


	//   ....[141]....
        /*0a08*/ 	.word	0xffffffff


	//   ....[142]....
        /*0a0c*/ 	.word	0xffffffff


	//   ....[143]....
        /*0a10*/ 	.word	0xffffffff


	//   ....[144]....
        /*0a14*/ 	.word	0xffffffff


	//   ....[145]....
        /*0a18*/ 	.word	0xffffffff


	//   ....[146]....
        /*0a1c*/ 	.word	0xffffffff


	//   ....[147]....
        /*0a20*/ 	.word	0xffffffff


	//   ....[148]....
        /*0a24*/ 	.word	0xffffffff


	//   ....[149]....
        /*0a28*/ 	.word	0xffffffff


	//   ....[150]....
        /*0a2c*/ 	.word	0xffffffff


	//   ....[151]....
        /*0a30*/ 	.word	0xffffffff


	//   ....[152]....
        /*0a34*/ 	.word	0xffffffff


	//   ....[153]....
        /*0a38*/ 	.word	0xffffffff


	//   ....[154]....
        /*0a3c*/ 	.word	0xffffffff


	//   ....[155]....
        /*0a40*/ 	.word	0xffffffff


	//   ....[156]....
        /*0a44*/ 	.word	0xffffffff


	//   ....[157]....
        /*0a48*/ 	.word	0xffffffff


	//   ....[158]....
        /*0a4c*/ 	.word	0xffffffff


	//   ....[159]....
        /*0a50*/ 	.word	0xffffffff


	//   ....[160]....
        /*0a54*/ 	.word	0xffffffff


	//   ....[161]....
        /*0a58*/ 	.word	0xffffffff


	//   ....[162]....
        /*0a5c*/ 	.word	0xffffffff


	//   ....[163]....
        /*0a60*/ 	.word	0xffffffff


	//   ....[164]....
        /*0a64*/ 	.word	0xffffffff


	//   ....[165]....
        /*0a68*/ 	.word	0xffffffff


	//   ....[166]....
        /*0a6c*/ 	.word	0xffffffff


	//   ....[167]....
        /*0a70*/ 	.word	0xffffffff


	//   ....[168]....
        /*0a74*/ 	.word	0xffffffff


	//   ....[169]....
        /*0a78*/ 	.word	0xffffffff


	//   ....[170]....
        /*0a7c*/ 	.word	0xffffffff


	//   ....[171]....
        /*0a80*/ 	.word	0xffffffff


	//   ....[172]....
        /*0a84*/ 	.word	0xffffffff


	//   ....[173]....
        /*0a88*/ 	.word	0xffffffff


	//   ....[174]....
        /*0a8c*/ 	.word	0xffffffff


	//   ....[175]....
        /*0a90*/ 	.word	0xffffffff


	//   ....[176]....
        /*0a94*/ 	.word	0xffffffff


	//   ....[177]....
        /*0a98*/ 	.word	0xffffffff


	//   ....[178]....
        /*0a9c*/ 	.word	0xffffffff


	//   ....[179]....
        /*0aa0*/ 	.word	0xffffffff


	//   ....[180]....
        /*0aa4*/ 	.word	0xffffffff


	//   ....[181]....
        /*0aa8*/ 	.word	0xffffffff


	//   ....[182]....
        /*0aac*/ 	.word	0xffffffff


	//   ....[183]....
        /*0ab0*/ 	.word	0xffffffff


	//   ....[184]....
        /*0ab4*/ 	.word	0xffffffff


	//   ....[185]....
        /*0ab8*/ 	.word	0xffffffff


	//   ....[186]....
        /*0abc*/ 	.word	0xffffffff


	//   ....[187]....
        /*0ac0*/ 	.word	0xffffffff


	//   ....[188]....
        /*0ac4*/ 	.word	0xffffffff


	//   ....[189]....
        /*0ac8*/ 	.word	0xffffffff


	//   ....[190]....
        /*0acc*/ 	.word	0xffffffff


	//   ....[191]....
        /*0ad0*/ 	.word	0xffffffff


	//   ....[192]....
        /*0ad4*/ 	.word	0xffffffff


	//   ....[193]....
        /*0ad8*/ 	.word	0xffffffff


	//   ....[194]....
        /*0adc*/ 	.word	0xffffffff


	//   ....[195]....
        /*0ae0*/ 	.word	0xffffffff


	//   ....[196]....
        /*0ae4*/ 	.word	0xffffffff


	//   ....[197]....
        /*0ae8*/ 	.word	0xffffffff


	//   ....[198]....
        /*0aec*/ 	.word	0xffffffff


	//----- nvinfo : EIATTR_COOP_GROUP_INSTR_OFFSETS
	.align		4
.L_282:
        /*0af0*/ 	.byte	0x04, 0x28
        /*0af2*/ 	.short	(.L_284 - .L_283)


	//   ....[0]....
.L_283:
        /*0af4*/ 	.word	0x00000050


	//   ....[1]....
        /*0af8*/ 	.word	0x00000200


	//   ....[2]....
        /*0afc*/ 	.word	0x00000230


	//   ....[3]....
        /*0b00*/ 	.word	0x00000260


	//   ....[4]....
        /*0b04*/ 	.word	0x00000290


	//   ....[5]....
        /*0b08*/ 	.word	0x000002c0


	//   ....[6]....
        /*0b0c*/ 	.word	0x000002f0


	//   ....[7]....
        /*0b10*/ 	.word	0x00000450


	//   ....[8]....
        /*0b14*/ 	.word	0x00000490


	//   ....[9]....
        /*0b18*/ 	.word	0x000004c0


	//   ....[10]....
        /*0b1c*/ 	.word	0x000004f0


	//   ....[11]....
        /*0b20*/ 	.word	0x00000520


	//   ....[12]....
        /*0b24*/ 	.word	0x00000550


	//   ....[13]....
        /*0b28*/ 	.word	0x000005e0


	//   ....[14]....
        /*0b2c*/ 	.word	0x00000630


	//   ....[15]....
        /*0b30*/ 	.word	0x00000650


	//   ....[16]....
        /*0b34*/ 	.word	0x000006b0


	//   ....[17]....
        /*0b38*/ 	.word	0x00008860


	//   ....[18]....
        /*0b3c*/ 	.word	0x00008880


	//   ....[19]....
        /*0b40*/ 	.word	0x00008a30


	//   ....[20]....
        /*0b44*/ 	.word	0x00008a40


	//   ....[21]....
        /*0b48*/ 	.word	0x00008be0


	//   ....[22]....
        /*0b4c*/ 	.word	0x00008c00


	//   ....[23]....
        /*0b50*/ 	.word	0x00008da0


	//   ....[24]....
        /*0b54*/ 	.word	0x00008db0


	//   ....[25]....
        /*0b58*/ 	.word	0x00009620


	//   ....[26]....
        /*0b5c*/ 	.word	0x00009640


	//   ....[27]....
        /*0b60*/ 	.word	0x00009650


	//   ....[28]....
        /*0b64*/ 	.word	0x00009660


	//   ....[29]....
        /*0b68*/ 	.word	0x00009ad0


	//   ....[30]....
        /*0b6c*/ 	.word	0x00009d40


	//   ....[31]....
        /*0b70*/ 	.word	0x00009d80


	//   ....[32]....
        /*0b74*/ 	.word	0x00009da0


	//   ....[33]....
        /*0b78*/ 	.word	0x0000cc00


	//   ....[34]....
        /*0b7c*/ 	.word	0x0000ccb0


	//   ....[35]....
        /*0b80*/ 	.word	0x0000ccd0


	//   ....[36]....
        /*0b84*/ 	.word	0x0000cce0


	//   ....[37]....
        /*0b88*/ 	.word	0x0000cf80


	//   ....[38]....
        /*0b8c*/ 	.word	0x0000d1f0


	//   ....[39]....
        /*0b90*/ 	.word	0x0000d230


	//   ....[40]....
        /*0b94*/ 	.word	0x0000d270


	//   ....[41]....
        /*0b98*/ 	.word	0x00010d90


	//   ....[42]....
        /*0b9c*/ 	.word	0x00010db0


	//   ....[43]....
        /*0ba0*/ 	.word	0x000111f0


	//   ....[44]....
        /*0ba4*/ 	.word	0x000112c0


	//   ....[45]....
        /*0ba8*/ 	.word	0x000112d0


	//   ....[46]....
        /*0bac*/ 	.word	0x00011300


	//   ....[47]....
        /*0bb0*/ 	.word	0x00011370


	//   ....[48]....
        /*0bb4*/ 	.word	0x000113a0


	//   ....[49]....
        /*0bb8*/ 	.word	0x00011a00


	//   ....[50]....
        /*0bbc*/ 	.word	0x00011c20


	//   ....[51]....
        /*0bc0*/ 	.word	0x00011c70


	//   ....[52]....
        /*0bc4*/ 	.word	0x00011dc0


	//   ....[53]....
        /*0bc8*/ 	.word	0x00013830


	//   ....[54]....
        /*0bcc*/ 	.word	0x00013840


	//   ....[55]....
        /*0bd0*/ 	.word	0x00013850


	//   ....[56]....
        /*0bd4*/ 	.word	0x00013860


	//   ....[57]....
        /*0bd8*/ 	.word	0x00013bd0


	//   ....[58]....
        /*0bdc*/ 	.word	0x00013df0


	//   ....[59]....
        /*0be0*/ 	.word	0x000140c0


	//   ....[60]....
        /*0be4*/ 	.word	0x00014240


	//   ....[61]....
        /*0be8*/ 	.word	0x00014290


	//   ....[62]....
        /*0bec*/ 	.word	0x00014320


	//   ....[63]....
        /*0bf0*/ 	.word	0x00014360


	//   ....[64]....
        /*0bf4*/ 	.word	0x00014480


	//   ....[65]....
        /*0bf8*/ 	.word	0x00016be0


	//   ....[66]....
        /*0bfc*/ 	.word	0x00016c40


	//   ....[67]....
        /*0c00*/ 	.word	0x00016c70


	//   ....[68]....
        /*0c04*/ 	.word	0x00016ca0


	//   ....[69]....
        /*0c08*/ 	.word	0x00016ce0


	//   ....[70]....
        /*0c0c*/ 	.word	0x00016d10


	//   ....[71]....
        /*0c10*/ 	.word	0x00016f70


	//   ....[72]....
        /*0c14*/ 	.word	0x000173b0


	//   ....[73]....
        /*0c18*/ 	.word	0x00018590


	//   ....[74]....
        /*0c1c*/ 	.word	0x000185c0


	//   ....[75]....
        /*0c20*/ 	.word	0x000185d0


	//   ....[76]....
        /*0c24*/ 	.word	0x000185e0


	//   ....[77]....
        /*0c28*/ 	.word	0x000185f0


	//   ....[78]....
        /*0c2c*/ 	.word	0x00018620


	//   ....[79]....
        /*0c30*/ 	.word	0x00018640


	//   ....[80]....
        /*0c34*/ 	.word	0x00018660


	//   ....[81]....
        /*0c38*/ 	.word	0x00019bf0


	//   ....[82]....
        /*0c3c*/ 	.word	0x00019c00


	//   ....[83]....
        /*0c40*/ 	.word	0x00019c20


	//   ....[84]....
        /*0c44*/ 	.word	0x00019c30


	//   ....[85]....
        /*0c48*/ 	.word	0x00019c40


	//   ....[86]....
        /*0c4c*/ 	.word	0x00019c50


	//   ....[87]....
        /*0c50*/ 	.word	0x00019c70


	//   ....[88]....
        /*0c54*/ 	.word	0x00019d70


	//   ....[89]....
        /*0c58*/ 	.word	0x0001a160


	//   ....[90]....
        /*0c5c*/ 	.word	0x0001a180


	//   ....[91]....
        /*0c60*/ 	.word	0x0001a2f0


	//   ....[92]....
        /*0c64*/ 	.word	0x0001a300


	//   ....[93]....
        /*0c68*/ 	.word	0x0001a480


	//   ....[94]....
        /*0c6c*/ 	.word	0x0001a4a0


	//   ....[95]....
        /*0c70*/ 	.word	0x0001a620


	//   ....[96]....
        /*0c74*/ 	.word	0x0001a630


	//   ....[97]....
        /*0c78*/ 	.word	0x0001a9b0


	//   ....[98]....
        /*0c7c*/ 	.word	0x0001a9d0


	//   ....[99]....
        /*0c80*/ 	.word	0x0001aea0


	//   ....[100]....
        /*0c84*/ 	.word	0x0001aeb0


	//   ....[101]....
        /*0c88*/ 	.word	0x0001b210


	//   ....[102]....
        /*0c8c*/ 	.word	0x0001b230


	//   ....[103]....
        /*0c90*/ 	.word	0x0001b5b0


	//   ....[104]....
        /*0c94*/ 	.word	0x0001b5c0


	//   ....[105]....
        /*0c98*/ 	.word	0x0001c110


	//   ....[106]....
        /*0c9c*/ 	.word	0x0001c130


	//   ....[107]....
        /*0ca0*/ 	.word	0x0001c2b0


	//   ....[108]....
        /*0ca4*/ 	.word	0x0001c2c0


	//   ....[109]....
        /*0ca8*/ 	.word	0x0001c440


	//   ....[110]....
        /*0cac*/ 	.word	0x0001c460


	//   ....[111]....
        /*0cb0*/ 	.word	0x0001c5e0


	//   ....[112]....
        /*0cb4*/ 	.word	0x0001c5f0


	//   ....[113]....
        /*0cb8*/ 	.word	0x0001c830


	//   ....[114]....
        /*0cbc*/ 	.word	0x0001c850


	//   ....[115]....
        /*0cc0*/ 	.word	0x0001c980


	//   ....[116]....
        /*0cc4*/ 	.word	0x0001c9c0


	//   ....[117]....
        /*0cc8*/ 	.word	0x0001c9f0


	//   ....[118]....
        /*0ccc*/ 	.word	0x0001ca20


	//   ....[119]....
        /*0cd0*/ 	.word	0x0001ca50


	//   ....[120]....
        /*0cd4*/ 	.word	0x0001ca80


	//   ....[121]....
        /*0cd8*/ 	.word	0x0001cbe0


	//   ....[122]....
        /*0cdc*/ 	.word	0x0001cc20


	//   ....[123]....
        /*0ce0*/ 	.word	0x0001cc50


	//   ....[124]....
        /*0ce4*/ 	.word	0x0001cc80


	//   ....[125]....
        /*0ce8*/ 	.word	0x0001ccb0


	//   ....[126]....
        /*0cec*/ 	.word	0x0001cce0


	//   ....[127]....
        /*0cf0*/ 	.word	0x0001cd70


	//   ....[128]....
        /*0cf4*/ 	.word	0x0001cdd0


	//   ....[129]....
        /*0cf8*/ 	.word	0x0001cde0


	//   ....[130]....
        /*0cfc*/ 	.word	0x0001ce40


	//   ....[131]....
        /*0d00*/ 	.word	0x0001d8a0


	//   ....[132]....
        /*0d04*/ 	.word	0x0001d900


	//   ....[133]....
        /*0d08*/ 	.word	0x0001d950


	//   ....[134]....
        /*0d0c*/ 	.word	0x0001d9a0


	//   ....[135]....
        /*0d10*/ 	.word	0x0001d9f0


	//   ....[136]....
        /*0d14*/ 	.word	0x0001da60


	//   ....[137]....
        /*0d18*/ 	.word	0x0001daa0


	//   ....[138]....
        /*0d1c*/ 	.word	0x0001db10


	//   ....[139]....
        /*0d20*/ 	.word	0x0001db80


	//   ....[140]....
        /*0d24*/ 	.word	0x0001dbe0


	//   ....[141]....
        /*0d28*/ 	.word	0x0001dc50


	//   ....[142]....
        /*0d2c*/ 	.word	0x0001dcc0


	//   ....[143]....
        /*0d30*/ 	.word	0x0001dd20


	//   ....[144]....
        /*0d34*/ 	.word	0x0001dd80


	//   ....[145]....
        /*0d38*/ 	.word	0x0001dde0


	//   ....[146]....
        /*0d3c*/ 	.word	0x0001de50


	//   ....[147]....
        /*0d40*/ 	.word	0x0001deb0


	//   ....[148]....
        /*0d44*/ 	.word	0x0001df10


	//   ....[149]....
        /*0d48*/ 	.word	0x0001df60


	//   ....[150]....
        /*0d4c*/ 	.word	0x0001dfb0


	//   ....[151]....
        /*0d50*/ 	.word	0x0001e000


	//   ....[152]....
        /*0d54*/ 	.word	0x0001e050


	//   ....[153]....
        /*0d58*/ 	.word	0x0001e0a0


	//   ....[154]....
        /*0d5c*/ 	.word	0x0001e0f0


	//   ....[155]....
        /*0d60*/ 	.word	0x0001e140


	//   ....[156]....
        /*0d64*/ 	.word	0x0001e190


	//   ....[157]....
        /*0d68*/ 	.word	0x0001e200


	//   ....[158]....
        /*0d6c*/ 	.word	0x0001e270


	//   ....[159]....
        /*0d70*/ 	.word	0x0001e2d0


	//   ....[160]....
        /*0d74*/ 	.word	0x0001e330


	//   ....[161]....
        /*0d78*/ 	.word	0x0001e390


	//   ....[162]....
        /*0d7c*/ 	.word	0x0001e400


	//   ....[163]....
        /*0d80*/ 	.word	0x0001e460


	//   ....[164]....
        /*0d84*/ 	.word	0x0001e4c0


	//   ....[165]....
        /*0d88*/ 	.word	0x0001e520


	//   ....[166]....
        /*0d8c*/ 	.word	0x0001e590


	//   ....[167]....
        /*0d90*/ 	.word	0x0001e5f0


	//   ....[168]....
        /*0d94*/ 	.word	0x0001e650


	//   ....[169]....
        /*0d98*/ 	.word	0x0001e6b0


	//   ....[170]....
        /*0d9c*/ 	.word	0x0001e720


	//   ....[171]....
        /*0da0*/ 	.word	0x0001e780


	//   ....[172]....
        /*0da4*/ 	.word	0x0001e7e0


	//   ....[173]....
        /*0da8*/ 	.word	0x0001e840


	//   ....[174]....
        /*0dac*/ 	.word	0x0001e8b0


	//   ....[175]....
        /*0db0*/ 	.word	0x0001e910


	//   ....[176]....
        /*0db4*/ 	.word	0x0001e970


	//   ....[177]....
        /*0db8*/ 	.word	0x0001e9d0


	//   ....[178]....
        /*0dbc*/ 	.word	0x0001ea40


	//   ....[179]....
        /*0dc0*/ 	.word	0x0001eaa0


	//   ....[180]....
        /*0dc4*/ 	.word	0x0001eb00


	//   ....[181]....
        /*0dc8*/ 	.word	0x0001eb60


	//   ....[182]....
        /*0dcc*/ 	.word	0x0001ebd0


	//   ....[183]....
        /*0dd0*/ 	.word	0x0001ec20


	//   ....[184]....
        /*0dd4*/ 	.word	0x0001ec60


	//   ....[185]....
        /*0dd8*/ 	.word	0x0001ecb0


	//   ....[186]....
        /*0ddc*/ 	.word	0x0001ed00


	//   ....[187]....
        /*0de0*/ 	.word	0x0001ed50


	//   ....[188]....
        /*0de4*/ 	.word	0x0001edc0


	//   ....[189]....
        /*0de8*/ 	.word	0x0001ee00


	//   ....[190]....
        /*0dec*/ 	.word	0x0001ee50


	//   ....[191]....
        /*0df0*/ 	.word	0x0001eea0


	//   ....[192]....
        /*0df4*/ 	.word	0x0001eef0


	//   ....[193]....
        /*0df8*/ 	.word	0x0001ef40


	//   ....[194]....
        /*0dfc*/ 	.word	0x0001efb0


	//   ....[195]....
        /*0e00*/ 	.word	0x0001eff0


	//   ....[196]....
        /*0e04*/ 	.word	0x0001f060


	//   ....[197]....
        /*0e08*/ 	.word	0x0001f0c0


	//   ....[198]....
        /*0e0c*/ 	.word	0x0001f120


	//----- nvinfo : EIATTR_EXIT_INSTR_OFFSETS
	.align		4
.L_284:
        /*0e10*/ 	.byte	0x04, 0x1c
        /*0e12*/ 	.short	(.L_286 - .L_285)


	//   ....[0]....
.L_285:
        /*0e14*/ 	.word	0x000010d0


	//   ....[1]....
        /*0e18*/ 	.word	0x0001d860


	//----- nvinfo : EIATTR_MAX_THREADS
	.align		4
.L_286:
        /*0e1c*/ 	.byte	0x04, 0x05
        /*0e1e*/ 	.short	(.L_288 - .L_287)
.L_287:
        /*0e20*/ 	.word	0x00000080
        /*0e24*/ 	.word	0x00000001
        /*0e28*/ 	.word	0x00000001


	//----- nvinfo : EIATTR_CRS_STACK_SIZE
	.align		4
.L_288:
        /*0e2c*/ 	.byte	0x04, 0x1e
        /*0e2e*/ 	.short	(.L_290 - .L_289)
.L_289:
        /*0e30*/ 	.word	0x00000000
.L_290:


//--------------------- .nv.callgraph             --------------------------
	.section	.nv.callgraph,"",@"SHT_CUDA_CALLGRAPH"
	.align	4
	.sectionentsize	8
	.align		4
        /*0000*/ 	.word	0x00000000
	.align		4
        /*0004*/ 	.word	0xffffffff
	.align		4
        /*0008*/ 	.word	0x00000000
	.align		4
        /*000c*/ 	.word	0xfffffffe
	.align		4
        /*0010*/ 	.word	0x00000000
	.align		4
        /*0014*/ 	.word	0xfffffffd
	.align		4
        /*0018*/ 	.word	0x00000000
	.align		4
        /*001c*/ 	.word	0xfffffffc


//--------------------- .nv.rel.action            --------------------------
	.section	.nv.rel.action,"",@"SHT_CUDA_RELOCINFO"
	.align	8
	.sectionentsize	8
        /*0000*/ 	.byte	0x73, 0x00, 0x00, 0x00, 0x00, 0x00, 0x00, 0x00, 0x00, 0x00, 0x00, 0x11, 0x25, 0x00, 0x05, 0x36


//--------------------- .nv.constant4             --------------------------
	.section	.nv.constant4,"a",@progbits
	.align	8
	.align		8
.nv.constant4:
        /*0000*/ 	.dword	_ZN71_INTERNAL_e7be270a_35_flash_fwd_hdim96_bf16_split_sm80_cu_9afb97bd_39744cuda3std3__45__cpo5beginE
	.align		8
        /*0008*/ 	.dword	_ZN71_INTERNAL_e7be270a_35_flash_fwd_hdim96_bf16_split_sm80_cu_9afb97bd_39744cuda3std3__45__cpo3endE
	.align		8
        /*0010*/ 	.dword	_ZN71_INTERNAL_e7be270a_35_flash_fwd_hdim96_bf16_split_sm80_cu_9afb97bd_39744cuda3std3__45__cpo6cbeginE
	.align		8
        /*0018*/ 	.dword	_ZN71_INTERNAL_e7be270a_35_flash_fwd_hdim96_bf16_split_sm80_cu_9afb97bd_39744cuda3std3__45__cpo4cendE
	.align		8
        /*0020*/ 	.dword	_ZN71_INTERNAL_e7be270a_35_flash_fwd_hdim96_bf16_split_sm80_cu_9afb97bd_39744cuda3std3__473_GLOBAL__N__e7be270a_35_flash_fwd_hdim96_bf16_split_sm80_cu_9afb97bd_39746ignoreE
	.align		8
        /*0028*/ 	.dword	_ZN71_INTERNAL_e7be270a_35_flash_fwd_hdim96_bf16_split_sm80_cu_9afb97bd_39744cuda3std3__419piecewise_constructE
	.align		8
        /*0030*/ 	.dword	_ZN71_INTERNAL_e7be270a_35_flash_fwd_hdim96_bf16_split_sm80_cu_9afb97bd_39744cuda3std3__48in_placeE
	.align		8
        /*0038*/ 	.dword	_ZN71_INTERNAL_e7be270a_35_flash_fwd_hdim96_bf16_split_sm80_cu_9afb97bd_39744cuda3std6ranges3__45__cpo4swapE
	.align		8
        /*0040*/ 	.dword	_ZN71_INTERNAL_e7be270a_35_flash_fwd_hdim96_bf16_split_sm80_cu_9afb97bd_39744cuda3std6ranges3__45__cpo9iter_moveE
	.align		8
        /*0048*/ 	.dword	_ZN71_INTERNAL_e7be270a_35_flash_fwd_hdim96_bf16_split_sm80_cu_9afb97bd_39744cute7productE
	.align		8
        /*0050*/ 	.dword	_ZN71_INTERNAL_e7be270a_35_flash_fwd_hdim96_bf16_split_sm80_cu_9afb97bd_39744cute1_E


//--------------------- .nv.constant0._ZN7cutlass13device_kernelIN5flash19enable_sm80_to_sm89INS1_16FlashAttnFwdSm80INS1_25CollectiveMainloopFwdSm80ILi4ELi1ELb0EN4cute5tupleIJNS5_1CILi128EEENS7_ILi64EEENS7_ILi96EEEEEELi96ENS_10bfloat16_tEfNS_4arch4Sm80ELb0ELb0ELb0ELb0ELb0ELb0ELb1ELb1EEENS1_21CollectiveEpilogueFwdINS6_IJS8_SA_S9_EEENS6_IJNS7_ILi1EEESI_SI_EEESC_SE_Li128ELb0ELb1ELb1ELb0EEENS1_19SingleTileSchedulerILb0ELb1ELb1ELi128EEEEEEEEEvNT_6ParamsE --------------------------
	.section	.nv.constant0._ZN7cutlass13device_kernelIN5flash19enable_sm80_to_sm89INS1_16FlashAttnFwdSm80INS1_25CollectiveMainloopFwdSm80ILi4ELi1ELb0EN4cute5tupleIJNS5_1CILi128EEENS7_ILi64EEENS7_ILi96EEEEEELi96ENS_10bfloat16_tEfNS_4arch4Sm80ELb0ELb0ELb0ELb0ELb0ELb0ELb1ELb1EEENS1_21CollectiveEpilogueFwdINS6_IJS8_SA_S9_EEENS6_IJNS7_ILi1EEESI_SI_EEESC_SE_Li128ELb0ELb1ELb1ELb0EEENS1_19SingleTileSchedulerILb0ELb1ELb1ELi128EEEEEEEEEvNT_6ParamsE,"a",@progbits
	.sectionflags	@""
	.align	4
.nv.constant0._ZN7cutlass13device_kernelIN5flash19enable_sm80_to_sm89INS1_16FlashAttnFwdSm80INS1_25CollectiveMainloopFwdSm80ILi4ELi1ELb0EN4cute5tupleIJNS5_1CILi128EEENS7_ILi64EEENS7_ILi96EEEEEELi96ENS_10bfloat16_tEfNS_4arch4Sm80ELb0ELb0ELb0ELb0ELb0ELb0ELb1ELb1EEENS1_21CollectiveEpilogueFwdINS6_IJS8_SA_S9_EEENS6_IJNS7_ILi1EEESI_SI_EEESC_SE_Li128ELb0ELb1ELb1ELb0EEENS1_19SingleTileSchedulerILb0ELb1ELb1ELi128EEEEEEEEEvNT_6ParamsE:
	.zero		1400


//--------------------- .nv.constant0._ZN7cutlass13device_kernelIN5flash19enable_sm80_to_sm89INS1_16FlashAttnFwdSm80INS1_25CollectiveMainloopFwdSm80ILi4ELi1ELb0EN4cute5tupleIJNS5_1CILi128EEENS7_ILi48EEENS7_ILi96EEEEEELi96ENS_10bfloat16_tEfNS_4arch4Sm80ELb0ELb0ELb0ELb1ELb0ELb0ELb1ELb1EEENS1_21CollectiveEpilogueFwdINS6_IJS8_SA_S9_EEENS6_IJNS7_ILi1EEESI_SI_EEESC_SE_Li128ELb1ELb1ELb1ELb0EEENS1_36VarlenDynamicPersistentTileSchedulerILi128ELi48ELi128ELi128ELb1ELb1ELb0ELb0ELb1ELb1EEEEEEEEEvNT_6ParamsE --------------------------
	.section	.nv.constant0._ZN7cutlass13device_kernelIN5flash19enable_sm80_to_sm89INS1_16FlashAttnFwdSm80INS1_25CollectiveMainloopFwdSm80ILi4ELi1ELb0EN4cute5tupleIJNS5_1CILi128EEENS7_ILi48EEENS7_ILi96EEEEEELi96ENS_10bfloat16_tEfNS_4arch4Sm80ELb0ELb0ELb0ELb1ELb0ELb0ELb1ELb1EEENS1_21CollectiveEpilogueFwdINS6_IJS8_SA_S9_EEENS6_IJNS7_ILi1EEESI_SI_EEESC_SE_Li128ELb1ELb1ELb1ELb0EEENS1_36VarlenDynamicPersistentTileSchedulerILi128ELi48ELi128ELi128ELb1ELb1ELb0ELb0ELb1ELb1EEEEEEEEEvNT_6ParamsE,"a",@progbits
	.sectionflags	@""
	.align	4
.nv.constant0._ZN7cutlass13device_kernelIN5flash19enable_sm80_to_sm89INS1_16FlashAttnFwdSm80INS1_25CollectiveMainloopFwdSm80ILi4ELi1ELb0EN4cute5tupleIJNS5_1CILi128EEENS7_ILi48EEENS7_ILi96EEEEEELi96ENS_10bfloat16_tEfNS_4arch4Sm80ELb0ELb0ELb0ELb1ELb0ELb0ELb1ELb1EEENS1_21CollectiveEpilogueFwdINS6_IJS8_SA_S9_EEENS6_IJNS7_ILi1EEESI_SI_EEESC_SE_Li128ELb1ELb1ELb1ELb0EEENS1_36VarlenDynamicPersistentTileSchedulerILi128ELi48ELi128ELi128ELb1ELb1ELb0ELb0ELb1ELb1EEEEEEEEEvNT_6ParamsE:
	.zero		1432


//--------------------- .nv.constant0._ZN7cutlass13device_kernelIN5flash19enable_sm80_to_sm89INS1_16FlashAttnFwdSm80INS1_25CollectiveMainloopFwdSm80ILi4ELi1ELb0EN4cute5tupleIJNS5_1CILi128EEENS7_ILi48EEENS7_ILi96EEEEEELi96ENS_10bfloat16_tEfNS_4arch4Sm80ELb0ELb0ELb0ELb1ELb0ELb1ELb1ELb1EEENS1_21CollectiveEpilogueFwdINS6_IJS8_SA_S9_EEENS6_IJNS7_ILi1EEESI_SI_EEESC_SE_Li128ELb1ELb1ELb1ELb0EEENS1_36VarlenDynamicPersistentTileSchedulerILi128ELi48ELi128ELi128ELb1ELb1ELb0ELb0ELb1ELb1EEEEEEEEEvNT_6ParamsE --------------------------
	.section	.nv.constant0._ZN7cutlass13device_kernelIN5flash19enable_sm80_to_sm89INS1_16FlashAttnFwdSm80INS1_25CollectiveMainloopFwdSm80ILi4ELi1ELb0EN4cute5tupleIJNS5_1CILi128EEENS7_ILi48EEENS7_ILi96EEEEEELi96ENS_10bfloat16_tEfNS_4arch4Sm80ELb0ELb0ELb0ELb1ELb0ELb1ELb1ELb1EEENS1_21CollectiveEpilogueFwdINS6_IJS8_SA_S9_EEENS6_IJNS7_ILi1EEESI_SI_EEESC_SE_Li128ELb1ELb1ELb1ELb0EEENS1_36VarlenDynamicPersistentTileSchedulerILi128ELi48ELi128ELi128ELb1ELb1ELb0ELb0ELb1ELb1EEEEEEEEEvNT_6ParamsE,"a",@progbits
	.sectionflags	@""
	.align	4
.nv.constant0._ZN7cutlass13device_kernelIN5flash19enable_sm80_to_sm89INS1_16FlashAttnFwdSm80INS1_25CollectiveMainloopFwdSm80ILi4ELi1ELb0EN4cute5tupleIJNS5_1CILi128EEENS7_ILi48EEENS7_ILi96EEEEEELi96ENS_10bfloat16_tEfNS_4arch4Sm80ELb0ELb0ELb0ELb1ELb0ELb1ELb1ELb1EEENS1_21CollectiveEpilogueFwdINS6_IJS8_SA_S9_EEENS6_IJNS7_ILi1EEESI_SI_EEESC_SE_Li128ELb1ELb1ELb1ELb0EEENS1_36VarlenDynamicPersistentTileSchedulerILi128ELi48ELi128ELi128ELb1ELb1ELb0ELb0ELb1ELb1EEEEEEEEEvNT_6ParamsE:
	.zero		1432


//--------------------- .nv.constant0._ZN7cutlass13device_kernelIN5flash19enable_sm80_to_sm89INS1_16FlashAttnFwdSm80INS1_25CollectiveMainloopFwdSm80ILi4ELi1ELb0EN4cute5tupleIJNS5_1CILi128EEENS7_ILi48EEENS7_ILi96EEEEEELi96ENS_10bfloat16_tEfNS_4arch4Sm80ELb0ELb1ELb0ELb0ELb0ELb0ELb1ELb1EEENS1_21CollectiveEpilogueFwdINS6_IJS8_SA_S9_EEENS6_IJNS7_ILi1EEESI_SI_EEESC_SE_Li128ELb0ELb1ELb1ELb0EEENS1_19SingleTileSchedulerILb0ELb1ELb1ELi128EEEEEEEEEvNT_6ParamsE --------------------------
	.section	.nv.constant0._ZN7cutlass13device_kernelIN5flash19enable_sm80_to_sm89INS1_16FlashAttnFwdSm80INS1_25CollectiveMainloopFwdSm80ILi4ELi1ELb0EN4cute5tupleIJNS5_1CILi128EEENS7_ILi48EEENS7_ILi96EEEEEELi96ENS_10bfloat16_tEfNS_4arch4Sm80ELb0ELb1ELb0ELb0ELb0ELb0ELb1ELb1EEENS1_21CollectiveEpilogueFwdINS6_IJS8_SA_S9_EEENS6_IJNS7_ILi1EEESI_SI_EEESC_SE_Li128ELb0ELb1ELb1ELb0EEENS1_19SingleTileSchedulerILb0ELb1ELb1ELi128EEEEEEEEEvNT_6ParamsE,"a",@progbits
	.sectionflags	@""
	.align	4
.nv.constant0._ZN7cutlass13device_kernelIN5flash19enable_sm80_to_sm89INS1_16FlashAttnFwdSm80INS1_25CollectiveMainloopFwdSm80ILi4ELi1ELb0EN4cute5tupleIJNS5_1CILi128EEENS7_ILi48EEENS7_ILi96EEEEEELi96ENS_10bfloat16_tEfNS_4arch4Sm80ELb0ELb1ELb0ELb0ELb0ELb0ELb1ELb1EEENS1_21CollectiveEpilogueFwdINS6_IJS8_SA_S9_EEENS6_IJNS7_ILi1EEESI_SI_EEESC_SE_Li128ELb0ELb1ELb1ELb0EEENS1_19SingleTileSchedulerILb0ELb1ELb1ELi128EEEEEEEEEvNT_6ParamsE:
	.zero		1400


//--------------------- .nv.constant0._ZN7cutlass13device_kernelIN5flash19enable_sm80_to_sm89INS1_16FlashAttnFwdSm80INS1_25CollectiveMainloopFwdSm80ILi4ELi1ELb0EN4cute5tupleIJNS5_1CILi128EEENS7_ILi48EEENS7_ILi96EEEEEELi96ENS_10bfloat16_tEfNS_4arch4Sm80ELb0ELb1ELb0ELb1ELb0ELb0ELb1ELb1EEENS1_21CollectiveEpilogueFwdINS6_IJS8_SA_S9_EEENS6_IJNS7_ILi1EEESI_SI_EEESC_SE_Li128ELb1ELb1ELb1ELb0EEENS1_36VarlenDynamicPersistentTileSchedulerILi128ELi48ELi128ELi128ELb1ELb1ELb0ELb1ELb0ELb1EEEEEEEEEvNT_6ParamsE --------------------------
	.section	.nv.constant0._ZN7cutlass13device_kernelIN5flash19enable_sm80_to_sm89INS1_16FlashAttnFwdSm80INS1_25CollectiveMainloopFwdSm80ILi4ELi1ELb0EN4cute5tupleIJNS5_1CILi128EEENS7_ILi48EEENS7_ILi96EEEEEELi96ENS_10bfloat16_tEfNS_4arch4Sm80ELb0ELb1ELb0ELb1ELb0ELb0ELb1ELb1EEENS1_21CollectiveEpilogueFwdINS6_IJS8_SA_S9_EEENS6_IJNS7_ILi1EEESI_SI_EEESC_SE_Li128ELb1ELb1ELb1ELb0EEENS1_36VarlenDynamicPersistentTileSchedulerILi128ELi48ELi128ELi128ELb1ELb1ELb0ELb1ELb0ELb1EEEEEEEEEvNT_6ParamsE,"a",@progbits
	.sectionflags	@""
	.align	4
.nv.constant0._ZN7cutlass13device_kernelIN5flash19enable_sm80_to_sm89INS1_16FlashAttnFwdSm80INS1_25CollectiveMainloopFwdSm80ILi4ELi1ELb0EN4cute5tupleIJNS5_1CILi128EEENS7_ILi48EEENS7_ILi96EEEEEELi96ENS_10bfloat16_tEfNS_4arch4Sm80ELb0ELb1ELb0ELb1ELb0ELb0ELb1ELb1EEENS1_21CollectiveEpilogueFwdINS6_IJS8_SA_S9_EEENS6_IJNS7_ILi1EEESI_SI_EEESC_SE_Li128ELb1ELb1ELb1ELb0EEENS1_36VarlenDynamicPersistentTileSchedulerILi128ELi48ELi128ELi128ELb1ELb1ELb0ELb1ELb0ELb1EEEEEEEEEvNT_6ParamsE:
	.zero		1432


//--------------------- .nv.constant0._ZN7cutlass13device_kernelIN5flash19enable_sm80_to_sm89INS1_16FlashAttnFwdSm80INS1_25CollectiveMainloopFwdSm80ILi4ELi1ELb0EN4cute5tupleIJNS5_1CILi128EEENS7_ILi48EEENS7_ILi96EEEEEELi96ENS_10bfloat16_tEfNS_4arch4Sm80ELb0ELb1ELb0ELb1ELb0ELb1ELb1ELb1EEENS1_21CollectiveEpilogueFwdINS6_IJS8_SA_S9_EEENS6_IJNS7_ILi1EEESI_SI_EEESC_SE_Li128ELb1ELb1ELb1ELb0EEENS1_36VarlenDynamicPersistentTileSchedulerILi128ELi48ELi128ELi128ELb1ELb1ELb0ELb1ELb0ELb1EEEEEEEEEvNT_6ParamsE --------------------------
	.section	.nv.constant0._ZN7cutlass13device_kernelIN5flash19enable_sm80_to_sm89INS1_16FlashAttnFwdSm80INS1_25CollectiveMainloopFwdSm80ILi4ELi1ELb0EN4cute5tupleIJNS5_1CILi128EEENS7_ILi48EEENS7_ILi96EEEEEELi96ENS_10bfloat16_tEfNS_4arch4Sm80ELb0ELb1ELb0ELb1ELb0ELb1ELb1ELb1EEENS1_21CollectiveEpilogueFwdINS6_IJS8_SA_S9_EEENS6_IJNS7_ILi1EEESI_SI_EEESC_SE_Li128ELb1ELb1ELb1ELb0EEENS1_36VarlenDynamicPersistentTileSchedulerILi128ELi48ELi128ELi128ELb1ELb1ELb0ELb1ELb0ELb1EEEEEEEEEvNT_6ParamsE,"a",@progbits
	.sectionflags	@""
	.align	4
.nv.constant0._ZN7cutlass13device_kernelIN5flash19enable_sm80_to_sm89INS1_16FlashAttnFwdSm80INS1_25CollectiveMainloopFwdSm80ILi4ELi1ELb0EN4cute5tupleIJNS5_1CILi128EEENS7_ILi48EEENS7_ILi96EEEEEELi96ENS_10bfloat16_tEfNS_4arch4Sm80ELb0ELb1ELb0ELb1ELb0ELb1ELb1ELb1EEENS1_21CollectiveEpilogueFwdINS6_IJS8_SA_S9_EEENS6_IJNS7_ILi1EEESI_SI_EEESC_SE_Li128ELb1ELb1ELb1ELb0EEENS1_36VarlenDynamicPersistentTileSchedulerILi128ELi48ELi128ELi128ELb1ELb1ELb0ELb1ELb0ELb1EEEEEEEEEvNT_6ParamsE:
	.zero		1432


//--------------------- .nv.constant0._ZN7cutlass13device_kernelIN5flash19enable_sm80_to_sm89INS1_16FlashAttnFwdSm80INS1_25CollectiveMainloopFwdSm80ILi4ELi1ELb0EN4cute5tupleIJNS5_1CILi128EEENS7_ILi64EEENS7_ILi96EEEEEELi96ENS_10bfloat16_tEfNS_4arch4Sm80ELb1ELb0ELb0ELb0ELb0ELb0ELb1ELb1EEENS1_21CollectiveEpilogueFwdINS6_IJS8_SA_S9_EEENS6_IJNS7_ILi1EEESI_SI_EEESC_SE_Li128ELb0ELb1ELb1ELb0EEENS1_30DynamicPersistentTileSchedulerILi128ELi128ELb1ELb1ELb0EEEEEEEEEvNT_6ParamsE --------------------------
	.section	.nv.constant0._ZN7cutlass13device_kernelIN5flash19enable_sm80_to_sm89INS1_16FlashAttnFwdSm80INS1_25CollectiveMainloopFwdSm80ILi4ELi1ELb0EN4cute5tupleIJNS5_1CILi128EEENS7_ILi64EEENS7_ILi96EEEEEELi96ENS_10bfloat16_tEfNS_4arch4Sm80ELb1ELb0ELb0ELb0ELb0ELb0ELb1ELb1EEENS1_21CollectiveEpilogueFwdINS6_IJS8_SA_S9_EEENS6_IJNS7_ILi1EEESI_SI_EEESC_SE_Li128ELb0ELb1ELb1ELb0EEENS1_30DynamicPersistentTileSchedulerILi128ELi128ELb1ELb1ELb0EEEEEEEEEvNT_6ParamsE,"a",@progbits
	.sectionflags	@""
	.align	4
.nv.constant0._ZN7cutlass13device_kernelIN5flash19enable_sm80_to_sm89INS1_16FlashAttnFwdSm80INS1_25CollectiveMainloopFwdSm80ILi4ELi1ELb0EN4cute5tupleIJNS5_1CILi128EEENS7_ILi64EEENS7_ILi96EEEEEELi96ENS_10bfloat16_tEfNS_4arch4Sm80ELb1ELb0ELb0ELb0ELb0ELb0ELb1ELb1EEENS1_21CollectiveEpilogueFwdINS6_IJS8_SA_S9_EEENS6_IJNS7_ILi1EEESI_SI_EEESC_SE_Li128ELb0ELb1ELb1ELb0EEENS1_30DynamicPersistentTileSchedulerILi128ELi128ELb1ELb1ELb0EEEEEEEEEvNT_6ParamsE:
	.zero		1416


//--------------------- .nv.constant0._ZN7cutlass13device_kernelIN5flash19enable_sm80_to_sm89INS1_16FlashAttnFwdSm80INS1_25CollectiveMainloopFwdSm80ILi4ELi1ELb0EN4cute5tupleIJNS5_1CILi128EEENS7_ILi48EEENS7_ILi96EEEEEELi96ENS_10bfloat16_tEfNS_4arch4Sm80ELb1ELb0ELb0ELb1ELb0ELb0ELb1ELb1EEENS1_21CollectiveEpilogueFwdINS6_IJS8_SA_S9_EEENS6_IJNS7_ILi1EEESI_SI_EEESC_SE_Li128ELb1ELb1ELb1ELb0EEENS1_36VarlenDynamicPersistentTileSchedulerILi128ELi48ELi128ELi128ELb1ELb1ELb0ELb1ELb1ELb1EEEEEEEEEvNT_6ParamsE --------------------------
	.section	.nv.constant0._ZN7cutlass13device_kernelIN5flash19enable_sm80_to_sm89INS1_16FlashAttnFwdSm80INS1_25CollectiveMainloopFwdSm80ILi4ELi1ELb0EN4cute5tupleIJNS5_1CILi128EEENS7_ILi48EEENS7_ILi96EEEEEELi96ENS_10bfloat16_tEfNS_4arch4Sm80ELb1ELb0ELb0ELb1ELb0ELb0ELb1ELb1EEENS1_21CollectiveEpilogueFwdINS6_IJS8_SA_S9_EEENS6_IJNS7_ILi1EEESI_SI_EEESC_SE_Li128ELb1ELb1ELb1ELb0EEENS1_36VarlenDynamicPersistentTileSchedulerILi128ELi48ELi128ELi128ELb1ELb1ELb0ELb1ELb1ELb1EEEEEEEEEvNT_6ParamsE,"a",@progbits
	.sectionflags	@""
	.align	4
.nv.constant0._ZN7cutlass13device_kernelIN5flash19enable_sm80_to_sm89INS1_16FlashAttnFwdSm80INS1_25CollectiveMainloopFwdSm80ILi4ELi1ELb0EN4cute5tupleIJNS5_1CILi128EEENS7_ILi48EEENS7_ILi96EEEEEELi96ENS_10bfloat16_tEfNS_4arch4Sm80ELb1ELb0ELb0ELb1ELb0ELb0ELb1ELb1EEENS1_21CollectiveEpilogueFwdINS6_IJS8_SA_S9_EEENS6_IJNS7_ILi1EEESI_SI_EEESC_SE_Li128ELb1ELb1ELb1ELb0EEENS1_36VarlenDynamicPersistentTileSchedulerILi128ELi48ELi128ELi128ELb1ELb1ELb0ELb1ELb1ELb1EEEEEEEEEvNT_6ParamsE:
	.zero		1432


//--------------------- .nv.constant0._ZN7cutlass13device_kernelIN5flash19enable_sm80_to_sm89INS1_16FlashAttnFwdSm80INS1_25CollectiveMainloopFwdSm80ILi4ELi1ELb0EN4cute5tupleIJNS5_1CILi128EEENS7_ILi48EEENS7_ILi96EEEEEELi96ENS_10bfloat16_tEfNS_4arch4Sm80ELb1ELb0ELb0ELb1ELb0ELb1ELb1ELb1EEENS1_21CollectiveEpilogueFwdINS6_IJS8_SA_S9_EEENS6_IJNS7_ILi1EEESI_SI_EEESC_SE_Li128ELb1ELb1ELb1ELb0EEENS1_36VarlenDynamicPersistentTileSchedulerILi128ELi48ELi128ELi128ELb1ELb1ELb0ELb1ELb1ELb1EEEEEEEEEvNT_6ParamsE --------------------------
	.section	.nv.constant0._ZN7cutlass13device_kernelIN5flash19enable_sm80_to_sm89INS1_16FlashAttnFwdSm80INS1_25CollectiveMainloopFwdSm80ILi4ELi1ELb0EN4cute5tupleIJNS5_1CILi128EEENS7_ILi48EEENS7_ILi96EEEEEELi96ENS_10bfloat16_tEfNS_4arch4Sm80ELb1ELb0ELb0ELb1ELb0ELb1ELb1ELb1EEENS1_21CollectiveEpilogueFwdINS6_IJS8_SA_S9_EEENS6_IJNS7_ILi1EEESI_SI_EEESC_SE_Li128ELb1ELb1ELb1ELb0EEENS1_36VarlenDynamicPersistentTileSchedulerILi128ELi48ELi128ELi128ELb1ELb1ELb0ELb1ELb1ELb1EEEEEEEEEvNT_6ParamsE,"a",@progbits
	.sectionflags	@""
	.align	4
.nv.constant0._ZN7cutlass13device_kernelIN5flash19enable_sm80_to_sm89INS1_16FlashAttnFwdSm80INS1_25CollectiveMainloopFwdSm80ILi4ELi1ELb0EN4cute5tupleIJNS5_1CILi128EEENS7_ILi48EEENS7_ILi96EEEEEELi96ENS_10bfloat16_tEfNS_4arch4Sm80ELb1ELb0ELb0ELb1ELb0ELb1ELb1ELb1EEENS1_21CollectiveEpilogueFwdINS6_IJS8_SA_S9_EEENS6_IJNS7_ILi1EEESI_SI_EEESC_SE_Li128ELb1ELb1ELb1ELb0EEENS1_36VarlenDynamicPersistentTileSchedulerILi128ELi48ELi128ELi128ELb1ELb1ELb0ELb1ELb1ELb1EEEEEEEEEvNT_6ParamsE:
	.zero		1432


//--------------------- .text._ZN7cutlass13device_kernelIN5flash19enable_sm80_to_sm89INS1_16FlashAttnFwdSm80INS1_25CollectiveMainloopFwdSm80ILi4ELi1ELb0EN4cute5tupleIJNS5_1CILi128EEENS7_ILi64EEENS7_ILi96EEEEEELi96ENS_10bfloat16_tEfNS_4arch4Sm80ELb0ELb0ELb0ELb0ELb0ELb0ELb1ELb1EEENS1_21CollectiveEpilogueFwdINS6_IJS8_SA_S9_EEENS6_IJNS7_ILi1EEESI_SI_EEESC_SE_Li128ELb0ELb1ELb1ELb0EEENS1_19SingleTileSchedulerILb0ELb1ELb1ELi128EEEEEEEEEvNT_6ParamsE --------------------------
	.section	.text._ZN7cutlass13device_kernelIN5flash19enable_sm80_to_sm89INS1_16FlashAttnFwdSm80INS1_25CollectiveMainloopFwdSm80ILi4ELi1ELb0EN4cute5tupleIJNS5_1CILi128EEENS7_ILi64EEENS7_ILi96EEEEEELi96ENS_10bfloat16_tEfNS_4arch4Sm80ELb0ELb0ELb0ELb0ELb0ELb0ELb1ELb1EEENS1_21CollectiveEpilogueFwdINS6_IJS8_SA_S9_EEENS6_IJNS7_ILi1EEESI_SI_EEESC_SE_Li128ELb0ELb1ELb1ELb0EEENS1_19SingleTileSchedulerILb0ELb1ELb1ELi128EEEEEEEEEvNT_6ParamsE,"ax",@progbits
	.sectioninfo	@"SHI_REGISTERS=255"
	.align	128
.text._ZN7cutlass13device_kernelIN5flash19enable_sm80_to_sm89INS1_16FlashAttnFwdSm80INS1_25CollectiveMainloopFwdSm80ILi4ELi1ELb0EN4cute5tupleIJNS5_1CILi128EEENS7_ILi64EEENS7_ILi96EEEEEELi96ENS_10bfloat16_tEfNS_4arch4Sm80ELb0ELb0ELb0ELb0ELb0ELb0ELb1ELb1EEENS1_21CollectiveEpilogueFwdINS6_IJS8_SA_S9_EEENS6_IJNS7_ILi1EEESI_SI_EEESC_SE_Li128ELb0ELb1ELb1ELb0EEENS1_19SingleTileSchedulerILb0ELb1ELb1ELi128EEEEEEEEEvNT_6ParamsE:
        .type           _ZN7cutlass13device_kernelIN5flash19enable_sm80_to_sm89INS1_16FlashAttnFwdSm80INS1_25CollectiveMainloopFwdSm80ILi4ELi1ELb0EN4cute5tupleIJNS5_1CILi128EEENS7_ILi64EEENS7_ILi96EEEEEELi96ENS_10bfloat16_tEfNS_4arch4Sm80ELb0ELb0ELb0ELb0ELb0ELb0ELb1ELb1EEENS1_21CollectiveEpilogueFwdINS6_IJS8_SA_S9_EEENS6_IJNS7_ILi1EEESI_SI_EEESC_SE_Li128ELb0ELb1ELb1ELb0EEENS1_19SingleTileSchedulerILb0ELb1ELb1ELi128EEEEEEEEEvNT_6ParamsE,@function
        .size           _ZN7cutlass13device_kernelIN5flash19enable_sm80_to_sm89INS1_16FlashAttnFwdSm80INS1_25CollectiveMainloopFwdSm80ILi4ELi1ELb0EN4cute5tupleIJNS5_1CILi128EEENS7_ILi64EEENS7_ILi96EEEEEELi96ENS_10bfloat16_tEfNS_4arch4Sm80ELb0ELb0ELb0ELb0ELb0ELb0ELb1ELb1EEENS1_21CollectiveEpilogueFwdINS6_IJS8_SA_S9_EEENS6_IJNS7_ILi1EEESI_SI_EEESC_SE_Li128ELb0ELb1ELb1ELb0EEENS1_19SingleTileSchedulerILb0ELb1ELb1ELi128EEEEEEEEEvNT_6ParamsE,(.L_x_1424 - _ZN7cutlass13device_kernelIN5flash19enable_sm80_to_sm89INS1_16FlashAttnFwdSm80INS1_25CollectiveMainloopFwdSm80ILi4ELi1ELb0EN4cute5tupleIJNS5_1CILi128EEENS7_ILi64EEENS7_ILi96EEEEEELi96ENS_10bfloat16_tEfNS_4arch4Sm80ELb0ELb0ELb0ELb0ELb0ELb0ELb1ELb1EEENS1_21CollectiveEpilogueFwdINS6_IJS8_SA_S9_EEENS6_IJNS7_ILi1EEESI_SI_EEESC_SE_Li128ELb0ELb1ELb1ELb0EEENS1_19SingleTileSchedulerILb0ELb1ELb1ELi128EEEEEEEEEvNT_6ParamsE)
        .other          _ZN7cutlass13device_kernelIN5flash19enable_sm80_to_sm89INS1_16FlashAttnFwdSm80INS1_25CollectiveMainloopFwdSm80ILi4ELi1ELb0EN4cute5tupleIJNS5_1CILi128EEENS7_ILi64EEENS7_ILi96EEEEEELi96ENS_10bfloat16_tEfNS_4arch4Sm80ELb0ELb0ELb0ELb0ELb0ELb0ELb1ELb1EEENS1_21CollectiveEpilogueFwdINS6_IJS8_SA_S9_EEENS6_IJNS7_ILi1EEESI_SI_EEESC_SE_Li128ELb0ELb1ELb1ELb0EEENS1_19SingleTileSchedulerILb0ELb1ELb1ELi128EEEEEEEEEvNT_6ParamsE,@"STO_CUDA_ENTRY STV_DEFAULT"
_ZN7cutlass13device_kernelIN5flash19enable_sm80_to_sm89INS1_16FlashAttnFwdSm80INS1_25CollectiveMainloopFwdSm80ILi4ELi1ELb0EN4cute5tupleIJNS5_1CILi128EEENS7_ILi64EEENS7_ILi96EEEEEELi96ENS_10bfloat16_tEfNS_4arch4Sm80ELb0ELb0ELb0ELb0ELb0ELb0ELb1ELb1EEENS1_21CollectiveEpilogueFwdINS6_IJS8_SA_S9_EEENS6_IJNS7_ILi1EEESI_SI_EEESC_SE_Li128ELb0ELb1ELb1ELb0EEENS1_19SingleTileSchedulerILb0ELb1ELb1ELi128EEEEEEEEEvNT_6ParamsE:
[----:B------:R-:W-:-:S03]  /*0000*/  MOV R1, c[0x0][0x28] ;  /* 0x00000a0000017a02 */ /* 0x000fc60000000f00 */
[----:B------:R-:W1:Y:S01]  /*0010*/  S2R R172, SR_TID.X ;  /* 0x0000000000ac7919 */ /* 0x000e620000002100 */
[----:B------:R-:W-:-:S03]  /*0020*/  IADD3 R1, R1, -0x38, RZ ;  /* 0xffffffc801017810 */ /* 0x000fc60007ffe0ff */
[----:B------:R-:W2:Y:S04]  /*0030*/  S2R R2, SR_CTAID.Y ;  /* 0x0000000000027919 */ /* 0x000ea80000002600 */
[----:B------:R-:W3:Y:S01]  /*0040*/  S2R R28, SR_CTAID.Z ;  /* 0x00000000001c7919 */ /* 0x000ee20000002700 */
[----:B-1----:R-:W-:-:S06]  /*0050*/  SHF.R.U32.HI R0, RZ, 0x5, R172 ;  /* 0x00000005ff007819 */ /* 0x002fcc00000116ac */
[----:B------:R-:W1:Y:S02]  /*0060*/  SHFL.IDX PT, R0, R0, RZ, 0x1f ;  /* 0x00001fff00007589 */ /* 0x000e6400000e0000 */
[----:B-1----:R-:W-:-:S13]  /*0070*/  ISETP.NE.AND P0, PT, R0, RZ, PT ;  /* 0x000000ff0000720c */ /* 0x002fda0003f05270 */
[----:B------:R-:W-:Y:S05]  /*0080*/  @!P0 BRA `(.L_x_0) ;  /* 0x0000008000008947 */ /* 0x000fea0003800000 */
[----:B--23--:R1:W-:Y:S01]  /*0090*/  STL [R1+0x30], R2 ;  /* 0x0000300201007387 */ /* 0x00c3e20000100800 */
[----:B------:R-:W-:-:S04]  /*00a0*/  MOV R0, c[0x0][0x550] ;  /* 0x0001540000007a02 */ /* 0x000fc80000000f00 */
[----:B------:R-:W-:-:S13]  /*00b0*/  ISETP.NE.AND P0, PT, R0, 0x1, PT ;  /* 0x000000010000780c */ /* 0x000fda0003f05270 */
[----:B------:R-:W-:Y:S05]  /*00c0*/  @!P0 BRA `(.L_x_1) ;  /* 0x000000a000008947 */ /* 0x000fea0003800000 */
[----:B------:R-:W-:-:S05]  /*00d0*/  IMAD.HI.U32 R0, R2, c[0x0][0x554], RZ ;  /* 0x0001550002007a27 */ /* 0x000fca00078e00ff */
[----:B------:R-:W-:-:S05]  /*00e0*/  SHF.R.U32.HI R0, RZ, c[0x0][0x558], R0 ;  /* 0x00015600ff007a19 */ /* 0x000fca0000011600 */
[----:B------:R2:W-:Y:S01]  /*00f0*/  STL [R1+0x30], R0 ;  /* 0x0000300001007387 */ /* 0x0005e20000100800 */
[----:B------:R-:W-:Y:S05]  /*0100*/  BRA `(.L_x_1) ;  /* 0x0000006000007947 */ /* 0x000fea0003800000 */
.L_x_0:
[----:B--23--:R-:W-:Y:S01]  /*0110*/  IMAD.MOV.U32 R0, RZ, RZ, c[0x0][0x550] ;  /* 0x00015400ff007624 */ /* 0x00cfe200078e00ff */
[----:B------:R-:W-:-:S04]  /*0120*/  MOV R3, R2 ;  /* 0x0000000200037202 */ /* 0x000fc80000000f00 */
[----:B------:R-:W-:-:S13]  /*0130*/  ISETP.NE.AND P0, PT, R0, 0x1, PT ;  /* 0x000000010000780c */ /* 0x000fda0003f05270 */
[----:B------:R-:W-:-:S05]  /*0140*/  @P0 IMAD.HI.U32 R0, R2, c[0x0][0x554], RZ ;  /* 0x0001550002000a27 */ /* 0x000fca00078e00ff */
[----:B------:R-:W-:-:S05]  /*0150*/  @P0 SHF.R.U32.HI R3, RZ, c[0x0][0x558], R0 ;  /* 0x00015600ff030a19 */ /* 0x000fca0000011600 */
[----:B------:R1:W-:Y:S02]  /*0160*/  STL [R1+0x30], R3 ;  /* 0x0000300301007387 */ /* 0x0003e40000100800 */
.L_x_1:
[----:B------:R-:W3:Y:S01]  /*0170*/  LDL R22, [R1+0x30] ;  /* 0x0000300001167983 */ /* 0x000ee20000100800 */
[----:B------:R-:W-:Y:S02]  /*0180*/  ISETP.GE.AND P0, PT, R28, RZ, PT ;  /* 0x000000ff1c00720c */ /* 0x000fe40003f06270 */
[----:B--23--:R-:W-:-:S05]  /*0190*/  IADD3 R0, -R22, RZ, RZ ;  /* 0x000000ff16007210 */ /* 0x00cfca0007ffe1ff */
[----:B------:R-:W-:-:S06]  /*01a0*/  IMAD R10, R0, c[0x0][0x550], R2 ;  /* 0x00015400000a7a24 */ /* 0x000fcc00078e0202 */
[----:B------:R-:W-:Y:S05]  /*01b0*/  @!P0 EXIT ;  /* 0x000000000000894d */ /* 0x000fea0003800000 */
[----:B-1----:R-:W-:-:S05]  /*01c0*/  IMAD.MOV.U32 R3, RZ, RZ, c[0x0][0x1d0] ;  /* 0x00007400ff037624 */ /* 0x002fca00078e00ff */
[C---:B------:R-:W-:Y:S02]  /*01d0*/  ISETP.GE.AND P0, PT, R3.reuse, 0x1, PT ;  /* 0x000000010300780c */ /* 0x040fe40003f06270 */
[----:B------:R-:W-:-:S04]  /*01e0*/  IADD3 R2, R3, 0x3f, RZ ;  /* 0x0000003f03027810 */ /* 0x000fc80007ffe0ff */
[----:B------:R-:W-:-:S04]  /*01f0*/  SHF.R.S32.HI R0, RZ, 0x1f, R2 ;  /* 0x0000001fff007819 */ /* 0x000fc80000011402 */
[----:B------:R-:W-:Y:S01]  /*0200*/  LEA.HI R2, R0, R2, RZ, 0x6 ;  /* 0x0000000200027211 */ /* 0x000fe200078f30ff */
[----:B------:R-:W-:-:S03]  /*0210*/  IMAD.MOV.U32 R0, RZ, RZ, RZ ;  /* 0x000000ffff007224 */ /* 0x000fc600078e00ff */
[----:B------:R-:W-:Y:S01]  /*0220*/  SHF.R.S32.HI R11, RZ, 0x6, R2 ;  /* 0x00000006ff0b7819 */ /* 0x000fe20000011402 */
[----:B------:R-:W-:Y:S05]  /*0230*/  @!P0 BRA `(.L_x_2) ;  /* 0x0000020000008947 */ /* 0x000fea0003800000 */
[----:B------:R-:W-:-:S04]  /*0240*/  SHF.R.U32.HI R0, RZ, 0x10, R10 ;  /* 0x00000010ff007819 */ /* 0x000fc8000001160a */
[----:B------:R-:W-:-:S04]  /*0250*/  ISETP.NE.AND P0, PT, R0, RZ, PT ;  /* 0x000000ff0000720c */ /* 0x000fc80003f05270 */
[----:B------:R-:W-:-:S04]  /*0260*/  SEL R5, R0, c[0x0][0x338], P0 ;  /* 0x0000ce0000057a07 */ /* 0x000fc80000000000 */
[----:B------:R-:W-:Y:S02]  /*0270*/  IABS R0, R5 ;  /* 0x0000000500007213 */ /* 0x000fe40000000000 */
[----:B------:R-:W-:-:S03]  /*0280*/  IADD3 R7, R11, -0x1, R5 ;  /* 0xffffffff0b077810 */ /* 0x000fc60007ffe005 */
[----:B------:R-:W-:Y:S01]  /*0290*/  IMAD.MOV.U32 R4, RZ, RZ, R0 ;  /* 0x000000ffff047224 */ /* 0x000fe200078e0000 */
[----:B------:R-:W-:-:S03]  /*02a0*/  IABS R9, R7 ;  /* 0x0000000700097213 */ /* 0x000fc60000000000 */
[----:B------:R-:W1:Y:S08]  /*02b0*/  I2F.RP R2, R4 ;  /* 0x0000000400027306 */ /* 0x000e700000209400 */
[----:B-1----:R-:W1:Y:S02]  /*02c0*/  MUFU.RCP R2, R2 ;  /* 0x0000000200027308 */ /* 0x002e640000001000 */
[----:B-1----:R-:W-:-:S06]  /*02d0*/  IADD3 R2, R2, 0xffffffe, RZ ;  /* 0x0ffffffe02027810 */ /* 0x002fcc0007ffe0ff */
[----:B------:R-:W1:Y:S02]  /*02e0*/  F2I.FTZ.U32.TRUNC.NTZ R3, R2 ;  /* 0x0000000200037305 */ /* 0x000e64000021f000 */
[----:B-1----:R-:W-:Y:S02]  /*02f0*/  IMAD.MOV R0, RZ, RZ, -R3 ;  /* 0x000000ffff007224 */ /* 0x002fe400078e0a03 */
[----:B------:R-:W-:Y:S02]  /*0300*/  IMAD.MOV.U32 R2, RZ, RZ, RZ ;  /* 0x000000ffff027224 */ /* 0x000fe400078e00ff */
[----:B------:R-:W-:Y:S01]  /*0310*/  IMAD.MOV.U32 R6, RZ, RZ, R0 ;  /* 0x000000ffff067224 */ /* 0x000fe200078e0000 */
[----:B------:R-:W-:-:S03]  /*0320*/  IABS R0, R5 ;  /* 0x0000000500007213 */ /* 0x000fc60000000000 */
[----:B------:R-:W-:Y:S02]  /*0330*/  IMAD R6, R6, R4, RZ ;  /* 0x0000000406067224 */ /* 0x000fe400078e02ff */
[----:B------:R-:W-:Y:S02]  /*0340*/  IMAD.MOV R8, RZ, RZ, -R0 ;  /* 0x000000ffff087224 */ /* 0x000fe400078e0a00 */
[----:B------:R-:W-:-:S04]  /*0350*/  IMAD.HI.U32 R0, R3, R6, R2 ;  /* 0x0000000603007227 */ /* 0x000fc800078e0002 */
[----:B------:R-:W-:Y:S02]  /*0360*/  IMAD.MOV.U32 R2, RZ, RZ, R9 ;  /* 0x000000ffff027224 */ /* 0x000fe400078e0009 */
[----:B------:R-:W-:Y:S02]  /*0370*/  IMAD.MOV.U32 R3, RZ, RZ, R8 ;  /* 0x000000ffff037224 */ /* 0x000fe400078e0008 */
[----:B------:R-:W-:-:S04]  /*0380*/  IMAD.HI.U32 R0, R0, R2, RZ ;  /* 0x0000000200007227 */ /* 0x000fc800078e00ff */
[----:B------:R-:W-:-:S05]  /*0390*/  IMAD R2, R0, R3, R2 ;  /* 0x0000000300027224 */ /* 0x000fca00078e0202 */
[----:B------:R-:W-:-:S13]  /*03a0*/  ISETP.GT.U32.AND P0, PT, R4, R2, PT ;  /* 0x000000020400720c */ /* 0x000fda0003f04070 */
[----:B------:R-:W-:Y:S01]  /*03b0*/  @!P0 IMAD.IADD R2, R2, 0x1, -R4 ;  /* 0x0000000102028824 */ /* 0x000fe200078e0a04 */
[----:B------:R-:W-:Y:S02]  /*03c0*/  @!P0 IADD3 R0, R0, 0x1, RZ ;  /* 0x0000000100008810 */ /* 0x000fe40007ffe0ff */
[----:B------:R-:W-:Y:S02]  /*03d0*/  ISETP.NE.AND P0, PT, R5, RZ, PT ;  /* 0x000000ff0500720c */ /* 0x000fe40003f05270 */
[----:B------:R-:W-:Y:S02]  /*03e0*/  ISETP.GE.U32.AND P2, PT, R2, R4, PT ;  /* 0x000000040200720c */ /* 0x000fe40003f46070 */
[----:B------:R-:W-:-:S04]  /*03f0*/  LOP3.LUT R2, R7, R5, RZ, 0x3c, !PT ;  /* 0x0000000507027212 */ /* 0x000fc800078e3cff */
[----:B------:R-:W-:-:S07]  /*0400*/  ISETP.GE.AND P1, PT, R2, RZ, PT ;  /* 0x000000ff0200720c */ /* 0x000fce0003f26270 */
[----:B------:R-:W-:-:S06]  /*0410*/  @P2 IADD3 R0, R0, 0x1, RZ ;  /* 0x0000000100002810 */ /* 0x000fcc0007ffe0ff */
[----:B------:R-:W-:Y:S01]  /*0420*/  @!P1 IMAD.MOV R0, RZ, RZ, -R0 ;  /* 0x000000ffff009224 */ /* 0x000fe200078e0a00 */
[----:B------:R-:W-:Y:S02]  /*0430*/  @!P0 LOP3.LUT R0, RZ, R5, RZ, 0x33, !PT ;  /* 0x00000005ff008212 */ /* 0x000fe400078e33ff */
.L_x_2:
[----:B------:R-:W-:Y:S01]  /*0440*/  LOP3.LUT R2, R10, 0xffff, RZ, 0xc0, !PT ;  /* 0x0000ffff0a027812 */ /* 0x000fe200078ec0ff */
[----:B------:R-:W-:Y:S01]  /*0450*/  ULDC.64 UR6, c[0x0][0x118] ;  /* 0x0000460000067ab9 */ /* 0x000fe20000000a00 */
[----:B------:R-:W-:Y:S01]  /*0460*/  PLOP3.LUT P4, PT, PT, PT, PT, 0x80, 0x0 ;  /* 0x000000000000781c */ /* 0x000fe20003f8f070 */
[----:B------:R-:W-:Y:S01]  /*0470*/  CS2R R20, SRZ ;  /* 0x0000000000147805 */ /* 0x000fe2000001ff00 */
[----:B------:R-:W-:Y:S01]  /*0480*/  CS2R R18, SRZ ;  /* 0x0000000000127805 */ /* 0x000fe2000001ff00 */
[----:B------:R-:W-:Y:S01]  /*0490*/  IMAD R184, R2, R0, RZ ;  /* 0x0000000002b87224 */ /* 0x000fe200078e02ff */
[----:B------:R-:W-:Y:S01]  /*04a0*/  CS2R R130, SRZ ;  /* 0x0000000000827805 */ /* 0x000fe2000001ff00 */
[----:B------:R-:W-:Y:S01]  /*04b0*/  CS2R R128, SRZ ;  /* 0x0000000000807805 */ /* 0x000fe2000001ff00 */
[----:B------:R-:W-:Y:S01]  /*04c0*/  CS2R R170, SRZ ;  /* 0x0000000000aa7805 */ /* 0x000fe2000001ff00 */
[----:B------:R-:W-:Y:S01]  /*04d0*/  IMAD.IADD R0, R184, 0x1, R0 ;  /* 0x00000001b8007824 */ /* 0x000fe200078e0200 */
[----:B------:R1:W-:Y:S01]  /*04e0*/  STL [R1+0x34], R184 ;  /* 0x000034b801007387 */ /* 0x0003e20000100800 */
[----:B------:R-:W-:Y:S01]  /*04f0*/  CS2R R168, SRZ ;  /* 0x0000000000a87805 */ /* 0x000fe2000001ff00 */
[----:B------:R-:W-:Y:S01]  /*0500*/  CS2R R126, SRZ ;  /* 0x00000000007e7805 */ /* 0x000fe2000001ff00 */
[----:B------:R-:W-:Y:S01]  /*0510*/  CS2R R124, SRZ ;  /* 0x00000000007c7805 */ /* 0x000fe2000001ff00 */
[----:B------:R-:W-:Y:S01]  /*0520*/  IMNMX R136, R11, R0, PT ;  /* 0x000000000b887217 */ /* 0x000fe20003800200 */
[----:B------:R-:W-:Y:S01]  /*0530*/  CS2R R166, SRZ ;  /* 0x0000000000a67805 */ /* 0x000fe2000001ff00 */
[----:B------:R-:W-:Y:S01]  /*0540*/  CS2R R164, SRZ ;  /* 0x0000000000a47805 */ /* 0x000fe2000001ff00 */
[----:B------:R-:W-:Y:S01]  /*0550*/  CS2R R118, SRZ ;  /* 0x0000000000767805 */ /* 0x000fe2000001ff00 */
[----:B------:R-:W-:Y:S01]  /*0560*/  ISETP.GT.AND P0, PT, R136, R184, PT ;  /* 0x000000b88800720c */ /* 0x000fe20003f04270 */
[----:B------:R-:W-:Y:S01]  /*0570*/  CS2R R116, SRZ ;  /* 0x0000000000747805 */ /* 0x000fe2000001ff00 */
        /* <DEDUP_REMOVED lines=38> */
[----:B------:R-:W-:Y:S05]  /*07e0*/  @!P0 BRA `(.L_x_3) ;  /* 0x00007ca000008947 */ /* 0x000fea0003800000 */
[----:B-1----:R-:W-:-:S04]  /*07f0*/  ISETP.NE.U32.AND P0, PT, RZ, c[0x0][0x340], PT ;  /* 0x0000d000ff007a0c */ /* 0x002fc80003f05070 */
[----:B------:R-:W-:-:S13]  /*0800*/  ISETP.NE.AND.EX P1, PT, RZ, c[0x0][0x344], PT, P0 ;  /* 0x0000d100ff007a0c */ /* 0x000fda0003f25300 */
[----:B------:R-:W-:-:S04]  /*0810*/  @P1 IMAD.MOV.U32 R2, RZ, RZ, 0x4 ;  /* 0x00000004ff021424 */ /* 0x000fc800078e00ff */
[----:B------:R-:W-:-:S05]  /*0820*/  @P1 IMAD.WIDE R2, R28, R2, c[0x0][0x340] ;  /* 0x0000d0001c021625 */ /* 0x000fca00078e0202 */
[----:B------:R1:W2:Y:S01]  /*0830*/  @P1 LDG.E R17, [R2.64] ;  /* 0x0000000602111981 */ /* 0x0002a2000c1e1900 */
[----:B------:R-:W-:Y:S01]  /*0840*/  SHF.R.S32.HI R25, RZ, 0x1f, R172 ;  /* 0x0000001fff197819 */ /* 0x000fe200000114ac */
[----:B------:R-:W-:Y:S01]  /*0850*/  IMAD.MOV.U32 R4, RZ, RZ, c[0x0][0x2c4] ;  /* 0x0000b100ff047624 */ /* 0x000fe200078e00ff */
[----:B------:R-:W-:Y:S01]  /*0860*/  SHF.R.S32.HI R16, RZ, 0x1f, R22 ;  /* 0x0000001fff107819 */ /* 0x000fe20000011416 */
[----:B------:R-:W3:Y:S01]  /*0870*/  S2R R29, SR_CTAID.X ;  /* 0x00000000001d7919 */ /* 0x000ee20000002500 */
[-C--:B------:R-:W-:Y:S01]  /*0880*/  LEA.HI R19, R25, R172.reuse, RZ, 0x2 ;  /* 0x000000ac19137211 */ /* 0x080fe200078f10ff */
[----:B------:R-:W-:Y:S01]  /*0890*/  ULDC UR5, c[0x0][0x2c4] ;  /* 0x0000b10000057ab9 */ /* 0x000fe20000000800 */
[----:B------:R-:W-:Y:S01]  /*08a0*/  ISETP.NE.AND P0, PT, R4, 0x1, PT ;  /* 0x000000010400780c */ /* 0x000fe20003f05270 */
[----:B------:R-:W-:Y:S01]  /*08b0*/  IMAD R0, R16, c[0x0][0x1b8], RZ ;  /* 0x00006e0010007a24 */ /* 0x000fe200078e02ff */
[----:B------:R-:W-:Y:S01]  /*08c0*/  LOP3.LUT R4, R19, 0xfffffffc, RZ, 0xc0, !PT ;  /* 0xfffffffc13047812 */ /* 0x000fe200078ec0ff */
[----:B------:R-:W-:Y:S01]  /*08d0*/  ULDC UR4, c[0x0][0x168] ;  /* 0x00005a0000047ab9 */ /* 0x000fe20000000800 */
[-C--:B------:R-:W-:Y:S01]  /*08e0*/  LEA.HI R26, R25, R172.reuse, RZ, 0x3 ;  /* 0x000000ac191a7211 */ /* 0x080fe200078f18ff */
[----:B------:R-:W-:Y:S01]  /*08f0*/  IMAD R0, R22, c[0x0][0x1bc], R0 ;  /* 0x00006f0016007a24 */ /* 0x000fe200078e0200 */
[----:B------:R-:W-:Y:S01]  /*0900*/  SHF.R.S32.HI R36, RZ, 0x2, R19 ;  /* 0x00000002ff247819 */ /* 0x000fe20000011413 */
[----:B------:R-:W-:Y:S01]  /*0910*/  UIMAD UR4, UR5, UR4, URZ ;  /* 0x00000004050472a4 */ /* 0x000fe2000f8e023f */
[----:B------:R-:W-:Y:S01]  /*0920*/  IADD3 R4, -R4, R172, RZ ;  /* 0x000000ac04047210 */ /* 0x000fe20007ffe1ff */
[----:B------:R-:W-:Y:S01]  /*0930*/  BSSY B0, `(.L_x_4) ;  /* 0x000007a000007945 */ /* 0x000fe20003800000 */
[----:B------:R-:W-:-:S02]  /*0940*/  SHF.R.S32.HI R24, RZ, 0x3, R26 ;  /* 0x00000003ff187819 */ /* 0x000fc4000001141a */
[----:B------:R-:W-:Y:S01]  /*0950*/  SHF.R.S32.HI R27, RZ, 0x1f, R28 ;  /* 0x0000001fff1b7819 */ /* 0x000fe2000001141c */
[C-C-:B------:R-:W-:Y:S01]  /*0960*/  IMAD R5, R4.reuse, 0x20, R36.reuse ;  /* 0x0000002004057824 */ /* 0x140fe200078e0224 */
[-C--:B------:R-:W-:Y:S01]  /*0970*/  LEA.HI R23, R25, R172.reuse, RZ, 0x4 ;  /* 0x000000ac19177211 */ /* 0x080fe200078f20ff */
[----:B------:R-:W-:Y:S01]  /*0980*/  IMAD.SHL.U32 R4, R4, 0x8, RZ ;  /* 0x0000000804047824 */ /* 0x000fe200078e00ff */
[----:B------:R-:W-:Y:S01]  /*0990*/  SHF.R.S32.HI R9, RZ, 0x1f, R36 ;  /* 0x0000001fff097819 */ /* 0x000fe20000011424 */
[----:B------:R-:W-:Y:S01]  /*09a0*/  IMAD R8, R27, c[0x0][0x1c0], RZ ;  /* 0x000070001b087a24 */ /* 0x000fe200078e02ff */
[----:B------:R-:W-:Y:S01]  /*09b0*/  LOP3.LUT R12, R23, 0xfffffff0, RZ, 0xc0, !PT ;  /* 0xfffffff0170c7812 */ /* 0x000fe200078ec0ff */
[----:B-1----:R-:W-:Y:S01]  /*09c0*/  IMAD.WIDE.U32 R2, R22, c[0x0][0x1b8], RZ ;  /* 0x00006e0016027a25 */ /* 0x002fe200078e00ff */
[----:B------:R-:W-:Y:S02]  /*09d0*/  LEA.HI R159, R25, R172, RZ, 0x5 ;  /* 0x000000ac199f7211 */ /* 0x000fe400078f28ff */
[----:B---3--:R-:W-:Y:S01]  /*09e0*/  LEA R11, R29, R5, 0x7 ;  /* 0x000000051d0b7211 */ /* 0x008fe200078e38ff */
[----:B------:R-:W-:Y:S01]  /*09f0*/  IMAD.IADD R3, R3, 0x1, R0 ;  /* 0x0000000103037824 */ /* 0x000fe200078e0200 */
[----:B------:R-:W-:Y:S01]  /*0a00*/  ISETP.GE.AND P5, PT, R4, c[0x0][0x1d4], PT ;  /* 0x0000750004007a0c */ /* 0x000fe20003fa6270 */
[----:B------:R-:W-:-:S02]  /*0a10*/  IMAD.SHL.U32 R0, R24, 0x40, RZ ;  /* 0x0000004018007824 */ /* 0x000fc400078e00ff */
[----:B------:R-:W-:Y:S01]  /*0a20*/  @P0 IMAD.HI.U32 R5, R11, c[0x0][0x2c8], RZ ;  /* 0x0000b2000b050a27 */ /* 0x000fe200078e00ff */
[----:B------:R-:W-:Y:S02]  /*0a30*/  SEL R37, RZ, 0x1, P5 ;  /* 0x00000001ff257807 */ /* 0x000fe40002800000 */
[----:B------:R-:W-:Y:S01]  /*0a40*/  LOP3.LUT R0, R0, 0xc0, RZ, 0xc0, !PT ;  /* 0x000000c000007812 */ /* 0x000fe200078ec0ff */
[C---:B------:R-:W-:Y:S02]  /*0a50*/  IMAD R8, R28.reuse, c[0x0][0x1c4], R8 ;  /* 0x000071001c087a24 */ /* 0x040fe400078e0208 */
[----:B------:R-:W-:Y:S01]  /*0a60*/  IMAD.WIDE.U32 R2, R28, c[0x0][0x1c0], R2 ;  /* 0x000070001c027a25 */ /* 0x000fe200078e0002 */
[----:B------:R-:W-:Y:S02]  /*0a70*/  LOP3.LUT R7, R0, 0x18, R4, 0xf8, !PT ;  /* 0x0000001800077812 */ /* 0x000fe400078ef804 */
[----:B------:R-:W-:Y:S01]  /*0a80*/  SHF.R.U32.HI R6, RZ, 0x3, R0 ;  /* 0x00000003ff067819 */ /* 0x000fe20000011600 */
[----:B------:R-:W-:Y:S01]  /*0a90*/  IMAD.MOV.U32 R0, RZ, RZ, R11 ;  /* 0x000000ffff007224 */ /* 0x000fe200078e000b */
[----:B------:R-:W-:Y:S01]  /*0aa0*/  @P0 SHF.R.U32.HI R0, RZ, c[0x0][0x2cc], R5 ;  /* 0x0000b300ff000a19 */ /* 0x000fe20000011605 */
[----:B------:R-:W-:Y:S01]  /*0ab0*/  IMAD.IADD R3, R3, 0x1, R8 ;  /* 0x0000000103037824 */ /* 0x000fe200078e0208 */
[----:B------:R-:W-:Y:S01]  /*0ac0*/  LOP3.LUT R224, R7, R6, RZ, 0x3c, !PT ;  /* 0x0000000607e07212 */ /* 0x000fe200078e3cff */
[----:B------:R-:W-:Y:S01]  /*0ad0*/  IMAD R7, R9, c[0x0][0x1e0], RZ ;  /* 0x0000780009077a24 */ /* 0x000fe200078e02ff */
[--C-:B------:R-:W-:Y:S01]  /*0ae0*/  SHF.R.S32.HI R10, RZ, 0x1f, R0.reuse ;  /* 0x0000001fff0a7819 */ /* 0x100fe20000011400 */
[----:B------:R-:W-:Y:S01]  /*0af0*/  IMAD.MOV R13, RZ, RZ, -R0 ;  /* 0x000000ffff0d7224 */ /* 0x000fe200078e0a00 */
[----:B------:R-:W-:Y:S01]  /*0b00*/  SHF.R.S32.HI R5, RZ, 0x1f, R4 ;  /* 0x0000001fff057819 */ /* 0x000fe20000011404 */
[----:B------:R-:W-:-:S04]  /*0b10*/  IMAD.WIDE.U32 R2, R0, c[0x0][0x1b0], R2 ;  /* 0x00006c0000027a25 */ /* 0x000fc800078e0002 */
[----:B------:R-:W-:Y:S02]  /*0b20*/  IMAD R10, R10, c[0x0][0x1b0], RZ ;  /* 0x00006c000a0a7a24 */ /* 0x000fe400078e02ff */
[----:B------:R-:W-:Y:S02]  /*0b30*/  IMAD R6, R9, c[0x0][0x208], RZ ;  /* 0x0000820009067a24 */ /* 0x000fe400078e02ff */
[----:B------:R-:W-:Y:S02]  /*0b40*/  IMAD R0, R0, c[0x0][0x1b4], R10 ;  /* 0x00006d0000007a24 */ /* 0x000fe400078e020a */
[----:B------:R-:W-:Y:S02]  /*0b50*/  IMAD R10, R13, c[0x0][0x2c4], R11 ;  /* 0x0000b1000d0a7a24 */ /* 0x000fe400078e020b */
[----:B------:R-:W-:Y:S01]  /*0b60*/  IMAD.IADD R18, R172, 0x1, -R12 ;  /* 0x00000001ac127824 */ /* 0x000fe200078e0a0c */
[----:B------:R-:W-:Y:S01]  /*0b70*/  IADD3 R3, R3, R0, RZ ;  /* 0x0000000003037210 */ /* 0x000fe20007ffe0ff */
[C---:B------:R-:W-:Y:S01]  /*0b80*/  IMAD R14, R36.reuse, c[0x0][0x1e4], R7 ;  /* 0x00007900240e7a24 */ /* 0x040fe200078e0207 */
[----:B------:R-:W-:Y:S01]  /*0b90*/  SHF.R.S32.HI R0, RZ, 0x1f, R10 ;  /* 0x0000001fff007819 */ /* 0x000fe2000001140a */
[----:B------:R-:W-:Y:S01]  /*0ba0*/  IMAD R15, R36, c[0x0][0x20c], R6 ;  /* 0x00008300240f7a24 */ /* 0x000fe200078e0206 */
[----:B------:R-:W-:Y:S01]  /*0bb0*/  LEA.HI R20, R18, R18, RZ, 0x1 ;  /* 0x0000001212147211 */ /* 0x000fe200078f08ff */
[----:B------:R-:W-:-:S03]  /*0bc0*/  IMAD.WIDE.U32 R8, R36, c[0x0][0x1e0], R4 ;  /* 0x0000780024087a25 */ /* 0x000fc600078e0004 */
[----:B------:R-:W-:Y:S01]  /*0bd0*/  SHF.R.S32.HI R12, RZ, 0x1, R20 ;  /* 0x00000001ff0c7819 */ /* 0x000fe20000011414 */
[----:B------:R-:W-:Y:S01]  /*0be0*/  IMAD.WIDE.U32 R6, R36, c[0x0][0x208], R4 ;  /* 0x0000820024067a25 */ /* 0x000fe200078e0004 */
[----:B------:R-:W-:Y:S02]  /*0bf0*/  IADD3 R9, R9, R14, RZ ;  /* 0x0000000e09097210 */ /* 0x000fe40007ffe0ff */
[----:B------:R-:W-:Y:S01]  /*0c00*/  SHF.R.S32.HI R13, RZ, 0x1f, R20 ;  /* 0x0000001fff0d7819 */ /* 0x000fe20000011414 */
[----:B------:R-:W-:Y:S02]  /*0c10*/  IMAD R0, R0, c[0x0][0x1a8], RZ ;  /* 0x00006a0000007a24 */ /* 0x000fe400078e02ff */
[----:B------:R-:W-:Y:S02]  /*0c20*/  IMAD.IADD R7, R7, 0x1, R15 ;  /* 0x0000000107077824 */ /* 0x000fe400078e020f */
[C---:B------:R-:W-:Y:S02]  /*0c30*/  IMAD R14, R16.reuse, c[0x0][0x1e8], RZ ;  /* 0x00007a00100e7a24 */ /* 0x040fe400078e02ff */
[----:B------:R-:W-:-:S02]  /*0c40*/  IMAD R15, R16, c[0x0][0x210], RZ ;  /* 0x00008400100f7a24 */ /* 0x000fc400078e02ff */
[----:B------:R-:W-:Y:S01]  /*0c50*/  IMAD R16, R10, c[0x0][0x1ac], R0 ;  /* 0x00006b000a107a24 */ /* 0x000fe200078e0200 */
[----:B------:R-:W-:Y:S01]  /*0c60*/  IADD3 R0, R4, 0x40, RZ ;  /* 0x0000004004007810 */ /* 0x000fe20007ffe0ff */
[----:B------:R-:W-:Y:S01]  /*0c70*/  IMAD.WIDE.U32 R10, R10, c[0x0][0x1a8], R2 ;  /* 0x00006a000a0a7a25 */ /* 0x000fe200078e0002 */
[----:B------:R-:W-:Y:S02]  /*0c80*/  LEA.HI R2, R13, R12, RZ, 0x2 ;  /* 0x0000000c0d027211 */ /* 0x000fe400078f10ff */
[----:B------:R-:W-:Y:S01]  /*0c90*/  ISETP.GE.AND P6, PT, R0, c[0x0][0x1d4], PT ;  /* 0x0000750000007a0c */ /* 0x000fe20003fc6270 */
[----:B------:R-:W-:Y:S01]  /*0ca0*/  IMAD R14, R22, c[0x0][0x1ec], R14 ;  /* 0x00007b00160e7a24 */ /* 0x000fe200078e020e */
[----:B------:R-:W-:Y:S01]  /*0cb0*/  LOP3.LUT R13, R2, 0xfffffffc, RZ, 0xc0, !PT ;  /* 0xfffffffc020d7812 */ /* 0x000fe200078ec0ff */
[----:B------:R-:W-:Y:S01]  /*0cc0*/  IMAD R15, R22, c[0x0][0x214], R15 ;  /* 0x00008500160f7a24 */ /* 0x000fe200078e020f */
[----:B------:R-:W-:Y:S01]  /*0cd0*/  ISETP.GE.AND P4, PT, R0, c[0x0][0x198], PT ;  /* 0x0000660000007a0c */ /* 0x000fe20003f86270 */
[----:B------:R-:W-:-:S04]  /*0ce0*/  IMAD.WIDE.U32 R8, R22, c[0x0][0x1e8], R8 ;  /* 0x00007a0016087a25 */ /* 0x000fc800078e0008 */
[----:B------:R-:W-:Y:S01]  /*0cf0*/  IMAD.WIDE.U32 R2, R22, c[0x0][0x210], R6 ;  /* 0x0000840016027a25 */ /* 0x000fe200078e0006 */
[----:B------:R-:W-:-:S03]  /*0d00*/  P2R R22, PR, RZ, 0x10 ;  /* 0x00000010ff167803 */ /* 0x000fc60000000000 */
[----:B------:R-:W-:Y:S01]  /*0d10*/  IMAD.IADD R0, R11, 0x1, R16 ;  /* 0x000000010b007824 */ /* 0x000fe200078e0210 */
[----:B------:R-:W-:Y:S01]  /*0d20*/  LEA R16, P0, R10, c[0x0][0x160], 0x1 ;  /* 0x000058000a107a11 */ /* 0x000fe200078008ff */
[----:B------:R-:W-:Y:S02]  /*0d30*/  IMAD.IADD R21, R12, 0x1, -R13 ;  /* 0x000000010c157824 */ /* 0x000fe400078e0a0d */
[----:B------:R-:W-:Y:S01]  /*0d40*/  IMAD.IADD R13, R9, 0x1, R14 ;  /* 0x00000001090d7824 */ /* 0x000fe200078e020e */
[----:B------:R-:W-:Y:S01]  /*0d50*/  IADD3 R9, R3, R15, RZ ;  /* 0x0000000f03097210 */ /* 0x000fe20007ffe0ff */
[----:B------:R-:W-:Y:S01]  /*0d60*/  IMAD.MOV.U32 R12, RZ, RZ, R8 ;  /* 0x000000ffff0c7224 */ /* 0x000fe200078e0008 */
[----:B------:R-:W-:Y:S01]  /*0d70*/  LEA.HI.X R15, R10, c[0x0][0x164], R0, 0x1, P0 ;  /* 0x000059000a0f7a11 */ /* 0x000fe200000f0c00 */
[----:B------:R-:W-:Y:S01]  /*0d80*/  IMAD.MOV.U32 R25, RZ, RZ, 0x10 ;  /* 0x00000010ff197424 */ /* 0x000fe200078e00ff */
[----:B------:R-:W-:Y:S01]  /*0d90*/  LEA.HI R0, R19, R36, RZ, 0x1 ;  /* 0x0000002413007211 */ /* 0x000fe200078f08ff */
[----:B------:R1:W3:Y:S01]  /*0da0*/  SHFL.IDX PT, R6, R16, RZ, 0x1c1f ;  /* 0x001c1fff10067589 */ /* 0x0002e200000e0000 */
[----:B------:R-:W-:-:S02]  /*0db0*/  SHF.R.S32.HI R19, RZ, 0x5, R159 ;  /* 0x00000005ff137819 */ /* 0x000fc4000001149f */
[----:B------:R-:W-:Y:S01]  /*0dc0*/  LOP3.LUT R0, R0, 0x7fffffe, RZ, 0xc0, !PT ;  /* 0x07fffffe00007812 */ /* 0x000fe200078ec0ff */
[----:B------:R1:W4:Y:S01]  /*0dd0*/  SHFL.IDX PT, R7, R15, RZ, 0x1c1f ;  /* 0x001c1fff0f077589 */ /* 0x00032200000e0000 */
[----:B------:R-:W-:Y:S02]  /*0de0*/  IADD3 R14, R4, 0x20, RZ ;  /* 0x00000020040e7810 */ /* 0x000fe40007ffe0ff */
[----:B------:R-:W-:Y:S02]  /*0df0*/  IADD3 R0, R36, -R0, RZ ;  /* 0x8000000024007210 */ /* 0x000fe40007ffe0ff */
[----:B------:R-:W-:Y:S02]  /*0e00*/  MOV R8, R2 ;  /* 0x0000000200087202 */ /* 0x000fe40000000f00 */
[----:B------:R-:W-:Y:S01]  /*0e10*/  ISETP.GE.AND P3, PT, R14, c[0x0][0x1d4], PT ;  /* 0x000075000e007a0c */ /* 0x000fe20003f66270 */
[----:B------:R-:W-:Y:S01]  /*0e20*/  IMAD R11, R19, 0x8, R0 ;  /* 0x00000008130b7824 */ /* 0x000fe200078e0200 */
[----:B------:R-:W-:-:S02]  /*0e30*/  LOP3.LUT P2, RZ, R21, 0x2, RZ, 0xc0, !PT ;  /* 0x0000000215ff7812 */ /* 0x000fc4000784c0ff */
[----:B------:R-:W-:Y:S01]  /*0e40*/  P2R R162, PR, RZ, 0x8 ;  /* 0x00000008ffa27803 */ /* 0x000fe20000000000 */
[----:B------:R-:W-:Y:S01]  /*0e50*/  IMAD.U32 R224, R11, 0x20, R224 ;  /* 0x000000200be07824 */ /* 0x000fe200078e00e0 */
[----:B------:R-:W-:-:S03]  /*0e60*/  ISETP.GE.AND P3, PT, R14, c[0x0][0x198], PT ;  /* 0x000066000e007a0c */ /* 0x000fc60003f66270 */
[----:B------:R1:W-:Y:S01]  /*0e70*/  STL [R1+0x28], R162 ;  /* 0x000028a201007387 */ /* 0x0003e20000100800 */
[--C-:B--2---:R-:W-:Y:S01]  /*0e80*/  @P1 SHF.R.S32.HI R3, RZ, 0x1f, R17.reuse ;  /* 0x0000001fff031819 */ /* 0x104fe20000011411 */
[----:B------:R-:W-:Y:S01]  /*0e90*/  @P1 IMAD.MOV.U32 R2, RZ, RZ, R17 ;  /* 0x000000ffff021224 */ /* 0x000fe200078e0011 */
[----:B------:R-:W-:Y:S01]  /*0ea0*/  @!P1 MOV R3, R27 ;  /* 0x0000001b00039202 */ /* 0x000fe20000000f00 */
[----:B------:R-:W-:Y:S01]  /*0eb0*/  @!P1 IMAD.MOV.U32 R2, RZ, RZ, R28 ;  /* 0x000000ffff029224 */ /* 0x000fe200078e001c */
[----:B------:R-:W-:Y:S01]  /*0ec0*/  ISETP.GE.AND P1, PT, R4, c[0x0][0x198], PT ;  /* 0x0000660004007a0c */ /* 0x000fe20003f26270 */
[----:B------:R-:W-:Y:S02]  /*0ed0*/  IMAD R17, R29, 0x80, R36 ;  /* 0x000000801d117824 */ /* 0x000fe400078e0224 */
[C---:B------:R-:W-:Y:S02]  /*0ee0*/  IMAD R10, R3.reuse, c[0x0][0x1f0], RZ ;  /* 0x00007c00030a7a24 */ /* 0x040fe400078e02ff */
[----:B------:R-:W-:Y:S01]  /*0ef0*/  IMAD R0, R3, c[0x0][0x218], RZ ;  /* 0x0000860003007a24 */ /* 0x000fe200078e02ff */
[----:B------:R-:W-:Y:S01]  /*0f00*/  ISETP.GE.AND P0, PT, R17, UR4, PT ;  /* 0x0000000411007c0c */ /* 0x000fe2000bf06270 */
[C---:B------:R-:W-:Y:S01]  /*0f10*/  IMAD R10, R2.reuse, c[0x0][0x1f4], R10 ;  /* 0x00007d00020a7a24 */ /* 0x040fe200078e020a */
[----:B------:R-:W-:Y:S01]  /*0f20*/  SEL R3, R25, 0xfffffff0, !P2 ;  /* 0xfffffff019037807 */ /* 0x000fe20005000000 */
[----:B------:R-:W-:-:S02]  /*0f30*/  IMAD R0, R2, c[0x0][0x21c], R0 ;  /* 0x0000870002007a24 */ /* 0x000fc400078e0200 */
[----:B------:R-:W-:-:S04]  /*0f40*/  IMAD.WIDE.U32 R30, R2, c[0x0][0x1f0], R12 ;  /* 0x00007c00021e7a25 */ /* 0x000fc800078e000c */
[----:B------:R-:W-:Y:S01]  /*0f50*/  IMAD.WIDE.U32 R56, R2, c[0x0][0x218], R8 ;  /* 0x0000860002387a25 */ /* 0x000fe200078e0008 */
[----:B------:R-:W-:Y:S01]  /*0f60*/  IADD3 R33, R31, R10, RZ ;  /* 0x0000000a1f217210 */ /* 0x000fe20007ffe0ff */
[----:B------:R1:W-:Y:S02]  /*0f70*/  STL.64 [R1+0x20], R30 ;  /* 0x0000201e01007387 */ /* 0x0003e40000100a00 */
[----:B------:R-:W-:Y:S02]  /*0f80*/  IMAD.IADD R38, R57, 0x1, R0 ;  /* 0x0000000139267824 */ /* 0x000fe400078e0200 */
[----:B------:R1:W-:Y:S04]  /*0f90*/  STL.64 [R1+0x18], R56 ;  /* 0x0000183801007387 */ /* 0x0003e80000100a00 */
[----:B------:R1:W-:Y:S04]  /*0fa0*/  STL [R1+0x2c], R38 ;  /* 0x00002c2601007387 */ /* 0x0003e80000100800 */
[----:B------:R1:W-:Y:S01]  /*0fb0*/  STL [R1+0x14], R33 ;  /* 0x0000142101007387 */ /* 0x0003e20000100800 */
[----:B------:R-:W-:Y:S05]  /*0fc0*/  @P0 BRA `(.L_x_5) ;  /* 0x0000010000000947 */ /* 0x000fea0003800000 */
[----:B---34-:R-:W-:Y:S02]  /*0fd0*/  IADD3 R0, R4, 0x40, RZ ;  /* 0x0000004004007810 */ /* 0x018fe40007ffe0ff */
[----:B------:R-:W-:-:S02]  /*0fe0*/  SHF.R.S32.HI R8, RZ, 0x1f, R14 ;  /* 0x0000001fff087819 */ /* 0x000fc4000001140e */
[----:B------:R-:W-:Y:S02]  /*0ff0*/  SHF.R.S32.HI R2, RZ, 0x1f, R0 ;  /* 0x0000001fff027819 */ /* 0x000fe40000011400 */
[----:B------:R-:W-:Y:S02]  /*1000*/  LEA.HI R10, R8, R14, RZ, 0x3 ;  /* 0x0000000e080a7211 */ /* 0x000fe400078f18ff */
[----:B------:R-:W-:Y:S01]  /*1010*/  LEA.HI R2, R2, R0, RZ, 0x3 ;  /* 0x0000000002027211 */ /* 0x000fe200078f18ff */
[----:B------:R-:W-:Y:S01]  /*1020*/  IMAD.SHL.U32 R0, R224, 0x2, RZ ;  /* 0x00000002e0007824 */ /* 0x000fe200078e00ff */
[----:B------:R-:W-:Y:S02]  /*1030*/  LEA R8, P0, R4, R6, 0x1 ;  /* 0x0000000604087211 */ /* 0x000fe400078008ff */
[----:B------:R-:W-:Y:S02]  /*1040*/  LOP3.LUT R10, R10, 0xfffffff8, RZ, 0xc0, !PT ;  /* 0xfffffff80a0a7812 */ /* 0x000fe400078ec0ff */
[----:B------:R-:W-:-:S02]  /*1050*/  LOP3.LUT R2, R2, 0xfffffff8, RZ, 0xc0, !PT ;  /* 0xfffffff802027812 */ /* 0x000fc400078ec0ff */
[----:B------:R-:W-:Y:S01]  /*1060*/  LEA.HI.X R9, R4, R7, R5, 0x1, P0 ;  /* 0x0000000704097211 */ /* 0x000fe200000f0c05 */
[----:B------:R-:W-:-:S04]  /*1070*/  IMAD.WIDE R10, R10, 0x2, R6 ;  /* 0x000000020a0a7825 */ /* 0x000fc800078e0206 */
[----:B------:R-:W-:Y:S01]  /*1080*/  IMAD.WIDE R6, R2, 0x2, R6 ;  /* 0x0000000202067825 */ /* 0x000fe200078e0206 */
[----:B------:R-:W-:Y:S01]  /*1090*/  @!PT LDS RZ, [RZ] ;  /* 0x00000000fffff984 */ /* 0x000fe20000000800 */
[----:B------:R2:W-:Y:S04]  /*10a0*/  LDGSTS.E.BYPASS.LTC128B.128 [R0+0x6100], [R8.64], !P1 ;  /* 0x0610000008007fae */ /* 0x0005e8000c901d46 */
[----:B------:R2:W-:Y:S04]  /*10b0*/  LDGSTS.E.BYPASS.LTC128B.128 [R0+0x8100], [R10.64], !P3 ;  /* 0x081000000a007fae */ /* 0x0005e8000d901d46 */
[----:B------:R2:W-:Y:S02]  /*10c0*/  LDGSTS.E.BYPASS.LTC128B.128 [R0+0xa100], [R6.64], !P4 ;  /* 0x0a10000006007fae */ /* 0x0005e4000e101d46 */
.L_x_5:
[----:B---34-:R-:W-:Y:S05]  /*10d0*/  BSYNC B0 ;  /* 0x0000000000007941 */ /* 0x018fea0003800000 */
.L_x_4:
[----:B--2---:R-:W-:Y:S01]  /*10e0*/  IADD3 R0, R17, 0x20, RZ ;  /* 0x0000002011007810 */ /* 0x004fe20007ffe0ff */
[----:B------:R2:W3:Y:S01]  /*10f0*/  SHFL.IDX PT, R7, R15, 0x1, 0x1c1f ;  /* 0x003c1f000f077f89 */ /* 0x0004e200000e0000 */
[----:B------:R-:W-:Y:S02]  /*1100*/  BSSY B0, `(.L_x_6) ;  /* 0x0000014000007945 */ /* 0x000fe40003800000 */
[----:B------:R-:W-:Y:S01]  /*1110*/  ISETP.GE.AND P0, PT, R0, UR4, PT ;  /* 0x0000000400007c0c */ /* 0x000fe2000bf06270 */
[----:B------:R2:W4:-:S12]  /*1120*/  SHFL.IDX PT, R6, R16, 0x1, 0x1c1f ;  /* 0x003c1f0010067f89 */ /* 0x00051800000e0000 */
[----:B------:R-:W-:Y:S05]  /*1130*/  @P0 BRA `(.L_x_7) ;  /* 0x0000010000000947 */ /* 0x000fea0003800000 */
[----:B------:R-:W-:Y:S02]  /*1140*/  IADD3 R0, R4, 0x40, RZ ;  /* 0x0000004004007810 */ /* 0x000fe40007ffe0ff */
[----:B------:R-:W-:Y:S02]  /*1150*/  SHF.R.S32.HI R8, RZ, 0x1f, R14 ;  /* 0x0000001fff087819 */ /* 0x000fe4000001140e */
[----:B------:R-:W-:Y:S02]  /*1160*/  SHF.R.S32.HI R2, RZ, 0x1f, R0 ;  /* 0x0000001fff027819 */ /* 0x000fe40000011400 */
[----:B------:R-:W-:Y:S02]  /*1170*/  LEA.HI R10, R8, R14, RZ, 0x3 ;  /* 0x0000000e080a7211 */ /* 0x000fe400078f18ff */
[----:B------:R-:W-:Y:S01]  /*1180*/  LEA.HI R2, R2, R0, RZ, 0x3 ;  /* 0x0000000002027211 */ /* 0x000fe200078f18ff */
[----:B------:R-:W-:Y:S01]  /*1190*/  IMAD.SHL.U32 R0, R224, 0x2, RZ ;  /* 0x00000002e0007824 */ /* 0x000fe200078e00ff */
[----:B----4-:R-:W-:-:S02]  /*11a0*/  LEA R8, P0, R4, R6, 0x1 ;  /* 0x0000000604087211 */ /* 0x010fc400078008ff */
[----:B------:R-:W-:Y:S02]  /*11b0*/  LOP3.LUT R10, R10, 0xfffffff8, RZ, 0xc0, !PT ;  /* 0xfffffff80a0a7812 */ /* 0x000fe400078ec0ff */
[----:B------:R-:W-:Y:S02]  /*11c0*/  LOP3.LUT R2, R2, 0xfffffff8, RZ, 0xc0, !PT ;  /* 0xfffffff802027812 */ /* 0x000fe400078ec0ff */
[----:B---3--:R-:W-:Y:S01]  /*11d0*/  LEA.HI.X R9, R4, R7, R5, 0x1, P0 ;  /* 0x0000000704097211 */ /* 0x008fe200000f0c05 */
[----:B------:R-:W-:-:S04]  /*11e0*/  IMAD.WIDE R10, R10, 0x2, R6 ;  /* 0x000000020a0a7825 */ /* 0x000fc800078e0206 */
[----:B------:R-:W-:Y:S01]  /*11f0*/  IMAD.WIDE R6, R2, 0x2, R6 ;  /* 0x0000000202067825 */ /* 0x000fe200078e0206 */
[----:B------:R-:W-:Y:S01]  /*1200*/  @!PT LDS RZ, [RZ] ;  /* 0x00000000fffff984 */ /* 0x000fe20000000800 */
[----:B------:R3:W-:Y:S04]  /*1210*/  LDGSTS.E.BYPASS.LTC128B.128 [R0+0x6900], [R8.64], !P1 ;  /* 0x0690000008007fae */ /* 0x0007e8000c901d46 */
[----:B------:R3:W-:Y:S04]  /*1220*/  LDGSTS.E.BYPASS.LTC128B.128 [R0+0x8900], [R10.64], !P3 ;  /* 0x089000000a007fae */ /* 0x0007e8000d901d46 */
[----:B------:R3:W-:Y:S02]  /*1230*/  LDGSTS.E.BYPASS.LTC128B.128 [R0+0xa900], [R6.64], !P4 ;  /* 0x0a90000006007fae */ /* 0x0007e4000e101d46 */
.L_x_7:
[----:B------:R-:W-:Y:S05]  /*1240*/  BSYNC B0 ;  /* 0x0000000000007941 */ /* 0x000fea0003800000 */
.L_x_6:
[----:B---3--:R-:W-:Y:S01]  /*1250*/  IADD3 R0, R17, 0x40, RZ ;  /* 0x0000004011007810 */ /* 0x008fe20007ffe0ff */
[----:B------:R3:W1:Y:S01]  /*1260*/  SHFL.IDX PT, R7, R15, 0x2, 0x1c1f ;  /* 0x005c1f000f077f89 */ /* 0x00066200000e0000 */
[----:B------:R-:W-:Y:S02]  /*1270*/  BSSY B0, `(.L_x_8) ;  /* 0x0000014000007945 */ /* 0x000fe40003800000 */
[----:B------:R-:W-:Y:S01]  /*1280*/  ISETP.GE.AND P0, PT, R0, UR4, PT ;  /* 0x0000000400007c0c */ /* 0x000fe2000bf06270 */
[----:B----4-:R3:W4:-:S12]  /*1290*/  SHFL.IDX PT, R6, R16, 0x2, 0x1c1f ;  /* 0x005c1f0010067f89 */ /* 0x01071800000e0000 */
        /* <DEDUP_REMOVED lines=10> */
[----:B-1----:R-:W-:Y:S01]  /*1340*/  LEA.HI.X R9, R4, R7, R5, 0x1, P0 ;  /* 0x0000000704097211 */ /* 0x002fe200000f0c05 */
[----:B------:R-:W-:-:S04]  /*1350*/  IMAD.WIDE R10, R10, 0x2, R6 ;  /* 0x000000020a0a7825 */ /* 0x000fc800078e0206 */
[----:B------:R-:W-:Y:S01]  /*1360*/  IMAD.WIDE R6, R2, 0x2, R6 ;  /* 0x0000000202067825 */ /* 0x000fe200078e0206 */
[----:B------:R-:W-:Y:S01]  /*1370*/  @!PT LDS RZ, [RZ] ;  /* 0x00000000fffff984 */ /* 0x000fe20000000800 */
[----:B------:R1:W-:Y:S04]  /*1380*/  LDGSTS.E.BYPASS.LTC128B.128 [R0+0x7100], [R8.64], !P1 ;  /* 0x0710000008007fae */ /* 0x0003e8000c901d46 */
[----:B------:R1:W-:Y:S04]  /*1390*/  LDGSTS.E.BYPASS.LTC128B.128 [R0+0x9100], [R10.64], !P3 ;  /* 0x091000000a007fae */ /* 0x0003e8000d901d46 */
[----:B------:R1:W-:Y:S02]  /*13a0*/  LDGSTS.E.BYPASS.LTC128B.128 [R0+0xb100], [R6.64], !P4 ;  /* 0x0b10000006007fae */ /* 0x0003e4000e101d46 */
.L_x_9:
[----:B------:R-:W-:Y:S05]  /*13b0*/  BSYNC B0 ;  /* 0x0000000000007941 */ /* 0x000fea0003800000 */
.L_x_8:
[----:B-1--4-:R-:W1:Y:S01]  /*13c0*/  SHFL.IDX PT, R6, R16, 0x3, 0x1c1f ;  /* 0x007c1f0010067f89 */ /* 0x012e6200000e0000 */
[----:B------:R-:W-:Y:S01]  /*13d0*/  IADD3 R0, R17, 0x60, RZ ;  /* 0x0000006011007810 */ /* 0x000fe20007ffe0ff */
[----:B------:R-:W-:Y:S01]  /*13e0*/  IMAD.MOV.U32 R160, RZ, RZ, 0x6 ;  /* 0x00000006ffa07424 */ /* 0x000fe200078e00ff */
[----:B------:R-:W-:Y:S01]  /*13f0*/  IADD3 R137, R136, -0x1, RZ ;  /* 0xffffffff88897810 */ /* 0x000fe20007ffe0ff */
[----:B------:R-:W4:Y:S01]  /*1400*/  SHFL.IDX PT, R7, R15, 0x3, 0x1c1f ;  /* 0x007c1f000f077f89 */ /* 0x000f2200000e0000 */
[----:B------:R-:W-:Y:S01]  /*1410*/  ISETP.GE.AND P0, PT, R0, UR4, PT ;  /* 0x0000000400007c0c */ /* 0x000fe2000bf06270 */
[----:B------:R-:W-:Y:S01]  /*1420*/  IMAD.SHL.U32 R224, R224, 0x2, RZ ;  /* 0x00000002e0e07824 */ /* 0x000fe200078e00ff */
[----:B------:R-:W-:Y:S01]  /*1430*/  IADD3 R2, -R36, c[0x0][0x1d0], RZ ;  /* 0x0000740024027a10 */ /* 0x000fe20007ffe1ff */
[----:B------:R-:W-:Y:S01]  /*1440*/  IMAD.MOV.U32 R166, RZ, RZ, R32 ;  /* 0x000000ffffa67224 */ /* 0x000fe200078e0020 */
[----:B------:R-:W-:Y:S01]  /*1450*/  SHF.R.S32.HI R29, RZ, 0x1f, R137 ;  /* 0x0000001fff1d7819 */ /* 0x000fe20000011489 */
[----:B------:R-:W-:Y:S01]  /*1460*/  IMAD.MOV.U32 R167, RZ, RZ, R33 ;  /* 0x000000ffffa77224 */ /* 0x000fe200078e0021 */
[----:B------:R-:W-:Y:S01]  /*1470*/  SHF.R.S32.HI R13, RZ, 0x4, R23 ;  /* 0x00000004ff0d7819 */ /* 0x000fe20000011417 */
[----:B------:R-:W-:Y:S01]  /*1480*/  IMAD R2, R137, -0x40, R2 ;  /* 0xffffffc089027824 */ /* 0x000fe200078e0202 */
[----:B------:R-:W-:Y:S01]  /*1490*/  IADD3 R185, R136, -0x2, RZ ;  /* 0xfffffffe88b97810 */ /* 0x000fe20007ffe0ff */
[----:B------:R-:W-:Y:S01]  /*14a0*/  IMAD.MOV.U32 R166, RZ, RZ, R30 ;  /* 0x000000ffffa67224 */ /* 0x000fe200078e001e */
[----:B------:R-:W-:Y:S01]  /*14b0*/  LEA.HI R12, R23, R13, RZ, 0x1 ;  /* 0x0000000d170c7211 */ /* 0x000fe200078f08ff */
[----:B------:R-:W-:-:S03]  /*14c0*/  IMAD.MOV.U32 R138, RZ, RZ, -0x40 ;  /* 0xffffffc0ff8a7424 */ /* 0x000fc600078e00ff */
[----:B------:R-:W-:Y:S01]  /*14d0*/  LOP3.LUT R12, R12, 0xfffffffe, RZ, 0xc0, !PT ;  /* 0xfffffffe0c0c7812 */ /* 0x000fe200078ec0ff */
[----:B------:R-:W-:Y:S01]  /*14e0*/  IMAD R138, R137, R138, c[0x0][0x1d0] ;  /* 0x00007400898a7624 */ /* 0x000fe200078e028a */
[----:B------:R-:W-:Y:S01]  /*14f0*/  STL.64 [R1+0x10], R166 ;  /* 0x000010a601007387 */ /* 0x000fe20000100a00 */
[C---:B-1----:R-:W-:Y:S02]  /*1500*/  @!P0 LEA R8, P2, R4.reuse, R6, 0x1 ;  /* 0x0000000604088211 */ /* 0x042fe400078408ff */
[----:B------:R-:W-:Y:S02]  /*1510*/  IMAD.IADD R12, R13, 0x1, -R12 ;  /* 0x000000010d0c7824 */ /* 0x000fe400078e0a0c */
[----:B----4-:R-:W-:Y:S01]  /*1520*/  @!P0 LEA.HI.X R9, R4, R7, R5, 0x1, P2 ;  /* 0x0000000704098211 */ /* 0x010fe200010f0c05 */
[----:B------:R-:W-:Y:S01]  /*1530*/  IMAD.MOV.U32 R5, RZ, RZ, c[0x0][0x1e0] ;  /* 0x00007800ff057624 */ /* 0x000fe200078e00ff */
[----:B------:R-:W-:Y:S02]  /*1540*/  ISETP.GE.AND P2, PT, R2, 0x1, PT ;  /* 0x000000010200780c */ /* 0x000fe40003f46270 */
[----:B------:R-:W-:Y:S01]  /*1550*/  @!P0 IADD3 R4, R4, 0x40, RZ ;  /* 0x0000004004048810 */ /* 0x000fe20007ffe0ff */
[C---:B------:R-:W-:Y:S01]  /*1560*/  IMAD.SHL.U32 R161, R5.reuse, 0x40, RZ ;  /* 0x0000004005a17824 */ /* 0x040fe200078e00ff */
[C---:B------:R-:W-:Y:S01]  /*1570*/  SHF.L.U64.HI R160, R5.reuse, R160, c[0x0][0x1e4] ;  /* 0x0000790005a07619 */ /* 0x040fe200000102a0 */
[----:B------:R-:W-:Y:S01]  /*1580*/  @!PT LDS RZ, [RZ] ;  /* 0x00000000fffff984 */ /* 0x000fe20000000800 */
[----:B------:R1:W-:Y:S01]  /*1590*/  @!P0 LDGSTS.E.BYPASS.LTC128B.128 [R224+0x7900], [R8.64], !P1 ;  /* 0x0790000008e08fae */ /* 0x0003e2000c901d46 */
[----:B------:R-:W-:-:S03]  /*15a0*/  IMAD.SHL.U32 R164, R5, 0x20, RZ ;  /* 0x0000002005a47824 */ /* 0x000fc600078e00ff */
[----:B------:R-:W-:-:S04]  /*15b0*/  IMAD R0, R160, R137, RZ ;  /* 0x00000089a0007224 */ /* 0x000fc800078e02ff */
[-C--:B------:R-:W-:Y:S02]  /*15c0*/  IMAD R0, R29, R161.reuse, R0 ;  /* 0x000000a11d007224 */ /* 0x080fe400078e0200 */
[----:B-1----:R-:W-:-:S04]  /*15d0*/  IMAD.WIDE.U32 R8, R137, R161, R166 ;  /* 0x000000a189087225 */ /* 0x002fc800078e00a6 */
[----:B------:R-:W-:Y:S01]  /*15e0*/  IMAD.IADD R0, R9, 0x1, R0 ;  /* 0x0000000109007824 */ /* 0x000fe200078e0200 */
[----:B------:R-:W-:Y:S01]  /*15f0*/  @P2 LEA R10, P1, R8, c[0x0][0x1c8], 0x1 ;  /* 0x00007200080a2a11 */ /* 0x000fe200078208ff */
[----:B------:R-:W-:-:S03]  /*1600*/  IMAD.MOV.U32 R9, RZ, RZ, 0x5 ;  /* 0x00000005ff097424 */ /* 0x000fc600078e00ff */
[----:B------:R-:W-:Y:S02]  /*1610*/  @P2 LEA.HI.X R11, R8, c[0x0][0x1cc], R0, 0x1, P1 ;  /* 0x00007300080b2a11 */ /* 0x000fe400008f0c00 */
[----:B------:R-:W-:Y:S02]  /*1620*/  ISETP.GE.AND P1, PT, R2, 0x21, PT ;  /* 0x000000210200780c */ /* 0x000fe40003f26270 */
[----:B------:R-:W-:Y:S02]  /*1630*/  SHF.L.U64.HI R165, R5, R9, c[0x0][0x1e4] ;  /* 0x0000790005a57619 */ /* 0x000fe40000010209 */
[----:B------:R-:W-:-:S05]  /*1640*/  LOP3.LUT R5, R20, 0x7fffffe, RZ, 0xc0, !PT ;  /* 0x07fffffe14057812 */ /* 0x000fca00078ec0ff */
[----:B------:R-:W-:-:S04]  /*1650*/  IMAD.IADD R158, R18, 0x1, -R5 ;  /* 0x00000001129e7824 */ /* 0x000fc800078e0a05 */
[----:B------:R-:W-:Y:S02]  /*1660*/  @P1 IADD3 R2, P4, R164, R8, RZ ;  /* 0x00000008a4021210 */ /* 0x000fe40007f9e0ff */
[----:B------:R-:W-:-:S03]  /*1670*/  @!P0 SHF.R.S32.HI R8, RZ, 0x1f, R14 ;  /* 0x0000001fff088819 */ /* 0x000fc6000001140e */
[----:B------:R-:W-:Y:S01]  /*1680*/  @P1 IMAD.X R0, R165, 0x1, R0, P4 ;  /* 0x00000001a5001824 */ /* 0x000fe200020e0600 */
[----:B------:R-:W-:Y:S02]  /*1690*/  @!P0 LEA.HI R8, R8, R14, RZ, 0x3 ;  /* 0x0000000e08088211 */ /* 0x000fe400078f18ff */
[----:B------:R-:W-:Y:S02]  /*16a0*/  ISETP.NE.AND P4, PT, R162, RZ, PT ;  /* 0x000000ffa200720c */ /* 0x000fe40003f85270 */
[----:B------:R-:W-:Y:S02]  /*16b0*/  @!P0 LOP3.LUT R8, R8, 0xfffffff8, RZ, 0xc0, !PT ;  /* 0xfffffff808088812 */ /* 0x000fe400078ec0ff */
[----:B------:R-:W-:-:S03]  /*16c0*/  SHF.R.S32.HI R14, RZ, 0x1f, R18 ;  /* 0x0000001fff0e7819 */ /* 0x000fc60000011412 */
[----:B------:R-:W-:Y:S01]  /*16d0*/  @!P0 IMAD.WIDE R8, R8, 0x2, R6 ;  /* 0x0000000208088825 */ /* 0x000fe200078e0206 */
[----:B------:R-:W-:-:S04]  /*16e0*/  LEA.HI R5, R14, R18, RZ, 0x3 ;  /* 0x000000120e057211 */ /* 0x000fc800078f18ff */
[----:B------:R1:W-:Y:S02]  /*16f0*/  @!P0 LDGSTS.E.BYPASS.LTC128B.128 [R224+0x9900], [R8.64], !P3 ;  /* 0x0990000008e08fae */ /* 0x0003e4000d901d46 */
[----:B-1----:R-:W-:-:S04]  /*1700*/  @P1 LEA R8, P3, R2, c[0x0][0x1c8], 0x1 ;  /* 0x0000720002081a11 */ /* 0x002fc800078608ff */
[----:B------:R-:W-:Y:S02]  /*1710*/  @P1 LEA.HI.X R9, R2, c[0x0][0x1cc], R0, 0x1, P3 ;  /* 0x0000730002091a11 */ /* 0x000fe400018f0c00 */
[----:B------:R-:W-:Y:S02]  /*1720*/  @!P0 SHF.R.S32.HI R0, RZ, 0x1f, R4 ;  /* 0x0000001fff008819 */ /* 0x000fe40000011404 */
[----:B------:R-:W-:Y:S02]  /*1730*/  ISETP.NE.AND P3, PT, R22, RZ, PT ;  /* 0x000000ff1600720c */ /* 0x000fe40003f65270 */
[----:B------:R-:W-:Y:S02]  /*1740*/  @!P0 LEA.HI R4, R0, R4, RZ, 0x3 ;  /* 0x0000000400048211 */ /* 0x000fe400078f18ff */
[----:B------:R-:W-:Y:S02]  /*1750*/  LOP3.LUT R2, R26, 0xfffffff8, RZ, 0xc0, !PT ;  /* 0xfffffff81a027812 */ /* 0x000fe400078ec0ff */
[----:B------:R-:W-:-:S03]  /*1760*/  @!P0 LOP3.LUT R4, R4, 0xfffffff8, RZ, 0xc0, !PT ;  /* 0xfffffff804048812 */ /* 0x000fc600078ec0ff */
[----:B------:R-:W-:Y:S02]  /*1770*/  IMAD.IADD R2, R172, 0x1, -R2 ;  /* 0x00000001ac027824 */ /* 0x000fe400078e0a02 */
[----:B------:R-:W-:-:S03]  /*1780*/  @!P0 IMAD.WIDE R6, R4, 0x2, R6 ;  /* 0x0000000204068825 */ /* 0x000fc600078e0206 */
[----:B------:R-:W-:Y:S02]  /*1790*/  LEA.HI R0, R2, R2, RZ, 0x1 ;  /* 0x0000000202007211 */ /* 0x000fe400078f08ff */
[----:B------:R1:W-:Y:S02]  /*17a0*/  @!P0 LDGSTS.E.BYPASS.LTC128B.128 [R224+0xb900], [R6.64], !P3 ;  /* 0x0b90000006e08fae */ /* 0x0003e4000d901d46 */
[----:B------:R-:W-:Y:S02]  /*17b0*/  LOP3.LUT R4, R0, 0x3fffffe, RZ, 0xc0, !PT ;  /* 0x03fffffe00047812 */ /* 0x000fe400078ec0ff */
[----:B------:R-:W0:Y:S01]  /*17c0*/  LDGDEPBAR ;  /* 0x00000000000079af */ /* 0x000e220000000000 */
[----:B------:R-:W-:Y:S02]  /*17d0*/  SHF.R.S32.HI R28, RZ, 0x1, R0 ;  /* 0x00000001ff1c7819 */ /* 0x000fe40000011400 */
[----:B------:R-:W-:Y:S01]  /*17e0*/  IMAD.IADD R13, R2, 0x1, -R4 ;  /* 0x00000001020d7824 */ /* 0x000fe200078e0a04 */
[----:B------:R-:W-:Y:S01]  /*17f0*/  BAR.SYNC.DEFER_BLOCKING 0x0 ;  /* 0x0000000000007b1d */ /* 0x000fe20000010000 */
[----:B------:R-:W-:Y:S01]  /*1800*/  IMAD.SHL.U32 R2, R21, 0x40, RZ ;  /* 0x0000004015027824 */ /* 0x000fe200078e00ff */
[C---:B------:R-:W-:Y:S01]  /*1810*/  LOP3.LUT P0, RZ, R28.reuse, 0x2, RZ, 0xc0, !PT ;  /* 0x000000021cff7812 */ /* 0x040fe2000780c0ff */
[----:B------:R-:W-:-:S02]  /*1820*/  IMAD.SHL.U32 R0, R28, 0x40, RZ ;  /* 0x000000401c007824 */ /* 0x000fc400078e00ff */
[----:B------:R-:W-:Y:S01]  /*1830*/  IMAD.SHL.U32 R4, R5, 0x20, RZ ;  /* 0x0000002005047824 */ /* 0x000fe200078e00ff */
[----:B------:R-:W-:Y:S01]  /*1840*/  LOP3.LUT R2, R2, 0xc0, RZ, 0xc0, !PT ;  /* 0x000000c002027812 */ /* 0x000fe200078ec0ff */
[----:B------:R-:W-:Y:S01]  /*1850*/  IMAD.SHL.U32 R5, R12, 0x8, RZ ;  /* 0x000000080c057824 */ /* 0x000fe200078e00ff */
[----:B------:R-:W-:Y:S02]  /*1860*/  LOP3.LUT R0, R0, 0xc0, RZ, 0xc0, !PT ;  /* 0x000000c000007812 */ /* 0x000fe400078ec0ff */
[----:B------:R-:W-:Y:S02]  /*1870*/  LOP3.LUT R157, R4, 0xffffff00, RZ, 0xc0, !PT ;  /* 0xffffff00049d7812 */ /* 0x000fe400078ec0ff */
[----:B------:R-:W-:Y:S01]  /*1880*/  SHF.R.U32.HI R4, RZ, 0x3, R2 ;  /* 0x00000003ff047819 */ /* 0x000fe20000011602 */
[----:B-1----:R-:W-:Y:S01]  /*1890*/  IMAD.SHL.U32 R7, R24, 0x8, RZ ;  /* 0x0000000818077824 */ /* 0x002fe200078e00ff */
[----:B------:R-:W-:Y:S01]  /*18a0*/  LOP3.LUT R6, R2, 0x8, R5, 0xf8, !PT ;  /* 0x0000000802067812 */ /* 0x000fe200078ef805 */
[----:B------:R-:W-:Y:S01]  /*18b0*/  IMAD R2, R19, 0x200, R157 ;  /* 0x0000020013027824 */ /* 0x000fe200078e029d */
[----:B------:R-:W-:Y:S01]  /*18c0*/  @!PT LDS RZ, [RZ] ;  /* 0x00000000fffff984 */ /* 0x000fe20000000800 */
[----:B------:R-:W-:Y:S01]  /*18d0*/  @!PT LDS RZ, [RZ] ;  /* 0x00000000fffff984 */ /* 0x000fe20000000800 */
[----:B------:R-:W-:Y:S01]  /*18e0*/  @!PT LDS RZ, [RZ] ;  /* 0x00000000fffff984 */ /* 0x000fe20000000800 */
[----:B------:R1:W-:Y:S02]  /*18f0*/  @P2 LDGSTS.E.BYPASS.LTC128B.128 [R224+0x3100], [R10.64], !P5 ;  /* 0x031000000ae02fae */ /* 0x0003e4000e901d46 */
[----:B------:R-:W-:Y:S01]  /*1900*/  LOP3.LUT R5, R0, 0x8, R7, 0xf8, !PT ;  /* 0x0000000800057812 */ /* 0x000fe200078ef807 */
[----:B------:R-:W-:Y:S01]  /*1910*/  IMAD R7, R12, 0x8, R13 ;  /* 0x000000080c077824 */ /* 0x000fe200078e020d */
[----:B------:R-:W-:Y:S01]  /*1920*/  SHF.R.U32.HI R0, RZ, 0x3, R0 ;  /* 0x00000003ff007819 */ /* 0x000fe20000011600 */
[----:B------:R1:W-:Y:S01]  /*1930*/  @P2 LDGSTS.E.BYPASS.LTC128B.128 [R224+0x4100], [R10.64+0x40], !P4 ;  /* 0x041000400ae02fae */ /* 0x0003e2000e101d46 */
[----:B------:R-:W-:Y:S01]  /*1940*/  LOP3.LUT R156, R6, R4, RZ, 0x3c, !PT ;  /* 0x00000004069c7212 */ /* 0x000fe200078e3cff */
[----:B------:R-:W-:Y:S01]  /*1950*/  IMAD R2, R158, 0x20, R2 ;  /* 0x000000209e027824 */ /* 0x000fe200078e0202 */
[----:B------:R-:W-:Y:S01]  /*1960*/  LOP3.LUT R0, R5, R0, RZ, 0x3c, !PT ;  /* 0x0000000005007212 */ /* 0x000fe200078e3cff */
[----:B------:R1:W-:Y:S02]  /*1970*/  @P2 LDGSTS.E.BYPASS.LTC128B.128 [R224+0x5100], [R10.64+0x80], !P6 ;  /* 0x051000800ae02fae */ /* 0x0003e4000f101d46 */
[----:B------:R-:W-:-:S02]  /*1980*/  IMAD.IADD R2, R156, 0x1, R2 ;  /* 0x000000019c027824 */ /* 0x000fc400078e0202 */
[----:B------:R1:W-:Y:S01]  /*1990*/  @P1 LDGSTS.E.BYPASS.LTC128B.128 [R224+0x3900], [R8.64], !P5 ;  /* 0x0390000008e01fae */ /* 0x0003e2000e901d46 */
[----:B------:R-:W-:Y:S02]  /*19a0*/  IMAD.U32 R0, R7, 0x20, R0 ;  /* 0x0000002007007824 */ /* 0x000fe400078e0000 */
[----:B------:R-:W-:Y:S01]  /*19b0*/  IMAD.SHL.U32 R210, R2, 0x2, RZ ;  /* 0x0000000202d27824 */ /* 0x000fe200078e00ff */
[----:B------:R1:W-:Y:S01]  /*19c0*/  @P1 LDGSTS.E.BYPASS.LTC128B.128 [R224+0x4900], [R8.64+0x40], !P4 ;  /* 0x0490004008e01fae */ /* 0x0003e2000e101d46 */
[----:B------:R-:W-:Y:S02]  /*19d0*/  IMAD.SHL.U32 R139, R0, 0x2, RZ ;  /* 0x00000002008b7824 */ /* 0x000fe400078e00ff */
[----:B------:R-:W-:Y:S01]  /*19e0*/  IMAD R2, R29, c[0x0][0x208], RZ ;  /* 0x000082001d027a24 */ /* 0x000fe200078e02ff */
[----:B------:R1:W-:Y:S01]  /*19f0*/  @P1 LDGSTS.E.BYPASS.LTC128B.128 [R224+0x5900], [R8.64+0x80], !P6 ;  /* 0x0590008008e01fae */ /* 0x0003e2000f101d46 */
[----:B------:R-:W-:Y:S01]  /*1a00*/  IMAD R211, R3, 0x2, R210 ;  /* 0x0000000203d37824 */ /* 0x000fe200078e02d2 */
[----:B------:R-:W-:Y:S01]  /*1a10*/  IADD3 R0, R139, 0x3100, RZ ;  /* 0x000031008b007810 */ /* 0x000fe20007ffe0ff */
[----:B------:R-:W-:Y:S01]  /*1a20*/  IMAD R2, R137, c[0x0][0x20c], R2 ;  /* 0x0000830089027a24 */ /* 0x000fe200078e0202 */
[----:B------:R-:W0:Y:S01]  /*1a30*/  LDGDEPBAR ;  /* 0x00000000000079af */ /* 0x000e220000000000 */
[----:B------:R-:W-:-:S02]  /*1a40*/  IADD3 R212, R139, 0x3120, RZ ;  /* 0x000031208bd47810 */ /* 0x000fc40007ffe0ff */
[----:B------:R-:W-:Y:S01]  /*1a50*/  @P0 IADD3 R212, R0, -0x20, RZ ;  /* 0xffffffe000d40810 */ /* 0x000fe20007ffe0ff */
[----:B------:R-:W-:-:S04]  /*1a60*/  DEPBAR.LE SB0, 0x1 ;  /* 0x000080400000791a */ /* 0x000fc80000000000 */
[----:B------:R-:W-:-:S04]  /*1a70*/  DEPBAR.LE SB0, 0x0 ;  /* 0x000080000000791a */ /* 0x000fc80000000000 */
[----:B------:R-:W-:Y:S06]  /*1a80*/  BAR.SYNC.DEFER_BLOCKING 0x0 ;  /* 0x0000000000007b1d */ /* 0x000fec0000010000 */
[----:B------:R-:W-:Y:S04]  /*1a90*/  LDSM.16.M88.4 R4, [R210+0x7100] ;  /* 0x00710000d204783b */ /* 0x000fe80000000200 */
[----:B--23--:R-:W2:Y:S04]  /*1aa0*/  LDSM.16.M88.4 R12, [R139+0x3100] ;  /* 0x003100008b0c783b */ /* 0x00cea80000000200 */
[----:B-1----:R-:W1:Y:S04]  /*1ab0*/  LDSM.16.M88.4 R8, [R210+0x6100] ;  /* 0x00610000d208783b */ /* 0x002e680000000200 */
[----:B------:R-:W3:Y:S04]  /*1ac0*/  LDSM.16.M88.4 R20, [R139+0x3500] ;  /* 0x003500008b14783b */ /* 0x000ee80000000200 */
[----:B------:R-:W4:Y:S04]  /*1ad0*/  LDSM.16.M88.4 R16, [R139+0x3900] ;  /* 0x003900008b10783b */ /* 0x000f280000000200 */
[----:B------:R-:W5:Y:S04]  /*1ae0*/  LDSM.16.M88.4 R24, [R139+0x3d00] ;  /* 0x003d00008b18783b */ /* 0x000f680000000200 */
[----:B------:R-:W-:Y:S04]  /*1af0*/  LDSM.16.M88.4 R52, [R212] ;  /* 0x00000000d434783b */ /* 0x000fe80000000200 */
[----:B------:R-:W-:Y:S04]  /*1b00*/  LDSM.16.M88.4 R32, [R212+0x400] ;  /* 0x00040000d420783b */ /* 0x000fe80000000200 */
[----:B------:R-:W-:Y:S01]  /*1b10*/  LDSM.16.M88.4 R28, [R212+0x800] ;  /* 0x00080000d41c783b */ /* 0x000fe20000000200 */
[-C--:B--2---:R-:W-:Y:S08]  /*1b20*/  HMMA.16816.F32.BF16 R40, R4, R12.reuse, RZ ;  /* 0x0000000c0428723c */ /* 0x084ff000000418ff */
[----:B-1----:R-:W-:Y:S07]  /*1b30*/  HMMA.16816.F32.BF16 R100, R8, R12, RZ ;  /* 0x0000000c0864723c */ /* 0x002fee00000418ff */
[----:B------:R-:W-:Y:S01]  /*1b40*/  IMAD.WIDE.U32 R12, R137, c[0x0][0x208], RZ ;  /* 0x00008200890c7a25 */ /* 0x000fe200078e00ff */
[----:B---3--:R-:W-:Y:S03]  /*1b50*/  HMMA.16816.F32.BF16 R44, R4, R20, RZ ;  /* 0x00000014042c723c */ /* 0x008fe600000418ff */
[----:B------:R-:W-:Y:S01]  /*1b60*/  IMAD.IADD R2, R13, 0x1, R2 ;  /* 0x000000010d027824 */ /* 0x000fe200078e0202 */
[----:B------:R-:W-:-:S04]  /*1b70*/  LEA R0, P0, R12, R56, 0x6 ;  /* 0x000000380c007211 */ /* 0x000fc800078030ff */
[----:B----4-:R-:W-:Y:S01]  /*1b80*/  HMMA.16816.F32.BF16 R60, R4, R16, RZ ;  /* 0x00000010043c723c */ /* 0x010fe200000418ff */
[----:B------:R-:W-:Y:S02]  /*1b90*/  LEA.HI.X R13, R12, R38, R2, 0x6, P0 ;  /* 0x000000260c0d7211 */ /* 0x000fe400000f3402 */
[----:B------:R-:W-:Y:S02]  /*1ba0*/  SEL R12, RZ, 0x2, P4 ;  /* 0x00000002ff0c7807 */ /* 0x000fe40002000000 */
[----:B------:R-:W-:-:S03]  /*1bb0*/  SEL R2, RZ, 0x4, P6 ;  /* 0x00000004ff027807 */ /* 0x000fc60003000000 */
[----:B-----5:R-:W-:Y:S01]  /*1bc0*/  HMMA.16816.F32.BF16 R48, R4, R24, RZ ;  /* 0x000000180430723c */ /* 0x020fe200000418ff */
[----:B------:R-:W-:-:S04]  /*1bd0*/  IADD3 R2, R2, R12, R37 ;  /* 0x0000000c02027210 */ /* 0x000fc80007ffe025 */
[----:B------:R-:W-:-:S03]  /*1be0*/  LOP3.LUT P1, RZ, R2, 0x2, RZ, 0xc0, !PT ;  /* 0x0000000202ff7812 */ /* 0x000fc6000782c0ff */
[C---:B------:R-:W-:Y:S08]  /*1bf0*/  HMMA.16816.F32.BF16 R68, R4.reuse, R14, RZ ;  /* 0x0000000e0444723c */ /* 0x040ff000000418ff */
[C---:B------:R-:W-:Y:S08]  /*1c00*/  HMMA.16816.F32.BF16 R64, R4.reuse, R22, RZ ;  /* 0x000000160440723c */ /* 0x040ff000000418ff */
[C---:B------:R-:W-:Y:S08]  /*1c10*/  HMMA.16816.F32.BF16 R76, R4.reuse, R18, RZ ;  /* 0x00000012044c723c */ /* 0x040ff000000418ff */
[----:B------:R-:W-:Y:S01]  /*1c20*/  HMMA.16816.F32.BF16 R104, R4, R26, RZ ;  /* 0x0000001a0468723c */ /* 0x000fe200000418ff */
[----:B------:R-:W1:Y:S07]  /*1c30*/  LDSM.16.M88.4 R4, [R211+0x7100] ;  /* 0x00710000d304783b */ /* 0x000e6e0000000200 */
[C---:B------:R-:W-:Y:S07]  /*1c40*/  HMMA.16816.F32.BF16 R72, R8.reuse, R16, RZ ;  /* 0x000000100848723c */ /* 0x040fee00000418ff */
[C---:B------:R-:W-:Y:S01]  /*1c50*/  LEA R16, P0, R0.reuse, c[0x0][0x1f8], 0x1 ;  /* 0x00007e0000107a11 */ /* 0x040fe200078008ff */
[C---:B------:R-:W-:Y:S03]  /*1c60*/  HMMA.16816.F32.BF16 R96, R8.reuse, R14, RZ ;  /* 0x0000000e0860723c */ /* 0x040fe600000418ff */
[----:B------:R-:W-:Y:S01]  /*1c70*/  LEA.HI.X R17, R0, c[0x0][0x1fc], R13, 0x1, P0 ;  /* 0x00007f0000117a11 */ /* 0x000fe200000f0c0d */
[----:B------:R-:W-:Y:S01]  /*1c80*/  IMAD.IADD R0, R138, 0x1, -R36 ;  /* 0x000000018a007824 */ /* 0x000fe200078e0a24 */
[----:B------:R-:W-:Y:S03]  /*1c90*/  LDSM.16.M88.4 R12, [R211+0x6100] ;  /* 0x00610000d30c783b */ /* 0x000fe60000000200 */
[----:B------:R-:W-:Y:S01]  /*1ca0*/  HMMA.16816.F32.BF16 R80, R8, R20, RZ ;  /* 0x000000140850723c */ /* 0x000fe200000418ff */
[----:B------:R-:W-:-:S02]  /*1cb0*/  ISETP.LT.OR P2, PT, R0, 0x1, P5 ;  /* 0x000000010000780c */ /* 0x000fc40002f41670 */
[C---:B------:R-:W-:Y:S02]  /*1cc0*/  ISETP.LT.OR P4, PT, R0.reuse, 0x1, !P1 ;  /* 0x000000010000780c */ /* 0x040fe40004f81670 */
[C---:B------:R-:W-:Y:S02]  /*1cd0*/  ISETP.LT.OR P3, PT, R0.reuse, 0x21, !P1 ;  /* 0x000000210000780c */ /* 0x040fe40004f61670 */
[----:B------:R-:W-:Y:S01]  /*1ce0*/  ISETP.LT.OR P1, PT, R0, 0x21, P5 ;  /* 0x000000210000780c */ /* 0x000fe20002f21670 */
[C---:B------:R-:W-:Y:S01]  /*1cf0*/  HMMA.16816.F32.BF16 R92, R8.reuse, R22, RZ ;  /* 0x00000016085c723c */ /* 0x040fe200000418ff */
[----:B------:R-:W2:Y:S05]  /*1d00*/  LDSM.16.M88.4 R20, [R212+0xc00] ;  /* 0x000c0000d414783b */ /* 0x000eaa0000000200 */
[----:B------:R-:W-:Y:S01]  /*1d10*/  @!PT LDS RZ, [RZ] ;  /* 0x00000000fffff984 */ /* 0x000fe20000000800 */
[----:B------:R-:W-:Y:S01]  /*1d20*/  @!PT LDS RZ, [RZ] ;  /* 0x00000000fffff984 */ /* 0x000fe20000000800 */
[----:B------:R-:W-:Y:S01]  /*1d30*/  @!PT LDS RZ, [RZ] ;  /* 0x00000000fffff984 */ /* 0x000fe20000000800 */
[----:B------:R3:W-:Y:S02]  /*1d40*/  LDGSTS.E.BYPASS.LTC128B.128 [R224+0x100], [R16.64], !P2 ;  /* 0x0010000010e07fae */ /* 0x0007e4000d101d46 */
[C---:B------:R-:W-:Y:S02]  /*1d50*/  HMMA.16816.F32.BF16 R84, R8.reuse, R18, RZ ;  /* 0x000000120854723c */ /* 0x040fe400000418ff */
[----:B------:R3:W-:Y:S06]  /*1d60*/  LDGSTS.E.BYPASS.LTC128B.128 [R224+0x1100], [R16.64+0x40], !P4 ;  /* 0x0110004010e07fae */ /* 0x0007ec000e101d46 */
[C---:B------:R-:W-:Y:S08]  /*1d70*/  HMMA.16816.F32.BF16 R56, R8.reuse, R24, RZ ;  /* 0x000000180838723c */ /* 0x040ff000000418ff */
[----:B------:R-:W-:Y:S07]  /*1d80*/  HMMA.16816.F32.BF16 R88, R8, R26, RZ ;  /* 0x0000001a0858723c */ /* 0x000fee00000418ff */
[----:B------:R-:W-:Y:S01]  /*1d90*/  IMAD.MOV.U32 R9, RZ, RZ, c[0x0][0x208] ;  /* 0x00008200ff097624 */ /* 0x000fe200078e00ff */
[----:B-1----:R-:W-:Y:S01]  /*1da0*/  HMMA.16816.F32.BF16 R124, R4, R52, R40 ;  /* 0x00000034047c723c */ /* 0x002fe20000041828 */
[----:B------:R-:W-:-:S03]  /*1db0*/  IMAD.MOV.U32 R10, RZ, RZ, c[0x0][0x20c] ;  /* 0x00008300ff0a7624 */ /* 0x000fc600078e00ff */
[----:B------:R-:W-:-:S04]  /*1dc0*/  LEA R8, P0, R9, R16, 0x6 ;  /* 0x0000001009087211 */ /* 0x000fc800078030ff */
[----:B------:R-:W-:Y:S01]  /*1dd0*/  LEA.HI.X R9, R9, R17, R10, 0x6, P0 ;  /* 0x0000001109097211 */ /* 0x000fe200000f340a */
[----:B--2---:R-:W-:Y:S01]  /*1de0*/  HMMA.16816.F32.BF16 R128, R4, R20, R48 ;  /* 0x000000140480723c */ /* 0x004fe20000041830 */
[----:B------:R-:W-:-:S04]  /*1df0*/  LOP3.LUT P0, RZ, R2, 0x4, RZ, 0xc0, !PT ;  /* 0x0000000402ff7812 */ /* 0x000fc8000780c0ff */
[C---:B------:R-:W-:Y:S02]  /*1e00*/  ISETP.LT.OR P2, PT, R0.reuse, 0x1, !P0 ;  /* 0x000000010000780c */ /* 0x040fe40004741670 */
[----:B------:R-:W-:Y:S01]  /*1e10*/  ISETP.LT.OR P0, PT, R0, 0x21, !P0 ;  /* 0x000000210000780c */ /* 0x000fe20004701670 */
[----:B------:R-:W-:Y:S01]  /*1e20*/  HMMA.16816.F32.BF16 R148, R4, R32, R44 ;  /* 0x000000200494723c */ /* 0x000fe2000004182c */
[----:B------:R-:W-:-:S05]  /*1e30*/  LOP3.LUT R0, R159, 0xffffffe0, RZ, 0xc0, !PT ;  /* 0xffffffe09f007812 */ /* 0x000fca00078ec0ff */
[----:B------:R-:W-:Y:S02]  /*1e40*/  IMAD.IADD R0, R172, 0x1, -R0 ;  /* 0x00000001ac007824 */ /* 0x000fe400078e0a00 */
[----:B------:R-:W-:Y:S02]  /*1e50*/  HMMA.16816.F32.BF16 R108, R4, R30, R76 ;  /* 0x0000001e046c723c */ /* 0x000fe4000004184c */
[----:B------:R3:W-:Y:S01]  /*1e60*/  LDGSTS.E.BYPASS.LTC128B.128 [R224+0x2100], [R16.64+0x80], !P2 ;  /* 0x0210008010e07fae */ /* 0x0007e2000d101d46 */
[----:B------:R-:W-:-:S03]  /*1e70*/  SHF.R.S32.HI R2, RZ, 0x1f, R0 ;  /* 0x0000001fff027819 */ /* 0x000fc60000011400 */
[----:B------:R1:W-:Y:S01]  /*1e80*/  LDGSTS.E.BYPASS.LTC128B.128 [R224+0x900], [R8.64], !P1 ;  /* 0x0090000008e07fae */ /* 0x0003e2000c901d46 */
[----:B------:R-:W-:Y:S01]  /*1e90*/  LEA.HI R2, R2, R0, RZ, 0x2 ;  /* 0x0000000002027211 */ /* 0x000fe200078f10ff */
[----:B------:R-:W-:Y:S02]  /*1ea0*/  HMMA.16816.F32.BF16 R144, R4, R28, R60 ;  /* 0x0000001c0490723c */ /* 0x000fe4000004183c */
[----:B------:R1:W-:Y:S01]  /*1eb0*/  LDGSTS.E.BYPASS.LTC128B.128 [R224+0x1900], [R8.64+0x40], !P3 ;  /* 0x0190004008e07fae */ /* 0x0003e2000d901d46 */
[----:B------:R-:W-:-:S03]  /*1ec0*/  LOP3.LUT R2, R2, 0x7ffffffc, RZ, 0xc0, !PT ;  /* 0x7ffffffc02027812 */ /* 0x000fc600078ec0ff */
[----:B------:R1:W-:Y:S01]  /*1ed0*/  LDGSTS.E.BYPASS.LTC128B.128 [R224+0x2900], [R8.64+0x80], !P0 ;  /* 0x0290008008e07fae */ /* 0x0003e2000c101d46 */
[----:B------:R-:W-:Y:S01]  /*1ee0*/  ISETP.GT.AND P0, PT, R137, R184, PT ;  /* 0x000000b88900720c */ /* 0x000fe20003f04270 */
[C---:B------:R-:W-:Y:S01]  /*1ef0*/  HMMA.16816.F32.BF16 R140, R4.reuse, R54, R68 ;  /* 0x00000036048c723c */ /* 0x040fe20000041844 */
[----:B------:R-:W-:Y:S01]  /*1f00*/  IMAD.IADD R0, R0, 0x1, -R2 ;  /* 0x0000000100007824 */ /* 0x000fe200078e0a02 */
[----:B------:R-:W-:Y:S03]  /*1f10*/  LDSM.16.M88.4 R40, [R139+0x4900] ;  /* 0x004900008b28783b */ /* 0x000fe60000000200 */
[----:B------:R-:W-:Y:S01]  /*1f20*/  IMAD R0, R0, -0x2, R138 ;  /* 0xfffffffe00007824 */ /* 0x000fe200078e028a */
[----:B------:R-:W-:Y:S02]  /*1f30*/  LDSM.16.M88.4 R48, [R139+0x4100] ;  /* 0x004100008b30783b */ /* 0x000fe40000000200 */
[----:B------:R-:W-:Y:S02]  /*1f40*/  HMMA.16816.F32.BF16 R112, R4, R34, R64 ;  /* 0x000000220470723c */ /* 0x000fe40000041840 */
[----:B------:R-:W-:Y:S01]  /*1f50*/  LDSM.16.M88.4 R44, [R139+0x4500] ;  /* 0x004500008b2c783b */ /* 0x000fe20000000200 */
[----:B------:R-:W-:-:S02]  /*1f60*/  ISETP.GT.AND P3, PT, R0, 0x1, PT ;  /* 0x000000010000780c */ /* 0x000fc40003f64270 */
[C---:B------:R-:W-:Y:S01]  /*1f70*/  ISETP.GT.AND P4, PT, R0.reuse, 0x8, PT ;  /* 0x000000080000780c */ /* 0x040fe20003f84270 */
[----:B---3--:R-:W2:Y:S01]  /*1f80*/  LDSM.16.M88.4 R16, [R210+0x9100] ;  /* 0x00910000d210783b */ /* 0x008ea20000000200 */
[----:B------:R-:W-:Y:S01]  /*1f90*/  ISETP.GT.AND P2, PT, R0, 0x9, PT ;  /* 0x000000090000780c */ /* 0x000fe20003f44270 */
[----:B------:R-:W-:Y:S02]  /*1fa0*/  HMMA.16816.F32.BF16 R104, R4, R22, R104 ;  /* 0x000000160468723c */ /* 0x000fe40000041868 */
[----:B------:R-:W3:Y:S04]  /*1fb0*/  LDSM.16.M88.4 R36, [R139+0x4d00] ;  /* 0x004d00008b24783b */ /* 0x000ee80000000200 */
[----:B------:R-:W-:Y:S02]  /*1fc0*/  LDSM.16.M88.4 R4, [R211+0x9100] ;  /* 0x00910000d304783b */ /* 0x000fe40000000200 */
[C---:B------:R-:W-:Y:S02]  /*1fd0*/  HMMA.16816.F32.BF16 R100, R12.reuse, R52, R100 ;  /* 0x000000340c64723c */ /* 0x040fe40000041864 */
[----:B-1----:R-:W1:Y:S04]  /*1fe0*/  LDSM.16.M88.4 R8, [R210+0x8100] ;  /* 0x00810000d208783b */ /* 0x002e680000000200 */
[----:B------:R-:W4:Y:S02]  /*1ff0*/  LDSM.16.M88.4 R24, [R212+0x1800] ;  /* 0x00180000d418783b */ /* 0x000f240000000200 */
[C---:B------:R-:W-:Y:S02]  /*2000*/  HMMA.16816.F32.BF16 R64, R12.reuse, R54, R96 ;  /* 0x000000360c40723c */ /* 0x040fe40000041860 */
[----:B------:R-:W-:Y:S04]  /*2010*/  LDSM.16.M88.4 R52, [R212+0x1c00] ;  /* 0x001c0000d434783b */ /* 0x000fe80000000200 */
[----:B------:R-:W0:Y:S02]  /*2020*/  LDGDEPBAR ;  /* 0x00000000000079af */ /* 0x000e240000000000 */
[C---:B------:R-:W-:Y:S08]  /*2030*/  HMMA.16816.F32.BF16 R116, R12.reuse, R32, R80 ;  /* 0x000000200c74723c */ /* 0x040ff00000041850 */
[C---:B------:R-:W-:Y:S08]  /*2040*/  HMMA.16816.F32.BF16 R132, R12.reuse, R20, R56 ;  /* 0x000000140c84723c */ /* 0x040ff00000041838 */
[C---:B------:R-:W-:Y:S01]  /*2050*/  HMMA.16816.F32.BF16 R60, R12.reuse, R34, R92 ;  /* 0x000000220c3c723c */ /* 0x040fe2000004185c */
[----:B------:R-:W5:Y:S07]  /*2060*/  LDSM.16.M88.4 R32, [R212+0x1000] ;  /* 0x00100000d420783b */ /* 0x000f6e0000000200 */
[C---:B------:R-:W-:Y:S08]  /*2070*/  HMMA.16816.F32.BF16 R120, R12.reuse, R28, R72 ;  /* 0x0000001c0c78723c */ /* 0x040ff00000041848 */
[C---:B------:R-:W-:Y:S01]  /*2080*/  HMMA.16816.F32.BF16 R56, R12.reuse, R30, R84 ;  /* 0x0000001e0c38723c */ /* 0x040fe20000041854 */
[----:B------:R-:W1:Y:S07]  /*2090*/  LDSM.16.M88.4 R28, [R212+0x1400] ;  /* 0x00140000d41c783b */ /* 0x000e6e0000000200 */
[----:B------:R-:W-:Y:S01]  /*20a0*/  HMMA.16816.F32.BF16 R88, R12, R22, R88 ;  /* 0x000000160c58723c */ /* 0x000fe20000041858 */
[----:B------:R-:W1:Y:S07]  /*20b0*/  LDSM.16.M88.4 R20, [R211+0x8100] ;  /* 0x00810000d314783b */ /* 0x000e6e0000000200 */
[C---:B--2---:R-:W-:Y:S08]  /*20c0*/  HMMA.16816.F32.BF16 R12, R16.reuse, R42, R108 ;  /* 0x0000002a100c723c */ /* 0x044ff0000004186c */
[C---:B------:R-:W-:Y:S08]  /*20d0*/  HMMA.16816.F32.BF16 R84, R16.reuse, R48, R124 ;  /* 0x000000301054723c */ /* 0x040ff0000004187c */
[C---:B------:R-:W-:Y:S08]  /*20e0*/  HMMA.16816.F32.BF16 R76, R16.reuse, R44, R148 ;  /* 0x0000002c104c723c */ /* 0x040ff00000041894 */
[C---:B---3--:R-:W-:Y:S08]  /*20f0*/  HMMA.16816.F32.BF16 R104, R16.reuse, R38, R104 ;  /* 0x000000261068723c */ /* 0x048ff00000041868 */
[----:B------:R-:W-:Y:S08]  /*2100*/  HMMA.16816.F32.BF16 R72, R16, R46, R112 ;  /* 0x0000002e1048723c */ /* 0x000ff00000041870 */
[----:B-1----:R-:W-:Y:S08]  /*2110*/  HMMA.16816.F32.BF16 R108, R8, R48, R100 ;  /* 0x00000030086c723c */ /* 0x002ff00000041864 */
[C---:B------:R-:W-:Y:S08]  /*2120*/  HMMA.16816.F32.BF16 R68, R16.reuse, R40, R144 ;  /* 0x000000281044723c */ /* 0x040ff00000041890 */
[C---:B------:R-:W-:Y:S08]  /*2130*/  HMMA.16816.F32.BF16 R92, R16.reuse, R36, R128 ;  /* 0x00000024105c723c */ /* 0x040ff00000041880 */
[-C--:B------:R-:W-:Y:S01]  /*2140*/  HMMA.16816.F32.BF16 R80, R16, R50.reuse, R140 ;  /* 0x000000321050723c */ /* 0x080fe2000004188c */
[----:B------:R-:W-:Y:S07]  /*2150*/  LDSM.16.M88.4 R16, [R210+0xb100] ;  /* 0x00b10000d210783b */ /* 0x000fee0000000200 */
[C---:B------:R-:W-:Y:S01]  /*2160*/  HMMA.16816.F32.BF16 R100, R8.reuse, R50, R64 ;  /* 0x000000320864723c */ /* 0x040fe20000041840 */
[----:B------:R-:W-:Y:S07]  /*2170*/  LDSM.16.M88.4 R48, [R139+0x5900] ;  /* 0x005900008b30783b */ /* 0x000fee0000000200 */
[C---:B------:R-:W-:Y:S01]  /*2180*/  HMMA.16816.F32.BF16 R96, R8.reuse, R44, R116 ;  /* 0x0000002c0860723c */ /* 0x040fe20000041874 */
[----:B------:R-:W-:Y:S07]  /*2190*/  LDSM.16.M88.4 R116, [R139+0x5d00] ;  /* 0x005d00008b74783b */ /* 0x000fee0000000200 */
[C---:B------:R-:W-:Y:S08]  /*21a0*/  HMMA.16816.F32.BF16 R64, R8.reuse, R46, R60 ;  /* 0x0000002e0840723c */ /* 0x040ff0000004183c */
[C---:B------:R-:W-:Y:S08]  /*21b0*/  HMMA.16816.F32.BF16 R60, R8.reuse, R40, R120 ;  /* 0x00000028083c723c */ /* 0x040ff00000041878 */
[C---:B------:R-:W-:Y:S01]  /*21c0*/  HMMA.16816.F32.BF16 R56, R8.reuse, R42, R56 ;  /* 0x0000002a0838723c */ /* 0x040fe20000041838 */
[----:B------:R-:W-:Y:S07]  /*21d0*/  LDSM.16.M88.4 R40, [R139+0x5500] ;  /* 0x005500008b28783b */ /* 0x000fee0000000200 */
[C---:B------:R-:W-:Y:S08]  /*21e0*/  HMMA.16816.F32.BF16 R44, R8.reuse, R36, R132 ;  /* 0x00000024082c723c */ /* 0x040ff00000041884 */
[----:B------:R-:W-:Y:S01]  /*21f0*/  HMMA.16816.F32.BF16 R8, R8, R38, R88 ;  /* 0x000000260808723c */ /* 0x000fe20000041858 */
[----:B------:R-:W1:Y:S07]  /*2200*/  LDSM.16.M88.4 R36, [R139+0x5100] ;  /* 0x005100008b24783b */ /* 0x000e6e0000000200 */
[C---:B----4-:R-:W-:Y:S01]  /*2210*/  HMMA.16816.F32.BF16 R124, R4.reuse, R26, R12 ;  /* 0x0000001a047c723c */ /* 0x050fe2000004180c */
[----:B------:R-:W2:Y:S07]  /*2220*/  LDSM.16.M88.4 R12, [R210+0xa100] ;  /* 0x00a10000d20c783b */ /* 0x000eae0000000200 */
[C---:B-----5:R-:W-:Y:S08]  /*2230*/  HMMA.16816.F32.BF16 R148, R4.reuse, R32, R84 ;  /* 0x000000200494723c */ /* 0x060ff00000041854 */
[C---:B------:R-:W-:Y:S08]  /*2240*/  HMMA.16816.F32.BF16 R140, R4.reuse, R28, R76 ;  /* 0x0000001c048c723c */ /* 0x040ff0000004184c */
[C---:B------:R-:W-:Y:S08]  /*2250*/  HMMA.16816.F32.BF16 R112, R4.reuse, R54, R104 ;  /* 0x000000360470723c */ /* 0x040ff00000041868 */
[----:B------:R-:W-:Y:S08]  /*2260*/  HMMA.16816.F32.BF16 R132, R4, R30, R72 ;  /* 0x0000001e0484723c */ /* 0x000ff00000041848 */
[----:B------:R-:W-:Y:S08]  /*2270*/  HMMA.16816.F32.BF16 R104, R20, R32, R108 ;  /* 0x000000201468723c */ /* 0x000ff0000004186c */
[C---:B------:R-:W-:Y:S08]  /*2280*/  HMMA.16816.F32.BF16 R144, R4.reuse, R34, R80 ;  /* 0x000000220490723c */ /* 0x040ff00000041850 */
[C---:B------:R-:W-:Y:S08]  /*2290*/  HMMA.16816.F32.BF16 R128, R4.reuse, R24, R68 ;  /* 0x000000180480723c */ /* 0x040ff00000041844 */
[----:B------:R-:W-:Y:S01]  /*22a0*/  HMMA.16816.F32.BF16 R120, R4, R52, R92 ;  /* 0x000000340478723c */ /* 0x000fe2000004185c */
[----:B------:R-:W-:Y:S04]  /*22b0*/  LDSM.16.M88.4 R4, [R211+0xb100] ;  /* 0x00b10000d304783b */ /* 0x000fe80000000200 */
[----:B------:R-:W-:Y:S03]  /*22c0*/  LDSM.16.M88.4 R92, [R212+0x2c00] ;  /* 0x002c0000d45c783b */ /* 0x000fe60000000200 */
[C---:B------:R-:W-:Y:S08]  /*22d0*/  HMMA.16816.F32.BF16 R80, R20.reuse, R24, R60 ;  /* 0x000000181450723c */ /* 0x040ff0000004183c */
[C---:B------:R-:W-:Y:S01]  /*22e0*/  HMMA.16816.F32.BF16 R88, R20.reuse, R26, R56 ;  /* 0x0000001a1458723c */ /* 0x040fe20000041838 */
[----:B------:R-:W3:Y:S04]  /*22f0*/  LDSM.16.M88.4 R24, [R212+0x2000] ;  /* 0x00200000d418783b */ /* 0x000ee80000000200 */
[----:B------:R-:W-:Y:S03]  /*2300*/  LDSM.16.M88.4 R56, [R212+0x2800] ;  /* 0x00280000d438783b */ /* 0x000fe60000000200 */
[C---:B------:R-:W-:Y:S08]  /*2310*/  HMMA.16816.F32.BF16 R96, R20.reuse, R28, R96 ;  /* 0x0000001c1460723c */ /* 0x040ff00000041860 */
[C---:B------:R-:W-:Y:S01]  /*2320*/  HMMA.16816.F32.BF16 R76, R20.reuse, R30, R64 ;  /* 0x0000001e144c723c */ /* 0x040fe20000041840 */
[----:B------:R-:W4:Y:S07]  /*2330*/  LDSM.16.M88.4 R28, [R212+0x2400] ;  /* 0x00240000d41c783b */ /* 0x000f2e0000000200 */
[----:B------:R-:W-:Y:S01]  /*2340*/  HMMA.16816.F32.BF16 R152, R20, R54, R8 ;  /* 0x000000361498723c */ /* 0x000fe20000041808 */
[----:B------:R-:W5:Y:S01]  /*2350*/  LDSM.16.M88.4 R8, [R211+0xa100] ;  /* 0x00a10000d308783b */ /* 0x000f620000000200 */
[----:B------:R-:W-:-:S06]  /*2360*/  DEPBAR.LE SB0, 0x0 ;  /* 0x000080000000791a */ /* 0x000fcc0000000000 */
[----:B------:R-:W-:Y:S08]  /*2370*/  HMMA.16816.F32.BF16 R100, R20, R34, R100 ;  /* 0x000000221464723c */ /* 0x000ff00000041864 */
[C---:B-1----:R-:W-:Y:S08]  /*2380*/  HMMA.16816.F32.BF16 R72, R16.reuse, R36, R148 ;  /* 0x000000241048723c */ /* 0x042ff00000041894 */
[----:B------:R-:W-:Y:S08]  /*2390*/  HMMA.16816.F32.BF16 R64, R16, R40, R140 ;  /* 0x000000281040723c */ /* 0x000ff0000004188c */
[----:B------:R-:W-:Y:S08]  /*23a0*/  HMMA.16816.F32.BF16 R84, R20, R52, R44 ;  /* 0x000000341454723c */ /* 0x000ff0000004182c */
[----:B------:R-:W-:Y:S08]  /*23b0*/  HMMA.16816.F32.BF16 R60, R16, R42, R132 ;  /* 0x0000002a103c723c */ /* 0x000ff00000041884 */
[----:B--2---:R-:W-:Y:S08]  /*23c0*/  HMMA.16816.F32.BF16 R32, R12, R36, R104 ;  /* 0x000000240c20723c */ /* 0x004ff00000041868 */
[C---:B------:R-:W-:Y:S08]  /*23d0*/  HMMA.16816.F32.BF16 R68, R16.reuse, R38, R144 ;  /* 0x000000261044723c */ /* 0x040ff00000041890 */
[C---:B------:R-:W-:Y:S08]  /*23e0*/  HMMA.16816.F32.BF16 R52, R16.reuse, R48, R128 ;  /* 0x000000301034723c */ /* 0x040ff00000041880 */
[C---:B------:R-:W-:Y:S08]  /*23f0*/  HMMA.16816.F32.BF16 R108, R16.reuse, R50, R124 ;  /* 0x00000032106c723c */ /* 0x040ff0000004187c */
[C---:B------:R-:W-:Y:S08]  /*2400*/  HMMA.16816.F32.BF16 R120, R16.reuse, R116, R120 ;  /* 0x000000741078723c */ /* 0x040ff00000041878 */
[----:B------:R-:W-:Y:S08]  /*2410*/  HMMA.16816.F32.BF16 R44, R16, R118, R112 ;  /* 0x00000076102c723c */ /* 0x000ff00000041870 */
[C---:B------:R-:W-:Y:S08]  /*2420*/  HMMA.16816.F32.BF16 R20, R12.reuse, R38, R100 ;  /* 0x000000260c14723c */ /* 0x040ff00000041864 */
[----:B------:R-:W-:Y:S08]  /*2430*/  HMMA.16816.F32.BF16 R16, R12, R40, R96 ;  /* 0x000000280c10723c */ /* 0x000ff00000041860 */
[----:B---3--:R-:W-:Y:S08]  /*2440*/  HMMA.16816.F32.BF16 R72, R4, R24, R72 ;  /* 0x000000180448723c */ /* 0x008ff00000041848 */
[----:B------:R-:W-:Y:S08]  /*2450*/  HMMA.16816.F32.BF16 R76, R12, R42, R76 ;  /* 0x0000002a0c4c723c */ /* 0x000ff0000004184c */
[C---:B----4-:R-:W-:Y:S08]  /*2460*/  HMMA.16816.F32.BF16 R100, R4.reuse, R28, R64 ;  /* 0x0000001c0464723c */ /* 0x050ff00000041840 */
[----:B------:R-:W-:Y:S08]  /*2470*/  HMMA.16816.F32.BF16 R64, R4, R30, R60 ;  /* 0x0000001e0440723c */ /* 0x000ff0000004183c */
[----:B-----5:R-:W-:Y:S08]  /*2480*/  HMMA.16816.F32.BF16 R40, R8, R24, R32 ;  /* 0x000000180828723c */ /* 0x020ff00000041820 */
[C---:B------:R-:W-:Y:S08]  /*2490*/  HMMA.16816.F32.BF16 R68, R4.reuse, R26, R68 ;  /* 0x0000001a0444723c */ /* 0x040ff00000041844 */
[C---:B------:R-:W-:Y:S08]  /*24a0*/  HMMA.16816.F32.BF16 R60, R4.reuse, R56, R52 ;  /* 0x00000038043c723c */ /* 0x040ff00000041834 */
[----:B------:R-:W-:Y:S01]  /*24b0*/  HMMA.16816.F32.BF16 R96, R4, R58, R108 ;  /* 0x0000003a0460723c */ /* 0x000fe2000004186c */
[----:B------:R-:W-:-:S07]  /*24c0*/  FSEL R41, R41, -INF , P3 ;  /* 0xff80000029297808 */ /* 0x000fce0001800000 */
[C---:B------:R-:W-:Y:S08]  /*24d0*/  HMMA.16816.F32.BF16 R120, R4.reuse, R92, R120 ;  /* 0x0000005c0478723c */ /* 0x040ff00000041878 */
[----:B------:R-:W-:Y:S07]  /*24e0*/  HMMA.16816.F32.BF16 R104, R4, R94, R44 ;  /* 0x0000005e0468723c */ /* 0x000fee000004182c */
[----:B------:R-:W-:Y:S01]  /*24f0*/  @P0 SHF.R.S32.HI R7, RZ, 0x1f, R185 ;  /* 0x0000001fff070819 */ /* 0x000fe200000114b9 */
[----:B------:R-:W-:Y:S01]  /*2500*/  HMMA.16816.F32.BF16 R80, R12, R48, R80 ;  /* 0x000000300c50723c */ /* 0x000fe20000041850 */
[----:B------:R-:W-:-:S02]  /*2510*/  @P0 IMAD R6, R160, R185, RZ ;  /* 0x000000b9a0060224 */ /* 0x000fc400078e02ff */
[----:B------:R-:W-:-:S04]  /*2520*/  @P0 IMAD.WIDE.U32 R4, R185, R161, R166 ;  /* 0x000000a1b9040225 */ /* 0x000fc800078e00a6 */
[----:B------:R-:W-:Y:S01]  /*2530*/  @P0 IMAD R2, R7, R161, R6 ;  /* 0x000000a107020224 */ /* 0x000fe200078e0206 */
[----:B------:R-:W-:Y:S01]  /*2540*/  HMMA.16816.F32.BF16 R88, R12, R50, R88 ;  /* 0x000000320c58723c */ /* 0x000fe20000041858 */
[----:B------:R-:W-:Y:S02]  /*2550*/  FSEL R48, R75, -INF , P3 ;  /* 0xff8000004b307808 */ /* 0x000fe40001800000 */
[----:B------:R-:W-:-:S04]  /*2560*/  @P0 IMAD.IADD R2, R5, 0x1, R2 ;  /* 0x0000000105020824 */ /* 0x000fc800078e0202 */
[----:B------:R-:W-:Y:S01]  /*2570*/  FSEL R50, R70, -INF , P4 ;  /* 0xff80000046327808 */ /* 0x000fe20002000000 */
[----:B------:R-:W-:Y:S01]  /*2580*/  HMMA.16816.F32.BF16 R36, R8, R26, R20 ;  /* 0x0000001a0824723c */ /* 0x000fe20000041814 */
[----:B------:R-:W-:-:S07]  /*2590*/  FSEL R51, R71, -INF , P2 ;  /* 0xff80000047337808 */ /* 0x000fce0001000000 */
[----:B------:R-:W-:Y:S07]  /*25a0*/  HMMA.16816.F32.BF16 R32, R8, R28, R16 ;  /* 0x0000001c0820723c */ /* 0x000fee0000041810 */
[C---:B------:R-:W-:Y:S01]  /*25b0*/  @P0 LEA R16, P1, R4.reuse, c[0x0][0x1c8], 0x1 ;  /* 0x0000720004100a11 */ /* 0x040fe200078208ff */
[----:B------:R-:W-:Y:S01]  /*25c0*/  HMMA.16816.F32.BF16 R84, R12, R116, R84 ;  /* 0x000000740c54723c */ /* 0x000fe20000041854 */
[----:B------:R-:W-:Y:S02]  /*25d0*/  FSEL R19, R73, -INF , P3 ;  /* 0xff80000049137808 */ /* 0x000fe40001800000 */
[----:B------:R-:W-:Y:S01]  /*25e0*/  @P0 LEA.HI.X R17, R4, c[0x0][0x1cc], R2, 0x1, P1 ;  /* 0x0000730004110a11 */ /* 0x000fe200008f0c02 */
[----:B------:R-:W-:Y:S01]  /*25f0*/  BAR.SYNC.DEFER_BLOCKING 0x0 ;  /* 0x0000000000007b1d */ /* 0x000fe20000010000 */
[----:B------:R-:W-:-:S03]  /*2600*/  ISETP.GT.AND P1, PT, R0, RZ, PT ;  /* 0x000000ff0000720c */ /* 0x000fc60003f24270 */
[C---:B------:R-:W-:Y:S01]  /*2610*/  HMMA.16816.F32.BF16 R28, R8.reuse, R30, R76 ;  /* 0x0000001e081c723c */ /* 0x040fe2000004184c */
[----:B------:R-:W-:Y:S02]  /*2620*/  FSEL R18, R72, -INF , P1 ;  /* 0xff80000048127808 */ /* 0x000fe40000800000 */
[----:B------:R-:W-:Y:S02]  /*2630*/  FSEL R52, R40, -INF , P1 ;  /* 0xff80000028347808 */ /* 0x000fe40000800000 */
[----:B------:R-:W-:Y:S02]  /*2640*/  FSEL R40, R68, -INF , P4 ;  /* 0xff80000044287808 */ /* 0x000fe40002000000 */
[----:B------:R-:W-:Y:S01]  /*2650*/  FMNMX.FTZ R2, R18, R19, !PT ;  /* 0x0000001312027209 */ /* 0x000fe20007810000 */
[----:B------:R-:W-:Y:S01]  /*2660*/  HMMA.16816.F32.BF16 R24, R8, R56, R80 ;  /* 0x000000380818723c */ /* 0x000fe20000041850 */
[----:B------:R-:W-:Y:S02]  /*2670*/  FSEL R49, R74, -INF , P1 ;  /* 0xff8000004a317808 */ /* 0x000fe40000800000 */
[----:B------:R-:W-:-:S02]  /*2680*/  FMNMX.FTZ R2, R40, R2, !PT ;  /* 0x0000000228027209 */ /* 0x000fc40007810000 */
[----:B------:R-:W-:Y:S02]  /*2690*/  FSEL R55, R38, -INF , P4 ;  /* 0xff80000026377808 */ /* 0x000fe40002000000 */
[----:B------:R-:W-:Y:S01]  /*26a0*/  FSEL R57, R42, -INF , P1 ;  /* 0xff8000002a397808 */ /* 0x000fe20000800000 */
[C---:B------:R-:W-:Y:S01]  /*26b0*/  HMMA.16816.F32.BF16 R20, R8.reuse, R58, R88 ;  /* 0x0000003a0814723c */ /* 0x040fe20000041858 */
[----:B------:R-:W-:Y:S02]  /*26c0*/  FSEL R42, R69, -INF , P2 ;  /* 0xff800000452a7808 */ /* 0x000fe40001000000 */
[----:B------:R-:W-:Y:S01]  /*26d0*/  ISETP.GT.AND P1, PT, R0, 0x10, PT ;  /* 0x000000100000780c */ /* 0x000fe20003f24270 */
[----:B------:R-:W-:Y:S01]  /*26e0*/  @!PT LDS RZ, [RZ] ;  /* 0x00000000fffff984 */ /* 0x000fe20000000800 */
[----:B------:R-:W-:Y:S01]  /*26f0*/  @!PT LDS RZ, [RZ] ;  /* 0x00000000fffff984 */ /* 0x000fe20000000800 */
[----:B------:R-:W-:Y:S01]  /*2700*/  @!PT LDS RZ, [RZ] ;  /* 0x00000000fffff984 */ /* 0x000fe20000000800 */
[----:B------:R1:W-:Y:S01]  /*2710*/  @P0 LDGSTS.E.BYPASS.LTC128B.128 [R224+0x3100], [R16.64], !P5 ;  /* 0x0310000010e00fae */ /* 0x0003e2000e901d46 */
[----:B------:R-:W-:Y:S02]  /*2720*/  FSEL R53, R36, -INF , P4 ;  /* 0xff80000024357808 */ /* 0x000fe40002000000 */
[----:B------:R-:W-:Y:S01]  /*2730*/  ISETP.GT.AND P4, PT, R0, 0x11, PT ;  /* 0x000000110000780c */ /* 0x000fe20003f84270 */
[----:B------:R-:W-:Y:S01]  /*2740*/  HMMA.16816.F32.BF16 R44, R8, R92, R84 ;  /* 0x0000005c082c723c */ /* 0x000fe20000041854 */
[----:B------:R-:W-:-:S02]  /*2750*/  FSEL R59, R100, -INF , P1 ;  /* 0xff800000643b7808 */ /* 0x000fc40000800000 */
[----:B------:R-:W-:Y:S02]  /*2760*/  FMNMX.FTZ R2, R42, R2, !PT ;  /* 0x000000022a027209 */ /* 0x000fe40007810000 */
[----:B------:R-:W-:Y:S02]  /*2770*/  FSEL R56, R43, -INF , P3 ;  /* 0xff8000002b387808 */ /* 0x000fe40001800000 */
[----:B------:R-:W-:Y:S01]  /*2780*/  FSEL R117, R101, -INF , P4 ;  /* 0xff80000065757808 */ /* 0x000fe20002000000 */
[----:B------:R-:W-:Y:S01]  /*2790*/  HMMA.16816.F32.BF16 R12, R12, R118, R152 ;  /* 0x000000760c0c723c */ /* 0x000fe20000041898 */
[----:B------:R-:W-:Y:S02]  /*27a0*/  ISETP.GT.AND P3, PT, R0, 0x18, PT ;  /* 0x000000180000780c */ /* 0x000fe40003f64270 */
[----:B------:R-:W-:Y:S02]  /*27b0*/  FMNMX.FTZ R2, R59, R2, !PT ;  /* 0x000000023b027209 */ /* 0x000fe40007810000 */
[----:B------:R-:W-:-:S02]  /*27c0*/  FSEL R124, R102, -INF , P1 ;  /* 0xff800000667c7808 */ /* 0x000fc40000800000 */
[----:B------:R-:W-:Y:S02]  /*27d0*/  FSEL R138, R34, -INF , P1 ;  /* 0xff800000228a7808 */ /* 0x000fe40000800000 */
[----:B------:R-:W-:Y:S02]  /*27e0*/  FSEL R128, R32, -INF , P1 ;  /* 0xff80000020807808 */ /* 0x000fe40000800000 */
[----:B------:R-:W-:Y:S02]  /*27f0*/  ISETP.GT.AND P1, PT, R0, 0x19, PT ;  /* 0x000000190000780c */ /* 0x000fe40003f24270 */
[----:B------:R-:W-:Y:S02]  /*2800*/  FSEL R58, R64, -INF , P3 ;  /* 0xff800000403a7808 */ /* 0x000fe40001800000 */
[----:B------:R-:W-:Y:S02]  /*2810*/  FMNMX.FTZ R2, R117, R2, !PT ;  /* 0x0000000275027209 */ /* 0x000fe40007810000 */
[----:B------:R-:W-:-:S02]  /*2820*/  FSEL R54, R39, -INF , P2 ;  /* 0xff80000027367808 */ /* 0x000fc40001000000 */
[----:B------:R-:W-:Y:S02]  /*2830*/  FSEL R43, R37, -INF , P2 ;  /* 0xff800000252b7808 */ /* 0x000fe40001000000 */
[----:B------:R-:W-:Y:S02]  /*2840*/  FSEL R116, R65, -INF , P1 ;  /* 0xff80000041747808 */ /* 0x000fe40000800000 */
[----:B------:R-:W-:Y:S01]  /*2850*/  ISETP.GT.AND P2, PT, R0, 0x20, PT ;  /* 0x000000200000780c */ /* 0x000fe20003f44270 */
[----:B------:R-:W-:Y:S01]  /*2860*/  HMMA.16816.F32.BF16 R12, R8, R94, R12 ;  /* 0x0000005e080c723c */ /* 0x000fe2000004180c */
[----:B------:R-:W-:Y:S02]  /*2870*/  FMNMX.FTZ R2, R58, R2, !PT ;  /* 0x000000023a027209 */ /* 0x000fe40007810000 */
[----:B------:R-:W-:Y:S02]  /*2880*/  FSEL R127, R67, -INF , P1 ;  /* 0xff800000437f7808 */ /* 0x000fe40000800000 */
[----:B------:R-:W-:-:S02]  /*2890*/  FSEL R133, R31, -INF , P1 ;  /* 0xff8000001f857808 */ /* 0x000fc40000800000 */
[----:B------:R-:W-:Y:S02]  /*28a0*/  FSEL R129, R29, -INF , P1 ;  /* 0xff8000001d817808 */ /* 0x000fe40000800000 */
[----:B------:R-:W-:Y:S02]  /*28b0*/  ISETP.GT.AND P1, PT, R0, 0x21, PT ;  /* 0x000000210000780c */ /* 0x000fe40003f24270 */
[----:B------:R-:W-:Y:S02]  /*28c0*/  FSEL R161, R60, -INF , P2 ;  /* 0xff8000003ca17808 */ /* 0x000fe40001000000 */
[----:B------:R-:W-:Y:S02]  /*28d0*/  FMNMX.FTZ R2, R116, R2, !PT ;  /* 0x0000000274027209 */ /* 0x000fe40007810000 */
        /* <DEDUP_REMOVED lines=10> */
[----:B------:R-:W-:Y:S02]  /*2980*/  FMNMX.FTZ R4, R50, R4, !PT ;  /* 0x0000000432047209 */ /* 0x000fe40007810000 */
[----:B------:R-:W-:Y:S02]  /*2990*/  ISETP.GT.AND P1, PT, R0, 0x29, PT ;  /* 0x000000290000780c */ /* 0x000fe40003f24270 */
[----:B------:R-:W-:Y:S02]  /*29a0*/  FSEL R160, R96, -INF , P2 ;  /* 0xff80000060a07808 */ /* 0x000fe40001000000 */
[----:B------:R-:W-:-:S02]  /*29b0*/  FMNMX.FTZ R2, R163, R2, !PT ;  /* 0x00000002a3027209 */ /* 0x000fc40007810000 */
[----:B------:R-:W-:Y:S02]  /*29c0*/  FSEL R125, R103, -INF , P4 ;  /* 0xff800000677d7808 */ /* 0x000fe40002000000 */
[----:B------:R-:W-:Y:S02]  /*29d0*/  FSEL R137, R35, -INF , P4 ;  /* 0xff80000023897808 */ /* 0x000fe40002000000 */
[----:B------:R-:W-:Y:S02]  /*29e0*/  FSEL R131, R33, -INF , P4 ;  /* 0xff80000021837808 */ /* 0x000fe40002000000 */
[----:B------:R-:W-:Y:S02]  /*29f0*/  ISETP.NE.AND P4, PT, R162, RZ, PT ;  /* 0x000000ffa200720c */ /* 0x000fe40003f85270 */
[----:B------:R-:W-:Y:S02]  /*2a00*/  FMNMX.FTZ R4, R51, R4, !PT ;  /* 0x0000000433047209 */ /* 0x000fe40007810000 */
[----:B------:R-:W-:-:S02]  /*2a10*/  FSEL R171, R99, -INF , P1 ;  /* 0xff80000063ab7808 */ /* 0x000fc40000800000 */
[----:B------:R-:W-:Y:S02]  /*2a20*/  FSEL R162, R97, -INF , P1 ;  /* 0xff80000061a27808 */ /* 0x000fe40000800000 */
[----:B------:R-:W-:Y:S02]  /*2a30*/  FSEL R181, R23, -INF , P1 ;  /* 0xff80000017b57808 */ /* 0x000fe40000800000 */
[----:B------:R-:W-:Y:S02]  /*2a40*/  FSEL R174, R21, -INF , P1 ;  /* 0xff80000015ae7808 */ /* 0x000fe40000800000 */
[----:B------:R-:W-:Y:S01]  /*2a50*/  ISETP.GT.AND P1, PT, R0, 0x30, PT ;  /* 0x000000300000780c */ /* 0x000fe20003f24270 */
[----:B------:R1:W-:Y:S01]  /*2a60*/  @P0 LDGSTS.E.BYPASS.LTC128B.128 [R224+0x4100], [R16.64+0x40], !P4 ;  /* 0x0410004010e00fae */ /* 0x0003e2000e101d46 */
[----:B------:R-:W-:Y:S02]  /*2a70*/  FMNMX.FTZ R2, R160, R2, !PT ;  /* 0x00000002a0027209 */ /* 0x000fe40007810000 */
[----:B------:R-:W-:Y:S01]  /*2a80*/  FMNMX.FTZ R4, R124, R4, !PT ;  /* 0x000000047c047209 */ /* 0x000fe20007810000 */
[----:B------:R1:W-:Y:S01]  /*2a90*/  @P0 LDGSTS.E.BYPASS.LTC128B.128 [R224+0x5100], [R16.64+0x80], !P6 ;  /* 0x0510008010e00fae */ /* 0x0003e2000f101d46 */
[----:B------:R-:W-:-:S02]  /*2aa0*/  FSEL R126, R66, -INF , P3 ;  /* 0xff800000427e7808 */ /* 0x000fc40001800000 */
[----:B------:R-:W-:Y:S02]  /*2ab0*/  FSEL R132, R30, -INF , P3 ;  /* 0xff8000001e847808 */ /* 0x000fe40001800000 */
[----:B------:R-:W-:Y:S02]  /*2ac0*/  FSEL R130, R28, -INF , P3 ;  /* 0xff8000001c827808 */ /* 0x000fe40001800000 */
[----:B------:R-:W-:Y:S02]  /*2ad0*/  ISETP.GT.AND P3, PT, R0, 0x31, PT ;  /* 0x000000310000780c */ /* 0x000fe40003f64270 */
[----:B------:R-:W-:Y:S02]  /*2ae0*/  FSEL R220, R120, -INF , P1 ;  /* 0xff80000078dc7808 */ /* 0x000fe40000800000 */
[----:B------:R-:W-:Y:S02]  /*2af0*/  FMNMX.FTZ R2, R162, R2, !PT ;  /* 0x00000002a2027209 */ /* 0x000fe40007810000 */
[----:B------:R-:W-:-:S02]  /*2b00*/  FMNMX.FTZ R4, R125, R4, !PT ;  /* 0x000000047d047209 */ /* 0x000fc40007810000 */
[----:B------:R-:W-:Y:S02]  /*2b10*/  FSEL R170, R98, -INF , P2 ;  /* 0xff80000062aa7808 */ /* 0x000fe40001000000 */
[----:B------:R-:W-:Y:S02]  /*2b20*/  FSEL R180, R22, -INF , P2 ;  /* 0xff80000016b47808 */ /* 0x000fe40001000000 */
[----:B------:R-:W-:Y:S02]  /*2b30*/  FSEL R173, R20, -INF , P2 ;  /* 0xff80000014ad7808 */ /* 0x000fe40001000000 */
[----:B------:R-:W-:Y:S02]  /*2b40*/  ISETP.GT.AND P2, PT, R0, 0x38, PT ;  /* 0x000000380000780c */ /* 0x000fe40003f44270 */
[----:B------:R-:W-:Y:S02]  /*2b50*/  FSEL R150, R46, -INF , P1 ;  /* 0xff8000002e967808 */ /* 0x000fe40000800000 */
[----:B------:R-:W-:-:S02]  /*2b60*/  FSEL R233, R122, -INF , P1 ;  /* 0xff8000007ae97808 */ /* 0x000fc40000800000 */
[----:B------:R-:W-:Y:S02]  /*2b70*/  FSEL R241, R44, -INF , P1 ;  /* 0xff8000002cf17808 */ /* 0x000fe40000800000 */
[----:B------:R-:W-:Y:S02]  /*2b80*/  FSEL R221, R121, -INF , P3 ;  /* 0xff80000079dd7808 */ /* 0x000fe40001800000 */
[----:B------:R-:W-:Y:S02]  /*2b90*/  FMNMX.FTZ R2, R220, R2, !PT ;  /* 0x00000002dc027209 */ /* 0x000fe40007810000 */
[----:B------:R-:W-:Y:S02]  /*2ba0*/  ISETP.GT.AND P1, PT, R0, 0x39, PT ;  /* 0x000000390000780c */ /* 0x000fe40003f24270 */
[----:B------:R-:W-:Y:S02]  /*2bb0*/  FMNMX.FTZ R0, R126, R4, !PT ;  /* 0x000000047e007209 */ /* 0x000fe40007810000 */
[----:B------:R-:W-:-:S02]  /*2bc0*/  FSEL R223, R104, -INF , P2 ;  /* 0xff80000068df7808 */ /* 0x000fc40001000000 */
[----:B------:R-:W-:Y:S02]  /*2bd0*/  FMNMX.FTZ R2, R221, R2, !PT ;  /* 0x00000002dd027209 */ /* 0x000fe40007810000 */
[----:B------:R-:W-:Y:S02]  /*2be0*/  FMNMX.FTZ R0, R127, R0, !PT ;  /* 0x000000007f007209 */ /* 0x000fe40007810000 */
[----:B------:R-:W-:Y:S02]  /*2bf0*/  FSEL R217, R105, -INF , P1 ;  /* 0xff80000069d97808 */ /* 0x000fe40000800000 */
[----:B------:R-:W-:Y:S02]  /*2c00*/  FMNMX.FTZ R2, R223, R2, !PT ;  /* 0x00000002df027209 */ /* 0x000fe40007810000 */
[----:B------:R-:W-:Y:S02]  /*2c10*/  FMNMX.FTZ R4, R52, R41, !PT ;  /* 0x0000002934047209 */ /* 0x000fe40007810000 */
[----:B------:R-:W-:-:S02]  /*2c20*/  FMNMX.FTZ R0, R168, R0, !PT ;  /* 0x00000000a8007209 */ /* 0x000fc40007810000 */
[----:B------:R-:W-:Y:S02]  /*2c30*/  FMNMX.FTZ R5, R217, R2, !PT ;  /* 0x00000002d9057209 */ /* 0x000fe40007810000 */
[----:B------:R-:W-:Y:S02]  /*2c40*/  FMNMX.FTZ R2, R53, R4, !PT ;  /* 0x0000000435027209 */ /* 0x000fe40007810000 */
[----:B------:R-:W-:Y:S01]  /*2c50*/  FMNMX.FTZ R0, R169, R0, !PT ;  /* 0x00000000a9007209 */ /* 0x000fe20007810000 */
[----:B------:R-:W2:Y:S01]  /*2c60*/  SHFL.BFLY PT, R7, R5, 0x2, 0x1f ;  /* 0x0c401f0005077f89 */ /* 0x000ea200000e0000 */
[----:B------:R-:W-:Y:S02]  /*2c70*/  FMNMX.FTZ R2, R43, R2, !PT ;  /* 0x000000022b027209 */ /* 0x000fe40007810000 */
[----:B------:R-:W-:Y:S02]  /*2c80*/  FMNMX.FTZ R0, R170, R0, !PT ;  /* 0x00000000aa007209 */ /* 0x000fe40007810000 */
[----:B------:R-:W-:-:S02]  /*2c90*/  FMNMX.FTZ R2, R128, R2, !PT ;  /* 0x0000000280027209 */ /* 0x000fc40007810000 */
[----:B------:R-:W-:Y:S02]  /*2ca0*/  FMNMX.FTZ R0, R171, R0, !PT ;  /* 0x00000000ab007209 */ /* 0x000fe40007810000 */
[----:B------:R-:W-:Y:S02]  /*2cb0*/  FMNMX.FTZ R2, R131, R2, !PT ;  /* 0x0000000283027209 */ /* 0x000fe40007810000 */
[----:B------:R-:W-:Y:S02]  /*2cc0*/  FSEL R222, R123, -INF , P3 ;  /* 0xff8000007bde7808 */ /* 0x000fe40001800000 */
[----:B------:R-:W-:Y:S02]  /*2cd0*/  FMNMX.FTZ R0, R233, R0, !PT ;  /* 0x00000000e9007209 */ /* 0x000fe40007810000 */
[----:B------:R-:W-:Y:S02]  /*2ce0*/  FMNMX.FTZ R2, R130, R2, !PT ;  /* 0x0000000282027209 */ /* 0x000fe40007810000 */
[----:B------:R-:W-:-:S02]  /*2cf0*/  FSEL R214, R106, -INF , P2 ;  /* 0xff8000006ad67808 */ /* 0x000fc40001000000 */
[----:B------:R-:W-:Y:S02]  /*2d00*/  FMNMX.FTZ R0, R222, R0, !PT ;  /* 0x00000000de007209 */ /* 0x000fe40007810000 */
[----:B------:R-:W-:Y:S02]  /*2d10*/  FMNMX.FTZ R4, R57, R56, !PT ;  /* 0x0000003839047209 */ /* 0x000fe40007810000 */
[----:B------:R-:W-:Y:S02]  /*2d20*/  FMNMX.FTZ R2, R129, R2, !PT ;  /* 0x0000000281027209 */ /* 0x000fe40007810000 */
[----:B------:R-:W-:Y:S02]  /*2d30*/  FSEL R219, R107, -INF , P1 ;  /* 0xff8000006bdb7808 */ /* 0x000fe40000800000 */
[----:B------:R-:W-:Y:S02]  /*2d40*/  FMNMX.FTZ R0, R214, R0, !PT ;  /* 0x00000000d6007209 */ /* 0x000fe40007810000 */
[----:B------:R-:W-:-:S02]  /*2d50*/  FMNMX.FTZ R4, R55, R4, !PT ;  /* 0x0000000437047209 */ /* 0x000fc40007810000 */
[----:B------:R-:W-:Y:S02]  /*2d60*/  FMNMX.FTZ R2, R172, R2, !PT ;  /* 0x00000002ac027209 */ /* 0x000fe40007810000 */
[----:B------:R-:W-:Y:S02]  /*2d70*/  FMNMX.FTZ R6, R219, R0, !PT ;  /* 0x00000000db067209 */ /* 0x000fe40007810000 */
[----:B------:R-:W-:Y:S02]  /*2d80*/  FMNMX.FTZ R0, R175, R2, !PT ;  /* 0x00000002af007209 */ /* 0x000fe40007810000 */
[----:B------:R-:W-:Y:S02]  /*2d90*/  FMNMX.FTZ R2, R54, R4, !PT ;  /* 0x0000000436027209 */ /* 0x000fe40007810000 */
[----:B------:R-:W3:Y:S01]  /*2da0*/  SHFL.BFLY PT, R4, R6, 0x2, 0x1f ;  /* 0x0c401f0006047f89 */ /* 0x000ee200000e0000 */
[----:B--2---:R-:W-:Y:S02]  /*2db0*/  FMNMX.FTZ R5, R5, R7, !PT ;  /* 0x0000000705057209 */ /* 0x004fe40007810000 */
[----:B------:R-:W-:-:S02]  /*2dc0*/  FMNMX.FTZ R0, R173, R0, !PT ;  /* 0x00000000ad007209 */ /* 0x000fc40007810000 */
[----:B------:R-:W-:Y:S01]  /*2dd0*/  FMNMX.FTZ R2, R138, R2, !PT ;  /* 0x000000028a027209 */ /* 0x000fe20007810000 */
[----:B------:R-:W2:Y:S01]  /*2de0*/  SHFL.BFLY PT, R8, R5, 0x1, 0x1f ;  /* 0x0c201f0005087f89 */ /* 0x000ea200000e0000 */
[----:B------:R-:W-:Y:S02]  /*2df0*/  FMNMX.FTZ R0, R174, R0, !PT ;  /* 0x00000000ae007209 */ /* 0x000fe40007810000 */
[----:B------:R-:W-:Y:S02]  /*2e00*/  FMNMX.FTZ R2, R137, R2, !PT ;  /* 0x0000000289027209 */ /* 0x000fe40007810000 */
[----:B------:R-:W-:Y:S02]  /*2e10*/  FSEL R218, R45, -INF , P3 ;  /* 0xff8000002dda7808 */ /* 0x000fe40001800000 */
[----:B------:R-:W-:Y:S02]  /*2e20*/  FMNMX.FTZ R0, R241, R0, !PT ;  /* 0x00000000f1007209 */ /* 0x000fe40007810000 */
[----:B------:R-:W-:-:S02]  /*2e30*/  FMNMX.FTZ R2, R132, R2, !PT ;  /* 0x0000000284027209 */ /* 0x000fc40007810000 */
[----:B------:R-:W-:Y:S02]  /*2e40*/  FSEL R227, R12, -INF , P2 ;  /* 0xff8000000ce37808 */ /* 0x000fe40001000000 */
[----:B------:R-:W-:Y:S02]  /*2e50*/  FMNMX.FTZ R0, R218, R0, !PT ;  /* 0x00000000da007209 */ /* 0x000fe40007810000 */
[----:B------:R-:W-:Y:S02]  /*2e60*/  FMNMX.FTZ R2, R133, R2, !PT ;  /* 0x0000000285027209 */ /* 0x000fe40007810000 */
[----:B------:R-:W-:Y:S02]  /*2e70*/  FSEL R229, R13, -INF , P1 ;  /* 0xff8000000de57808 */ /* 0x000fe40000800000 */
[----:B------:R-:W-:Y:S02]  /*2e80*/  FMNMX.FTZ R0, R227, R0, !PT ;  /* 0x00000000e3007209 */ /* 0x000fe40007810000 */
[----:B------:R-:W-:-:S02]  /*2e90*/  FMNMX.FTZ R2, R182, R2, !PT ;  /* 0x00000002b6027209 */ /* 0x000fc40007810000 */
[----:B------:R-:W-:Y:S02]  /*2ea0*/  FMNMX.FTZ R7, R229, R0, !PT ;  /* 0x00000000e5077209 */ /* 0x000fe40007810000 */
[----:B---3--:R-:W-:Y:S01]  /*2eb0*/  FMNMX.FTZ R9, R6, R4, !PT ;  /* 0x0000000406097209 */ /* 0x008fe20007810000 */
[----:B------:R-:W-:Y:S01]  /*2ec0*/  IMAD R4, R158, 0x20, R157 ;  /* 0x000000209e047824 */ /* 0x000fe200078e029d */
[----:B------:R-:W-:Y:S02]  /*2ed0*/  FMNMX.FTZ R0, R183, R2, !PT ;  /* 0x00000002b7007209 */ /* 0x000fe40007810000 */
[----:B--2---:R-:W-:Y:S01]  /*2ee0*/  FMNMX.FTZ R134, R5, R8, !PT ;  /* 0x0000000805867209 */ /* 0x004fe20007810000 */
[----:B------:R-:W2:Y:S01]  /*2ef0*/  SHFL.BFLY PT, R10, R9, 0x1, 0x1f ;  /* 0x0c201f00090a7f89 */ /* 0x000ea200000e0000 */
[----:B------:R-:W-:Y:S02]  /*2f00*/  FMNMX.FTZ R0, R180, R0, !PT ;  /* 0x00000000b4007209 */ /* 0x000fe40007810000 */
[----:B------:R-:W-:Y:S01]  /*2f10*/  FSEL R231, R47, -INF , P3 ;  /* 0xff8000002fe77808 */ /* 0x000fe20001800000 */
[----:B------:R-:W3:Y:S01]  /*2f20*/  SHFL.BFLY PT, R8, R7, 0x2, 0x1f ;  /* 0x0c401f0007087f89 */ /* 0x000ee200000e0000 */
[----:B------:R-:W-:Y:S01]  /*2f30*/  FMNMX.FTZ R0, R181, R0, !PT ;  /* 0x00000000b5007209 */ /* 0x000fe20007810000 */
[----:B------:R-:W-:Y:S01]  /*2f40*/  FMUL.FTZ R13, R134, c[0x0][0x2d0] ;  /* 0x0000b400860d7a20 */ /* 0x000fe20000410000 */
[----:B------:R-:W-:-:S02]  /*2f50*/  FSEL R230, R14, -INF , P2 ;  /* 0xff8000000ee67808 */ /* 0x000fc40001000000 */
[----:B------:R-:W-:Y:S02]  /*2f60*/  FMNMX.FTZ R2, R150, R0, !PT ;  /* 0x0000000096027209 */ /* 0x000fe40007810000 */
[----:B------:R-:W-:Y:S02]  /*2f70*/  FSEL R232, R15, -INF , P1 ;  /* 0xff8000000fe87808 */ /* 0x000fe40000800000 */
[----:B------:R-:W-:Y:S02]  /*2f80*/  FMNMX.FTZ R2, R231, R2, !PT ;  /* 0x00000002e7027209 */ /* 0x000fe40007810000 */
[----:B------:R-:W-:Y:S02]  /*2f90*/  FSETP.NEU.FTZ.AND P3, PT, R134, -INF , PT ;  /* 0xff8000008600780b */ /* 0x000fe40003f7d000 */
[----:B------:R-:W-:Y:S02]  /*2fa0*/  FMNMX.FTZ R2, R230, R2, !PT ;  /* 0x00000002e6027209 */ /* 0x000fe40007810000 */
[----:B------:R-:W-:-:S02]  /*2fb0*/  FSEL R13, R13, RZ, P3 ;  /* 0x000000ff0d0d7208 */ /* 0x000fc40001800000 */
[----:B------:R-:W-:Y:S02]  /*2fc0*/  FMNMX.FTZ R6, R232, R2, !PT ;  /* 0x00000002e8067209 */ /* 0x000fe40007810000 */
[----:B--2---:R-:W-:Y:S01]  /*2fd0*/  FMNMX.FTZ R2, R9, R10, !PT ;  /* 0x0000000a09027209 */ /* 0x004fe20007810000 */
[--C-:B------:R-:W-:Y:S02]  /*2fe0*/  FFMA.FTZ R0, R18, c[0x0][0x2d0], -R13.reuse ;  /* 0x0000b40012007a23 */ /* 0x100fe4000001080d */
[----:B------:R-:W-:Y:S01]  /*2ff0*/  SHFL.BFLY PT, R9, R6, 0x2, 0x1f ;  /* 0x0c401f0006097f89 */ /* 0x000fe200000e0000 */
[--C-:B------:R-:W-:Y:S01]  /*3000*/  FFMA.FTZ R5, R19, c[0x0][0x2d0], -R13.reuse ;  /* 0x0000b40013057a23 */ /* 0x100fe2000001080d */
[----:B---3--:R-:W-:Y:S01]  /*3010*/  FMNMX.FTZ R8, R7, R8, !PT ;  /* 0x0000000807087209 */ /* 0x008fe20007810000 */
[----:B------:R2:W3:Y:S01]  /*3020*/  MUFU.EX2 R32, R0 ;  /* 0x0000000000207308 */ /* 0x0004e20000000800 */
[----:B------:R-:W-:Y:S02]  /*3030*/  FMUL.FTZ R12, R2, c[0x0][0x2d0] ;  /* 0x0000b400020c7a20 */ /* 0x000fe40000410000 */
[----:B------:R-:W-:Y:S01]  /*3040*/  FFMA.FTZ R7, R40, c[0x0][0x2d0], -R13 ;  /* 0x0000b40028077a23 */ /* 0x000fe2000001080d */
[----:B------:R-:W4:Y:S04]  /*3050*/  SHFL.BFLY PT, R10, R8, 0x1, 0x1f ;  /* 0x0c201f00080a7f89 */ /* 0x000f2800000e0000 */
[----:B------:R5:W-:Y:S01]  /*3060*/  MUFU.EX2 R14, R5 ;  /* 0x00000005000e7308 */ /* 0x000be20000000800 */
[----:B--2---:R-:W-:Y:S01]  /*3070*/  IMAD.IADD R0, R156, 0x1, R4 ;  /* 0x000000019c007824 */ /* 0x004fe200078e0204 */
[----:B------:R-:W-:Y:S01]  /*3080*/  @P0 LEA R4, P1, R164, R16, 0x1 ;  /* 0x00000010a4040211 */ /* 0x000fe200078208ff */
[----:B---3--:R-:W-:-:S05]  /*3090*/  IMAD.MOV.U32 R15, RZ, RZ, R32 ;  /* 0x000000ffff0f7224 */ /* 0x008fca00078e0020 */
[----:B------:R2:W-:Y:S01]  /*30a0*/  MUFU.EX2 R148, R7 ;  /* 0x0000000700947308 */ /* 0x0005e20000000800 */
[----:B------:R-:W-:Y:S01]  /*30b0*/  IMAD.SHL.U32 R208, R0, 0x2, RZ ;  /* 0x0000000200d07824 */ /* 0x000fe200078e00ff */
[----:B-----5:R-:W-:-:S03]  /*30c0*/  @P0 LEA.HI.X R5, R164, R17, R165, 0x1, P1 ;  /* 0x00000011a4050211 */ /* 0x020fc600008f0ca5 */
[----:B------:R-:W-:Y:S01]  /*30d0*/  IMAD R209, R3, 0x2, R208 ;  /* 0x0000000203d17824 */ /* 0x000fe200078e02d0 */
[----:B------:R-:W-:Y:S02]  /*30e0*/  FSETP.NEU.FTZ.AND P1, PT, R2, -INF , PT ;  /* 0xff8000000200780b */ /* 0x000fe40003f3d000 */
[----:B----4-:R-:W-:Y:S01]  /*30f0*/  FMNMX.FTZ R136, R8, R10, !PT ;  /* 0x0000000a08887209 */ /* 0x010fe20007810000 */
[----:B------:R3:W-:Y:S01]  /*3100*/  @P0 LDGSTS.E.BYPASS.LTC128B.128 [R224+0x3900], [R4.64], !P5 ;  /* 0x0390000004e00fae */ /* 0x0007e2000e901d46 */
[----:B------:R-:W-:-:S03]  /*3110*/  FSEL R12, R12, RZ, P1 ;  /* 0x000000ff0c0c7208 */ /* 0x000fc60000800000 */
[----:B------:R3:W-:Y:S02]  /*3120*/  @P0 LDGSTS.E.BYPASS.LTC128B.128 [R224+0x4900], [R4.64+0x40], !P4 ;  /* 0x0490004004e00fae */ /* 0x0007e4000e101d46 */
[--C-:B------:R-:W-:Y:S02]  /*3130*/  FFMA.FTZ R0, R48, c[0x0][0x2d0], -R12.reuse ;  /* 0x0000b40030007a23 */ /* 0x100fe4000001080c */
[----:B------:R3:W-:Y:S01]  /*3140*/  @P0 LDGSTS.E.BYPASS.LTC128B.128 [R224+0x5900], [R4.64+0x80], !P6 ;  /* 0x0590008004e00fae */ /* 0x0007e2000f101d46 */
[----:B------:R-:W-:Y:S01]  /*3150*/  FSETP.NEU.FTZ.AND P0, PT, R136, -INF , PT ;  /* 0xff8000008800780b */ /* 0x000fe20003f1d000 */
[----:B------:R4:W-:Y:S01]  /*3160*/  MUFU.EX2 R176, R0 ;  /* 0x0000000000b07308 */ /* 0x0009e20000000800 */
[----:B------:R-:W-:Y:S01]  /*3170*/  FFMA.FTZ R3, R51, c[0x0][0x2d0], -R12 ;  /* 0x0000b40033037a23 */ /* 0x000fe2000001080c */
[----:B------:R-:W-:Y:S01]  /*3180*/  LDSM.16.MT88.4 R24, [R208+0x100] ;  /* 0x00010000d018783b */ /* 0x000fe20000004200 */
[----:B--2---:R-:W-:-:S03]  /*3190*/  FFMA.FTZ R7, R42, c[0x0][0x2d0], -R13 ;  /* 0x0000b4002a077a23 */ /* 0x004fc6000001080d */
[----:B-1----:R-:W-:Y:S02]  /*31a0*/  LDSM.16.MT88.4 R16, [R209+0x100] ;  /* 0x00010000d110783b */ /* 0x002fe40000004200 */
[----:B------:R-:W-:Y:S02]  /*31b0*/  MUFU.EX2 R186, R3 ;  /* 0x0000000300ba7308 */ /* 0x000fe40000000800 */
[----:B------:R-:W-:Y:S04]  /*31c0*/  LDSM.16.MT88.4 R20, [R208+0x1100] ;  /* 0x00110000d014783b */ /* 0x000fe80000004200 */
[----:B------:R-:W-:Y:S01]  /*31d0*/  LDSM.16.MT88.4 R28, [R209+0x1100] ;  /* 0x00110000d11c783b */ /* 0x000fe20000004200 */
[--C-:B----4-:R-:W-:Y:S01]  /*31e0*/  FFMA.FTZ R0, R50, c[0x0][0x2d0], -R12.reuse ;  /* 0x0000b40032007a23 */ /* 0x110fe2000001080c */
[----:B------:R1:W2:Y:S02]  /*31f0*/  MUFU.EX2 R187, R7 ;  /* 0x0000000700bb7308 */ /* 0x0002a40000000800 */
[----:B------:R-:W-:Y:S04]  /*3200*/  LDSM.16.MT88.4 R32, [R208+0x2100] ;  /* 0x00210000d020783b */ /* 0x000fe80000004200 */
[----:B------:R-:W-:Y:S01]  /*3210*/  LDSM.16.MT88.4 R36, [R209+0x2100] ;  /* 0x00210000d124783b */ /* 0x000fe20000004200 */
[----:B---3--:R-:W-:Y:S01]  /*3220*/  FMNMX.FTZ R4, R6, R9, !PT ;  /* 0x0000000906047209 */ /* 0x008fe20007810000 */
[----:B------:R3:W4:Y:S02]  /*3230*/  MUFU.EX2 R149, R0 ;  /* 0x0000000000957308 */ /* 0x0007240000000800 */
[----:B------:R-:W0:Y:S04]  /*3240*/  LDGDEPBAR ;  /* 0x00000000000079af */ /* 0x000e280000000000 */
[----:B------:R-:W5:Y:S01]  /*3250*/  SHFL.BFLY PT, R5, R4, 0x1, 0x1f ;  /* 0x0c201f0004057f89 */ /* 0x000f6200000e0000 */
[----:B-1----:R-:W-:Y:S01]  /*3260*/  FFMA.FTZ R7, R49, c[0x0][0x2d0], -R12 ;  /* 0x0000b40031077a23 */ /* 0x002fe2000001080c */
[----:B--2---:R-:W-:-:S03]  /*3270*/  F2FP.BF16.PACK_AB R6, R187, R148 ;  /* 0x00000094bb06723e */ /* 0x004fc600000010ff */
[----:B------:R4:W1:Y:S01]  /*3280*/  MUFU.EX2 R177, R7 ;  /* 0x0000000700b17308 */ /* 0x0008620000000800 */
[----:B---3--:R-:W-:-:S05]  /*3290*/  FMUL.FTZ R0, R136, c[0x0][0x2d0] ;  /* 0x0000b40088007a20 */ /* 0x008fca0000410000 */
[----:B------:R-:W-:-:S05]  /*32a0*/  FSEL R0, R0, RZ, P0 ;  /* 0x000000ff00007208 */ /* 0x000fca0000000000 */
[--C-:B------:R-:W-:Y:S01]  /*32b0*/  FFMA.FTZ R3, R52, c[0x0][0x2d0], -R0.reuse ;  /* 0x0000b40034037a23 */ /* 0x100fe20000010800 */
[----:B----4-:R-:W-:Y:S01]  /*32c0*/  F2FP.BF16.PACK_AB R7, R186, R149 ;  /* 0x00000095ba07723e */ /* 0x010fe200000010ff */
[----:B------:R-:W-:Y:S01]  /*32d0*/  FFMA.FTZ R8, R53, c[0x0][0x2d0], -R0 ;  /* 0x0000b40035087a23 */ /* 0x000fe20000010800 */
[----:B-----5:R-:W-:Y:S01]  /*32e0*/  FMNMX.FTZ R135, R4, R5, !PT ;  /* 0x0000000504877209 */ /* 0x020fe20007810000 */
[----:B------:R2:W-:Y:S01]  /*32f0*/  MUFU.EX2 R250, R3 ;  /* 0x0000000300fa7308 */ /* 0x0005e20000000800 */
[----:B------:R-:W-:Y:S02]  /*3300*/  F2FP.BF16.PACK_AB R4, R14, R15 ;  /* 0x0000000f0e04723e */ /* 0x000fe400000010ff */
[----:B------:R-:W-:Y:S02]  /*3310*/  FSETP.NEU.FTZ.AND P0, PT, R135, -INF , PT ;  /* 0xff8000008700780b */ /* 0x000fe40003f1d000 */
[----:B-1----:R-:W-:-:S03]  /*3320*/  F2FP.BF16.PACK_AB R5, R176, R177 ;  /* 0x000000b1b005723e */ /* 0x002fc600000010ff */
[----:B------:R1:W-:Y:S04]  /*3330*/  MUFU.EX2 R251, R8 ;  /* 0x0000000800fb7308 */ /* 0x0003e80000000800 */
[----:B------:R-:W-:Y:S01]  /*3340*/  HMMA.16816.F32.BF16 R112, R4, R24, RZ ;  /* 0x000000180470723c */ /* 0x000fe200000418ff */
[----:B--2---:R-:W-:-:S04]  /*3350*/  FFMA.FTZ R3, R41, c[0x0][0x2d0], -R0 ;  /* 0x0000b40029037a23 */ /* 0x004fc80000010800 */
[----:B------:R2:W-:Y:S03]  /*3360*/  MUFU.EX2 R242, R3 ;  /* 0x0000000300f27308 */ /* 0x0005e60000000800 */
[C---:B------:R-:W-:Y:S01]  /*3370*/  HMMA.16816.F32.BF16 R108, R4.reuse, R16, RZ ;  /* 0x00000010046c723c */ /* 0x040fe200000418ff */
[----:B-1----:R-:W-:Y:S02]  /*3380*/  FFMA.FTZ R8, R43, c[0x0][0x2d0], -R0 ;  /* 0x0000b4002b087a23 */ /* 0x002fe40000010800 */
[----:B------:R-:W-:Y:S02]  /*3390*/  LDSM.16.MT88.4 R40, [R209+0x2500] ;  /* 0x00250000d128783b */ /* 0x000fe40000004200 */
[----:B------:R-:W1:Y:S03]  /*33a0*/  MUFU.EX2 R252, R8 ;  /* 0x0000000800fc7308 */ /* 0x000e660000000800 */
[----:B------:R-:W-:Y:S01]  /*33b0*/  HMMA.16816.F32.BF16 R104, R4, R20, RZ ;  /* 0x000000140468723c */ /* 0x000fe200000418ff */
[----:B--2---:R-:W-:-:S07]  /*33c0*/  FMUL.FTZ R3, R135, c[0x0][0x2d0] ;  /* 0x0000b40087037a20 */ /* 0x004fce0000410000 */
[----:B------:R-:W-:Y:S01]  /*33d0*/  HMMA.16816.F32.BF16 R100, R4, R28, RZ ;  /* 0x0000001c0464723c */ /* 0x000fe200000418ff */
[----:B------:R-:W-:Y:S02]  /*33e0*/  FSEL R3, R3, RZ, P0 ;  /* 0x000000ff03037208 */ /* 0x000fe40000000000 */
[----:B-1----:R-:W-:-:S05]  /*33f0*/  F2FP.BF16.PACK_AB R10, R252, R251 ;  /* 0x000000fbfc0a723e */ /* 0x002fca00000010ff */
[----:B------:R-:W-:Y:S01]  /*3400*/  HMMA.16816.F32.BF16 R96, R4, R32, RZ ;  /* 0x000000200460723c */ /* 0x000fe200000418ff */
[----:B------:R-:W-:-:S04]  /*3410*/  FFMA.FTZ R8, R57, c[0x0][0x2d0], -R3 ;  /* 0x0000b40039087a23 */ /* 0x000fc80000010803 */
[----:B------:R1:W-:Y:S03]  /*3420*/  MUFU.EX2 R238, R8 ;  /* 0x0000000800ee7308 */ /* 0x0003e60000000800 */
[C---:B------:R-:W-:Y:S08]  /*3430*/  HMMA.16816.F32.BF16 R92, R4.reuse, R36, RZ ;  /* 0x00000024045c723c */ /* 0x040ff000000418ff */
[----:B------:R-:W-:Y:S01]  /*3440*/  HMMA.16816.F32.BF16 R88, R4, R26, RZ ;  /* 0x0000001a0458723c */ /* 0x000fe200000418ff */
[----:B-1----:R-:W-:-:S07]  /*3450*/  FFMA.FTZ R8, R56, c[0x0][0x2d0], -R3 ;  /* 0x0000b40038087a23 */ /* 0x002fce0000010803 */
[C---:B------:R-:W-:Y:S01]  /*3460*/  HMMA.16816.F32.BF16 R84, R4.reuse, R18, RZ ;  /* 0x000000120454723c */ /* 0x040fe200000418ff */
[----:B------:R1:W2:Y:S07]  /*3470*/  MUFU.EX2 R237, R8 ;  /* 0x0000000800ed7308 */ /* 0x0002ae0000000800 */
[C---:B------:R-:W-:Y:S08]  /*3480*/  HMMA.16816.F32.BF16 R80, R4.reuse, R22, RZ ;  /* 0x000000160450723c */ /* 0x040ff000000418ff */
[----:B------:R-:W-:Y:S01]  /*3490*/  HMMA.16816.F32.BF16 R76, R4, R30, RZ ;  /* 0x0000001e044c723c */ /* 0x000fe200000418ff */
[----:B-1----:R-:W-:Y:S01]  /*34a0*/  FFMA.FTZ R8, R55, c[0x0][0x2d0], -R3 ;  /* 0x0000b40037087a23 */ /* 0x002fe20000010803 */
[----:B--2---:R-:W-:-:S03]  /*34b0*/  F2FP.BF16.PACK_AB R9, R237, R238 ;  /* 0x000000eeed09723e */ /* 0x004fc600000010ff */
[----:B------:R1:W-:Y:S03]  /*34c0*/  MUFU.EX2 R240, R8 ;  /* 0x0000000800f07308 */ /* 0x0003e60000000800 */
[C---:B------:R-:W-:Y:S08]  /*34d0*/  HMMA.16816.F32.BF16 R72, R4.reuse, R34, RZ ;  /* 0x000000220448723c */ /* 0x040ff000000418ff */
[----:B------:R-:W-:Y:S01]  /*34e0*/  HMMA.16816.F32.BF16 R64, R4, R38, RZ ;  /* 0x000000260440723c */ /* 0x000fe200000418ff */
[----:B-1----:R-:W-:-:S06]  /*34f0*/  FFMA.FTZ R8, R54, c[0x0][0x2d0], -R3 ;  /* 0x0000b40036087a23 */ /* 0x002fcc0000010803 */
[----:B------:R-:W-:Y:S01]  /*3500*/  FFMA.FTZ R4, R59, c[0x0][0x2d0], -R13 ;  /* 0x0000b4003b047a23 */ /* 0x000fe2000001080d */
[----:B------:R1:W2:Y:S08]  /*3510*/  MUFU.EX2 R249, R8 ;  /* 0x0000000800f97308 */ /* 0x0002b00000000800 */
[----:B------:R3:W-:Y:S01]  /*3520*/  MUFU.EX2 R239, R4 ;  /* 0x0000000400ef7308 */ /* 0x0007e20000000800 */
[----:B-1----:R-:W-:-:S02]  /*3530*/  F2FP.BF16.PACK_AB R8, R242, R250 ;  /* 0x000000faf208723e */ /* 0x002fc400000010ff */
[----:B--2---:R-:W-:Y:S01]  /*3540*/  F2FP.BF16.PACK_AB R11, R249, R240 ;  /* 0x000000f0f90b723e */ /* 0x004fe200000010ff */
[----:B---3--:R-:W-:-:S06]  /*3550*/  FFMA.FTZ R4, R117, c[0x0][0x2d0], -R13 ;  /* 0x0000b40075047a23 */ /* 0x008fcc000001080d */
[C---:B------:R-:W-:Y:S01]  /*3560*/  HMMA.16816.F32.BF16 R68, R8.reuse, R24, RZ ;  /* 0x000000180844723c */ /* 0x040fe200000418ff */
[----:B------:R1:W-:Y:S07]  /*3570*/  MUFU.EX2 R247, R4 ;  /* 0x0000000400f77308 */ /* 0x0003ee0000000800 */
[C---:B------:R-:W-:Y:S01]  /*3580*/  HMMA.16816.F32.BF16 R140, R8.reuse, R26, RZ ;  /* 0x0000001a088c723c */ /* 0x040fe200000418ff */
[----:B------:R-:W2:Y:S07]  /*3590*/  LDSM.16.MT88.4 R24, [R208+0x500] ;  /* 0x00050000d018783b */ /* 0x000eae0000004200 */
[----:B------:R-:W-:Y:S01]  /*35a0*/  HMMA.16816.F32.BF16 R60, R8, R16, RZ ;  /* 0x00000010083c723c */ /* 0x000fe200000418ff */
[----:B-1----:R-:W-:-:S04]  /*35b0*/  FFMA.FTZ R4, R58, c[0x0][0x2d0], -R13 ;  /* 0x0000b4003a047a23 */ /* 0x002fc8000001080d */
[----:B------:R1:W-:Y:S03]  /*35c0*/  MUFU.EX2 R244, R4 ;  /* 0x0000000400f47308 */ /* 0x0003e60000000800 */
[C---:B------:R-:W-:Y:S01]  /*35d0*/  HMMA.16816.F32.BF16 R120, R8.reuse, R18, RZ ;  /* 0x000000120878723c */ /* 0x040fe200000418ff */
[----:B------:R-:W-:Y:S07]  /*35e0*/  LDSM.16.MT88.4 R16, [R208+0x1500] ;  /* 0x00150000d010783b */ /* 0x000fee0000004200 */
[----:B------:R-:W-:Y:S01]  /*35f0*/  HMMA.16816.F32.BF16 R56, R8, R20, RZ ;  /* 0x000000140838723c */ /* 0x000fe200000418ff */
[----:B-1----:R-:W-:-:S07]  /*3600*/  FFMA.FTZ R4, R116, c[0x0][0x2d0], -R13 ;  /* 0x0000b40074047a23 */ /* 0x002fce000001080d */
[C---:B------:R-:W-:Y:S01]  /*3610*/  HMMA.16816.F32.BF16 R52, R8.reuse, R28, RZ ;  /* 0x0000001c0834723c */ /* 0x040fe200000418ff */
[----:B------:R1:W3:Y:S07]  /*3620*/  MUFU.EX2 R243, R4 ;  /* 0x0000000400f37308 */ /* 0x0002ee0000000800 */
[C---:B------:R-:W-:Y:S01]  /*3630*/  HMMA.16816.F32.BF16 R116, R8.reuse, R22, RZ ;  /* 0x000000160874723c */ /* 0x040fe200000418ff */
[----:B------:R-:W4:Y:S07]  /*3640*/  LDSM.16.MT88.4 R20, [R209+0x500] ;  /* 0x00050000d114783b */ /* 0x000f2e0000004200 */
[----:B------:R-:W-:Y:S01]  /*3650*/  HMMA.16816.F32.BF16 R144, R8, R30, RZ ;  /* 0x0000001e0890723c */ /* 0x000fe200000418ff */
[----:B------:R-:W5:Y:S01]  /*3660*/  LDSM.16.MT88.4 R28, [R209+0x1500] ;  /* 0x00150000d11c783b */ /* 0x000f620000004200 */
[----:B-1----:R-:W-:Y:S01]  /*3670*/  FFMA.FTZ R4, R124, c[0x0][0x2d0], -R12 ;  /* 0x0000b4007c047a23 */ /* 0x002fe2000001080c */
[----:B---3--:R-:W-:-:S03]  /*3680*/  F2FP.BF16.PACK_AB R6, R243, R244 ;  /* 0x000000f4f306723e */ /* 0x008fc600000010ff */
[----:B------:R1:W-:Y:S02]  /*3690*/  MUFU.EX2 R234, R4 ;  /* 0x0000000400ea7308 */ /* 0x0003e40000000800 */
[C---:B------:R-:W-:Y:S08]  /*36a0*/  HMMA.16816.F32.BF16 R48, R8.reuse, R32, RZ ;  /* 0x000000200830723c */ /* 0x040ff000000418ff */
[----:B------:R-:W-:Y:S01]  /*36b0*/  HMMA.16816.F32.BF16 R152, R8, R34, RZ ;  /* 0x000000220898723c */ /* 0x000fe200000418ff */
[----:B------:R-:W3:Y:S01]  /*36c0*/  LDSM.16.MT88.4 R32, [R208+0x2500] ;  /* 0x00250000d020783b */ /* 0x000ee20000004200 */
[----:B-1----:R-:W-:-:S06]  /*36d0*/  FFMA.FTZ R4, R125, c[0x0][0x2d0], -R12 ;  /* 0x0000b4007d047a23 */ /* 0x002fcc000001080c */
[C---:B------:R-:W-:Y:S01]  /*36e0*/  HMMA.16816.F32.BF16 R44, R8.reuse, R36, RZ ;  /* 0x00000024082c723c */ /* 0x040fe200000418ff */
[----:B------:R1:W1:Y:S07]  /*36f0*/  MUFU.EX2 R248, R4 ;  /* 0x0000000400f87308 */ /* 0x00026e0000000800 */
[----:B------:R-:W-:Y:S01]  /*3700*/  HMMA.16816.F32.BF16 R156, R8, R38, RZ ;  /* 0x00000026089c723c */ /* 0x000fe200000418ff */
[----:B------:R-:W-:Y:S06]  /*3710*/  LDSM.16.MT88.4 R36, [R209+0x2900] ;  /* 0x00290000d124783b */ /* 0x000fec0000004200 */
[----:B------:R-:W-:-:S02]  /*3720*/  FFMA.FTZ R8, R130, c[0x0][0x2d0], -R0 ;  /* 0x0000b40082087a23 */ /* 0x000fc40000010800 */
[----:B------:R-:W-:Y:S02]  /*3730*/  IMAD.MOV.U32 R11, RZ, RZ, R150 ;  /* 0x000000ffff0b7224 */ /* 0x000fe400078e0096 */
[----:B------:R2:W-:Y:S01]  /*3740*/  MUFU.EX2 R226, R8 ;  /* 0x0000000800e27308 */ /* 0x0005e20000000800 */
[----:B-1----:R-:W-:Y:S01]  /*3750*/  FFMA.FTZ R4, R126, c[0x0][0x2d0], -R12 ;  /* 0x0000b4007e047a23 */ /* 0x002fe2000001080c */
[----:B------:R-:W-:Y:S01]  /*3760*/  F2FP.BF16.PACK_AB R5, R248, R234 ;  /* 0x000000eaf805723e */ /* 0x000fe200000010ff */
[----:B------:R-:W-:Y:S02]  /*3770*/  IMAD.MOV.U32 R10, RZ, RZ, R149 ;  /* 0x000000ffff0a7224 */ /* 0x000fe400078e0095 */
[----:B------:R-:W-:-:S03]  /*3780*/  IMAD.MOV.U32 R9, RZ, RZ, R148 ;  /* 0x000000ffff097224 */ /* 0x000fc600078e0094 */
[----:B------:R1:W-:Y:S01]  /*3790*/  MUFU.EX2 R236, R4 ;  /* 0x0000000400ec7308 */ /* 0x0003e20000000800 */
[----:B--2---:R-:W-:-:S07]  /*37a0*/  FFMA.FTZ R8, R129, c[0x0][0x2d0], -R0 ;  /* 0x0000b40081087a23 */ /* 0x004fce0000010800 */
[----:B------:R2:W-:Y:S01]  /*37b0*/  MUFU.EX2 R225, R8 ;  /* 0x0000000800e17308 */ /* 0x0005e20000000800 */
[----:B-1----:R-:W-:-:S07]  /*37c0*/  FFMA.FTZ R4, R127, c[0x0][0x2d0], -R12 ;  /* 0x0000b4007f047a23 */ /* 0x002fce000001080c */
[----:B------:R1:W1:Y:S01]  /*37d0*/  MUFU.EX2 R235, R4 ;  /* 0x0000000400eb7308 */ /* 0x0002620000000800 */
[----:B--2---:R-:W-:-:S07]  /*37e0*/  FFMA.FTZ R8, R138, c[0x0][0x2d0], -R3 ;  /* 0x0000b4008a087a23 */ /* 0x004fce0000010803 */
[----:B------:R2:W-:Y:S01]  /*37f0*/  MUFU.EX2 R216, R8 ;  /* 0x0000000800d87308 */ /* 0x0005e20000000800 */
[----:B-1----:R-:W-:Y:S01]  /*3800*/  FFMA.FTZ R4, R128, c[0x0][0x2d0], -R0 ;  /* 0x0000b40080047a23 */ /* 0x002fe20000010800 */
[----:B------:R-:W-:-:S06]  /*3810*/  F2FP.BF16.PACK_AB R7, R235, R236 ;  /* 0x000000eceb07723e */ /* 0x000fcc00000010ff */
[----:B------:R1:W-:Y:S01]  /*3820*/  MUFU.EX2 R228, R4 ;  /* 0x0000000400e47308 */ /* 0x0003e20000000800 */
[----:B--2---:R-:W-:-:S07]  /*3830*/  FFMA.FTZ R8, R137, c[0x0][0x2d0], -R3 ;  /* 0x0000b40089087a23 */ /* 0x004fce0000010803 */
[----:B------:R2:W-:Y:S01]  /*3840*/  MUFU.EX2 R246, R8 ;  /* 0x0000000800f67308 */ /* 0x0005e20000000800 */
[----:B-1----:R-:W-:-:S07]  /*3850*/  FFMA.FTZ R4, R131, c[0x0][0x2d0], -R0 ;  /* 0x0000b40083047a23 */ /* 0x002fce0000010800 */
[----:B------:R1:W1:Y:S01]  /*3860*/  MUFU.EX2 R245, R4 ;  /* 0x0000000400f57308 */ /* 0x0002620000000800 */
[----:B--2---:R-:W-:-:S07]  /*3870*/  FFMA.FTZ R8, R132, c[0x0][0x2d0], -R3 ;  /* 0x0000b40084087a23 */ /* 0x004fce0000010803 */
[----:B------:R2:W-:Y:S01]  /*3880*/  MUFU.EX2 R215, R8 ;  /* 0x0000000800d77308 */ /* 0x0005e20000000800 */
[----:B-1----:R-:W-:-:S07]  /*3890*/  F2FP.BF16.PACK_AB R4, R247, R239 ;  /* 0x000000eff704723e */ /* 0x002fce00000010ff */
[----:B------:R-:W-:Y:S01]  /*38a0*/  HMMA.16816.F32.BF16 R164, R4, R24, R112 ;  /* 0x0000001804a4723c */ /* 0x000fe20000041870 */
[----:B--2---:R-:W-:-:S07]  /*38b0*/  FFMA.FTZ R8, R133, c[0x0][0x2d0], -R3 ;  /* 0x0000b40085087a23 */ /* 0x004fce0000010803 */
[C---:B----4-:R-:W-:Y:S01]  /*38c0*/  HMMA.16816.F32.BF16 R128, R4.reuse, R20, R108 ;  /* 0x000000140480723c */ /* 0x050fe2000004186c */
[----:B------:R1:W2:Y:S07]  /*38d0*/  MUFU.EX2 R213, R8 ;  /* 0x0000000800d57308 */ /* 0x0002ae0000000800 */
[C---:B------:R-:W-:Y:S08]  /*38e0*/  HMMA.16816.F32.BF16 R124, R4.reuse, R16, R104 ;  /* 0x00000010047c723c */ /* 0x040ff00000041868 */
[----:B-----5:R-:W-:Y:S01]  /*38f0*/  HMMA.16816.F32.BF16 R112, R4, R28, R100 ;  /* 0x0000001c0470723c */ /* 0x020fe20000041864 */
[----:B-1----:R-:W-:-:S04]  /*3900*/  FFMA.FTZ R8, R161, c[0x0][0x2d0], -R13 ;  /* 0x0000b400a1087a23 */ /* 0x002fc8000001080d */
[----:B------:R1:W-:Y:S03]  /*3910*/  MUFU.EX2 R207, R8 ;  /* 0x0000000800cf7308 */ /* 0x0003e60000000800 */
[C---:B---3--:R-:W-:Y:S08]  /*3920*/  HMMA.16816.F32.BF16 R108, R4.reuse, R32, R96 ;  /* 0x00000020046c723c */ /* 0x048ff00000041860 */
[----:B------:R-:W-:Y:S01]  /*3930*/  HMMA.16816.F32.BF16 R104, R4, R40, R92 ;  /* 0x000000280468723c */ /* 0x000fe2000004185c */
[----:B-1----:R-:W-:-:S07]  /*3940*/  FFMA.FTZ R8, R163, c[0x0][0x2d0], -R13 ;  /* 0x0000b400a3087a23 */ /* 0x002fce000001080d */
[C---:B------:R-:W-:Y:S01]  /*3950*/  HMMA.16816.F32.BF16 R148, R4.reuse, R26, R88 ;  /* 0x0000001a0494723c */ /* 0x040fe20000041858 */
[----:B------:R1:W3:Y:S07]  /*3960*/  MUFU.EX2 R206, R8 ;  /* 0x0000000800ce7308 */ /* 0x0002ee0000000800 */
[C---:B------:R-:W-:Y:S08]  /*3970*/  HMMA.16816.F32.BF16 R84, R4.reuse, R22, R84 ;  /* 0x000000160454723c */ /* 0x040ff00000041854 */
[----:B------:R-:W-:Y:S01]  /*3980*/  HMMA.16816.F32.BF16 R100, R4, R18, R80 ;  /* 0x000000120464723c */ /* 0x000fe20000041850 */
[----:B-1----:R-:W-:-:S04]  /*3990*/  FFMA.FTZ R8, R160, c[0x0][0x2d0], -R13 ;  /* 0x0000b400a0087a23 */ /* 0x002fc8000001080d */
[----:B------:R1:W-:Y:S03]  /*39a0*/  MUFU.EX2 R205, R8 ;  /* 0x0000000800cd7308 */ /* 0x0003e60000000800 */
[C---:B------:R-:W-:Y:S08]  /*39b0*/  HMMA.16816.F32.BF16 R96, R4.reuse, R30, R76 ;  /* 0x0000001e0460723c */ /* 0x040ff0000004184c */
[----:B------:R-:W-:Y:S01]  /*39c0*/  HMMA.16816.F32.BF16 R92, R4, R34, R72 ;  /* 0x00000022045c723c */ /* 0x000fe20000041848 */
[----:B-1----:R-:W-:-:S07]  /*39d0*/  FFMA.FTZ R8, R162, c[0x0][0x2d0], -R13 ;  /* 0x0000b400a2087a23 */ /* 0x002fce000001080d */
[----:B------:R-:W-:Y:S01]  /*39e0*/  HMMA.16816.F32.BF16 R88, R4, R42, R64 ;  /* 0x0000002a0458723c */ /* 0x000fe20000041840 */
[----:B------:R1:W4:Y:S06]  /*39f0*/  MUFU.EX2 R204, R8 ;  /* 0x0000000800cc7308 */ /* 0x00032c0000000800 */
[----:B------:R-:W-:Y:S02]  /*3a00*/  F2FP.BF16.PACK_AB R4, R245, R228 ;  /* 0x000000e4f504723e */ /* 0x000fe400000010ff */
[----:B------:R-:W-:Y:S02]  /*3a10*/  F2FP.BF16.PACK_AB R6, R225, R226 ;  /* 0x000000e2e106723e */ /* 0x000fe400000010ff */
[----:B------:R-:W-:-:S02]  /*3a20*/  F2FP.BF16.PACK_AB R5, R246, R216 ;  /* 0x000000d8f605723e */ /* 0x000fc400000010ff */
[----:B--2---:R-:W-:Y:S01]  /*3a30*/  F2FP.BF16.PACK_AB R7, R213, R215 ;  /* 0x000000d7d507723e */ /* 0x004fe200000010ff */
[----:B-1----:R-:W-:-:S06]  /*3a40*/  FFMA.FTZ R8, R168, c[0x0][0x2d0], -R12 ;  /* 0x0000b400a8087a23 */ /* 0x002fcc000001080c */
[C---:B------:R-:W-:Y:S01]  /*3a50*/  HMMA.16816.F32.BF16 R80, R4.reuse, R24, R68 ;  /* 0x000000180450723c */ /* 0x040fe20000041844 */
[----:B------:R1:W-:Y:S07]  /*3a60*/  MUFU.EX2 R191, R8 ;  /* 0x0000000800bf7308 */ /* 0x0003ee0000000800 */
[C---:B------:R-:W-:Y:S08]  /*3a70*/  HMMA.16816.F32.BF16 R68, R4.reuse, R28, R52 ;  /* 0x0000001c0444723c */ /* 0x040ff00000041834 */
[----:B------:R-:W-:Y:S01]  /*3a80*/  HMMA.16816.F32.BF16 R52, R4, R22, R120 ;  /* 0x000000160434723c */ /* 0x000fe20000041878 */
[----:B-1----:R-:W-:-:S04]  /*3a90*/  FFMA.FTZ R8, R169, c[0x0][0x2d0], -R12 ;  /* 0x0000b400a9087a23 */ /* 0x002fc8000001080c */
[----:B------:R1:W2:Y:S02]  /*3aa0*/  MUFU.EX2 R190, R8 ;  /* 0x0000000800be7308 */ /* 0x0002a40000000800 */
[----:B------:R-:W-:Y:S01]  /*3ab0*/  IMAD.MOV.U32 R122, RZ, RZ, R176 ;  /* 0x000000ffff7a7224 */ /* 0x000fe200078e00b0 */
[C---:B------:R-:W-:Y:S01]  /*3ac0*/  HMMA.16816.F32.BF16 R76, R4.reuse, R20, R60 ;  /* 0x00000014044c723c */ /* 0x040fe2000004183c */
[----:B------:R-:W-:Y:S01]  /*3ad0*/  IMAD.MOV.U32 R123, RZ, RZ, R177 ;  /* 0x000000ffff7b7224 */ /* 0x000fe200078e00b1 */
[----:B------:R-:W-:Y:S06]  /*3ae0*/  LDSM.16.MT88.4 R20, [R208+0x1900] ;  /* 0x00190000d014783b */ /* 0x000fec0000004200 */
[----:B------:R-:W-:Y:S01]  /*3af0*/  HMMA.16816.F32.BF16 R72, R4, R16, R56 ;  /* 0x000000100448723c */ /* 0x000fe20000041838 */
[----:B-1----:R-:W-:-:S07]  /*3b00*/  FFMA.FTZ R8, R170, c[0x0][0x2d0], -R12 ;  /* 0x0000b400aa087a23 */ /* 0x002fce000001080c */
[C---:B------:R-:W-:Y:S01]  /*3b10*/  HMMA.16816.F32.BF16 R64, R4.reuse, R32, R48 ;  /* 0x000000200440723c */ /* 0x040fe20000041830 */
[----:B------:R1:W-:Y:S07]  /*3b20*/  MUFU.EX2 R188, R8 ;  /* 0x0000000800bc7308 */ /* 0x0003ee0000000800 */
[C---:B------:R-:W-:Y:S08]  /*3b30*/  HMMA.16816.F32.BF16 R196, R4.reuse, R40, R44 ;  /* 0x0000002804c4723c */ /* 0x040ff0000004182c */
[C---:B------:R-:W-:Y:S01]  /*3b40*/  HMMA.16816.F32.BF16 R60, R4.reuse, R26, R140 ;  /* 0x0000001a043c723c */ /* 0x040fe2000004188c */
[----:B-1----:R-:W-:Y:S01]  /*3b50*/  FFMA.FTZ R8, R171, c[0x0][0x2d0], -R12 ;  /* 0x0000b400ab087a23 */ /* 0x002fe2000001080c */
[----:B------:R-:W1:Y:S03]  /*3b60*/  LDSM.16.MT88.4 R24, [R208+0x900] ;  /* 0x00090000d018783b */ /* 0x000e660000004200 */
[----:B------:R5:W1:Y:S03]  /*3b70*/  MUFU.EX2 R189, R8 ;  /* 0x0000000800bd7308 */ /* 0x000a660000000800 */
[C---:B------:R-:W-:Y:S01]  /*3b80*/  HMMA.16816.F32.BF16 R48, R4.reuse, R18, R116 ;  /* 0x000000120430723c */ /* 0x040fe20000041874 */
[----:B------:R-:W1:Y:S07]  /*3b90*/  LDSM.16.MT88.4 R16, [R209+0x900] ;  /* 0x00090000d110783b */ /* 0x000e6e0000004200 */
[----:B------:R-:W-:Y:S01]  /*3ba0*/  HMMA.16816.F32.BF16 R44, R4, R30, R144 ;  /* 0x0000001e042c723c */ /* 0x000fe20000041890 */
[----:B------:R-:W1:Y:S01]  /*3bb0*/  LDSM.16.MT88.4 R28, [R209+0x1900] ;  /* 0x00190000d11c783b */ /* 0x000e620000004200 */
[----:B-----5:R-:W-:-:S06]  /*3bc0*/  FFMA.FTZ R8, R172, c[0x0][0x2d0], -R0 ;  /* 0x0000b400ac087a23 */ /* 0x020fcc0000010800 */
[C---:B------:R-:W-:Y:S01]  /*3bd0*/  HMMA.16816.F32.BF16 R56, R4.reuse, R34, R152 ;  /* 0x000000220438723c */ /* 0x040fe20000041898 */
[----:B------:R5:W-:Y:S01]  /*3be0*/  MUFU.EX2 R179, R8 ;  /* 0x0000000800b37308 */ /* 0x000be20000000800 */
[----:B------:R-:W1:Y:S04]  /*3bf0*/  LDSM.16.MT88.4 R32, [R208+0x2900] ;  /* 0x00290000d020783b */ /* 0x000e680000004200 */
[----:B------:R-:W-:Y:S02]  /*3c00*/  LDSM.16.MT88.4 R152, [R208+0xd00] ;  /* 0x000d0000d098783b */ /* 0x000fe40000004200 */
[----:B------:R-:W-:Y:S07]  /*3c10*/  HMMA.16816.F32.BF16 R40, R4, R42, R156 ;  /* 0x0000002a0428723c */ /* 0x000fee000004189c */
[----:B---3--:R-:W-:Y:S01]  /*3c20*/  F2FP.BF16.PACK_AB R4, R206, R207 ;  /* 0x000000cfce04723e */ /* 0x008fe200000010ff */
[----:B-----5:R-:W-:Y:S01]  /*3c30*/  FFMA.FTZ R8, R175, c[0x0][0x2d0], -R0 ;  /* 0x0000b400af087a23 */ /* 0x020fe20000010800 */
[----:B----4-:R-:W-:-:S02]  /*3c40*/  F2FP.BF16.PACK_AB R6, R204, R205 ;  /* 0x000000cdcc06723e */ /* 0x010fc400000010ff */
[----:B--2---:R-:W-:Y:S01]  /*3c50*/  F2FP.BF16.PACK_AB R5, R190, R191 ;  /* 0x000000bfbe05723e */ /* 0x004fe200000010ff */
[----:B------:R2:W3:Y:S01]  /*3c60*/  MUFU.EX2 R176, R8 ;  /* 0x0000000800b07308 */ /* 0x0004e20000000800 */
[----:B-1----:R-:W-:-:S07]  /*3c70*/  F2FP.BF16.PACK_AB R7, R189, R188 ;  /* 0x000000bcbd07723e */ /* 0x002fce00000010ff */
[----:B------:R-:W-:Y:S01]  /*3c80*/  HMMA.16816.F32.BF16 R140, R4, R24, R164 ;  /* 0x00000018048c723c */ /* 0x000fe200000418a4 */
[----:B--2---:R-:W-:-:S07]  /*3c90*/  FFMA.FTZ R8, R173, c[0x0][0x2d0], -R0 ;  /* 0x0000b400ad087a23 */ /* 0x004fce0000010800 */
[C---:B------:R-:W-:Y:S01]  /*3ca0*/  HMMA.16816.F32.BF16 R168, R4.reuse, R16, R128 ;  /* 0x0000001004a8723c */ /* 0x040fe20000041880 */
[----:B------:R1:W-:Y:S07]  /*3cb0*/  MUFU.EX2 R177, R8 ;  /* 0x0000000800b17308 */ /* 0x0003ee0000000800 */
[C---:B------:R-:W-:Y:S08]  /*3cc0*/  HMMA.16816.F32.BF16 R124, R4.reuse, R20, R124 ;  /* 0x00000014047c723c */ /* 0x040ff0000004187c */
[----:B------:R-:W-:Y:S01]  /*3cd0*/  HMMA.16816.F32.BF16 R112, R4, R28, R112 ;  /* 0x0000001c0470723c */ /* 0x000fe20000041870 */
[----:B-1----:R-:W-:-:S04]  /*3ce0*/  FFMA.FTZ R8, R174, c[0x0][0x2d0], -R0 ;  /* 0x0000b400ae087a23 */ /* 0x002fc80000010800 */
[----:B------:R1:W2:Y:S03]  /*3cf0*/  MUFU.EX2 R178, R8 ;  /* 0x0000000800b27308 */ /* 0x0002a60000000800 */
[C---:B------:R-:W-:Y:S08]  /*3d00*/  HMMA.16816.F32.BF16 R192, R4.reuse, R32, R108 ;  /* 0x0000002004c0723c */ /* 0x040ff0000004186c */
[----:B------:R-:W-:Y:S01]  /*3d10*/  HMMA.16816.F32.BF16 R200, R4, R36, R104 ;  /* 0x0000002404c8723c */ /* 0x000fe20000041868 */
[----:B------:R-:W-:Y:S01]  /*3d20*/  LDSM.16.MT88.4 R104, [R209+0x1d00] ;  /* 0x001d0000d168783b */ /* 0x000fe20000004200 */
[----:B-1----:R-:W-:-:S06]  /*3d30*/  FFMA.FTZ R8, R182, c[0x0][0x2d0], -R3 ;  /* 0x0000b400b6087a23 */ /* 0x002fcc0000010803 */
[C---:B------:R-:W-:Y:S01]  /*3d40*/  HMMA.16816.F32.BF16 R148, R4.reuse, R26, R148 ;  /* 0x0000001a0494723c */ /* 0x040fe20000041894 */
[----:B------:R1:W-:Y:S07]  /*3d50*/  MUFU.EX2 R138, R8 ;  /* 0x00000008008a7308 */ /* 0x0003ee0000000800 */
[C---:B------:R-:W-:Y:S08]  /*3d60*/  HMMA.16816.F32.BF16 R84, R4.reuse, R18, R84 ;  /* 0x000000120454723c */ /* 0x040ff00000041854 */
[----:B------:R-:W-:Y:S01]  /*3d70*/  HMMA.16816.F32.BF16 R100, R4, R22, R100 ;  /* 0x000000160464723c */ /* 0x000fe20000041864 */
[----:B-1----:R-:W-:-:S04]  /*3d80*/  FFMA.FTZ R8, R183, c[0x0][0x2d0], -R3 ;  /* 0x0000b400b7087a23 */ /* 0x002fc80000010803 */
[----:B------:R1:W4:Y:S03]  /*3d90*/  MUFU.EX2 R137, R8 ;  /* 0x0000000800897308 */ /* 0x0003260000000800 */
[C---:B------:R-:W-:Y:S01]  /*3da0*/  HMMA.16816.F32.BF16 R160, R4.reuse, R30, R96 ;  /* 0x0000001e04a0723c */ /* 0x040fe20000041860 */
[----:B------:R-:W-:Y:S07]  /*3db0*/  LDSM.16.MT88.4 R96, [R208+0x1d00] ;  /* 0x001d0000d060783b */ /* 0x000fee0000004200 */
[----:B------:R-:W-:Y:S01]  /*3dc0*/  HMMA.16816.F32.BF16 R116, R4, R34, R92 ;  /* 0x000000220474723c */ /* 0x000fe2000004185c */
[----:B-1----:R-:W-:-:S07]  /*3dd0*/  FFMA.FTZ R8, R180, c[0x0][0x2d0], -R3 ;  /* 0x0000b400b4087a23 */ /* 0x002fce0000010803 */
[----:B------:R-:W-:Y:S01]  /*3de0*/  HMMA.16816.F32.BF16 R144, R4, R38, R88 ;  /* 0x000000260490723c */ /* 0x000fe20000041858 */
[----:B------:R-:W-:Y:S01]  /*3df0*/  IMAD.MOV.U32 R95, RZ, RZ, R122 ;  /* 0x000000ffff5f7224 */ /* 0x000fe200078e007a */
[----:B------:R1:W-:Y:S01]  /*3e00*/  MUFU.EX2 R133, R8 ;  /* 0x0000000800857308 */ /* 0x0003e20000000800 */
[----:B------:R-:W-:Y:S02]  /*3e10*/  IMAD.MOV.U32 R94, RZ, RZ, R123 ;  /* 0x000000ffff5e7224 */ /* 0x000fe400078e007b */
[----:B------:R-:W-:Y:S02]  /*3e20*/  IMAD.MOV.U32 R93, RZ, RZ, R9 ;  /* 0x000000ffff5d7224 */ /* 0x000fe400078e0009 */
[----:B---3--:R-:W-:Y:S01]  /*3e30*/  F2FP.BF16.PACK_AB R4, R176, R179 ;  /* 0x000000b3b004723e */ /* 0x008fe200000010ff */
[----:B------:R-:W-:Y:S01]  /*3e40*/  IMAD.MOV.U32 R91, RZ, RZ, R187 ;  /* 0x000000ffff5b7224 */ /* 0x000fe200078e00bb */
[----:B--2---:R-:W-:Y:S01]  /*3e50*/  F2FP.BF16.PACK_AB R6, R178, R177 ;  /* 0x000000b1b206723e */ /* 0x004fe200000010ff */
[----:B------:R-:W-:Y:S01]  /*3e60*/  IMAD.MOV.U32 R90, RZ, RZ, R186 ;  /* 0x000000ffff5a7224 */ /* 0x000fe200078e00ba */
[----:B----4-:R-:W-:Y:S01]  /*3e70*/  F2FP.BF16.PACK_AB R5, R137, R138 ;  /* 0x0000008a8905723e */ /* 0x010fe200000010ff */
[----:B------:R-:W-:Y:S01]  /*3e80*/  IMAD.MOV.U32 R89, RZ, RZ, R185 ;  /* 0x000000ffff597224 */ /* 0x000fe200078e00b9 */
[----:B------:R-:W-:Y:S01]  /*3e90*/  LDSM.16.MT88.4 R120, [R208+0x2d00] ;  /* 0x002d0000d078783b */ /* 0x000fe20000004200 */
[----:B------:R-:W-:-:S02]  /*3ea0*/  IMAD.MOV.U32 R88, RZ, RZ, R184 ;  /* 0x000000ffff587224 */ /* 0x000fc400078e00b8 */
[----:B------:R-:W-:Y:S02]  /*3eb0*/  IMAD.MOV.U32 R92, RZ, RZ, R10 ;  /* 0x000000ffff5c7224 */ /* 0x000fe400078e000a */
[----:B-1----:R-:W-:-:S04]  /*3ec0*/  FFMA.FTZ R8, R181, c[0x0][0x2d0], -R3 ;  /* 0x0000b400b5087a23 */ /* 0x002fc80000010803 */
[----:B------:R-:W1:Y:S02]  /*3ed0*/  MUFU.EX2 R132, R8 ;  /* 0x0000000800847308 */ /* 0x000e640000000800 */
[----:B-1----:R-:W-:Y:S01]  /*3ee0*/  F2FP.BF16.PACK_AB R7, R132, R133 ;  /* 0x000000858407723e */ /* 0x002fe200000010ff */
[----:B------:R-:W-:Y:S02]  /*3ef0*/  FFMA.FTZ R8, R220, c[0x0][0x2d0], -R13 ;  /* 0x0000b400dc087a23 */ /* 0x000fe4000001080d */
[----:B------:R-:W-:-:S04]  /*3f00*/  IMAD.MOV.U32 R220, RZ, RZ, R91 ;  /* 0x000000ffffdc7224 */ /* 0x000fc800078e005b */
[C---:B------:R-:W-:Y:S01]  /*3f10*/  HMMA.16816.F32.BF16 R108, R4.reuse, R18, R52 ;  /* 0x00000012046c723c */ /* 0x040fe20000041834 */
[----:B------:R1:W-:Y:S06]  /*3f20*/  MUFU.EX2 R52, R8 ;  /* 0x0000000800347308 */ /* 0x0003ec0000000800 */
[----:B------:R-:W-:Y:S01]  /*3f30*/  IMAD.MOV.U32 R53, RZ, RZ, R90 ;  /* 0x000000ffff357224 */ /* 0x000fe200078e005a */
[----:B------:R-:W-:Y:S01]  /*3f40*/  HMMA.16816.F32.BF16 R180, R4, R26, R60 ;  /* 0x0000001a04b4723c */ /* 0x000fe2000004183c */
[----:B------:R-:W-:Y:S02]  /*3f50*/  IMAD.MOV.U32 R54, RZ, RZ, R89 ;  /* 0x000000ffff367224 */ /* 0x000fe400078e0059 */
[----:B------:R-:W-:-:S05]  /*3f60*/  IMAD.MOV.U32 R55, RZ, RZ, R88 ;  /* 0x000000ffff377224 */ /* 0x000fca00078e0058 */
[C---:B------:R-:W-:Y:S01]  /*3f70*/  HMMA.16816.F32.BF16 R184, R4.reuse, R24, R80 ;  /* 0x0000001804b8723c */ /* 0x040fe20000041850 */
[--C-:B-1----:R-:W-:Y:S01]  /*3f80*/  FFMA.FTZ R8, R221, c[0x0][0x2d0], -R13.reuse ;  /* 0x0000b400dd087a23 */ /* 0x102fe2000001080d */
[----:B------:R-:W1:Y:S01]  /*3f90*/  LDSM.16.MT88.4 R80, [R209+0xd00] ;  /* 0x000d0000d150783b */ /* 0x000e620000004200 */
[----:B------:R-:W-:Y:S02]  /*3fa0*/  IMAD.MOV.U32 R221, RZ, RZ, R92 ;  /* 0x000000ffffdd7224 */ /* 0x000fe400078e005c */
[----:B------:R2:W3:Y:S03]  /*3fb0*/  MUFU.EX2 R27, R8 ;  /* 0x00000008001b7308 */ /* 0x0004e60000000800 */
[C---:B------:R-:W-:Y:S08]  /*3fc0*/  HMMA.16816.F32.BF16 R48, R4.reuse, R22, R48 ;  /* 0x000000160430723c */ /* 0x040ff00000041830 */
[----:B------:R-:W-:Y:S01]  /*3fd0*/  HMMA.16816.F32.BF16 R60, R4, R20, R72 ;  /* 0x00000014043c723c */ /* 0x000fe20000041848 */
[----:B--2---:R-:W-:Y:S01]  /*3fe0*/  FFMA.FTZ R8, R223, c[0x0][0x2d0], -R13 ;  /* 0x0000b400df087a23 */ /* 0x004fe2000001080d */
[----:B---3--:R-:W-:Y:S01]  /*3ff0*/  F2FP.BF16.PACK_AB R128, R27, R52 ;  /* 0x000000341b80723e */ /* 0x008fe200000010ff */
[----:B------:R-:W-:-:S05]  /*4000*/  IMAD.MOV.U32 R223, RZ, RZ, R93 ;  /* 0x000000ffffdf7224 */ /* 0x000fca00078e005d */
[C---:B------:R-:W-:Y:S01]  /*4010*/  HMMA.16816.F32.BF16 R172, R4.reuse, R16, R76 ;  /* 0x0000001004ac723c */ /* 0x040fe2000004184c */
[----:B------:R2:W-:Y:S06]  /*4020*/  MUFU.EX2 R26, R8 ;  /* 0x00000008001a7308 */ /* 0x0005ec0000000800 */
[----:B------:R-:W-:Y:S01]  /*4030*/  IMAD.MOV.U32 R79, RZ, RZ, R11 ;  /* 0x000000ffff4f7224 */ /* 0x000fe200078e000b */
[C---:B------:R-:W-:Y:S07]  /*4040*/  HMMA.16816.F32.BF16 R156, R4.reuse, R28, R68 ;  /* 0x0000001c049c723c */ /* 0x040fee0000041844 */
[----:B------:R-:W-:Y:S01]  /*4050*/  IMAD.MOV.U32 R29, RZ, RZ, R94 ;  /* 0x000000ffff1d7224 */ /* 0x000fe200078e005e */
[----:B------:R-:W-:Y:S01]  /*4060*/  HMMA.16816.F32.BF16 R44, R4, R30, R44 ;  /* 0x0000001e042c723c */ /* 0x000fe2000004182c */
[----:B--2---:R-:W-:-:S02]  /*4070*/  FFMA.FTZ R8, R217, c[0x0][0x2d0], -R13 ;  /* 0x0000b400d9087a23 */ /* 0x004fc4000001080d */
[----:B------:R-:W-:Y:S02]  /*4080*/  IMAD.MOV.U32 R28, RZ, RZ, R95 ;  /* 0x000000ffff1c7224 */ /* 0x000fe400078e005f */
[----:B------:R2:W3:Y:S01]  /*4090*/  MUFU.EX2 R25, R8 ;  /* 0x0000000800197308 */ /* 0x0004e20000000800 */
[----:B------:R-:W-:Y:S02]  /*40a0*/  IMAD.MOV.U32 R217, RZ, RZ, R15 ;  /* 0x000000ffffd97224 */ /* 0x000fe400078e000f */
[----:B------:R-:W-:Y:S01]  /*40b0*/  HMMA.16816.F32.BF16 R64, R4, R32, R64 ;  /* 0x000000200440723c */ /* 0x000fe20000041840 */
[----:B------:R-:W-:-:S07]  /*40c0*/  IMAD.MOV.U32 R31, RZ, RZ, R14 ;  /* 0x000000ffff1f7224 */ /* 0x000fce00078e000e */
[----:B------:R-:W-:Y:S01]  /*40d0*/  HMMA.16816.F32.BF16 R56, R4, R34, R56 ;  /* 0x000000220438723c */ /* 0x000fe20000041838 */
[----:B--2---:R-:W-:Y:S01]  /*40e0*/  FFMA.FTZ R8, R233, c[0x0][0x2d0], -R12 ;  /* 0x0000b400e9087a23 */ /* 0x004fe2000001080c */
[----:B---3--:R-:W-:-:S06]  /*40f0*/  F2FP.BF16.PACK_AB R130, R25, R26 ;  /* 0x0000001a1982723e */ /* 0x008fcc00000010ff */
[C---:B------:R-:W-:Y:S01]  /*4100*/  HMMA.16816.F32.BF16 R164, R4.reuse, R36, R196 ;  /* 0x0000002404a4723c */ /* 0x040fe200000418c4 */
[----:B------:R2:W-:Y:S07]  /*4110*/  MUFU.EX2 R24, R8 ;  /* 0x0000000800187308 */ /* 0x0005ee0000000800 */
[----:B------:R-:W-:Y:S07]  /*4120*/  HMMA.16816.F32.BF16 R40, R4, R38, R40 ;  /* 0x000000260428723c */ /* 0x000fee0000041828 */
[----:B------:R-:W-:-:S02]  /*4130*/  FFMA.FTZ R4, R227, c[0x0][0x2d0], -R0 ;  /* 0x0000b400e3047a23 */ /* 0x000fc40000010800 */
[----:B--2---:R-:W-:Y:S02]  /*4140*/  FFMA.FTZ R8, R222, c[0x0][0x2d0], -R12 ;  /* 0x0000b400de087a23 */ /* 0x004fe4000001080c */
[----:B------:R2:W-:Y:S01]  /*4150*/  MUFU.EX2 R18, R4 ;  /* 0x0000000400127308 */ /* 0x0005e20000000800 */
[----:B------:R-:W-:-:S07]  /*4160*/  FADD.FTZ R5, R238, R237 ;  /* 0x000000edee057221 */ /* 0x000fce0000010000 */
[----:B------:R3:W4:Y:S01]  /*4170*/  MUFU.EX2 R23, R8 ;  /* 0x0000000800177308 */ /* 0x0007220000000800 */
[----:B--2---:R-:W-:-:S04]  /*4180*/  FADD.FTZ R4, R217, R31 ;  /* 0x0000001fd9047221 */ /* 0x004fc80000010000 */
[----:B------:R-:W-:Y:S02]  /*4190*/  FADD.FTZ R7, R223, R4 ;  /* 0x00000004df077221 */ /* 0x000fe40000010000 */
[----:B---3--:R-:W-:Y:S01]  /*41a0*/  FFMA.FTZ R8, R214, c[0x0][0x2d0], -R12 ;  /* 0x0000b400d6087a23 */ /* 0x008fe2000001080c */
[----:B----4-:R-:W-:-:S03]  /*41b0*/  F2FP.BF16.PACK_AB R129, R23, R24 ;  /* 0x000000181781723e */ /* 0x010fc600000010ff */
[----:B------:R2:W-:Y:S02]  /*41c0*/  MUFU.EX2 R21, R8 ;  /* 0x0000000800157308 */ /* 0x0005e40000000800 */
[----:B--2---:R-:W-:Y:S02]  /*41d0*/  FFMA.FTZ R8, R219, c[0x0][0x2d0], -R12 ;  /* 0x0000b400db087a23 */ /* 0x004fe4000001080c */
[----:B------:R-:W-:-:S04]  /*41e0*/  FADD.FTZ R12, R240, R5 ;  /* 0x00000005f00c7221 */ /* 0x000fc80000010000 */
[----:B------:R2:W3:Y:S01]  /*41f0*/  MUFU.EX2 R22, R8 ;  /* 0x0000000800167308 */ /* 0x0004e20000000800 */
[----:B------:R-:W-:-:S04]  /*4200*/  FADD.FTZ R4, R249, R12 ;  /* 0x0000000cf9047221 */ /* 0x000fc80000010000 */
[----:B------:R-:W-:-:S04]  /*4210*/  FADD.FTZ R4, R216, R4 ;  /* 0x00000004d8047221 */ /* 0x000fc80000010000 */
[----:B------:R-:W-:-:S04]  /*4220*/  FADD.FTZ R246, R246, R4 ;  /* 0x00000004f6f67221 */ /* 0x000fc80000010000 */
[----:B------:R-:W-:Y:S02]  /*4230*/  FADD.FTZ R246, R215, R246 ;  /* 0x000000f6d7f67221 */ /* 0x000fe40000010000 */
[----:B--2---:R-:W-:Y:S01]  /*4240*/  FFMA.FTZ R8, R241, c[0x0][0x2d0], -R0 ;  /* 0x0000b400f1087a23 */ /* 0x004fe20000010800 */
[----:B---3--:R-:W-:Y:S01]  /*4250*/  F2FP.BF16.PACK_AB R131, R22, R21 ;  /* 0x000000151683723e */ /* 0x008fe200000010ff */
[----:B------:R-:W-:Y:S02]  /*4260*/  FADD.FTZ R246, R213, R246 ;  /* 0x000000f6d5f67221 */ /* 0x000fe40000010000 */
[----:B------:R2:W-:Y:S02]  /*4270*/  MUFU.EX2 R20, R8 ;  /* 0x0000000800147308 */ /* 0x0005e40000000800 */
[----:B------:R-:W-:Y:S02]  /*4280*/  FADD.FTZ R246, R138, R246 ;  /* 0x000000f68af67221 */ /* 0x000fe40000010000 */
[----:B-1----:R-:W-:Y:S02]  /*4290*/  HMMA.16816.F32.BF16 R72, R128, R80, R168 ;  /* 0x000000508048723c */ /* 0x002fe400000418a8 */
[----:B------:R-:W-:-:S04]  /*42a0*/  FADD.FTZ R246, R137, R246 ;  /* 0x000000f689f67221 */ /* 0x000fc80000010000 */
[----:B------:R-:W-:Y:S02]  /*42b0*/  FADD.FTZ R246, R133, R246 ;  /* 0x000000f685f67221 */ /* 0x000fe40000010000 */
[C---:B------:R-:W-:Y:S02]  /*42c0*/  HMMA.16816.F32.BF16 R92, R128.reuse, R98, R100 ;  /* 0x00000062805c723c */ /* 0x040fe40000041864 */
[----:B------:R-:W-:Y:S02]  /*42d0*/  FADD.FTZ R246, R132, R246 ;  /* 0x000000f684f67221 */ /* 0x000fe40000010000 */
[--C-:B--2---:R-:W-:Y:S02]  /*42e0*/  FFMA.FTZ R8, R218, c[0x0][0x2d0], -R0.reuse ;  /* 0x0000b400da087a23 */ /* 0x104fe40000010800 */
[----:B------:R-:W-:Y:S02]  /*42f0*/  FFMA.FTZ R0, R229, c[0x0][0x2d0], -R0 ;  /* 0x0000b400e5007a23 */ /* 0x000fe40000010800 */
[----:B------:R1:W2:Y:S01]  /*4300*/  MUFU.EX2 R19, R8 ;  /* 0x0000000800137308 */ /* 0x0002a20000000800 */
[C---:B------:R-:W-:Y:S07]  /*4310*/  HMMA.16816.F32.BF16 R88, R128.reuse, R96, R124 ;  /* 0x000000608058723c */ /* 0x040fee000004187c */
[----:B------:R3:W4:Y:S01]  /*4320*/  MUFU.EX2 R17, R0 ;  /* 0x0000000000117308 */ /* 0x0007220000000800 */
[----:B------:R-:W-:Y:S01]  /*4330*/  HMMA.16816.F32.BF16 R100, R128, R104, R112 ;  /* 0x000000688064723c */ /* 0x000fe20000041870 */
[----:B-1----:R-:W1:Y:S01]  /*4340*/  LDSM.16.MT88.4 R8, [R209+0x2d00] ;  /* 0x002d0000d108783b */ /* 0x002e620000004200 */
[----:B--2---:R-:W-:-:S06]  /*4350*/  F2FP.BF16.PACK_AB R168, R19, R20 ;  /* 0x0000001413a8723e */ /* 0x004fcc00000010ff */
[----:B------:R-:W-:Y:S01]  /*4360*/  HMMA.16816.F32.BF16 R140, R128, R152, R140 ;  /* 0x00000098808c723c */ /* 0x000fe2000004188c */
[----:B---3--:R-:W-:Y:S01]  /*4370*/  FFMA.FTZ R0, R79, c[0x0][0x2d0], -R3 ;  /* 0x0000b4004f007a23 */ /* 0x008fe20000010803 */
[----:B----4-:R-:W-:-:S06]  /*4380*/  F2FP.BF16.PACK_AB R170, R17, R18 ;  /* 0x0000001211aa723e */ /* 0x010fcc00000010ff */
[C---:B------:R-:W-:Y:S01]  /*4390*/  HMMA.16816.F32.BF16 R148, R128.reuse, R154, R148 ;  /* 0x0000009a8094723c */ /* 0x040fe20000041894 */
[----:B------:R2:W3:Y:S07]  /*43a0*/  MUFU.EX2 R13, R0 ;  /* 0x00000000000d7308 */ /* 0x0004ee0000000800 */
[C---:B------:R-:W-:Y:S08]  /*43b0*/  HMMA.16816.F32.BF16 R76, R128.reuse, R82, R84 ;  /* 0x00000052804c723c */ /* 0x040ff00000041854 */
[----:B------:R-:W-:Y:S01]  /*43c0*/  HMMA.16816.F32.BF16 R160, R128, R106, R160 ;  /* 0x0000006a80a0723c */ /* 0x000fe200000418a0 */
[----:B--2---:R-:W-:-:S02]  /*43d0*/  FFMA.FTZ R0, R231, c[0x0][0x2d0], -R3 ;  /* 0x0000b400e7007a23 */ /* 0x004fc40000010803 */
[----:B---3--:R-:W-:Y:S02]  /*43e0*/  FADD.FTZ R246, R13, R246 ;  /* 0x000000f60df67221 */ /* 0x008fe40000010000 */
[----:B------:R2:W3:Y:S03]  /*43f0*/  MUFU.EX2 R14, R0 ;  /* 0x00000000000e7308 */ /* 0x0004e60000000800 */
[C---:B------:R-:W-:Y:S08]  /*4400*/  HMMA.16816.F32.BF16 R112, R128.reuse, R120, R192 ;  /* 0x000000788070723c */ /* 0x040ff000000418c0 */
[----:B------:R-:W-:Y:S01]  /*4410*/  HMMA.16816.F32.BF16 R116, R128, R122, R116 ;  /* 0x0000007a8074723c */ /* 0x000fe20000041874 */
[--C-:B--2---:R-:W-:Y:S01]  /*4420*/  FFMA.FTZ R0, R230, c[0x0][0x2d0], -R3.reuse ;  /* 0x0000b400e6007a23 */ /* 0x104fe20000010803 */
[----:B---3--:R-:W-:Y:S01]  /*4430*/  F2FP.BF16.PACK_AB R169, R14, R13 ;  /* 0x0000000d0ea9723e */ /* 0x008fe200000010ff */
[----:B------:R-:W-:-:S05]  /*4440*/  FFMA.FTZ R3, R232, c[0x0][0x2d0], -R3 ;  /* 0x0000b400e8037a23 */ /* 0x000fca0000010803 */
[----:B-1----:R-:W-:Y:S01]  /*4450*/  HMMA.16816.F32.BF16 R124, R128, R8, R200 ;  /* 0x00000008807c723c */ /* 0x002fe200000418c8 */
[----:B------:R1:W2:Y:S01]  /*4460*/  MUFU.EX2 R15, R0 ;  /* 0x00000000000f7308 */ /* 0x0002a20000000800 */
[----:B------:R-:W-:-:S06]  /*4470*/  FADD.FTZ R246, R14, R246 ;  /* 0x000000f60ef67221 */ /* 0x000fcc0000010000 */
[----:B------:R-:W-:Y:S01]  /*4480*/  HMMA.16816.F32.BF16 R128, R128, R10, R144 ;  /* 0x0000000a8080723c */ /* 0x000fe20000041890 */
[----:B------:R3:W4:Y:S01]  /*4490*/  MUFU.EX2 R16, R3 ;  /* 0x0000000300107308 */ /* 0x0007220000000800 */
[----:B-1----:R-:W-:Y:S02]  /*44a0*/  FADD.FTZ R0, R250, R242 ;  /* 0x000000f2fa007221 */ /* 0x002fe40000010000 */
[----:B--2---:R-:W-:Y:S02]  /*44b0*/  FADD.FTZ R246, R15, R246 ;  /* 0x000000f60ff67221 */ /* 0x004fe40000010000 */
[----:B------:R-:W-:Y:S02]  /*44c0*/  FADD.FTZ R0, R251, R0 ;  /* 0x00000000fb007221 */ /* 0x000fe40000010000 */
[----:B---3--:R-:W-:Y:S01]  /*44d0*/  FADD.FTZ R3, R29, R28 ;  /* 0x0000001c1d037221 */ /* 0x008fe20000010000 */
[----:B----4-:R-:W-:Y:S01]  /*44e0*/  F2FP.BF16.PACK_AB R171, R16, R15 ;  /* 0x0000000f10ab723e */ /* 0x010fe200000010ff */
[----:B------:R-:W-:-:S02]  /*44f0*/  FADD.FTZ R5, R252, R0 ;  /* 0x00000000fc057221 */ /* 0x000fc40000010000 */
[----:B------:R-:W-:Y:S02]  /*4500*/  FADD.FTZ R6, R221, R3 ;  /* 0x00000003dd067221 */ /* 0x000fe40000010000 */
[----:B------:R-:W-:Y:S02]  /*4510*/  FADD.FTZ R3, R220, R7 ;  /* 0x00000007dc037221 */ /* 0x000fe40000010000 */
[----:B------:R-:W-:Y:S01]  /*4520*/  FADD.FTZ R0, R53, R6 ;  /* 0x0000000635007221 */ /* 0x000fe20000010000 */
[----:B------:R-:W-:Y:S01]  /*4530*/  HMMA.16816.F32.BF16 R68, R168, R80, R172 ;  /* 0x00000050a844723c */ /* 0x000fe200000418ac */
[----:B------:R-:W-:Y:S02]  /*4540*/  FADD.FTZ R5, R228, R5 ;  /* 0x00000005e4057221 */ /* 0x000fe40000010000 */
[----:B------:R-:W-:Y:S02]  /*4550*/  FADD.FTZ R3, R239, R3 ;  /* 0x00000003ef037221 */ /* 0x000fe40000010000 */
[----:B------:R-:W-:-:S02]  /*4560*/  FADD.FTZ R0, R234, R0 ;  /* 0x00000000ea007221 */ /* 0x000fc40000010000 */
[----:B------:R-:W-:Y:S01]  /*4570*/  FADD.FTZ R245, R245, R5 ;  /* 0x00000005f5f57221 */ /* 0x000fe20000010000 */
[C---:B------:R-:W-:Y:S01]  /*4580*/  HMMA.16816.F32.BF16 R80, R168.reuse, R82, R108 ;  /* 0x00000052a850723c */ /* 0x040fe2000004186c */
[----:B------:R-:W-:Y:S02]  /*4590*/  FADD.FTZ R247, R247, R3 ;  /* 0x00000003f7f77221 */ /* 0x000fe40000010000 */
[----:B------:R-:W-:Y:S02]  /*45a0*/  FADD.FTZ R248, R248, R0 ;  /* 0x00000000f8f87221 */ /* 0x000fe40000010000 */
[----:B------:R-:W-:Y:S02]  /*45b0*/  FADD.FTZ R245, R226, R245 ;  /* 0x000000f5e2f57221 */ /* 0x000fe40000010000 */
[----:B------:R-:W-:Y:S01]  /*45c0*/  FADD.FTZ R247, R244, R247 ;  /* 0x000000f7f4f77221 */ /* 0x000fe20000010000 */
[----:B------:R-:W-:Y:S01]  /*45d0*/  HMMA.16816.F32.BF16 R144, R168, R152, R184 ;  /* 0x00000098a890723c */ /* 0x000fe200000418b8 */
        /* <DEDUP_REMOVED lines=12> */
[----:B------:R-:W-:Y:S02]  /*46a0*/  IMAD.MOV.U32 R220, RZ, RZ, R54 ;  /* 0x000000ffffdc7224 */ /* 0x000fe400078e0036 */
[----:B------:R-:W-:Y:S01]  /*46b0*/  FADD.FTZ R245, R177, R245 ;  /* 0x000000f5b1f57221 */ /* 0x000fe20000010000 */
[----:B------:R-:W-:Y:S01]  /*46c0*/  HMMA.16816.F32.BF16 R108, R168, R120, R64 ;  /* 0x00000078a86c723c */ /* 0x000fe20000041840 */
[----:B------:R-:W-:Y:S01]  /*46d0*/  FADD.FTZ R247, R205, R247 ;  /* 0x000000f7cdf77221 */ /* 0x000fe20000010000 */
[----:B------:R-:W-:Y:S01]  /*46e0*/  ISETP.GE.AND P0, PT, R220, R55, PT ;  /* 0x00000037dc00720c */ /* 0x000fe20003f06270 */
[----:B------:R-:W-:-:S02]  /*46f0*/  FADD.FTZ R248, R188, R248 ;  /* 0x000000f8bcf87221 */ /* 0x000fc40000010000 */
[----:B------:R-:W-:Y:S02]  /*4700*/  FADD.FTZ R245, R178, R245 ;  /* 0x000000f5b2f57221 */ /* 0x000fe40000010000 */
        /* <DEDUP_REMOVED lines=16> */
[----:B------:R-:W-:Y:S01]  /*4810*/  HMMA.16816.F32.BF16 R120, R168, R122, R56 ;  /* 0x0000007aa878723c */ /* 0x000fe20000041838 */
[----:B------:R-:W-:Y:S02]  /*4820*/  FADD.FTZ R247, R25, R247 ;  /* 0x000000f719f77221 */ /* 0x000fe40000010000 */
[----:B------:R-:W-:-:S05]  /*4830*/  FADD.FTZ R248, R22, R248 ;  /* 0x000000f816f87221 */ /* 0x000fca0000010000 */
[C---:B------:R-:W-:Y:S08]  /*4840*/  HMMA.16816.F32.BF16 R164, R168.reuse, R8, R164 ;  /* 0x00000008a8a4723c */ /* 0x040ff000000418a4 */
[----:B------:R-:W-:Y:S01]  /*4850*/  HMMA.16816.F32.BF16 R168, R168, R10, R40 ;  /* 0x0000000aa8a8723c */ /* 0x000fe20000041828 */
[----:B------:R-:W-:Y:S07]  /*4860*/  @!P0 BRA `(.L_x_10) ;  /* 0x000032d000008947 */ /* 0x000fee0003800000 */
[----:B------:R-:W2:Y:S04]  /*4870*/  LDL.64 R30, [R1+0x18] ;  /* 0x00001800011e7983 */ /* 0x000ea80000100a00 */
[----:B------:R-:W3:Y:S04]  /*4880*/  LDL R53, [R1+0x2c] ;  /* 0x00002c0001357983 */ /* 0x000ee80000100800 */
[----:B------:R-:W4:Y:S04]  /*4890*/  LDL.64 R28, [R1+0x20] ;  /* 0x00002000011c7983 */ /* 0x000f280000100a00 */
[----:B------:R-:W5:Y:S01]  /*48a0*/  LDL.64 R54, [R1+0x10] ;  /* 0x0000100001367983 */ /* 0x000f620000100a00 */
[----:B------:R-:W-:Y:S01]  /*48b0*/  IMAD.MOV.U32 R138, RZ, RZ, R2 ;  /* 0x000000ffff8a7224 */ /* 0x000fe200078e0002 */
[C---:B------:R-:W-:Y:S01]  /*48c0*/  IADD3 R223, R212.reuse, 0x400, RZ ;  /* 0x00000400d4df7810 */ /* 0x040fe20007ffe0ff */
[----:B------:R-:W-:Y:S01]  /*48d0*/  IMAD.MOV.U32 R225, RZ, RZ, R220 ;  /* 0x000000ffffe17224 */ /* 0x000fe200078e00dc */
[C---:B------:R-:W-:Y:S01]  /*48e0*/  IADD3 R222, R212.reuse, 0x800, RZ ;  /* 0x00000800d4de7810 */ /* 0x040fe20007ffe0ff */
[----:B------:R-:W-:Y:S01]  /*48f0*/  IMAD.MOV.U32 R3, RZ, RZ, R135 ;  /* 0x000000ffff037224 */ /* 0x000fe200078e0087 */
[C---:B------:R-:W-:Y:S01]  /*4900*/  IADD3 R221, R212.reuse, 0xc00, RZ ;  /* 0x00000c00d4dd7810 */ /* 0x040fe20007ffe0ff */
[----:B------:R-:W-:Y:S01]  /*4910*/  IMAD.MOV.U32 R0, RZ, RZ, R136 ;  /* 0x000000ffff007224 */ /* 0x000fe200078e0088 */
[C---:B------:R-:W-:Y:S01]  /*4920*/  IADD3 R220, R212.reuse, 0x1000, RZ ;  /* 0x00001000d4dc7810 */ /* 0x040fe20007ffe0ff */
[----:B------:R-:W-:Y:S01]  /*4930*/  IMAD.MOV.U32 R137, RZ, RZ, R134 ;  /* 0x000000ffff897224 */ /* 0x000fe200078e0086 */
[----:B------:R-:W-:-:S02]  /*4940*/  IADD3 R219, R212, 0x1400, RZ ;  /* 0x00001400d4db7810 */ /* 0x000fc40007ffe0ff */
[C---:B------:R-:W-:Y:S02]  /*4950*/  IADD3 R218, R212.reuse, 0x1800, RZ ;  /* 0x00001800d4da7810 */ /* 0x040fe40007ffe0ff */
[C---:B------:R-:W-:Y:S02]  /*4960*/  IADD3 R217, R212.reuse, 0x1c00, RZ ;  /* 0x00001c00d4d97810 */ /* 0x040fe40007ffe0ff */
[C---:B------:R-:W-:Y:S02]  /*4970*/  IADD3 R216, R212.reuse, 0x2000, RZ ;  /* 0x00002000d4d87810 */ /* 0x040fe40007ffe0ff */
[C---:B------:R-:W-:Y:S02]  /*4980*/  IADD3 R215, R212.reuse, 0x2400, RZ ;  /* 0x00002400d4d77810 */ /* 0x040fe40007ffe0ff */
[C---:B------:R-:W-:Y:S02]  /*4990*/  IADD3 R214, R212.reuse, 0x2800, RZ ;  /* 0x00002800d4d67810 */ /* 0x040fe40007ffe0ff */
[----:B------:R-:W-:-:S02]  /*49a0*/  IADD3 R213, R212, 0x2c00, RZ ;  /* 0x00002c00d4d57810 */ /* 0x000fc40007ffe0ff */
[C---:B--2---:R-:W-:Y:S02]  /*49b0*/  IADD3 R4, P3, R30.reuse, 0x20, RZ ;  /* 0x000000201e047810 */ /* 0x044fe40007f7e0ff */
[----:B------:R-:W-:-:S03]  /*49c0*/  IADD3 R2, P2, R30, 0x40, RZ ;  /* 0x000000401e027810 */ /* 0x000fc60007f5e0ff */
[----:B------:R3:W-:Y:S04]  /*49d0*/  STL [R1+0xc], R4 ;  /* 0x00000c0401007387 */ /* 0x0007e80000100800 */
[----:B------:R1:W-:Y:S01]  /*49e0*/  STL [R1+0x4], R2 ;  /* 0x0000040201007387 */ /* 0x0003e20000100800 */
[--C-:B---3--:R-:W-:Y:S02]  /*49f0*/  IMAD.X R4, RZ, RZ, R53.reuse, P3 ;  /* 0x000000ffff047224 */ /* 0x108fe400018e0635 */
[----:B-1----:R-:W-:-:S03]  /*4a00*/  IMAD.X R2, RZ, RZ, R53, P2 ;  /* 0x000000ffff027224 */ /* 0x002fc600010e0635 */
[----:B------:R1:W-:Y:S04]  /*4a10*/  STL [R1+0x8], R4 ;  /* 0x0000080401007387 */ /* 0x0003e80000100800 */
[----:B------:R1:W-:Y:S01]  /*4a20*/  STL [R1], R2 ;  /* 0x0000000201007387 */ /* 0x0003e20000100800 */
[C---:B----4-:R-:W-:Y:S02]  /*4a30*/  IADD3 R252, P1, R28.reuse, 0x20, RZ ;  /* 0x000000201cfc7810 */ /* 0x050fe40007f3e0ff */
[----:B------:R-:W-:-:S03]  /*4a40*/  IADD3 R250, P0, R28, 0x40, RZ ;  /* 0x000000401cfa7810 */ /* 0x000fc60007f1e0ff */
[--C-:B-----5:R-:W-:Y:S02]  /*4a50*/  IMAD.X R251, RZ, RZ, R55.reuse, P1 ;  /* 0x000000fffffb7224 */ /* 0x120fe400008e0637 */
[----:B------:R-:W-:Y:S02]  /*4a60*/  IMAD.X R249, RZ, RZ, R55, P0 ;  /* 0x000000fffff97224 */ /* 0x000fe400000e0637 */
.L_x_11:
[----:B------:R-:W2:Y:S01]  /*4a70*/  LDL.64 R196, [R1+0x18] ;  /* 0x0000180001c47983 */ /* 0x000ea20000100a00 */
[----:B------:R-:W-:Y:S04]  /*4a80*/  DEPBAR.LE SB0, 0x0 ;  /* 0x000080000000791a */ /* 0x000fe80000000000 */
[----:B-1----:R-:W-:Y:S01]  /*4a90*/  SHF.R.S32.HI R2, RZ, 0x1f, R225 ;  /* 0x0000001fff027819 */ /* 0x002fe200000114e1 */
[----:B------:R-:W3:Y:S01]  /*4aa0*/  LDL R192, [R1+0x2c] ;  /* 0x00002c0001c07983 */ /* 0x000ee20000100800 */
[C---:B------:R-:W-:Y:S01]  /*4ab0*/  IMAD.WIDE.U32 R54, R225.reuse, c[0x0][0x208], RZ ;  /* 0x00008200e1367a25 */ /* 0x040fe200078e00ff */
[----:B------:R-:W-:Y:S02]  /*4ac0*/  MOV R194, c[0x0][0x208] ;  /* 0x0000820000c27a02 */ /* 0x000fe40000000f00 */
[----:B------:R-:W4:Y:S01]  /*4ad0*/  LDL R189, [R1+0xc] ;  /* 0x00000c0001bd7983 */ /* 0x000f220000100800 */
[----:B------:R-:W-:Y:S01]  /*4ae0*/  IMAD R2, R2, c[0x0][0x208], RZ ;  /* 0x0000820002027a24 */ /* 0x000fe200078e02ff */
[C---:B------:R-:W-:Y:S02]  /*4af0*/  SHF.L.U32 R136, R54.reuse, 0x6, RZ ;  /* 0x0000000636887819 */ /* 0x040fe400000006ff */
[----:B------:R-:W5:Y:S01]  /*4b00*/  LDL R193, [R1+0x4] ;  /* 0x0000040001c17983 */ /* 0x000f620000100800 */
[----:B------:R-:W-:Y:S01]  /*4b10*/  IMAD R2, R225, c[0x0][0x20c], R2 ;  /* 0x00008300e1027a24 */ /* 0x000fe200078e0202 */
[----:B------:R-:W-:Y:S02]  /*4b20*/  MOV R195, c[0x0][0x20c] ;  /* 0x0000830000c37a02 */ /* 0x000fe40000000f00 */
[----:B------:R-:W5:Y:S02]  /*4b30*/  LDL R190, [R1+0x8] ;  /* 0x0000080001be7983 */ /* 0x000f640000100800 */
[----:B------:R-:W-:Y:S02]  /*4b40*/  IADD3 R2, R55, R2, RZ ;  /* 0x0000000237027210 */ /* 0x000fe40007ffe0ff */
[----:B------:R-:W5:Y:S02]  /*4b50*/  LDL R191, [R1] ;  /* 0x0000000001bf7983 */ /* 0x000f640000100800 */
[----:B------:R-:W-:Y:S02]  /*4b60*/  SHF.L.U64.HI R2, R54, 0x6, R2 ;  /* 0x0000000636027819 */ /* 0x000fe40000010202 */
[----:B------:R-:W5:Y:S04]  /*4b70*/  LDL R226, [R1+0x28] ;  /* 0x0000280001e27983 */ /* 0x000f680000100800 */
[----:B------:R-:W-:Y:S08]  /*4b80*/  BAR.SYNC.DEFER_BLOCKING 0x0 ;  /* 0x0000000000007b1d */ /* 0x000ff00000010000 */
[----:B------:R-:W-:Y:S08]  /*4b90*/  LDSM.16.M88.4 R64, [R210+0x6100] ;  /* 0x00610000d240783b */ /* 0x000ff00000000200 */
[----:B------:R-:W1:Y:S08]  /*4ba0*/  LDSM.16.M88.4 R16, [R139+0x3100] ;  /* 0x003100008b10783b */ /* 0x000e700000000200 */
[----:B------:R-:W1:Y:S08]  /*4bb0*/  LDSM.16.M88.4 R60, [R210+0x7100] ;  /* 0x00710000d23c783b */ /* 0x000e700000000200 */
[----:B------:R-:W1:Y:S08]  /*4bc0*/  LDSM.16.M88.4 R32, [R139+0x3500] ;  /* 0x003500008b20783b */ /* 0x000e700000000200 */
[----:B------:R-:W5:Y:S04]  /*4bd0*/  LDL R227, [R1+0x34] ;  /* 0x0000340001e37983 */ /* 0x000f680000100800 */
[----:B------:R-:W1:Y:S08]  /*4be0*/  LDSM.16.M88.4 R48, [R139+0x3900] ;  /* 0x003900008b30783b */ /* 0x000e700000000200 */
[----:B------:R-:W5:Y:S01]  /*4bf0*/  LDL.64 R230, [R1+0x20] ;  /* 0x0000200001e67983 */ /* 0x000f620000100a00 */
[-C--:B-1----:R-:W-:Y:S05]  /*4c00*/  HMMA.16816.F32.BF16 R4, R64, R16.reuse, RZ ;  /* 0x000000104004723c */ /* 0x082fea00000418ff */
[----:B------:R-:W1:Y:S03]  /*4c10*/  LDSM.16.M88.4 R132, [R139+0x3d00] ;  /* 0x003d00008b84783b */ /* 0x000e660000000200 */
[C---:B------:R-:W-:Y:S05]  /*4c20*/  HMMA.16816.F32.BF16 R8, R60.reuse, R16, RZ ;  /* 0x000000103c08723c */ /* 0x040fea00000418ff */
[----:B------:R-:W5:Y:S03]  /*4c30*/  LDL.64 R228, [R1+0x10] ;  /* 0x0000100001e47983 */ /* 0x000f660000100a00 */
[-C--:B------:R-:W-:Y:S03]  /*4c40*/  HMMA.16816.F32.BF16 R12, R60, R18.reuse, RZ ;  /* 0x000000123c0c723c */ /* 0x080fe600000418ff */
[----:B------:R-:W-:Y:S05]  /*4c50*/  LDSM.16.M88.4 R172, [R211+0x6100] ;  /* 0x00610000d3ac783b */ /* 0x000fea0000000200 */
[C---:B------:R-:W-:Y:S03]  /*4c60*/  HMMA.16816.F32.BF16 R16, R64.reuse, R18, RZ ;  /* 0x000000124010723c */ /* 0x040fe600000418ff */
[----:B------:R-:W1:Y:S05]  /*4c70*/  LDSM.16.M88.4 R176, [R212] ;  /* 0x00000000d4b0783b */ /* 0x000e6a0000000200 */
[-C--:B------:R-:W-:Y:S03]  /*4c80*/  HMMA.16816.F32.BF16 R20, R64, R32.reuse, RZ ;  /* 0x000000204014723c */ /* 0x080fe600000418ff */
[----:B------:R-:W1:Y:S05]  /*4c90*/  LDSM.16.M88.4 R180, [R211+0x7100] ;  /* 0x00710000d3b4783b */ /* 0x000e6a0000000200 */
[C---:B------:R-:W-:Y:S03]  /*4ca0*/  HMMA.16816.F32.BF16 R24, R60.reuse, R32, RZ ;  /* 0x000000203c18723c */ /* 0x040fe600000418ff */
[----:B------:R-:W1:Y:S05]  /*4cb0*/  LDSM.16.M88.4 R184, [R223] ;  /* 0x00000000dfb8783b */ /* 0x000e6a0000000200 */
[-C--:B------:R-:W-:Y:S08]  /*4cc0*/  HMMA.16816.F32.BF16 R28, R60, R34.reuse, RZ ;  /* 0x000000223c1c723c */ /* 0x080ff000000418ff */
[C---:B------:R-:W-:Y:S08]  /*4cd0*/  HMMA.16816.F32.BF16 R32, R64.reuse, R34, RZ ;  /* 0x000000224020723c */ /* 0x040ff000000418ff */
[-C--:B------:R-:W-:Y:S08]  /*4ce0*/  HMMA.16816.F32.BF16 R36, R64, R48.reuse, RZ ;  /* 0x000000304024723c */ /* 0x080ff000000418ff */
[C---:B------:R-:W-:Y:S08]  /*4cf0*/  HMMA.16816.F32.BF16 R40, R60.reuse, R48, RZ ;  /* 0x000000303c28723c */ /* 0x040ff000000418ff */
[-C--:B------:R-:W-:Y:S08]  /*4d00*/  HMMA.16816.F32.BF16 R44, R60, R50.reuse, RZ ;  /* 0x000000323c2c723c */ /* 0x080ff000000418ff */
[C---:B------:R-:W-:Y:S04]  /*4d10*/  HMMA.16816.F32.BF16 R48, R64.reuse, R50, RZ ;  /* 0x000000324030723c */ /* 0x040fe800000418ff */
[----:B--2---:R-:W-:Y:S04]  /*4d20*/  IADD3 R52, P1, R136, R196, RZ ;  /* 0x000000c488347210 */ /* 0x004fe80007f3e0ff */
[----:B------:R-:W-:Y:S04]  /*4d30*/  LEA R200, P0, R52, c[0x0][0x1f8], 0x1 ;  /* 0x00007e0034c87a11 */ /* 0x000fe800078008ff */
[----:B---3--:R-:W-:Y:S04]  /*4d40*/  IADD3.X R53, R2, R192, RZ, P1, !PT ;  /* 0x000000c002357210 */ /* 0x008fe80000ffe4ff */
[----:B------:R-:W-:Y:S02]  /*4d50*/  LEA.HI.X R201, R52, c[0x0][0x1fc], R53, 0x1, P0 ;  /* 0x00007f0034c97a11 */ /* 0x000fe400000f0c35 */
[-C--:B-1----:R-:W-:Y:S01]  /*4d60*/  HMMA.16816.F32.BF16 R52, R64, R132.reuse, RZ ;  /* 0x000000844034723c */ /* 0x082fe200000418ff */
[C---:B----4-:R-:W-:Y:S02]  /*4d70*/  IADD3 R57, P3, R136.reuse, R189, RZ ;  /* 0x000000bd88397210 */ /* 0x050fe40007f7e0ff */
[----:B-----5:R-:W-:Y:S02]  /*4d80*/  IADD3 R56, P2, R136, R193, RZ ;  /* 0x000000c188387210 */ /* 0x020fe40007f5e0ff */
[C---:B------:R-:W-:Y:S02]  /*4d90*/  LEA R204, P1, R57.reuse, c[0x0][0x1f8], 0x1 ;  /* 0x00007e0039cc7a11 */ /* 0x040fe400078208ff */
[----:B------:R-:W-:Y:S02]  /*4da0*/  LEA R202, P0, R56, c[0x0][0x1f8], 0x1 ;  /* 0x00007e0038ca7a11 */ /* 0x000fe400078008ff */
[C---:B------:R-:W-:Y:S03]  /*4db0*/  IADD3.X R58, R2.reuse, R190, RZ, P3, !PT ;  /* 0x000000be023a7210 */ /* 0x040fe60001ffe4ff */
[----:B------:R-:W-:Y:S02]  /*4dc0*/  IADD3.X R59, R2, R191, RZ, P2, !PT ;  /* 0x000000bf023b7210 */ /* 0x000fe400017fe4ff */
[----:B------:R-:W-:Y:S02]  /*4dd0*/  LEA.HI.X R205, R57, c[0x0][0x1fc], R58, 0x1, P1 ;  /* 0x00007f0039cd7a11 */ /* 0x000fe400008f0c3a */
[----:B------:R-:W-:Y:S02]  /*4de0*/  LEA.HI.X R203, R56, c[0x0][0x1fc], R59, 0x1, P0 ;  /* 0x00007f0038cb7a11 */ /* 0x000fe400000f0c3b */
[C---:B------:R-:W-:Y:S02]  /*4df0*/  HMMA.16816.F32.BF16 R56, R60.reuse, R132, RZ ;  /* 0x000000843c38723c */ /* 0x040fe400000418ff */
[----:B------:R-:W-:Y:S04]  /*4e00*/  LEA R136, P3, R194, R136, 0x5 ;  /* 0x00000088c2887211 */ /* 0x000fe800078628ff */
[C---:B------:R-:W-:Y:S02]  /*4e10*/  IADD3 R188, P0, R136.reuse, R196, RZ ;  /* 0x000000c488bc7210 */ /* 0x040fe40007f1e0ff */
[-C--:B------:R-:W-:Y:S01]  /*4e20*/  HMMA.16816.F32.BF16 R60, R60, R134.reuse, RZ ;  /* 0x000000863c3c723c */ /* 0x080fe200000418ff */
[----:B------:R-:W-:Y:S03]  /*4e30*/  IADD3 R189, P2, R136, R189, RZ ;  /* 0x000000bd88bd7210 */ /* 0x000fe60007f5e0ff */
[----:B------:R-:W-:Y:S02]  /*4e40*/  LEA R132, P4, R188, c[0x0][0x1f8], 0x1 ;  /* 0x00007e00bc847a11 */ /* 0x000fe400078808ff */
[----:B------:R-:W-:Y:S02]  /*4e50*/  LEA.HI.X R2, R194, R2, R195, 0x5, P3 ;  /* 0x00000002c2027211 */ /* 0x000fe400018f2cc3 */
[----:B------:R-:W-:Y:S04]  /*4e60*/  HMMA.16816.F32.BF16 R64, R64, R134, RZ ;  /* 0x000000864040723c */ /* 0x000fe800000418ff */
[C---:B------:R-:W-:Y:S02]  /*4e70*/  LEA R198, P1, R189.reuse, c[0x0][0x1f8], 0x1 ;  /* 0x00007e00bdc67a11 */ /* 0x040fe400078208ff */
[----:B------:R-:W-:Y:S02]  /*4e80*/  IADD3 R136, P3, R136, R193, RZ ;  /* 0x000000c188887210 */ /* 0x000fe40007f7e0ff */
[-C--:B------:R-:W-:Y:S05]  /*4e90*/  HMMA.16816.F32.BF16 R4, R172, R176.reuse, R4 ;  /* 0x000000b0ac04723c */ /* 0x080fea0000041804 */
[C---:B------:R-:W-:Y:S02]  /*4ea0*/  IADD3.X R133, R2.reuse, R192, RZ, P0, !PT ;  /* 0x000000c002857210 */ /* 0x040fe400007fe4ff */
[----:B------:R-:W-:Y:S01]  /*4eb0*/  IADD3.X R190, R2, R190, RZ, P2, !PT ;  /* 0x000000be02be7210 */ /* 0x000fe200017fe4ff */
[C---:B------:R-:W-:Y:S01]  /*4ec0*/  HMMA.16816.F32.BF16 R8, R180.reuse, R176, R8 ;  /* 0x000000b0b408723c */ /* 0x040fe20000041808 */
[----:B------:R-:W-:Y:S03]  /*4ed0*/  LDSM.16.M88.4 R192, [R221] ;  /* 0x00000000ddc0783b */ /* 0x000fe60000000200 */
[----:B------:R-:W-:Y:S02]  /*4ee0*/  LEA.HI.X R133, R188, c[0x0][0x1fc], R133, 0x1, P4 ;  /* 0x00007f00bc857a11 */ /* 0x000fe400020f0c85 */
[----:B------:R-:W-:Y:S02]  /*4ef0*/  IADD3.X R2, R2, R191, RZ, P3, !PT ;  /* 0x000000bf02027210 */ /* 0x000fe40001ffe4ff */
[-C--:B------:R-:W-:Y:S03]  /*4f00*/  HMMA.16816.F32.BF16 R12, R180, R178.reuse, R12 ;  /* 0x000000b2b40c723c */ /* 0x080fe6000004180c */
[----:B------:R-:W-:Y:S02]  /*4f10*/  ISETP.NE.AND P2, PT, R226, RZ, PT ;  /* 0x000000ffe200720c */ /* 0x000fe40003f45270 */
[----:B------:R-:W-:Y:S02]  /*4f20*/  LEA.HI.X R199, R189, c[0x0][0x1fc], R190, 0x1, P1 ;  /* 0x00007f00bdc77a11 */ /* 0x000fe400008f0cbe */
[----:B------:R-:W1:Y:S01]  /*4f30*/  LDSM.16.M88.4 R188, [R222] ;  /* 0x00000000debc783b */ /* 0x000e620000000200 */
[C---:B------:R-:W-:Y:S04]  /*4f40*/  HMMA.16816.F32.BF16 R16, R172.reuse, R178, R16 ;  /* 0x000000b2ac10723c */ /* 0x040fe80000041810 */
[C---:B------:R-:W-:Y:S03]  /*4f50*/  LEA R196, P0, R136.reuse, c[0x0][0x1f8], 0x1 ;  /* 0x00007e0088c47a11 */ /* 0x040fe600078008ff */
[----:B------:R-:W-:Y:S01]  /*4f60*/  @!PT LDS RZ, [RZ] ;  /* 0x00000000fffff984 */ /* 0x000fe20000000800 */
[----:B------:R-:W-:Y:S01]  /*4f70*/  @!PT LDS RZ, [RZ] ;  /* 0x00000000fffff984 */ /* 0x000fe20000000800 */
[----:B------:R-:W-:Y:S01]  /*4f80*/  @!PT LDS RZ, [RZ] ;  /* 0x00000000fffff984 */ /* 0x000fe20000000800 */
[----:B------:R2:W-:Y:S01]  /*4f90*/  LDGSTS.E.BYPASS.LTC128B.128 [R224+0x100], [R200.64], !P5 ;  /* 0x00100000c8e07fae */ /* 0x0005e2000e901d46 */
[-C--:B------:R-:W-:Y:S04]  /*4fa0*/  HMMA.16816.F32.BF16 R20, R172, R184.reuse, R20 ;  /* 0x000000b8ac14723c */ /* 0x080fe80000041814 */
[----:B------:R-:W-:Y:S02]  /*4fb0*/  LEA.HI.X R197, R136, c[0x0][0x1fc], R2, 0x1, P0 ;  /* 0x00007f0088c57a11 */ /* 0x000fe400000f0c02 */
[C---:B------:R-:W-:Y:S01]  /*4fc0*/  ISETP.GT.AND P0, PT, R225.reuse, R227, PT ;  /* 0x000000e3e100720c */ /* 0x040fe20003f04270 */
[----:B------:R3:W-:Y:S01]  /*4fd0*/  LDGSTS.E.BYPASS.LTC128B.128 [R224+0x1100], [R204.64], !P2 ;  /* 0x01100000cce07fae */ /* 0x0007e2000d101d46 */
[C---:B------:R-:W-:Y:S01]  /*4fe0*/  HMMA.16816.F32.BF16 R24, R180.reuse, R184, R24 ;  /* 0x000000b8b418723c */ /* 0x040fe20000041818 */
[----:B------:R-:W-:Y:S03]  /*4ff0*/  MOV R227, c[0x0][0x1e0] ;  /* 0x0000780000e37a02 */ /* 0x000fe60000000f00 */
[----:B------:R-:W-:Y:S02]  /*5000*/  IADD3 R225, R225, -0x1, RZ ;  /* 0xffffffffe1e17810 */ /* 0x000fe40007ffe0ff */
[----:B------:R-:W-:Y:S01]  /*5010*/  SHF.L.U32 R227, R227, 0x5, RZ ;  /* 0x00000005e3e37819 */ /* 0x000fe200000006ff */
[----:B------:R2:W-:Y:S01]  /*5020*/  LDGSTS.E.BYPASS.LTC128B.128 [R224+0x2100], [R202.64], !P6 ;  /* 0x02100000cae07fae */ /* 0x0005e2000f101d46 */
[-C--:B------:R-:W-:Y:S07]  /*5030*/  HMMA.16816.F32.BF16 R28, R180, R186.reuse, R28 ;  /* 0x000000bab41c723c */ /* 0x080fee000004181c */
[----:B------:R4:W-:Y:S01]  /*5040*/  LDGSTS.E.BYPASS.LTC128B.128 [R224+0x900], [R132.64], !P5 ;  /* 0x0090000084e07fae */ /* 0x0009e2000e901d46 */
[C---:B------:R-:W-:Y:S07]  /*5050*/  HMMA.16816.F32.BF16 R32, R172.reuse, R186, R32 ;  /* 0x000000baac20723c */ /* 0x040fee0000041820 */
[----:B------:R5:W-:Y:S01]  /*5060*/  LDGSTS.E.BYPASS.LTC128B.128 [R224+0x1900], [R198.64], !P2 ;  /* 0x01900000c6e07fae */ /* 0x000be2000d101d46 */
[-C--:B-1----:R-:W-:Y:S07]  /*5070*/  HMMA.16816.F32.BF16 R36, R172, R188.reuse, R36 ;  /* 0x000000bcac24723c */ /* 0x082fee0000041824 */
[----:B------:R5:W-:Y:S01]  /*5080*/  LDGSTS.E.BYPASS.LTC128B.128 [R224+0x2900], [R196.64], !P6 ;  /* 0x02900000c4e07fae */ /* 0x000be2000f101d46 */
[C---:B------:R-:W-:Y:S07]  /*5090*/  HMMA.16816.F32.BF16 R40, R180.reuse, R188, R40 ;  /* 0x000000bcb428723c */ /* 0x040fee0000041828 */
[----:B--2---:R-:W-:Y:S01]  /*50a0*/  LDSM.16.M88.4 R200, [R210+0x9100] ;  /* 0x00910000d2c8783b */ /* 0x004fe20000000200 */
[-C--:B------:R-:W-:Y:S07]  /*50b0*/  HMMA.16816.F32.BF16 R44, R180, R190.reuse, R44 ;  /* 0x000000beb42c723c */ /* 0x080fee000004182c */
[----:B------:R-:W0:Y:S01]  /*50c0*/  LDGDEPBAR ;  /* 0x00000000000079af */ /* 0x000e220000000000 */
[C---:B------:R-:W-:Y:S07]  /*50d0*/  HMMA.16816.F32.BF16 R48, R172.reuse, R190, R48 ;  /* 0x000000beac30723c */ /* 0x040fee0000041830 */
[----:B----4-:R-:W-:Y:S01]  /*50e0*/  LDSM.16.M88.4 R132, [R210+0x8100] ;  /* 0x00810000d284783b */ /* 0x010fe20000000200 */
[-C--:B------:R-:W-:Y:S07]  /*50f0*/  HMMA.16816.F32.BF16 R52, R172, R192.reuse, R52 ;  /* 0x000000c0ac34723c */ /* 0x080fee0000041834 */
[----:B-----5:R-:W1:Y:S01]  /*5100*/  LDSM.16.M88.4 R196, [R139+0x4100] ;  /* 0x004100008bc4783b */ /* 0x020e620000000200 */
[C---:B------:R-:W-:Y:S07]  /*5110*/  HMMA.16816.F32.BF16 R56, R180.reuse, R192, R56 ;  /* 0x000000c0b438723c */ /* 0x040fee0000041838 */
[----:B---3--:R-:W2:Y:S01]  /*5120*/  LDSM.16.M88.4 R204, [R139+0x4500] ;  /* 0x004500008bcc783b */ /* 0x008ea20000000200 */
[-C--:B------:R-:W-:Y:S07]  /*5130*/  HMMA.16816.F32.BF16 R60, R180, R194.reuse, R60 ;  /* 0x000000c2b43c723c */ /* 0x080fee000004183c */
[----:B------:R-:W3:Y:S01]  /*5140*/  LDSM.16.M88.4 R176, [R139+0x4900] ;  /* 0x004900008bb0783b */ /* 0x000ee20000000200 */
[----:B------:R-:W-:Y:S07]  /*5150*/  HMMA.16816.F32.BF16 R64, R172, R194, R64 ;  /* 0x000000c2ac40723c */ /* 0x000fee0000041840 */
[----:B------:R-:W4:Y:S08]  /*5160*/  LDSM.16.M88.4 R172, [R139+0x4d00] ;  /* 0x004d00008bac783b */ /* 0x000f300000000200 */
[----:B------:R-:W-:Y:S01]  /*5170*/  LDSM.16.M88.4 R180, [R211+0x8100] ;  /* 0x00810000d3b4783b */ /* 0x000fe20000000200 */
[-C--:B-1----:R-:W-:Y:S07]  /*5180*/  HMMA.16816.F32.BF16 R4, R132, R196.reuse, R4 ;  /* 0x000000c48404723c */ /* 0x082fee0000041804 */
[----:B------:R-:W1:Y:S01]  /*5190*/  LDSM.16.M88.4 R184, [R220] ;  /* 0x00000000dcb8783b */ /* 0x000e620000000200 */
[C---:B------:R-:W-:Y:S07]  /*51a0*/  HMMA.16816.F32.BF16 R8, R200.reuse, R196, R8 ;  /* 0x000000c4c808723c */ /* 0x040fee0000041808 */
[----:B------:R-:W5:Y:S01]  /*51b0*/  LDSM.16.M88.4 R188, [R211+0x9100] ;  /* 0x00910000d3bc783b */ /* 0x000f620000000200 */
[-C--:B------:R-:W-:Y:S07]  /*51c0*/  HMMA.16816.F32.BF16 R12, R200, R198.reuse, R12 ;  /* 0x000000c6c80c723c */ /* 0x080fee000004180c */
[----:B------:R-:W1:Y:S01]  /*51d0*/  LDSM.16.M88.4 R192, [R219] ;  /* 0x00000000dbc0783b */ /* 0x000e620000000200 */
[C---:B------:R-:W-:Y:S07]  /*51e0*/  HMMA.16816.F32.BF16 R16, R132.reuse, R198, R16 ;  /* 0x000000c68410723c */ /* 0x040fee0000041810 */
[----:B------:R-:W-:Y:S01]  /*51f0*/  LDSM.16.M88.4 R196, [R217] ;  /* 0x00000000d9c4783b */ /* 0x000fe20000000200 */
[-C--:B--2---:R-:W-:Y:S08]  /*5200*/  HMMA.16816.F32.BF16 R20, R132, R204.reuse, R20 ;  /* 0x000000cc8414723c */ /* 0x084ff00000041814 */
[C---:B------:R-:W-:Y:S08]  /*5210*/  HMMA.16816.F32.BF16 R24, R200.reuse, R204, R24 ;  /* 0x000000ccc818723c */ /* 0x040ff00000041818 */
[-C--:B------:R-:W-:Y:S08]  /*5220*/  HMMA.16816.F32.BF16 R28, R200, R206.reuse, R28 ;  /* 0x000000cec81c723c */ /* 0x080ff0000004181c */
[C---:B------:R-:W-:Y:S01]  /*5230*/  HMMA.16816.F32.BF16 R32, R132.reuse, R206, R32 ;  /* 0x000000ce8420723c */ /* 0x040fe20000041820 */
[----:B------:R-:W-:Y:S07]  /*5240*/  LDSM.16.M88.4 R204, [R139+0x5500] ;  /* 0x005500008bcc783b */ /* 0x000fee0000000200 */
[-C--:B---3--:R-:W-:Y:S08]  /*5250*/  HMMA.16816.F32.BF16 R36, R132, R176.reuse, R36 ;  /* 0x000000b08424723c */ /* 0x088ff00000041824 */
[C---:B------:R-:W-:Y:S08]  /*5260*/  HMMA.16816.F32.BF16 R40, R200.reuse, R176, R40 ;  /* 0x000000b0c828723c */ /* 0x040ff00000041828 */
[-C--:B------:R-:W-:Y:S08]  /*5270*/  HMMA.16816.F32.BF16 R44, R200, R178.reuse, R44 ;  /* 0x000000b2c82c723c */ /* 0x080ff0000004182c */
[C---:B------:R-:W-:Y:S01]  /*5280*/  HMMA.16816.F32.BF16 R48, R132.reuse, R178, R48 ;  /* 0x000000b28430723c */ /* 0x040fe20000041830 */
[----:B------:R-:W2:Y:S07]  /*5290*/  LDSM.16.M88.4 R176, [R218] ;  /* 0x00000000dab0783b */ /* 0x000eae0000000200 */
[-C--:B----4-:R-:W-:Y:S08]  /*52a0*/  HMMA.16816.F32.BF16 R52, R132, R172.reuse, R52 ;  /* 0x000000ac8434723c */ /* 0x090ff00000041834 */
[C---:B------:R-:W-:Y:S08]  /*52b0*/  HMMA.16816.F32.BF16 R56, R200.reuse, R172, R56 ;  /* 0x000000acc838723c */ /* 0x040ff00000041838 */
[-C--:B------:R-:W-:Y:S01]  /*52c0*/  HMMA.16816.F32.BF16 R60, R200, R174.reuse, R60 ;  /* 0x000000aec83c723c */ /* 0x080fe2000004183c */
[----:B------:R-:W-:Y:S07]  /*52d0*/  LDSM.16.M88.4 R200, [R210+0xb100] ;  /* 0x00b10000d2c8783b */ /* 0x000fee0000000200 */
[----:B------:R-:W-:Y:S01]  /*52e0*/  HMMA.16816.F32.BF16 R64, R132, R174, R64 ;  /* 0x000000ae8440723c */ /* 0x000fe20000041840 */
[----:B------:R-:W-:Y:S07]  /*52f0*/  LDSM.16.M88.4 R132, [R210+0xa100] ;  /* 0x00a10000d284783b */ /* 0x000fee0000000200 */
[-C--:B-1----:R-:W-:Y:S01]  /*5300*/  HMMA.16816.F32.BF16 R4, R180, R184.reuse, R4 ;  /* 0x000000b8b404723c */ /* 0x082fe20000041804 */
[----:B------:R-:W1:Y:S07]  /*5310*/  LDSM.16.M88.4 R172, [R139+0x5100] ;  /* 0x005100008bac783b */ /* 0x000e6e0000000200 */
[C---:B-----5:R-:W-:Y:S08]  /*5320*/  HMMA.16816.F32.BF16 R8, R188.reuse, R184, R8 ;  /* 0x000000b8bc08723c */ /* 0x060ff00000041808 */
[-C--:B------:R-:W-:Y:S08]  /*5330*/  HMMA.16816.F32.BF16 R12, R188, R186.reuse, R12 ;  /* 0x000000babc0c723c */ /* 0x080ff0000004180c */
[C---:B------:R-:W-:Y:S01]  /*5340*/  HMMA.16816.F32.BF16 R16, R180.reuse, R186, R16 ;  /* 0x000000bab410723c */ /* 0x040fe20000041810 */
[----:B------:R-:W-:Y:S07]  /*5350*/  LDSM.16.M88.4 R184, [R216] ;  /* 0x00000000d8b8783b */ /* 0x000fee0000000200 */
[-C--:B------:R-:W-:Y:S08]  /*5360*/  HMMA.16816.F32.BF16 R20, R180, R192.reuse, R20 ;  /* 0x000000c0b414723c */ /* 0x080ff00000041814 */
[C---:B------:R-:W-:Y:S08]  /*5370*/  HMMA.16816.F32.BF16 R24, R188.reuse, R192, R24 ;  /* 0x000000c0bc18723c */ /* 0x040ff00000041818 */
[-C--:B------:R-:W-:Y:S08]  /*5380*/  HMMA.16816.F32.BF16 R28, R188, R194.reuse, R28 ;  /* 0x000000c2bc1c723c */ /* 0x080ff0000004181c */
[C---:B------:R-:W-:Y:S01]  /*5390*/  HMMA.16816.F32.BF16 R32, R180.reuse, R194, R32 ;  /* 0x000000c2b420723c */ /* 0x040fe20000041820 */
[----:B------:R-:W-:Y:S07]  /*53a0*/  LDSM.16.M88.4 R192, [R215] ;  /* 0x00000000d7c0783b */ /* 0x000fee0000000200 */
[-C--:B--2---:R-:W-:Y:S08]  /*53b0*/  HMMA.16816.F32.BF16 R36, R180, R176.reuse, R36 ;  /* 0x000000b0b424723c */ /* 0x084ff00000041824 */
[C---:B------:R-:W-:Y:S08]  /*53c0*/  HMMA.16816.F32.BF16 R40, R188.reuse, R176, R40 ;  /* 0x000000b0bc28723c */ /* 0x040ff00000041828 */
[-C--:B------:R-:W-:Y:S08]  /*53d0*/  HMMA.16816.F32.BF16 R44, R188, R178.reuse, R44 ;  /* 0x000000b2bc2c723c */ /* 0x080ff0000004182c */
[C---:B------:R-:W-:Y:S01]  /*53e0*/  HMMA.16816.F32.BF16 R48, R180.reuse, R178, R48 ;  /* 0x000000b2b430723c */ /* 0x040fe20000041830 */
[----:B------:R-:W2:Y:S07]  /*53f0*/  LDSM.16.M88.4 R176, [R139+0x5900] ;  /* 0x005900008bb0783b */ /* 0x000eae0000000200 */
[-C--:B------:R-:W-:Y:S08]  /*5400*/  HMMA.16816.F32.BF16 R52, R180, R196.reuse, R52 ;  /* 0x000000c4b434723c */ /* 0x080ff00000041834 */
[C---:B------:R-:W-:Y:S08]  /*5410*/  HMMA.16816.F32.BF16 R56, R188.reuse, R196, R56 ;  /* 0x000000c4bc38723c */ /* 0x040ff00000041838 */
[-C--:B------:R-:W-:Y:S01]  /*5420*/  HMMA.16816.F32.BF16 R60, R188, R198.reuse, R60 ;  /* 0x000000c6bc3c723c */ /* 0x080fe2000004183c */
[----:B------:R-:W-:Y:S07]  /*5430*/  LDSM.16.M88.4 R188, [R211+0xb100] ;  /* 0x00b10000d3bc783b */ /* 0x000fee0000000200 */
[----:B------:R-:W-:Y:S01]  /*5440*/  HMMA.16816.F32.BF16 R64, R180, R198, R64 ;  /* 0x000000c6b440723c */ /* 0x000fe20000041840 */
[----:B------:R-:W-:Y:S07]  /*5450*/  LDSM.16.M88.4 R180, [R211+0xa100] ;  /* 0x00a10000d3b4783b */ /* 0x000fee0000000200 */
[-C--:B-1----:R-:W-:Y:S01]  /*5460*/  HMMA.16816.F32.BF16 R4, R132, R172.reuse, R4 ;  /* 0x000000ac8404723c */ /* 0x082fe20000041804 */
[----:B------:R-:W-:Y:S07]  /*5470*/  LDSM.16.M88.4 R196, [R213] ;  /* 0x00000000d5c4783b */ /* 0x000fee0000000200 */
[C---:B------:R-:W-:Y:S08]  /*5480*/  HMMA.16816.F32.BF16 R8, R200.reuse, R172, R8 ;  /* 0x000000acc808723c */ /* 0x040ff00000041808 */
[-C--:B------:R-:W-:Y:S08]  /*5490*/  HMMA.16816.F32.BF16 R12, R200, R174.reuse, R12 ;  /* 0x000000aec80c723c */ /* 0x080ff0000004180c */
[C---:B------:R-:W-:Y:S01]  /*54a0*/  HMMA.16816.F32.BF16 R16, R132.reuse, R174, R16 ;  /* 0x000000ae8410723c */ /* 0x040fe20000041810 */
[----:B------:R-:W1:Y:S07]  /*54b0*/  LDSM.16.M88.4 R172, [R139+0x5d00] ;  /* 0x005d00008bac783b */ /* 0x000e6e0000000200 */
[-C--:B------:R-:W-:Y:S08]  /*54c0*/  HMMA.16816.F32.BF16 R20, R132, R204.reuse, R20 ;  /* 0x000000cc8414723c */ /* 0x080ff00000041814 */
[C---:B------:R-:W-:Y:S08]  /*54d0*/  HMMA.16816.F32.BF16 R24, R200.reuse, R204, R24 ;  /* 0x000000ccc818723c */ /* 0x040ff00000041818 */
[-C--:B------:R-:W-:Y:S08]  /*54e0*/  HMMA.16816.F32.BF16 R28, R200, R206.reuse, R28 ;  /* 0x000000cec81c723c */ /* 0x080ff0000004181c */
[C---:B------:R-:W-:Y:S08]  /*54f0*/  HMMA.16816.F32.BF16 R32, R132.reuse, R206, R32 ;  /* 0x000000ce8420723c */ /* 0x040ff00000041820 */
[-C--:B--2---:R-:W-:Y:S08]  /*5500*/  HMMA.16816.F32.BF16 R36, R132, R176.reuse, R36 ;  /* 0x000000b08424723c */ /* 0x084ff00000041824 */
[C---:B------:R-:W-:Y:S08]  /*5510*/  HMMA.16816.F32.BF16 R40, R200.reuse, R176, R40 ;  /* 0x000000b0c828723c */ /* 0x040ff00000041828 */
[-C--:B------:R-:W-:Y:S08]  /*5520*/  HMMA.16816.F32.BF16 R44, R200, R178.reuse, R44 ;  /* 0x000000b2c82c723c */ /* 0x080ff0000004182c */
[C---:B------:R-:W-:Y:S01]  /*5530*/  HMMA.16816.F32.BF16 R48, R132.reuse, R178, R48 ;  /* 0x000000b28430723c */ /* 0x040fe20000041830 */
[----:B------:R-:W2:Y:S01]  /*5540*/  LDSM.16.M88.4 R176, [R214] ;  /* 0x00000000d6b0783b */ /* 0x000ea20000000200 */
[----:B------:R-:W-:Y:S06]  /*5550*/  DEPBAR.LE SB0, 0x0 ;  /* 0x000080000000791a */ /* 0x000fec0000000000 */
[-C--:B-1----:R-:W-:Y:S01]  /*5560*/  HMMA.16816.F32.BF16 R52, R132, R172.reuse, R52 ;  /* 0x000000ac8434723c */ /* 0x082fe20000041834 */
[----:B------:R-:W-:Y:S07]  /*5570*/  BAR.SYNC.DEFER_BLOCKING 0x0 ;  /* 0x0000000000007b1d */ /* 0x000fee0000010000 */
[C---:B------:R-:W-:Y:S08]  /*5580*/  HMMA.16816.F32.BF16 R56, R200.reuse, R172, R56 ;  /* 0x000000acc838723c */ /* 0x040ff00000041838 */
[-C--:B------:R-:W-:Y:S08]  /*5590*/  HMMA.16816.F32.BF16 R60, R200, R174.reuse, R60 ;  /* 0x000000aec83c723c */ /* 0x080ff0000004183c */
[----:B------:R-:W-:Y:S07]  /*55a0*/  HMMA.16816.F32.BF16 R64, R132, R174, R64 ;  /* 0x000000ae8440723c */ /* 0x000fee0000041840 */
[----:B------:R-:W-:Y:S01]  /*55b0*/  MOV R175, 0x5 ;  /* 0x0000000500af7802 */ /* 0x000fe20000000f00 */
[-C--:B------:R-:W-:Y:S01]  /*55c0*/  HMMA.16816.F32.BF16 R4, R180, R184.reuse, R4 ;  /* 0x000000b8b404723c */ /* 0x080fe20000041804 */
[----:B------:R-:W-:Y:S04]  /*55d0*/  MOV R174, c[0x0][0x1e0] ;  /* 0x0000780000ae7a02 */ /* 0x000fe80000000f00 */
[----:B------:R-:W-:Y:S03]  /*55e0*/  SHF.L.U64.HI R174, R174, R175, c[0x0][0x1e4] ;  /* 0x00007900aeae7619 */ /* 0x000fe600000102af */
[C---:B------:R-:W-:Y:S08]  /*55f0*/  HMMA.16816.F32.BF16 R8, R188.reuse, R184, R8 ;  /* 0x000000b8bc08723c */ /* 0x040ff00000041808 */
[-C--:B------:R-:W-:Y:S08]  /*5600*/  HMMA.16816.F32.BF16 R12, R188, R186.reuse, R12 ;  /* 0x000000babc0c723c */ /* 0x080ff0000004180c */
[C---:B------:R-:W-:Y:S04]  /*5610*/  HMMA.16816.F32.BF16 R16, R180.reuse, R186, R16 ;  /* 0x000000bab410723c */ /* 0x040fe80000041810 */
[----:B------:R-:W-:Y:S02]  /*5620*/  FMNMX.FTZ R2, R4, R0, !PT ;  /* 0x0000000004027209 */ /* 0x000fe40007810000 */
[----:B------:R-:W-:Y:S02]  /*5630*/  FMNMX.FTZ R132, R6, R3, !PT ;  /* 0x0000000306847209 */ /* 0x000fe40007810000 */
[-C--:B------:R-:W-:Y:S04]  /*5640*/  HMMA.16816.F32.BF16 R20, R180, R192.reuse, R20 ;  /* 0x000000c0b414723c */ /* 0x080fe80000041814 */
[----:B------:R-:W-:Y:S02]  /*5650*/  FMNMX.FTZ R133, R8, R137, !PT ;  /* 0x0000008908857209 */ /* 0x000fe40007810000 */
[----:B------:R-:W-:Y:S02]  /*5660*/  FMNMX.FTZ R2, R5, R2, !PT ;  /* 0x0000000205027209 */ /* 0x000fe40007810000 */
        /* <DEDUP_REMOVED lines=9> */
[-C--:B--2---:R-:W-:Y:S04]  /*5700*/  HMMA.16816.F32.BF16 R36, R180, R176.reuse, R36 ;  /* 0x000000b0b424723c */ /* 0x084fe80000041824 */
        /* <DEDUP_REMOVED lines=20> */
[----:B------:R-:W-:Y:S04]  /*5850*/  HMMA.16816.F32.BF16 R64, R180, R198, R64 ;  /* 0x000000c6b440723c */ /* 0x000fe80000041840 */
[----:B------:R-:W-:Y:S02]  /*5860*/  FMNMX.FTZ R2, R38, R2, !PT ;  /* 0x0000000226027209 */ /* 0x000fe40007810000 */
[----:B------:R-:W-:Y:S02]  /*5870*/  FMNMX.FTZ R136, R49, R136, !PT ;  /* 0x0000008831887209 */ /* 0x000fe40007810000 */
[----:B------:R-:W-:Y:S04]  /*5880*/  FMNMX.FTZ R2, R39, R2, !PT ;  /* 0x0000000227027209 */ /* 0x000fe80007810000 */
[----:B------:R-:W-:Y:S02]  /*5890*/  FMNMX.FTZ R136, R52, R136, !PT ;  /* 0x0000008834887209 */ /* 0x000fe40007810000 */
        /* <DEDUP_REMOVED lines=9> */
[----:B------:R-:W-:Y:S01]  /*5930*/  FMNMX.FTZ R2, R66, R2, !PT ;  /* 0x0000000242027209 */ /* 0x000fe20007810000 */
[----:B------:R-:W1:Y:S01]  /*5940*/  SHFL.BFLY PT, R135, R136, 0x2, 0x1f ;  /* 0x0c401f0088877f89 */ /* 0x000e6200000e0000 */
[----:B------:R-:W-:Y:S02]  /*5950*/  FMNMX.FTZ R132, R28, R132, !PT ;  /* 0x000000841c847209 */ /* 0x000fe40007810000 */
[----:B------:R-:W-:Y:S02]  /*5960*/  FMNMX.FTZ R2, R67, R2, !PT ;  /* 0x0000000243027209 */ /* 0x000fe40007810000 */
[----:B------:R-:W-:Y:S02]  /*5970*/  FMNMX.FTZ R132, R29, R132, !PT ;  /* 0x000000841d847209 */ /* 0x000fe40007810000 */
[----:B------:R-:W-:Y:S01]  /*5980*/  FMNMX.FTZ R133, R11, R133, !PT ;  /* 0x000000850b857209 */ /* 0x000fe20007810000 */
[----:B------:R-:W2:Y:S01]  /*5990*/  SHFL.BFLY PT, R134, R2, 0x2, 0x1f ;  /* 0x0c401f0002867f89 */ /* 0x000ea200000e0000 */
        /* <DEDUP_REMOVED lines=8> */
[----:B-1----:R-:W-:Y:S02]  /*5a20*/  FMNMX.FTZ R136, R136, R135, !PT ;  /* 0x0000008788887209 */ /* 0x002fe40007810000 */
[----:B------:R-:W-:Y:S02]  /*5a30*/  FMNMX.FTZ R132, R56, R132, !PT ;  /* 0x0000008438847209 */ /* 0x000fe40007810000 */
[----:B------:R-:W-:Y:S01]  /*5a40*/  FMNMX.FTZ R133, R30, R133, !PT ;  /* 0x000000851e857209 */ /* 0x000fe20007810000 */
[----:B------:R-:W1:Y:S01]  /*5a50*/  SHFL.BFLY PT, R173, R136, 0x1, 0x1f ;  /* 0x0c201f0088ad7f89 */ /* 0x000e6200000e0000 */
[----:B------:R-:W-:Y:S02]  /*5a60*/  FMNMX.FTZ R132, R57, R132, !PT ;  /* 0x0000008439847209 */ /* 0x000fe40007810000 */
[----:B--2---:R-:W-:Y:S02]  /*5a70*/  FMNMX.FTZ R2, R2, R134, !PT ;  /* 0x0000008602027209 */ /* 0x004fe40007810000 */
[----:B------:R-:W-:Y:S02]  /*5a80*/  FMNMX.FTZ R132, R60, R132, !PT ;  /* 0x000000843c847209 */ /* 0x000fe40007810000 */
[----:B------:R-:W-:Y:S01]  /*5a90*/  FMNMX.FTZ R133, R31, R133, !PT ;  /* 0x000000851f857209 */ /* 0x000fe20007810000 */
[----:B------:R-:W2:Y:S01]  /*5aa0*/  SHFL.BFLY PT, R135, R2, 0x1, 0x1f ;  /* 0x0c201f0002877f89 */ /* 0x000ea200000e0000 */
[----:B------:R-:W-:Y:S02]  /*5ab0*/  FMNMX.FTZ R132, R61, R132, !PT ;  /* 0x000000843d847209 */ /* 0x000fe40007810000 */
[----:B------:R-:W-:Y:S04]  /*5ac0*/  FMNMX.FTZ R133, R42, R133, !PT ;  /* 0x000000852a857209 */ /* 0x000fe80007810000 */
[----:B------:R-:W-:Y:S01]  /*5ad0*/  FMNMX.FTZ R133, R43, R133, !PT ;  /* 0x000000852b857209 */ /* 0x000fe20007810000 */
[----:B------:R-:W3:Y:S03]  /*5ae0*/  SHFL.BFLY PT, R172, R132, 0x2, 0x1f ;  /* 0x0c401f0084ac7f89 */ /* 0x000ee600000e0000 */
[----:B------:R-:W-:Y:S02]  /*5af0*/  FMNMX.FTZ R133, R46, R133, !PT ;  /* 0x000000852e857209 */ /* 0x000fe40007810000 */
[----:B-1----:R-:W-:Y:S05]  /*5b00*/  FMNMX.FTZ R136, R136, R173, !PT ;  /* 0x000000ad88887209 */ /* 0x002fea0007810000 */
[C---:B------:R-:W-:Y:S02]  /*5b10*/  FADD.FTZ R0, -R136.reuse, R0 ;  /* 0x0000000088007221 */ /* 0x040fe40000010100 */
[----:B------:R-:W-:Y:S01]  /*5b20*/  FMUL.FTZ R180, R136, c[0x0][0x2d0] ;  /* 0x0000b40088b47a20 */ /* 0x000fe20000410000 */
[----:B--2---:R-:W-:Y:S01]  /*5b30*/  FMNMX.FTZ R135, R2, R135, !PT ;  /* 0x0000008702877209 */ /* 0x004fe20007810000 */
[----:B------:R-:W-:Y:S01]  /*5b40*/  FMUL.FTZ R0, R0, c[0x0][0x2d0] ;  /* 0x0000b40000007a20 */ /* 0x000fe20000410000 */
[----:B------:R-:W-:Y:S01]  /*5b50*/  FMNMX.FTZ R2, R47, R133, !PT ;  /* 0x000000852f027209 */ /* 0x000fe20007810000 */
[--C-:B------:R-:W-:Y:S02]  /*5b60*/  FFMA.FTZ R4, R4, c[0x0][0x2d0], -R180.reuse ;  /* 0x0000b40004047a23 */ /* 0x100fe400000108b4 */
[----:B------:R1:W2:Y:S01]  /*5b70*/  MUFU.EX2 R133, R0 ;  /* 0x0000000000857308 */ /* 0x0002a20000000800 */
[----:B------:R-:W-:Y:S01]  /*5b80*/  FMNMX.FTZ R2, R58, R2, !PT ;  /* 0x000000023a027209 */ /* 0x000fe20007810000 */
[----:B------:R-:W-:Y:S01]  /*5b90*/  FMUL.FTZ R181, R135, c[0x0][0x2d0] ;  /* 0x0000b40087b57a20 */ /* 0x000fe20000410000 */
[----:B---3--:R-:W-:Y:S01]  /*5ba0*/  FMNMX.FTZ R132, R132, R172, !PT ;  /* 0x000000ac84847209 */ /* 0x008fe20007810000 */
[--C-:B------:R-:W-:Y:S01]  /*5bb0*/  FFMA.FTZ R5, R5, c[0x0][0x2d0], -R180.reuse ;  /* 0x0000b40005057a23 */ /* 0x100fe200000108b4 */
[----:B------:R-:W-:Y:S01]  /*5bc0*/  FMNMX.FTZ R2, R59, R2, !PT ;  /* 0x000000023b027209 */ /* 0x000fe20007810000 */
[--C-:B------:R-:W-:Y:S02]  /*5bd0*/  FFMA.FTZ R19, R19, c[0x0][0x2d0], -R181.reuse ;  /* 0x0000b40013137a23 */ /* 0x100fe400000108b5 */
[----:B------:R-:W3:Y:S01]  /*5be0*/  SHFL.BFLY PT, R134, R132, 0x1, 0x1f ;  /* 0x0c201f0084867f89 */ /* 0x000ee200000e0000 */
[--C-:B------:R-:W-:Y:S01]  /*5bf0*/  FFMA.FTZ R6, R6, c[0x0][0x2d0], -R181.reuse ;  /* 0x0000b40006067a23 */ /* 0x100fe200000108b5 */
[----:B------:R4:W-:Y:S01]  /*5c00*/  MUFU.EX2 R241, R4 ;  /* 0x0000000400f17308 */ /* 0x0009e20000000800 */
[--C-:B------:R-:W-:Y:S02]  /*5c10*/  FFMA.FTZ R7, R7, c[0x0][0x2d0], -R181.reuse ;  /* 0x0000b40007077a23 */ /* 0x100fe400000108b5 */
[--C-:B------:R-:W-:Y:S02]  /*5c20*/  FFMA.FTZ R17, R17, c[0x0][0x2d0], -R180.reuse ;  /* 0x0000b40011117a23 */ /* 0x100fe400000108b4 */
[--C-:B------:R-:W-:Y:S02]  /*5c30*/  FFMA.FTZ R16, R16, c[0x0][0x2d0], -R180.reuse ;  /* 0x0000b40010107a23 */ /* 0x100fe400000108b4 */
[--C-:B------:R-:W-:Y:S02]  /*5c40*/  FFMA.FTZ R18, R18, c[0x0][0x2d0], -R181.reuse ;  /* 0x0000b40012127a23 */ /* 0x100fe400000108b5 */
[--C-:B------:R-:W-:Y:S01]  /*5c50*/  FFMA.FTZ R36, R36, c[0x0][0x2d0], -R180.reuse ;  /* 0x0000b40024247a23 */ /* 0x100fe200000108b4 */
[----:B------:R5:W-:Y:S01]  /*5c60*/  MUFU.EX2 R238, R19 ;  /* 0x0000001300ee7308 */ /* 0x000be20000000800 */
[--C-:B------:R-:W-:Y:S02]  /*5c70*/  FFMA.FTZ R37, R37, c[0x0][0x2d0], -R180.reuse ;  /* 0x0000b40025257a23 */ /* 0x100fe400000108b4 */
[----:B------:R-:W-:Y:S02]  /*5c80*/  FFMA.FTZ R38, R38, c[0x0][0x2d0], -R181 ;  /* 0x0000b40026267a23 */ /* 0x000fe400000108b5 */
[----:B-1----:R-:W-:Y:S02]  /*5c90*/  FADD.FTZ R0, -R135, R3 ;  /* 0x0000000387007221 */ /* 0x002fe40000010100 */
[----:B------:R-:W-:Y:S02]  /*5ca0*/  FFMA.FTZ R39, R39, c[0x0][0x2d0], -R181 ;  /* 0x0000b40027277a23 */ /* 0x000fe400000108b5 */
[----:B------:R-:W-:Y:S01]  /*5cb0*/  FMUL.FTZ R3, R0, c[0x0][0x2d0] ;  /* 0x0000b40000037a20 */ /* 0x000fe20000410000 */
[----:B------:R-:W-:Y:S01]  /*5cc0*/  FMNMX.FTZ R0, R62, R2, !PT ;  /* 0x000000023e007209 */ /* 0x000fe20007810000 */
[----:B------:R-:W-:Y:S01]  /*5cd0*/  MUFU.EX2 R237, R6 ;  /* 0x0000000600ed7308 */ /* 0x000fe20000000800 */
[----:B---3--:R-:W-:Y:S01]  /*5ce0*/  FMNMX.FTZ R134, R132, R134, !PT ;  /* 0x0000008684867209 */ /* 0x008fe20007810000 */
[--C-:B------:R-:W-:Y:S01]  /*5cf0*/  FFMA.FTZ R48, R48, c[0x0][0x2d0], -R180.reuse ;  /* 0x0000b40030307a23 */ /* 0x100fe200000108b4 */
[----:B------:R-:W-:Y:S01]  /*5d00*/  FMNMX.FTZ R0, R63, R0, !PT ;  /* 0x000000003f007209 */ /* 0x000fe20007810000 */
[----:B------:R-:W-:Y:S01]  /*5d10*/  FFMA.FTZ R49, R49, c[0x0][0x2d0], -R180 ;  /* 0x0000b40031317a23 */ /* 0x000fe200000108b4 */
[----:B----4-:R-:W-:Y:S01]  /*5d20*/  @P0 SHF.R.S32.HI R4, RZ, 0x1f, R225 ;  /* 0x0000001fff040819 */ /* 0x010fe200000114e1 */
[C---:B------:R-:W-:Y:S02]  /*5d30*/  FADD.FTZ R2, -R134.reuse, R137 ;  /* 0x0000008986027221 */ /* 0x040fe40000010100 */
[----:B------:R-:W-:Y:S02]  /*5d40*/  FMUL.FTZ R182, R134, c[0x0][0x2d0] ;  /* 0x0000b40086b67a20 */ /* 0x000fe40000410000 */
[----:B------:R1:W3:Y:S01]  /*5d50*/  MUFU.EX2 R132, R3 ;  /* 0x0000000300847308 */ /* 0x0002e20000000800 */
[----:B------:R-:W-:Y:S02]  /*5d60*/  @P0 IMAD R4, R4, c[0x0][0x1e0], RZ ;  /* 0x0000780004040a24 */ /* 0x000fe400078e02ff */
[----:B-----5:R-:W-:Y:S02]  /*5d70*/  FFMA.FTZ R19, R8, c[0x0][0x2d0], -R182 ;  /* 0x0000b40008137a23 */ /* 0x020fe400000108b6 */
[----:B------:R-:W-:Y:S02]  /*5d80*/  @P0 IMAD R4, R225, c[0x0][0x1e4], R4 ;  /* 0x00007900e1040a24 */ /* 0x000fe400078e0204 */
[--C-:B------:R-:W-:Y:S02]  /*5d90*/  FFMA.FTZ R12, R12, c[0x0][0x2d0], -R182.reuse ;  /* 0x0000b4000c0c7a23 */ /* 0x100fe400000108b6 */
[--C-:B------:R-:W-:Y:S01]  /*5da0*/  FFMA.FTZ R13, R13, c[0x0][0x2d0], -R182.reuse ;  /* 0x0000b4000d0d7a23 */ /* 0x100fe200000108b6 */
[----:B------:R4:W-:Y:S01]  /*5db0*/  MUFU.EX2 R239, R7 ;  /* 0x0000000700ef7308 */ /* 0x0009e20000000800 */
[--C-:B------:R-:W-:Y:S02]  /*5dc0*/  FFMA.FTZ R50, R50, c[0x0][0x2d0], -R181.reuse ;  /* 0x0000b40032327a23 */ /* 0x100fe400000108b5 */
[--C-:B------:R-:W-:Y:S02]  /*5dd0*/  FFMA.FTZ R51, R51, c[0x0][0x2d0], -R181.reuse ;  /* 0x0000b40033337a23 */ /* 0x100fe400000108b5 */
[--C-:B------:R-:W-:Y:S02]  /*5de0*/  FFMA.FTZ R44, R44, c[0x0][0x2d0], -R182.reuse ;  /* 0x0000b4002c2c7a23 */ /* 0x100fe400000108b6 */
[----:B------:R-:W-:Y:S02]  /*5df0*/  FFMA.FTZ R45, R45, c[0x0][0x2d0], -R182 ;  /* 0x0000b4002d2d7a23 */ /* 0x000fe400000108b6 */
[--C-:B------:R-:W-:Y:S01]  /*5e00*/  FFMA.FTZ R52, R52, c[0x0][0x2d0], -R180.reuse ;  /* 0x0000b40034347a23 */ /* 0x100fe200000108b4 */
[----:B------:R5:W-:Y:S01]  /*5e10*/  MUFU.EX2 R242, R5 ;  /* 0x0000000500f27308 */ /* 0x000be20000000800 */
[----:B------:R-:W-:Y:S02]  /*5e20*/  FFMA.FTZ R53, R53, c[0x0][0x2d0], -R180 ;  /* 0x0000b40035357a23 */ /* 0x000fe400000108b4 */
[--C-:B------:R-:W-:Y:S02]  /*5e30*/  FFMA.FTZ R54, R54, c[0x0][0x2d0], -R181.reuse ;  /* 0x0000b40036367a23 */ /* 0x100fe400000108b5 */
[----:B-1----:R-:W-:Y:S02]  /*5e40*/  FMUL.FTZ R3, R2, c[0x0][0x2d0] ;  /* 0x0000b40002037a20 */ /* 0x002fe40000410000 */
[----:B------:R-:W1:Y:S01]  /*5e50*/  SHFL.BFLY PT, R2, R0, 0x2, 0x1f ;  /* 0x0c401f0000027f89 */ /* 0x000e6200000e0000 */
[--C-:B------:R-:W-:Y:S02]  /*5e60*/  FFMA.FTZ R55, R55, c[0x0][0x2d0], -R181.reuse ;  /* 0x0000b40037377a23 */ /* 0x100fe400000108b5 */
[----:B------:R-:W-:Y:S01]  /*5e70*/  MUFU.EX2 R244, R16 ;  /* 0x0000001000f47308 */ /* 0x000fe20000000800 */
[--C-:B------:R-:W-:Y:S02]  /*5e80*/  FFMA.FTZ R56, R56, c[0x0][0x2d0], -R182.reuse ;  /* 0x0000b40038387a23 */ /* 0x100fe400000108b6 */
[----:B------:R-:W-:Y:S02]  /*5e90*/  FFMA.FTZ R57, R57, c[0x0][0x2d0], -R182 ;  /* 0x0000b40039397a23 */ /* 0x000fe400000108b6 */
[----:B----4-:R-:W-:Y:S04]  /*5ea0*/  @P0 IMAD.WIDE.U32 R6, R225, c[0x0][0x1e0], RZ ;  /* 0x00007800e1060a25 */ /* 0x010fe800078e00ff */
[----:B------:R-:W-:Y:S01]  /*5eb0*/  FFMA.FTZ R32, R32, c[0x0][0x2d0], -R180 ;  /* 0x0000b40020207a23 */ /* 0x000fe200000108b4 */
[----:B------:R4:W-:Y:S01]  /*5ec0*/  MUFU.EX2 R240, R18 ;  /* 0x0000001200f07308 */ /* 0x0009e20000000800 */
[----:B------:R-:W-:Y:S01]  /*5ed0*/  @P0 IADD3 R4, R7, R4, RZ ;  /* 0x0000000407040210 */ /* 0x000fe20007ffe0ff */
[C---:B--2---:R-:W-:Y:S01]  /*5ee0*/  FMUL.FTZ R84, R133.reuse, R84 ;  /* 0x0000005485547220 */ /* 0x044fe20000410000 */
[C---:B-----5:R-:W-:Y:S01]  /*5ef0*/  @P0 SHF.L.U32 R5, R6.reuse, 0x6, RZ ;  /* 0x0000000606050819 */ /* 0x060fe200000006ff */
[----:B------:R-:W-:Y:S01]  /*5f00*/  FMUL.FTZ R85, R133, R85 ;  /* 0x0000005585557220 */ /* 0x000fe20000410000 */
[----:B------:R-:W-:Y:S01]  /*5f10*/  @P0 SHF.L.U64.HI R4, R6, 0x6, R4 ;  /* 0x0000000606040819 */ /* 0x000fe20000010204 */
[C---:B---3--:R-:W-:Y:S01]  /*5f20*/  FMUL.FTZ R86, R132.reuse, R86 ;  /* 0x0000005684567220 */ /* 0x048fe20000410000 */
[----:B------:R-:W-:Y:S01]  /*5f30*/  @P0 IADD3 R7, P2, R5, R230, RZ ;  /* 0x000000e605070210 */ /* 0x000fe20007f5e0ff */
[----:B------:R-:W-:Y:S02]  /*5f40*/  FMUL.FTZ R87, R132, R87 ;  /* 0x0000005784577220 */ /* 0x000fe40000410000 */
[----:B------:R2:W-:Y:S01]  /*5f50*/  MUFU.EX2 R243, R17 ;  /* 0x0000001100f37308 */ /* 0x0005e20000000800 */
[----:B-1----:R-:W-:Y:S01]  /*5f60*/  FMNMX.FTZ R0, R0, R2, !PT ;  /* 0x0000000200007209 */ /* 0x002fe20007810000 */
[--C-:B------:R-:W-:Y:S01]  /*5f70*/  FFMA.FTZ R20, R20, c[0x0][0x2d0], -R180.reuse ;  /* 0x0000b40014147a23 */ /* 0x100fe200000108b4 */
[----:B------:R-:W-:Y:S01]  /*5f80*/  @P0 LEA R172, P1, R7, c[0x0][0x1c8], 0x1 ;  /* 0x0000720007ac0a11 */ /* 0x000fe200078208ff */
[----:B------:R-:W-:Y:S01]  /*5f90*/  FFMA.FTZ R21, R21, c[0x0][0x2d0], -R180 ;  /* 0x0000b40015157a23 */ /* 0x000fe200000108b4 */
[----:B------:R-:W-:Y:S01]  /*5fa0*/  @P0 IADD3.X R6, R4, R229, RZ, P2, !PT ;  /* 0x000000e504060210 */ /* 0x000fe200017fe4ff */
[----:B------:R-:W1:Y:S01]  /*5fb0*/  SHFL.BFLY PT, R2, R0, 0x1, 0x1f ;  /* 0x0c201f0000027f89 */ /* 0x000e6200000e0000 */
[----:B------:R-:W-:Y:S02]  /*5fc0*/  FFMA.FTZ R22, R22, c[0x0][0x2d0], -R181 ;  /* 0x0000b40016167a23 */ /* 0x000fe400000108b5 */
[----:B------:R-:W-:Y:S01]  /*5fd0*/  @P0 LEA.HI.X R173, R7, c[0x0][0x1cc], R6, 0x1, P1 ;  /* 0x0000730007ad0a11 */ /* 0x000fe200008f0c06 */
[----:B------:R3:W-:Y:S01]  /*5fe0*/  MUFU.EX2 R236, R19 ;  /* 0x0000001300ec7308 */ /* 0x0007e20000000800 */
[----:B------:R-:W-:Y:S01]  /*5ff0*/  @P0 IADD3 R6, P2, R5, R252, RZ ;  /* 0x000000fc05060210 */ /* 0x000fe20007f5e0ff */
[----:B------:R-:W-:Y:S01]  /*6000*/  FFMA.FTZ R33, R33, c[0x0][0x2d0], -R180 ;  /* 0x0000b40021217a23 */ /* 0x000fe200000108b4 */
[----:B------:R-:W-:Y:S01]  /*6010*/  @P0 IADD3 R7, P1, R5, R250, RZ ;  /* 0x000000fa05070210 */ /* 0x000fe20007f3e0ff */
[----:B------:R5:W-:Y:S01]  /*6020*/  @P0 LDGSTS.E.BYPASS.LTC128B.128 [R224+0x3100], [R172.64], !P5 ;  /* 0x03100000ace00fae */ /* 0x000be2000e901d46 */
[----:B------:R-:W-:Y:S01]  /*6030*/  @P0 IADD3 R5, P3, R227, R5, RZ ;  /* 0x00000005e3050210 */ /* 0x000fe20007f7e0ff */
[C---:B------:R-:W-:Y:S01]  /*6040*/  FMUL.FTZ R96, R133.reuse, R96 ;  /* 0x0000006085607220 */ /* 0x040fe20000410000 */
[----:B------:R-:W-:Y:S01]  /*6050*/  @P0 IADD3.X R8, R4, R249, RZ, P1, !PT ;  /* 0x000000f904080210 */ /* 0x000fe20000ffe4ff */
[----:B------:R-:W-:Y:S01]  /*6060*/  FMUL.FTZ R97, R133, R97 ;  /* 0x0000006185617220 */ /* 0x000fe20000410000 */
[----:B----4-:R-:W-:Y:S01]  /*6070*/  @P0 LEA R18, P1, R7, c[0x0][0x1c8], 0x1 ;  /* 0x0000720007120a11 */ /* 0x010fe200078208ff */
[----:B------:R-:W4:Y:S01]  /*6080*/  MUFU.EX2 R3, R3 ;  /* 0x0000000300037308 */ /* 0x000f220000000800 */
[C---:B------:R-:W-:Y:S02]  /*6090*/  FMUL.FTZ R98, R132.reuse, R98 ;  /* 0x0000006284627220 */ /* 0x040fe40000410000 */
[----:B------:R-:W-:Y:S01]  /*60a0*/  FMUL.FTZ R99, R132, R99 ;  /* 0x0000006384637220 */ /* 0x000fe20000410000 */
[----:B--2---:R-:W-:Y:S01]  /*60b0*/  @P0 IADD3.X R17, R4, R251, RZ, P2, !PT ;  /* 0x000000fb04110210 */ /* 0x004fe200017fe4ff */
[C---:B------:R-:W-:Y:S01]  /*60c0*/  FMUL.FTZ R104, R133.reuse, R104 ;  /* 0x0000006885687220 */ /* 0x040fe20000410000 */
[----:B------:R-:W-:Y:S01]  /*60d0*/  @P0 LEA R16, P2, R6, c[0x0][0x1c8], 0x1 ;  /* 0x0000720006100a11 */ /* 0x000fe200078408ff */
[----:B------:R-:W-:Y:S01]  /*60e0*/  FMUL.FTZ R105, R133, R105 ;  /* 0x0000006985697220 */ /* 0x000fe20000410000 */
[----:B------:R-:W-:Y:S01]  /*60f0*/  @P0 IADD3.X R4, R174, R4, RZ, P3, !PT ;  /* 0x00000004ae040210 */ /* 0x000fe20001ffe4ff */
[----:B------:R-:W-:Y:S01]  /*6100*/  FMUL.FTZ R106, R132, R106 ;  /* 0x0000006a846a7220 */ /* 0x000fe20000410000 */
[----:B-1----:R-:W-:Y:S01]  /*6110*/  FMNMX.FTZ R2, R0, R2, !PT ;  /* 0x0000000200027209 */ /* 0x002fe20007810000 */
[----:B------:R1:W-:Y:S01]  /*6120*/  MUFU.EX2 R234, R12 ;  /* 0x0000000c00ea7308 */ /* 0x0003e20000000800 */
[----:B------:R-:W-:Y:S01]  /*6130*/  @P0 LEA.HI.X R17, R6, c[0x0][0x1cc], R17, 0x1, P2 ;  /* 0x0000730006110a11 */ /* 0x000fe200010f0c11 */
[----:B------:R-:W-:Y:S01]  /*6140*/  FFMA.FTZ R6, R9, c[0x0][0x2d0], -R182 ;  /* 0x0000b40009067a23 */ /* 0x000fe200000108b6 */
[----:B---3--:R-:W-:Y:S01]  /*6150*/  @P0 LEA.HI.X R19, R7, c[0x0][0x1cc], R8, 0x1, P1 ;  /* 0x0000730007130a11 */ /* 0x008fe200008f0c08 */
[----:B------:R-:W-:Y:S01]  /*6160*/  FADD.FTZ R0, -R2, R138 ;  /* 0x0000008a02007221 */ /* 0x000fe20000010100 */
[C---:B------:R-:W-:Y:S01]  /*6170*/  @P0 IADD3 R137, P2, R5.reuse, R230, RZ ;  /* 0x000000e605890210 */ /* 0x040fe20007f5e0ff */
[----:B------:R-:W-:Y:S01]  /*6180*/  FMUL.FTZ R107, R132, R107 ;  /* 0x0000006b846b7220 */ /* 0x000fe20000410000 */
[C---:B------:R-:W-:Y:S01]  /*6190*/  @P0 IADD3 R7, P1, R5.reuse, R252, RZ ;  /* 0x000000fc05070210 */ /* 0x040fe20007f3e0ff */
[----:B------:R-:W-:Y:S01]  /*61a0*/  FMUL.FTZ R0, R0, c[0x0][0x2d0] ;  /* 0x0000b40000007a20 */ /* 0x000fe20000410000 */
[----:B------:R-:W-:Y:S01]  /*61b0*/  @P0 IADD3 R5, P3, R5, R250, RZ ;  /* 0x000000fa05050210 */ /* 0x000fe20007f7e0ff */
[----:B------:R2:W-:Y:S01]  /*61c0*/  MUFU.EX2 R235, R6 ;  /* 0x0000000600eb7308 */ /* 0x0005e20000000800 */
[----:B------:R-:W-:Y:S01]  /*61d0*/  @P0 LEA R8, P4, R137, c[0x0][0x1c8], 0x1 ;  /* 0x0000720089080a11 */ /* 0x000fe200078808ff */
[----:B------:R-:W-:Y:S01]  /*61e0*/  FMUL.FTZ R108, R133, R108 ;  /* 0x0000006c856c7220 */ /* 0x000fe20000410000 */
[----:B------:R-:W-:Y:S01]  /*61f0*/  @P0 IADD3.X R138, R4, R249, RZ, P3, !PT ;  /* 0x000000f9048a0210 */ /* 0x000fe20001ffe4ff */
[C---:B----4-:R-:W-:Y:S01]  /*6200*/  FMUL.FTZ R88, R3.reuse, R88 ;  /* 0x0000005803587220 */ /* 0x050fe20000410000 */
[----:B------:R-:W-:Y:S01]  /*6210*/  ISETP.NE.AND P3, PT, R226, RZ, PT ;  /* 0x000000ffe200720c */ /* 0x000fe20003f65270 */
[C---:B------:R-:W-:Y:S01]  /*6220*/  FMUL.FTZ R89, R3.reuse, R89 ;  /* 0x0000005903597220 */ /* 0x040fe20000410000 */
[C---:B------:R-:W-:Y:S01]  /*6230*/  @P0 IADD3.X R9, R4.reuse, R229, RZ, P2, !PT ;  /* 0x000000e504090210 */ /* 0x040fe200017fe4ff */
[----:B------:R-:W-:Y:S01]  /*6240*/  FMUL.FTZ R92, R3, R92 ;  /* 0x0000005c035c7220 */ /* 0x000fe20000410000 */
[----:B------:R-:W-:Y:S01]  /*6250*/  @P0 IADD3.X R174, R4, R251, RZ, P1, !PT ;  /* 0x000000fb04ae0210 */ /* 0x000fe20000ffe4ff */
[----:B------:R-:W3:Y:S01]  /*6260*/  MUFU.EX2 R0, R0 ;  /* 0x0000000000007308 */ /* 0x000ee20000000800 */
[----:B------:R-:W-:Y:S01]  /*6270*/  @P0 LEA.HI.X R9, R137, c[0x0][0x1cc], R9, 0x1, P4 ;  /* 0x0000730089090a11 */ /* 0x000fe200020f0c09 */
[----:B------:R-:W-:Y:S01]  /*6280*/  FMUL.FTZ R137, R2, c[0x0][0x2d0] ;  /* 0x0000b40002897a20 */ /* 0x000fe20000410000 */
[----:B------:R-:W-:Y:S01]  /*6290*/  @P0 LEA R4, P1, R5, c[0x0][0x1c8], 0x1 ;  /* 0x0000720005040a11 */ /* 0x000fe200078208ff */
[----:B-1----:R-:W-:Y:S02]  /*62a0*/  FMUL.FTZ R12, R3, R148 ;  /* 0x00000094030c7220 */ /* 0x002fe40000410000 */
[--C-:B------:R-:W-:Y:S01]  /*62b0*/  FFMA.FTZ R14, R14, c[0x0][0x2d0], -R137.reuse ;  /* 0x0000b4000e0e7a23 */ /* 0x100fe20000010889 */
[----:B------:R-:W-:Y:S01]  /*62c0*/  @P0 LEA.HI.X R5, R5, c[0x0][0x1cc], R138, 0x1, P1 ;  /* 0x0000730005050a11 */ /* 0x000fe200008f0c8a */
[----:B------:R1:W-:Y:S01]  /*62d0*/  @P0 LDGSTS.E.BYPASS.LTC128B.128 [R224+0x4100], [R16.64], !P3 ;  /* 0x0410000010e00fae */ /* 0x0003e2000d901d46 */
[--C-:B------:R-:W-:Y:S01]  /*62e0*/  FFMA.FTZ R15, R15, c[0x0][0x2d0], -R137.reuse ;  /* 0x0000b4000f0f7a23 */ /* 0x100fe20000010889 */
[----:B------:R4:W1:Y:S01]  /*62f0*/  MUFU.EX2 R233, R13 ;  /* 0x0000000d00e97308 */ /* 0x0008620000000800 */
[--C-:B------:R-:W-:Y:S02]  /*6300*/  FFMA.FTZ R10, R10, c[0x0][0x2d0], -R137.reuse ;  /* 0x0000b4000a0a7a23 */ /* 0x100fe40000010889 */
[--C-:B------:R-:W-:Y:S01]  /*6310*/  FFMA.FTZ R11, R11, c[0x0][0x2d0], -R137.reuse ;  /* 0x0000b4000b0b7a23 */ /* 0x100fe20000010889 */
[----:B--2---:R-:W-:Y:S01]  /*6320*/  @P0 LEA R6, P2, R7, c[0x0][0x1c8], 0x1 ;  /* 0x0000720007060a11 */ /* 0x004fe200078408ff */
[--C-:B------:R-:W-:Y:S01]  /*6330*/  FFMA.FTZ R46, R46, c[0x0][0x2d0], -R137.reuse ;  /* 0x0000b4002e2e7a23 */ /* 0x100fe20000010889 */
[----:B------:R2:W-:Y:S01]  /*6340*/  @P0 LDGSTS.E.BYPASS.LTC128B.128 [R224+0x5100], [R18.64], !P6 ;  /* 0x0510000012e00fae */ /* 0x0005e2000f101d46 */
[--C-:B------:R-:W-:Y:S01]  /*6350*/  FFMA.FTZ R47, R47, c[0x0][0x2d0], -R137.reuse ;  /* 0x0000b4002f2f7a23 */ /* 0x100fe20000010889 */
[----:B------:R-:W-:Y:S01]  /*6360*/  @P0 LEA.HI.X R7, R7, c[0x0][0x1cc], R174, 0x1, P2 ;  /* 0x0000730007070a11 */ /* 0x000fe200010f0cae */
[--C-:B------:R-:W-:Y:S01]  /*6370*/  FFMA.FTZ R58, R58, c[0x0][0x2d0], -R137.reuse ;  /* 0x0000b4003a3a7a23 */ /* 0x100fe20000010889 */
[----:B------:R2:W-:Y:S01]  /*6380*/  MUFU.EX2 R185, R14 ;  /* 0x0000000e00b97308 */ /* 0x0005e20000000800 */
[----:B------:R-:W-:Y:S02]  /*6390*/  FFMA.FTZ R59, R59, c[0x0][0x2d0], -R137 ;  /* 0x0000b4003b3b7a23 */ /* 0x000fe40000010889 */
[C---:B------:R-:W-:Y:S01]  /*63a0*/  FMUL.FTZ R93, R3.reuse, R93 ;  /* 0x0000005d035d7220 */ /* 0x040fe20000410000 */
[----:B------:R5:W-:Y:S01]  /*63b0*/  @P0 LDGSTS.E.BYPASS.LTC128B.128 [R224+0x3900], [R8.64], !P5 ;  /* 0x0390000008e00fae */ /* 0x000be2000e901d46 */
[C---:B---3--:R-:W-:Y:S02]  /*63c0*/  FMUL.FTZ R90, R0.reuse, R90 ;  /* 0x0000005a005a7220 */ /* 0x048fe40000410000 */
[C---:B------:R-:W-:Y:S02]  /*63d0*/  FMUL.FTZ R91, R0.reuse, R91 ;  /* 0x0000005b005b7220 */ /* 0x040fe40000410000 */
[C---:B------:R-:W-:Y:S01]  /*63e0*/  FMUL.FTZ R94, R0.reuse, R94 ;  /* 0x0000005e005e7220 */ /* 0x040fe20000410000 */
[----:B------:R3:W-:Y:S01]  /*63f0*/  MUFU.EX2 R186, R15 ;  /* 0x0000000f00ba7308 */ /* 0x0007e20000000800 */
[C---:B------:R-:W-:Y:S01]  /*6400*/  FMUL.FTZ R95, R0.reuse, R95 ;  /* 0x0000005f005f7220 */ /* 0x040fe20000410000 */
[----:B------:R3:W-:Y:S01]  /*6410*/  @P0 LDGSTS.E.BYPASS.LTC128B.128 [R224+0x4900], [R6.64], !P3 ;  /* 0x0490000006e00fae */ /* 0x0007e2000d901d46 */
[C---:B------:R-:W-:Y:S02]  /*6420*/  FMUL.FTZ R100, R3.reuse, R100 ;  /* 0x0000006403647220 */ /* 0x040fe40000410000 */
[----:B----4-:R-:W-:Y:S02]  /*6430*/  FMUL.FTZ R13, R3, R149 ;  /* 0x00000095030d7220 */ /* 0x010fe40000410000 */
[C---:B-1----:R-:W-:Y:S02]  /*6440*/  FMUL.FTZ R16, R133.reuse, R152 ;  /* 0x0000009885107220 */ /* 0x042fe40000410000 */
[----:B------:R-:W-:Y:S01]  /*6450*/  FMUL.FTZ R17, R133, R153 ;  /* 0x0000009985117220 */ /* 0x000fe20000410000 */
[----:B------:R1:W-:Y:S01]  /*6460*/  @P0 LDGSTS.E.BYPASS.LTC128B.128 [R224+0x5900], [R4.64], !P6 ;  /* 0x0590000004e00fae */ /* 0x0003e2000f101d46 */
[----:B------:R4:W-:Y:S01]  /*6470*/  MUFU.EX2 R184, R10 ;  /* 0x0000000a00b87308 */ /* 0x0009e20000000800 */
[C---:B------:R-:W-:Y:S02]  /*6480*/  FMUL.FTZ R101, R3.reuse, R101 ;  /* 0x0000006503657220 */ /* 0x040fe40000410000 */
[----:B--2---:R-:W-:Y:S02]  /*6490*/  FMUL.FTZ R14, R0, R150 ;  /* 0x00000096000e7220 */ /* 0x004fe40000410000 */
[C---:B------:R-:W-:Y:S02]  /*64a0*/  FMUL.FTZ R18, R132.reuse, R154 ;  /* 0x0000009a84127220 */ /* 0x040fe40000410000 */
[----:B-----5:R-:W2:Y:S01]  /*64b0*/  LDSM.16.MT88.4 R172, [R208+0x100] ;  /* 0x00010000d0ac783b */ /* 0x020ea20000004200 */
[----:B------:R-:W-:Y:S02]  /*64c0*/  FMUL.FTZ R19, R132, R155 ;  /* 0x0000009b84137220 */ /* 0x000fe40000410000 */
[----:B------:R-:W5:Y:S01]  /*64d0*/  MUFU.EX2 R183, R11 ;  /* 0x0000000b00b77308 */ /* 0x000f620000000800 */
[----:B------:R-:W-:Y:S01]  /*64e0*/  FMUL.FTZ R8, R3, R140 ;  /* 0x0000008c03087220 */ /* 0x000fe20000410000 */
[----:B------:R-:W-:Y:S01]  /*64f0*/  F2FP.BF16.PACK_AB R140, R235, R236 ;  /* 0x000000eceb8c723e */ /* 0x000fe200000010ff */
[----:B------:R-:W-:Y:S02]  /*6500*/  FMUL.FTZ R9, R3, R141 ;  /* 0x0000008d03097220 */ /* 0x000fe40000410000 */
[----:B------:R-:W2:Y:S01]  /*6510*/  LDSM.16.MT88.4 R176, [R209+0x100] ;  /* 0x00010000d1b0783b */ /* 0x000ea20000004200 */
[----:B---3--:R-:W-:Y:S02]  /*6520*/  FMUL.FTZ R15, R0, R151 ;  /* 0x00000097000f7220 */ /* 0x008fe40000410000 */
[C---:B------:R-:W-:Y:S01]  /*6530*/  FMUL.FTZ R6, R132.reuse, R146 ;  /* 0x0000009284067220 */ /* 0x040fe20000410000 */
[----:B------:R-:W-:Y:S01]  /*6540*/  F2FP.BF16.PACK_AB R146, R243, R244 ;  /* 0x000000f4f392723e */ /* 0x000fe200000010ff */
[----:B------:R-:W-:Y:S01]  /*6550*/  FMUL.FTZ R7, R132, R147 ;  /* 0x0000009384077220 */ /* 0x000fe20000410000 */
[----:B------:R-:W-:Y:S01]  /*6560*/  F2FP.BF16.PACK_AB R147, R238, R240 ;  /* 0x000000f0ee93723e */ /* 0x000fe200000010ff */
[----:B------:R-:W-:Y:S01]  /*6570*/  MUFU.EX2 R202, R36 ;  /* 0x0000002400ca7308 */ /* 0x000fe20000000800 */
[----:B------:R-:W3:Y:S01]  /*6580*/  LDSM.16.MT88.4 R148, [R208+0x1100] ;  /* 0x00110000d094783b */ /* 0x000ee20000004200 */
[----:B----4-:R-:W-:Y:S01]  /*6590*/  FMUL.FTZ R10, R0, R142 ;  /* 0x0000008e000a7220 */ /* 0x010fe20000410000 */
[----:B------:R-:W-:Y:S01]  /*65a0*/  F2FP.BF16.PACK_AB R142, R233, R234 ;  /* 0x000000eae98e723e */ /* 0x000fe200000010ff */
[C---:B-1----:R-:W-:Y:S01]  /*65b0*/  FMUL.FTZ R4, R133.reuse, R144 ;  /* 0x0000009085047220 */ /* 0x042fe20000410000 */
[----:B------:R-:W-:Y:S01]  /*65c0*/  F2FP.BF16.PACK_AB R144, R242, R241 ;  /* 0x000000f1f290723e */ /* 0x000fe200000010ff */
[----:B------:R-:W-:Y:S01]  /*65d0*/  FMUL.FTZ R5, R133, R145 ;  /* 0x0000009185057220 */ /* 0x000fe20000410000 */
[----:B------:R-:W-:Y:S01]  /*65e0*/  F2FP.BF16.PACK_AB R145, R239, R237 ;  /* 0x000000edef91723e */ /* 0x000fe200000010ff */
[C---:B------:R-:W-:Y:S01]  /*65f0*/  FMUL.FTZ R102, R0.reuse, R102 ;  /* 0x0000006600667220 */ /* 0x040fe20000410000 */
[----:B------:R-:W1:Y:S01]  /*6600*/  LDSM.16.MT88.4 R152, [R209+0x1100] ;  /* 0x00110000d198783b */ /* 0x000e620000004200 */
[----:B------:R-:W-:Y:S01]  /*6610*/  MUFU.EX2 R201, R37 ;  /* 0x0000002500c97308 */ /* 0x000fe20000000800 */
[C---:B------:R-:W-:Y:S01]  /*6620*/  FMUL.FTZ R103, R0.reuse, R103 ;  /* 0x0000006700677220 */ /* 0x040fe20000410000 */
[----:B-----5:R-:W-:Y:S01]  /*6630*/  F2FP.BF16.PACK_AB R141, R183, R184 ;  /* 0x000000b8b78d723e */ /* 0x020fe200000010ff */
[--C-:B------:R-:W-:Y:S02]  /*6640*/  FFMA.FTZ R138, R35, c[0x0][0x2d0], -R181.reuse ;  /* 0x0000b400238a7a23 */ /* 0x100fe400000108b5 */
[----:B------:R-:W-:Y:S02]  /*6650*/  FMUL.FTZ R35, R0, R163 ;  /* 0x000000a300237220 */ /* 0x000fe40000410000 */
[----:B------:R-:W0:Y:S01]  /*6660*/  LDGDEPBAR ;  /* 0x00000000000079af */ /* 0x000e220000000000 */
[----:B------:R-:W-:Y:S02]  /*6670*/  FMUL.FTZ R109, R133, R109 ;  /* 0x0000006d856d7220 */ /* 0x000fe40000410000 */
[----:B------:R-:W-:Y:S01]  /*6680*/  MUFU.EX2 R198, R38 ;  /* 0x0000002600c67308 */ /* 0x000fe20000000800 */
[C---:B------:R-:W-:Y:S02]  /*6690*/  FMUL.FTZ R110, R132.reuse, R110 ;  /* 0x0000006e846e7220 */ /* 0x040fe40000410000 */
[----:B------:R-:W-:Y:S01]  /*66a0*/  FMUL.FTZ R111, R132, R111 ;  /* 0x0000006f846f7220 */ /* 0x000fe20000410000 */
[-C--:B--2---:R-:W-:Y:S05]  /*66b0*/  HMMA.16816.F32.BF16 R4, R144, R172.reuse, R4 ;  /* 0x000000ac9004723c */ /* 0x084fea0000041804 */
[----:B------:R-:W-:Y:S01]  /*66c0*/  FMUL.FTZ R11, R0, R143 ;  /* 0x0000008f000b7220 */ /* 0x000fe20000410000 */
[----:B------:R-:W-:Y:S01]  /*66d0*/  F2FP.BF16.PACK_AB R143, R186, R185 ;  /* 0x000000b9ba8f723e */ /* 0x000fe200000010ff */
[----:B------:R2:W-:Y:S01]  /*66e0*/  MUFU.EX2 R196, R39 ;  /* 0x0000002700c47308 */ /* 0x0005e20000000800 */
[C---:B------:R-:W-:Y:S04]  /*66f0*/  FMUL.FTZ R112, R3.reuse, R112 ;  /* 0x0000007003707220 */ /* 0x040fe80000410000 */
[C---:B------:R-:W-:Y:S01]  /*6700*/  FMUL.FTZ R113, R3.reuse, R113 ;  /* 0x0000007103717220 */ /* 0x040fe20000410000 */
[C---:B------:R-:W-:Y:S04]  /*6710*/  HMMA.16816.F32.BF16 R8, R140.reuse, R172, R8 ;  /* 0x000000ac8c08723c */ /* 0x040fe80000041808 */
[----:B------:R-:W-:Y:S01]  /*6720*/  MUFU.EX2 R200, R48 ;  /* 0x0000003000c87308 */ /* 0x000fe20000000800 */
[C---:B------:R-:W-:Y:S02]  /*6730*/  FMUL.FTZ R114, R0.reuse, R114 ;  /* 0x0000007200727220 */ /* 0x040fe40000410000 */
[----:B------:R-:W-:Y:S01]  /*6740*/  FMUL.FTZ R115, R0, R115 ;  /* 0x0000007300737220 */ /* 0x000fe20000410000 */
[-C--:B------:R-:W-:Y:S04]  /*6750*/  HMMA.16816.F32.BF16 R12, R140, R174.reuse, R12 ;  /* 0x000000ae8c0c723c */ /* 0x080fe8000004180c */
[C---:B------:R-:W-:Y:S02]  /*6760*/  FMUL.FTZ R116, R3.reuse, R116 ;  /* 0x0000007403747220 */ /* 0x040fe40000410000 */
[----:B------:R-:W-:Y:S01]  /*6770*/  MUFU.EX2 R199, R49 ;  /* 0x0000003100c77308 */ /* 0x000fe20000000800 */
[----:B------:R-:W-:Y:S01]  /*6780*/  FMUL.FTZ R117, R3, R117 ;  /* 0x0000007503757220 */ /* 0x000fe20000410000 */
[C---:B------:R-:W-:Y:S01]  /*6790*/  HMMA.16816.F32.BF16 R16, R144.reuse, R174, R16 ;  /* 0x000000ae9010723c */ /* 0x040fe20000041810 */
[----:B--2---:R-:W-:Y:S03]  /*67a0*/  LDSM.16.MT88.4 R36, [R209+0x2500] ;  /* 0x00250000d124783b */ /* 0x004fe60000004200 */
[C---:B------:R-:W-:Y:S02]  /*67b0*/  FMUL.FTZ R68, R133.reuse, R68 ;  /* 0x0000004485447220 */ /* 0x040fe40000410000 */
[C---:B------:R-:W-:Y:S02]  /*67c0*/  FMUL.FTZ R69, R133.reuse, R69 ;  /* 0x0000004585457220 */ /* 0x040fe40000410000 */
[C---:B------:R-:W-:Y:S01]  /*67d0*/  FMUL.FTZ R70, R132.reuse, R70 ;  /* 0x0000004684467220 */ /* 0x040fe20000410000 */
[----:B------:R-:W-:Y:S03]  /*67e0*/  MUFU.EX2 R195, R50 ;  /* 0x0000003200c37308 */ /* 0x000fe60000000800 */
[----:B------:R-:W-:Y:S02]  /*67f0*/  FMUL.FTZ R71, R132, R71 ;  /* 0x0000004784477220 */ /* 0x000fe40000410000 */
[C---:B------:R-:W-:Y:S02]  /*6800*/  FMUL.FTZ R118, R0.reuse, R118 ;  /* 0x0000007600767220 */ /* 0x040fe40000410000 */
[C---:B------:R-:W-:Y:S02]  /*6810*/  FMUL.FTZ R119, R0.reuse, R119 ;  /* 0x0000007700777220 */ /* 0x040fe40000410000 */
[----:B------:R-:W-:Y:S01]  /*6820*/  FMUL.FTZ R120, R133, R120 ;  /* 0x0000007885787220 */ /* 0x000fe20000410000 */
[-C--:B------:R-:W-:Y:S01]  /*6830*/  HMMA.16816.F32.BF16 R68, R144, R176.reuse, R68 ;  /* 0x000000b09044723c */ /* 0x080fe20000041844 */
[----:B------:R2:W-:Y:S02]  /*6840*/  MUFU.EX2 R230, R32 ;  /* 0x0000002000e67308 */ /* 0x0005e40000000800 */
[C---:B------:R-:W-:Y:S02]  /*6850*/  FMUL.FTZ R72, R3.reuse, R72 ;  /* 0x0000004803487220 */ /* 0x040fe40000410000 */
[----:B------:R-:W-:Y:S02]  /*6860*/  FMUL.FTZ R73, R3, R73 ;  /* 0x0000004903497220 */ /* 0x000fe40000410000 */
[C---:B------:R-:W-:Y:S02]  /*6870*/  FMUL.FTZ R74, R0.reuse, R74 ;  /* 0x0000004a004a7220 */ /* 0x040fe40000410000 */
[----:B------:R-:W-:Y:S02]  /*6880*/  FMUL.FTZ R75, R0, R75 ;  /* 0x0000004b004b7220 */ /* 0x000fe40000410000 */
[----:B------:R4:W-:Y:S01]  /*6890*/  MUFU.EX2 R197, R51 ;  /* 0x0000003300c57308 */ /* 0x0009e20000000800 */
[----:B------:R-:W-:Y:S02]  /*68a0*/  FMUL.FTZ R121, R133, R121 ;  /* 0x0000007985797220 */ /* 0x000fe40000410000 */
[----:B------:R-:W-:Y:S02]  /*68b0*/  FMUL.FTZ R122, R132, R122 ;  /* 0x0000007a847a7220 */ /* 0x000fe40000410000 */
[C---:B------:R-:W-:Y:S04]  /*68c0*/  HMMA.16816.F32.BF16 R72, R140.reuse, R176, R72 ;  /* 0x000000b08c48723c */ /* 0x040fe80000041848 */
[C---:B------:R-:W-:Y:S01]  /*68d0*/  FMUL.FTZ R76, R3.reuse, R76 ;  /* 0x0000004c034c7220 */ /* 0x040fe20000410000 */
[----:B------:R5:W-:Y:S01]  /*68e0*/  MUFU.EX2 R232, R20 ;  /* 0x0000001400e87308 */ /* 0x000be20000000800 */
[----:B------:R-:W-:Y:S02]  /*68f0*/  FMUL.FTZ R77, R3, R77 ;  /* 0x0000004d034d7220 */ /* 0x000fe40000410000 */
[C---:B------:R-:W-:Y:S04]  /*6900*/  FMUL.FTZ R78, R0.reuse, R78 ;  /* 0x0000004e004e7220 */ /* 0x040fe80000410000 */
[----:B------:R-:W-:Y:S02]  /*6910*/  FMUL.FTZ R79, R0, R79 ;  /* 0x0000004f004f7220 */ /* 0x000fe40000410000 */
[--C-:B--2---:R-:W-:Y:S01]  /*6920*/  FFMA.FTZ R32, R23, c[0x0][0x2d0], -R181.reuse ;  /* 0x0000b40017207a23 */ /* 0x104fe200000108b5 */
[----:B------:R-:W-:Y:S01]  /*6930*/  MUFU.EX2 R191, R44 ;  /* 0x0000002c00bf7308 */ /* 0x000fe20000000800 */
[C---:B------:R-:W-:Y:S02]  /*6940*/  FMUL.FTZ R23, R132.reuse, R159 ;  /* 0x0000009f84177220 */ /* 0x040fe40000410000 */
[C---:B------:R-:W-:Y:S01]  /*6950*/  FMUL.FTZ R123, R132.reuse, R123 ;  /* 0x0000007b847b7220 */ /* 0x040fe20000410000 */
[-C--:B------:R-:W-:Y:S01]  /*6960*/  HMMA.16816.F32.BF16 R76, R140, R178.reuse, R76 ;  /* 0x000000b28c4c723c */ /* 0x080fe2000004184c */
[----:B----4-:R-:W-:Y:S02]  /*6970*/  LDSM.16.MT88.4 R48, [R208+0x900] ;  /* 0x00090000d030783b */ /* 0x010fe40000004200 */
[C---:B------:R-:W-:Y:S02]  /*6980*/  FMUL.FTZ R80, R133.reuse, R80 ;  /* 0x0000005085507220 */ /* 0x040fe40000410000 */
[C---:B------:R-:W-:Y:S01]  /*6990*/  FMUL.FTZ R81, R133.reuse, R81 ;  /* 0x0000005185517220 */ /* 0x040fe20000410000 */
[----:B------:R2:W4:Y:S01]  /*69a0*/  MUFU.EX2 R231, R21 ;  /* 0x0000001500e77308 */ /* 0x0005220000000800 */
[C---:B------:R-:W-:Y:S02]  /*69b0*/  FMUL.FTZ R82, R132.reuse, R82 ;  /* 0x0000005284527220 */ /* 0x040fe40000410000 */
[----:B------:R-:W-:Y:S03]  /*69c0*/  FMUL.FTZ R83, R132, R83 ;  /* 0x0000005384537220 */ /* 0x000fe60000410000 */
[----:B-----5:R-:W-:Y:S02]  /*69d0*/  FMUL.FTZ R20, R133, R156 ;  /* 0x0000009c85147220 */ /* 0x020fe40000410000 */
[C---:B------:R-:W-:Y:S02]  /*69e0*/  FMUL.FTZ R124, R3.reuse, R124 ;  /* 0x0000007c037c7220 */ /* 0x040fe40000410000 */
[C---:B------:R-:W-:Y:S01]  /*69f0*/  HMMA.16816.F32.BF16 R80, R144.reuse, R178, R80 ;  /* 0x000000b29050723c */ /* 0x040fe20000041850 */
[----:B------:R-:W-:Y:S03]  /*6a00*/  MUFU.EX2 R192, R45 ;  /* 0x0000002d00c07308 */ /* 0x000fe60000000800 */
[----:B------:R-:W-:Y:S02]  /*6a10*/  FMUL.FTZ R125, R3, R125 ;  /* 0x0000007d037d7220 */ /* 0x000fe40000410000 */
[C---:B------:R-:W-:Y:S02]  /*6a20*/  FMUL.FTZ R126, R0.reuse, R126 ;  /* 0x0000007e007e7220 */ /* 0x040fe40000410000 */
[-C--:B---3--:R-:W-:Y:S03]  /*6a30*/  HMMA.16816.F32.BF16 R84, R144, R148.reuse, R84 ;  /* 0x000000949054723c */ /* 0x088fe60000041854 */
[----:B------:R3:W-:Y:S01]  /*6a40*/  MUFU.EX2 R228, R22 ;  /* 0x0000001600e47308 */ /* 0x0007e20000000800 */
[----:B------:R-:W-:Y:S02]  /*6a50*/  FMUL.FTZ R127, R0, R127 ;  /* 0x0000007f007f7220 */ /* 0x000fe40000410000 */
[----:B--2---:R-:W-:Y:S02]  /*6a60*/  FMUL.FTZ R21, R133, R157 ;  /* 0x0000009d85157220 */ /* 0x004fe40000410000 */
[C---:B------:R-:W-:Y:S04]  /*6a70*/  HMMA.16816.F32.BF16 R88, R140.reuse, R148, R88 ;  /* 0x000000948c58723c */ /* 0x040fe80000041858 */
[----:B------:R-:W-:Y:S01]  /*6a80*/  FFMA.FTZ R34, R34, c[0x0][0x2d0], -R181 ;  /* 0x0000b40022227a23 */ /* 0x000fe200000108b5 */
[----:B------:R-:W-:Y:S01]  /*6a90*/  MUFU.EX2 R172, R46 ;  /* 0x0000002e00ac7308 */ /* 0x000fe20000000800 */
[C---:B------:R-:W-:Y:S02]  /*6aa0*/  FMUL.FTZ R128, R3.reuse, R128 ;  /* 0x0000008003807220 */ /* 0x040fe40000410000 */
[-C--:B------:R-:W-:Y:S04]  /*6ab0*/  HMMA.16816.F32.BF16 R92, R140, R150.reuse, R92 ;  /* 0x000000968c5c723c */ /* 0x080fe8000004185c */
[----:B------:R-:W-:Y:S02]  /*6ac0*/  FMUL.FTZ R129, R3, R129 ;  /* 0x0000008103817220 */ /* 0x000fe40000410000 */
[----:B------:R-:W-:Y:S01]  /*6ad0*/  FMUL.FTZ R130, R0, R130 ;  /* 0x0000008200827220 */ /* 0x000fe20000410000 */
[----:B------:R2:W5:Y:S01]  /*6ae0*/  MUFU.EX2 R229, R33 ;  /* 0x0000002100e57308 */ /* 0x0005620000000800 */
[C---:B------:R-:W-:Y:S01]  /*6af0*/  HMMA.16816.F32.BF16 R96, R144.reuse, R150, R96 ;  /* 0x000000969060723c */ /* 0x040fe20000041860 */
[----:B------:R-:W4:Y:S03]  /*6b00*/  LDSM.16.MT88.4 R148, [R208+0x2100] ;  /* 0x00210000d094783b */ /* 0x000f260000004200 */
[----:B---3--:R-:W-:Y:S02]  /*6b10*/  FMUL.FTZ R22, R132, R158 ;  /* 0x0000009e84167220 */ /* 0x008fe40000410000 */
[----:B------:R-:W-:Y:S02]  /*6b20*/  FMUL.FTZ R131, R0, R131 ;  /* 0x0000008300837220 */ /* 0x000fe40000410000 */
[--C-:B------:R-:W-:Y:S01]  /*6b30*/  FFMA.FTZ R40, R40, c[0x0][0x2d0], -R182.reuse ;  /* 0x0000b40028287a23 */ /* 0x100fe200000108b6 */
[----:B------:R3:W3:Y:S01]  /*6b40*/  MUFU.EX2 R227, R32 ;  /* 0x0000002000e37308 */ /* 0x0006e20000000800 */
[----:B------:R-:W-:Y:S01]  /*6b50*/  LDSM.16.MT88.4 R156, [R209+0x500] ;  /* 0x00050000d19c783b */ /* 0x000fe20000004200 */
[-C--:B-1----:R-:W-:Y:S03]  /*6b60*/  HMMA.16816.F32.BF16 R20, R144, R152.reuse, R20 ;  /* 0x000000989014723c */ /* 0x082fe60000041814 */
[--C-:B------:R-:W-:Y:S02]  /*6b70*/  FFMA.FTZ R41, R41, c[0x0][0x2d0], -R182.reuse ;  /* 0x0000b40029297a23 */ /* 0x100fe400000108b6 */
[--C-:B------:R-:W-:Y:S02]  /*6b80*/  FFMA.FTZ R42, R42, c[0x0][0x2d0], -R137.reuse ;  /* 0x0000b4002a2a7a23 */ /* 0x100fe40000010889 */
[--C-:B------:R-:W-:Y:S01]  /*6b90*/  FFMA.FTZ R43, R43, c[0x0][0x2d0], -R137.reuse ;  /* 0x0000b4002b2b7a23 */ /* 0x100fe20000010889 */
[C---:B------:R-:W-:Y:S01]  /*6ba0*/  HMMA.16816.F32.BF16 R100, R140.reuse, R152, R100 ;  /* 0x000000988c64723c */ /* 0x040fe20000041864 */
[----:B------:R1:W-:Y:S03]  /*6bb0*/  MUFU.EX2 R226, R34 ;  /* 0x0000002200e27308 */ /* 0x0003e60000000800 */
[----:B--2---:R-:W-:Y:S02]  /*6bc0*/  FMUL.FTZ R33, R3, R161 ;  /* 0x000000a103217220 */ /* 0x004fe40000410000 */
[--C-:B------:R-:W-:Y:S02]  /*6bd0*/  FFMA.FTZ R28, R28, c[0x0][0x2d0], -R182.reuse ;  /* 0x0000b4001c1c7a23 */ /* 0x100fe400000108b6 */
[--C-:B------:R-:W-:Y:S03]  /*6be0*/  FFMA.FTZ R24, R24, c[0x0][0x2d0], -R182.reuse ;  /* 0x0000b40018187a23 */ /* 0x100fe600000108b6 */
[----:B------:R2:W-:Y:S01]  /*6bf0*/  MUFU.EX2 R204, R28 ;  /* 0x0000001c00cc7308 */ /* 0x0005e20000000800 */
[----:B------:R-:W-:Y:S02]  /*6c00*/  FFMA.FTZ R25, R25, c[0x0][0x2d0], -R182 ;  /* 0x0000b40019197a23 */ /* 0x000fe400000108b6 */
[----:B---3--:R-:W-:Y:S02]  /*6c10*/  FMUL.FTZ R32, R3, R160 ;  /* 0x000000a003207220 */ /* 0x008fe40000410000 */
[----:B------:R-:W-:Y:S02]  /*6c20*/  FFMA.FTZ R26, R26, c[0x0][0x2d0], -R137 ;  /* 0x0000b4001a1a7a23 */ /* 0x000fe40000010889 */
[--C-:B------:R-:W-:Y:S02]  /*6c30*/  FFMA.FTZ R64, R64, c[0x0][0x2d0], -R180.reuse ;  /* 0x0000b40040407a23 */ /* 0x100fe400000108b4 */
[----:B------:R-:W-:Y:S01]  /*6c40*/  FFMA.FTZ R65, R65, c[0x0][0x2d0], -R180 ;  /* 0x0000b40041417a23 */ /* 0x000fe200000108b4 */
[----:B------:R3:W-:Y:S01]  /*6c50*/  MUFU.EX2 R206, R24 ;  /* 0x0000001800ce7308 */ /* 0x0007e20000000800 */
[--C-:B------:R-:W-:Y:S02]  /*6c60*/  FFMA.FTZ R66, R66, c[0x0][0x2d0], -R181.reuse ;  /* 0x0000b40042427a23 */ /* 0x100fe400000108b5 */
[----:B------:R-:W-:Y:S02]  /*6c70*/  FFMA.FTZ R67, R67, c[0x0][0x2d0], -R181 ;  /* 0x0000b40043437a23 */ /* 0x000fe400000108b5 */
[----:B-1----:R-:W-:Y:S02]  /*6c80*/  FMUL.FTZ R34, R0, R162 ;  /* 0x000000a200227220 */ /* 0x002fe40000410000 */
[--C-:B------:R-:W-:Y:S02]  /*6c90*/  FFMA.FTZ R60, R60, c[0x0][0x2d0], -R182.reuse ;  /* 0x0000b4003c3c7a23 */ /* 0x100fe400000108b6 */
[--C-:B------:R-:W-:Y:S01]  /*6ca0*/  FFMA.FTZ R61, R61, c[0x0][0x2d0], -R182.reuse ;  /* 0x0000b4003d3d7a23 */ /* 0x100fe200000108b6 */
[----:B------:R-:W-:Y:S01]  /*6cb0*/  MUFU.EX2 R189, R52 ;  /* 0x0000003400bd7308 */ /* 0x000fe20000000800 */
[----:B------:R-:W-:Y:S01]  /*6cc0*/  FFMA.FTZ R29, R29, c[0x0][0x2d0], -R182 ;  /* 0x0000b4001d1d7a23 */ /* 0x000fe200000108b6 */
[-C--:B------:R-:W-:Y:S03]  /*6cd0*/  HMMA.16816.F32.BF16 R32, R140, R154.reuse, R32 ;  /* 0x0000009a8c20723c */ /* 0x080fe60000041820 */
[--C-:B--2---:R-:W-:Y:S02]  /*6ce0*/  FFMA.FTZ R28, R27, c[0x0][0x2d0], -R137.reuse ;  /* 0x0000b4001b1c7a23 */ /* 0x104fe40000010889 */
[----:B------:R-:W-:Y:S02]  /*6cf0*/  FMUL.FTZ R27, R132, R167 ;  /* 0x000000a7841b7220 */ /* 0x000fe40000410000 */
[--C-:B------:R-:W-:Y:S01]  /*6d00*/  FFMA.FTZ R30, R30, c[0x0][0x2d0], -R137.reuse ;  /* 0x0000b4001e1e7a23 */ /* 0x100fe20000010889 */
[C---:B------:R-:W-:Y:S01]  /*6d10*/  HMMA.16816.F32.BF16 R104, R144.reuse, R154, R104 ;  /* 0x0000009a9068723c */ /* 0x040fe20000041868 */
[----:B------:R-:W1:Y:S01]  /*6d20*/  LDSM.16.MT88.4 R152, [R209+0x2100] ;  /* 0x00210000d198783b */ /* 0x000e620000004200 */
[----:B------:R2:W-:Y:S02]  /*6d30*/  MUFU.EX2 R205, R25 ;  /* 0x0000001900cd7308 */ /* 0x0005e40000000800 */
[----:B---3--:R-:W-:Y:S02]  /*6d40*/  FMUL.FTZ R24, R133, R164 ;  /* 0x000000a485187220 */ /* 0x008fe40000410000 */
[--C-:B------:R-:W-:Y:S02]  /*6d50*/  FFMA.FTZ R31, R31, c[0x0][0x2d0], -R137.reuse ;  /* 0x0000b4001f1f7a23 */ /* 0x100fe40000010889 */
[-C--:B----4-:R-:W-:Y:S04]  /*6d60*/  HMMA.16816.F32.BF16 R108, R144, R148.reuse, R108 ;  /* 0x00000094906c723c */ /* 0x090fe8000004186c */
[----:B------:R3:W-:Y:S01]  /*6d70*/  MUFU.EX2 R176, R26 ;  /* 0x0000001a00b07308 */ /* 0x0007e20000000800 */
[--C-:B------:R-:W-:Y:S02]  /*6d80*/  FFMA.FTZ R62, R62, c[0x0][0x2d0], -R137.reuse ;  /* 0x0000b4003e3e7a23 */ /* 0x100fe40000010889 */
[----:B------:R-:W-:Y:S01]  /*6d90*/  FFMA.FTZ R137, R63, c[0x0][0x2d0], -R137 ;  /* 0x0000b4003f897a23 */ /* 0x000fe20000010889 */
[C---:B------:R-:W-:Y:S04]  /*6da0*/  HMMA.16816.F32.BF16 R112, R140.reuse, R148, R112 ;  /* 0x000000948c70723c */ /* 0x040fe80000041870 */
[----:B------:R-:W-:Y:S02]  /*6db0*/  FFMA.FTZ R3, R3, R247, R236 ;  /* 0x000000f703037223 */ /* 0x000fe400000100ec */
[----:B------:R-:W4:Y:S01]  /*6dc0*/  MUFU.EX2 R190, R53 ;  /* 0x0000003500be7308 */ /* 0x000f220000000800 */
[----:B------:R-:W-:Y:S01]  /*6dd0*/  FFMA.FTZ R0, R0, R248, R184 ;  /* 0x000000f800007223 */ /* 0x000fe200000100b8 */
[-C--:B------:R-:W-:Y:S04]  /*6de0*/  HMMA.16816.F32.BF16 R116, R140, R150.reuse, R116 ;  /* 0x000000968c74723c */ /* 0x080fe80000041874 */
[----:B--2---:R-:W-:Y:S02]  /*6df0*/  FMUL.FTZ R25, R133, R165 ;  /* 0x000000a585197220 */ /* 0x004fe40000410000 */
[----:B------:R-:W-:Y:S02]  /*6e00*/  FADD.FTZ R3, R235, R3 ;  /* 0x00000003eb037221 */ /* 0x000fe40000010000 */
[C---:B------:R-:W-:Y:S01]  /*6e10*/  HMMA.16816.F32.BF16 R120, R144.reuse, R150, R120 ;  /* 0x000000969078723c */ /* 0x040fe20000041878 */
[----:B------:R-:W2:Y:S01]  /*6e20*/  LDSM.16.MT88.4 R148, [R208+0x500] ;  /* 0x00050000d094783b */ /* 0x000ea20000004200 */
[----:B------:R4:W-:Y:S02]  /*6e30*/  MUFU.EX2 R203, R29 ;  /* 0x0000001d00cb7308 */ /* 0x0009e40000000800 */
[----:B---3--:R-:W-:Y:S02]  /*6e40*/  FMUL.FTZ R26, R132, R166 ;  /* 0x000000a6841a7220 */ /* 0x008fe40000410000 */
[----:B------:R-:W-:Y:S05]  /*6e50*/  FADD.FTZ R0, R183, R0 ;  /* 0x00000000b7007221 */ /* 0x000fea0000010000 */
[-C--:B-1----:R-:W-:Y:S01]  /*6e60*/  HMMA.16816.F32.BF16 R24, R144, R152.reuse, R24 ;  /* 0x000000989018723c */ /* 0x082fe20000041818 */
[----:B------:R1:W-:Y:S07]  /*6e70*/  MUFU.EX2 R165, R28 ;  /* 0x0000001c00a57308 */ /* 0x0003ee0000000800 */
[C---:B------:R-:W-:Y:S03]  /*6e80*/  HMMA.16816.F32.BF16 R124, R140.reuse, R152, R124 ;  /* 0x000000988c7c723c */ /* 0x040fe6000004187c */
[----:B------:R3:W-:Y:S01]  /*6e90*/  MUFU.EX2 R164, R30 ;  /* 0x0000001e00a47308 */ /* 0x0007e20000000800 */
[----:B----4-:R-:W-:Y:S04]  /*6ea0*/  FMUL.FTZ R29, R133, R169 ;  /* 0x000000a9851d7220 */ /* 0x010fe80000410000 */
[-C--:B------:R-:W-:Y:S05]  /*6eb0*/  HMMA.16816.F32.BF16 R128, R140, R154.reuse, R128 ;  /* 0x0000009a8c80723c */ /* 0x080fea0000041880 */
[----:B------:R4:W-:Y:S02]  /*6ec0*/  MUFU.EX2 R175, R31 ;  /* 0x0000001f00af7308 */ /* 0x0009e40000000800 */
[----:B------:R-:W-:Y:S01]  /*6ed0*/  F2FP.BF16.PACK_AB R140, R231, R232 ;  /* 0x000000e8e78c723e */ /* 0x000fe200000010ff */
[----:B-1----:R-:W-:Y:S01]  /*6ee0*/  FMUL.FTZ R28, R133, R168 ;  /* 0x000000a8851c7220 */ /* 0x002fe20000410000 */
[----:B-----5:R-:W-:Y:S03]  /*6ef0*/  F2FP.BF16.PACK_AB R142, R229, R230 ;  /* 0x000000e6e58e723e */ /* 0x020fe600000010ff */
[----:B------:R-:W-:Y:S01]  /*6f00*/  FFMA.FTZ R133, R133, R245, R241 ;  /* 0x000000f585857223 */ /* 0x000fe200000100f1 */
[----:B------:R-:W-:Y:S02]  /*6f10*/  F2FP.BF16.PACK_AB R141, R227, R228 ;  /* 0x000000e4e38d723e */ /* 0x000fe400000010ff */
[----:B------:R-:W1:Y:S01]  /*6f20*/  MUFU.EX2 R207, R138 ;  /* 0x0000008a00cf7308 */ /* 0x000e620000000800 */
[----:B------:R-:W-:Y:S01]  /*6f30*/  F2FP.BF16.PACK_AB R168, R190, R189 ;  /* 0x000000bdbea8723e */ /* 0x000fe200000010ff */
[C---:B---3--:R-:W-:Y:S08]  /*6f40*/  FMUL.FTZ R30, R132.reuse, R170 ;  /* 0x000000aa841e7220 */ /* 0x048ff00000410000 */
[----:B------:R3:W-:Y:S01]  /*6f50*/  MUFU.EX2 R138, R47 ;  /* 0x0000002f008a7308 */ /* 0x0007e20000000800 */
[C---:B----4-:R-:W-:Y:S02]  /*6f60*/  FMUL.FTZ R31, R132.reuse, R171 ;  /* 0x000000ab841f7220 */ /* 0x050fe40000410000 */
[----:B------:R-:W-:Y:S07]  /*6f70*/  FFMA.FTZ R132, R132, R246, R237 ;  /* 0x000000f684847223 */ /* 0x000fee00000100ed */
[----:B------:R-:W-:Y:S01]  /*6f80*/  MUFU.EX2 R180, R54 ;  /* 0x0000003600b47308 */ /* 0x000fe20000000800 */
[----:B------:R-:W-:Y:S01]  /*6f90*/  HMMA.16816.F32.BF16 R28, R144, R154, R28 ;  /* 0x0000009a901c723c */ /* 0x000fe2000004181c */
[----:B------:R-:W4:Y:S03]  /*6fa0*/  LDSM.16.MT88.4 R152, [R208+0x1500] ;  /* 0x00150000d098783b */ /* 0x000f260000004200 */
[----:B-1----:R-:W-:Y:S03]  /*6fb0*/  F2FP.BF16.PACK_AB R143, R207, R226 ;  /* 0x000000e2cf8f723e */ /* 0x002fe600000010ff */
[----:B------:R-:W-:Y:S02]  /*6fc0*/  F2FP.BF16.PACK_AB R144, R205, R206 ;  /* 0x000000cecd90723e */ /* 0x000fe400000010ff */
[----:B------:R1:W5:Y:S02]  /*6fd0*/  MUFU.EX2 R179, R55 ;  /* 0x0000003700b37308 */ /* 0x0003640000000800 */
[-C--:B--2---:R-:W-:Y:S01]  /*6fe0*/  HMMA.16816.F32.BF16 R4, R140, R148.reuse, R4 ;  /* 0x000000948c04723c */ /* 0x084fe20000041804 */
[----:B---3--:R-:W-:Y:S04]  /*6ff0*/  LDSM.16.MT88.4 R44, [R209+0x900] ;  /* 0x00090000d12c783b */ /* 0x008fe80000004200 */
[----:B------:R-:W-:Y:S02]  /*7000*/  F2FP.BF16.PACK_AB R146, R203, R204 ;  /* 0x000000cccb92723e */ /* 0x000fe400000010ff */
[----:B------:R-:W-:Y:S01]  /*7010*/  F2FP.BF16.PACK_AB R145, R165, R176 ;  /* 0x000000b0a591723e */ /* 0x000fe200000010ff */
[----:B------:R-:W-:Y:S01]  /*7020*/  MUFU.EX2 R193, R40 ;  /* 0x0000002800c17308 */ /* 0x000fe20000000800 */
[----:B------:R-:W-:Y:S07]  /*7030*/  F2FP.BF16.PACK_AB R147, R175, R164 ;  /* 0x000000a4af93723e */ /* 0x000fee00000010ff */
[C---:B------:R-:W-:Y:S02]  /*7040*/  HMMA.16816.F32.BF16 R8, R144.reuse, R148, R8 ;  /* 0x000000949008723c */ /* 0x040fe40000041808 */
[----:B------:R-:W2:Y:S01]  /*7050*/  MUFU.EX2 R194, R41 ;  /* 0x0000002900c27308 */ /* 0x000ea20000000800 */
[----:B-1----:R-:W-:Y:S01]  /*7060*/  LDSM.16.MT88.4 R52, [R209+0x2900] ;  /* 0x00290000d134783b */ /* 0x002fe20000004200 */
[----:B-----5:R-:W-:Y:S04]  /*7070*/  F2FP.BF16.PACK_AB R169, R179, R180 ;  /* 0x000000b4b3a9723e */ /* 0x020fe800000010ff */
[-C--:B------:R-:W-:Y:S04]  /*7080*/  HMMA.16816.F32.BF16 R12, R144, R150.reuse, R12 ;  /* 0x00000096900c723c */ /* 0x080fe8000004180c */
[----:B------:R1:W-:Y:S04]  /*7090*/  MUFU.EX2 R173, R42 ;  /* 0x0000002a00ad7308 */ /* 0x0003e80000000800 */
[C---:B------:R-:W-:Y:S01]  /*70a0*/  HMMA.16816.F32.BF16 R16, R140.reuse, R150, R16 ;  /* 0x000000968c10723c */ /* 0x040fe20000041810 */
[----:B------:R-:W3:Y:S05]  /*70b0*/  LDSM.16.MT88.4 R148, [R209+0x1500] ;  /* 0x00150000d194783b */ /* 0x000eea0000004200 */
[----:B------:R-:W5:Y:S02]  /*70c0*/  MUFU.EX2 R174, R43 ;  /* 0x0000002b00ae7308 */ /* 0x000f640000000800 */
[-C--:B------:R-:W-:Y:S04]  /*70d0*/  HMMA.16816.F32.BF16 R68, R140, R156.reuse, R68 ;  /* 0x0000009c8c44723c */ /* 0x080fe80000041844 */
[----:B--2---:R-:W-:Y:S04]  /*70e0*/  F2FP.BF16.PACK_AB R40, R194, R193 ;  /* 0x000000c1c228723e */ /* 0x004fe800000010ff */
[C---:B------:R-:W-:Y:S01]  /*70f0*/  HMMA.16816.F32.BF16 R72, R144.reuse, R156, R72 ;  /* 0x0000009c9048723c */ /* 0x040fe20000041848 */
[----:B------:R-:W-:Y:S03]  /*7100*/  MUFU.EX2 R178, R66 ;  /* 0x0000004200b27308 */ /* 0x000fe60000000800 */
[----:B-1----:R-:W-:Y:S04]  /*7110*/  F2FP.BF16.PACK_AB R42, R192, R191 ;  /* 0x000000bfc02a723e */ /* 0x002fe800000010ff */
[-C--:B------:R-:W-:Y:S03]  /*7120*/  HMMA.16816.F32.BF16 R76, R144, R158.reuse, R76 ;  /* 0x0000009e904c723c */ /* 0x080fe6000004184c */
[----:B------:R-:W-:Y:S01]  /*7130*/  MUFU.EX2 R66, R57 ;  /* 0x0000003900427308 */ /* 0x000fe20000000800 */
[----:B-----5:R-:W-:Y:S04]  /*7140*/  F2FP.BF16.PACK_AB R41, R174, R173 ;  /* 0x000000adae29723e */ /* 0x020fe800000010ff */
[C---:B------:R-:W-:Y:S01]  /*7150*/  HMMA.16816.F32.BF16 R80, R140.reuse, R158, R80 ;  /* 0x0000009e8c50723c */ /* 0x040fe20000041850 */
[----:B------:R-:W1:Y:S03]  /*7160*/  LDSM.16.MT88.4 R156, [R208+0x2500] ;  /* 0x00250000d09c783b */ /* 0x000e660000004200 */
[----:B------:R-:W-:Y:S01]  /*7170*/  F2FP.BF16.PACK_AB R43, R138, R172 ;  /* 0x000000ac8a2b723e */ /* 0x000fe200000010ff */
[----:B------:R-:W2:Y:S03]  /*7180*/  MUFU.EX2 R177, R67 ;  /* 0x0000004300b17308 */ /* 0x000ea60000000800 */
[-C--:B----4-:R-:W-:Y:S07]  /*7190*/  HMMA.16816.F32.BF16 R84, R140, R152.reuse, R84 ;  /* 0x000000988c54723c */ /* 0x090fee0000041854 */
[----:B------:R-:W-:Y:S01]  /*71a0*/  MUFU.EX2 R67, R56 ;  /* 0x0000003800437308 */ /* 0x000fe20000000800 */
[C---:B------:R-:W-:Y:S08]  /*71b0*/  HMMA.16816.F32.BF16 R88, R144.reuse, R152, R88 ;  /* 0x000000989058723c */ /* 0x040ff00000041858 */
[-C--:B------:R-:W-:Y:S01]  /*71c0*/  HMMA.16816.F32.BF16 R92, R144, R154.reuse, R92 ;  /* 0x0000009a905c723c */ /* 0x080fe2000004185c */
[----:B------:R-:W-:Y:S03]  /*71d0*/  MUFU.EX2 R188, R64 ;  /* 0x0000004000bc7308 */ /* 0x000fe60000000800 */
[----:B--2---:R-:W-:Y:S04]  /*71e0*/  F2FP.BF16.PACK_AB R171, R177, R178 ;  /* 0x000000b2b1ab723e */ /* 0x004fe800000010ff */
[C---:B------:R-:W-:Y:S01]  /*71f0*/  HMMA.16816.F32.BF16 R96, R140.reuse, R154, R96 ;  /* 0x0000009a8c60723c */ /* 0x040fe20000041860 */
[----:B------:R-:W-:Y:S02]  /*7200*/  LDSM.16.MT88.4 R152, [R208+0xd00] ;  /* 0x000d0000d098783b */ /* 0x000fe40000004200 */
[----:B------:R-:W-:Y:S05]  /*7210*/  MUFU.EX2 R64, R61 ;  /* 0x0000003d00407308 */ /* 0x000fea0000000800 */
[-C--:B---3--:R-:W-:Y:S05]  /*7220*/  HMMA.16816.F32.BF16 R20, R140, R148.reuse, R20 ;  /* 0x000000948c14723c */ /* 0x088fea0000041814 */
[----:B------:R-:W-:Y:S03]  /*7230*/  MUFU.EX2 R61, R58 ;  /* 0x0000003a003d7308 */ /* 0x000fe60000000800 */
[C---:B------:R-:W-:Y:S07]  /*7240*/  HMMA.16816.F32.BF16 R100, R144.reuse, R148, R100 ;  /* 0x000000949064723c */ /* 0x040fee0000041864 */
[----:B------:R-:W2:Y:S01]  /*7250*/  MUFU.EX2 R187, R65 ;  /* 0x0000004100bb7308 */ /* 0x000ea20000000800 */
[-C--:B------:R-:W-:Y:S08]  /*7260*/  HMMA.16816.F32.BF16 R32, R144, R150.reuse, R32 ;  /* 0x000000969020723c */ /* 0x080ff00000041820 */
[C---:B------:R-:W-:Y:S01]  /*7270*/  HMMA.16816.F32.BF16 R104, R140.reuse, R150, R104 ;  /* 0x000000968c68723c */ /* 0x040fe20000041868 */
[----:B------:R-:W3:Y:S07]  /*7280*/  MUFU.EX2 R65, R60 ;  /* 0x0000003c00417308 */ /* 0x000eee0000000800 */
[-C--:B-1----:R-:W-:Y:S03]  /*7290*/  HMMA.16816.F32.BF16 R108, R140, R156.reuse, R108 ;  /* 0x0000009c8c6c723c */ /* 0x082fe6000004186c */
[----:B------:R1:W4:Y:S01]  /*72a0*/  MUFU.EX2 R60, R59 ;  /* 0x0000003b003c7308 */ /* 0x0003220000000800 */
[----:B--2---:R-:W-:Y:S04]  /*72b0*/  F2FP.BF16.PACK_AB R170, R187, R188 ;  /* 0x000000bcbbaa723e */ /* 0x004fe800000010ff */
[C---:B------:R-:W-:Y:S05]  /*72c0*/  HMMA.16816.F32.BF16 R112, R144.reuse, R156, R112 ;  /* 0x0000009c9070723c */ /* 0x040fea0000041870 */
[----:B------:R-:W-:Y:S03]  /*72d0*/  MUFU.EX2 R62, R62 ;  /* 0x0000003e003e7308 */ /* 0x000fe60000000800 */
[-C--:B------:R-:W-:Y:S07]  /*72e0*/  HMMA.16816.F32.BF16 R116, R144, R158.reuse, R116 ;  /* 0x0000009e9074723c */ /* 0x080fee0000041874 */
[----:B------:R-:W2:Y:S01]  /*72f0*/  MUFU.EX2 R137, R137 ;  /* 0x0000008900897308 */ /* 0x000ea20000000800 */
[C---:B------:R-:W-:Y:S01]  /*7300*/  HMMA.16816.F32.BF16 R120, R140.reuse, R158, R120 ;  /* 0x0000009e8c78723c */ /* 0x040fe20000041878 */
[----:B-1----:R-:W-:Y:S07]  /*7310*/  LDSM.16.MT88.4 R56, [R209+0x1d00] ;  /* 0x001d0000d138783b */ /* 0x002fee0000004200 */
[-C--:B------:R-:W-:Y:S08]  /*7320*/  HMMA.16816.F32.BF16 R24, R140, R36.reuse, R24 ;  /* 0x000000248c18723c */ /* 0x080ff00000041818 */
[C---:B------:R-:W-:Y:S07]  /*7330*/  HMMA.16816.F32.BF16 R124, R144.reuse, R36, R124 ;  /* 0x00000024907c723c */ /* 0x040fee000004187c */
[----:B------:R-:W-:Y:S01]  /*7340*/  F2FP.BF16.PACK_AB R36, R201, R202 ;  /* 0x000000cac924723e */ /* 0x000fe200000010ff */
[-C--:B------:R-:W-:Y:S04]  /*7350*/  HMMA.16816.F32.BF16 R128, R144, R38.reuse, R128 ;  /* 0x000000269080723c */ /* 0x080fe80000041880 */
[----:B------:R-:W-:Y:S04]  /*7360*/  F2FP.BF16.PACK_AB R37, R196, R198 ;  /* 0x000000c6c425723e */ /* 0x000fe800000010ff */
[----:B------:R-:W-:Y:S01]  /*7370*/  HMMA.16816.F32.BF16 R28, R140, R38, R28 ;  /* 0x000000268c1c723c */ /* 0x000fe2000004181c */
[----:B------:R-:W1:Y:S06]  /*7380*/  LDSM.16.MT88.4 R140, [R208+0x1900] ;  /* 0x00190000d08c783b */ /* 0x000e6c0000004200 */
[----:B------:R-:W-:Y:S02]  /*7390*/  F2FP.BF16.PACK_AB R38, R199, R200 ;  /* 0x000000c8c726723e */ /* 0x000fe400000010ff */
[----:B------:R-:W-:Y:S07]  /*73a0*/  F2FP.BF16.PACK_AB R39, R197, R195 ;  /* 0x000000c3c527723e */ /* 0x000fee00000010ff */
[-C--:B------:R-:W-:Y:S08]  /*73b0*/  HMMA.16816.F32.BF16 R4, R36, R48.reuse, R4 ;  /* 0x000000302404723c */ /* 0x080ff00000041804 */
[C---:B------:R-:W-:Y:S08]  /*73c0*/  HMMA.16816.F32.BF16 R8, R40.reuse, R48, R8 ;  /* 0x000000302808723c */ /* 0x040ff00000041808 */
[-C--:B------:R-:W-:Y:S08]  /*73d0*/  HMMA.16816.F32.BF16 R12, R40, R50.reuse, R12 ;  /* 0x00000032280c723c */ /* 0x080ff0000004180c */
[C---:B------:R-:W-:Y:S01]  /*73e0*/  HMMA.16816.F32.BF16 R16, R36.reuse, R50, R16 ;  /* 0x000000322410723c */ /* 0x040fe20000041810 */
[----:B------:R-:W5:Y:S07]  /*73f0*/  LDSM.16.MT88.4 R48, [R209+0x1900] ;  /* 0x00190000d130783b */ /* 0x000f6e0000004200 */
[-C--:B------:R-:W-:Y:S08]  /*7400*/  HMMA.16816.F32.BF16 R68, R36, R44.reuse, R68 ;  /* 0x0000002c2444723c */ /* 0x080ff00000041844 */
[C---:B------:R-:W-:Y:S08]  /*7410*/  HMMA.16816.F32.BF16 R72, R40.reuse, R44, R72 ;  /* 0x0000002c2848723c */ /* 0x040ff00000041848 */
[-C--:B------:R-:W-:Y:S08]  /*7420*/  HMMA.16816.F32.BF16 R76, R40, R46.reuse, R76 ;  /* 0x0000002e284c723c */ /* 0x080ff0000004184c */
[C---:B------:R-:W-:Y:S01]  /*7430*/  HMMA.16816.F32.BF16 R80, R36.reuse, R46, R80 ;  /* 0x0000002e2450723c */ /* 0x040fe20000041850 */
[----:B------:R-:W2:Y:S07]  /*7440*/  LDSM.16.MT88.4 R44, [R208+0x2900] ;  /* 0x00290000d02c783b */ /* 0x000eae0000004200 */
[-C--:B-1----:R-:W-:Y:S08]  /*7450*/  HMMA.16816.F32.BF16 R84, R36, R140.reuse, R84 ;  /* 0x0000008c2454723c */ /* 0x082ff00000041854 */
[C---:B------:R-:W-:Y:S08]  /*7460*/  HMMA.16816.F32.BF16 R88, R40.reuse, R140, R88 ;  /* 0x0000008c2858723c */ /* 0x040ff00000041858 */
[-C--:B------:R-:W-:Y:S08]  /*7470*/  HMMA.16816.F32.BF16 R92, R40, R142.reuse, R92 ;  /* 0x0000008e285c723c */ /* 0x080ff0000004185c */
[C---:B------:R-:W-:Y:S08]  /*7480*/  HMMA.16816.F32.BF16 R96, R36.reuse, R142, R96 ;  /* 0x0000008e2460723c */ /* 0x040ff00000041860 */
[-C--:B-----5:R-:W-:Y:S08]  /*7490*/  HMMA.16816.F32.BF16 R20, R36, R48.reuse, R20 ;  /* 0x000000302414723c */ /* 0x0a0ff00000041814 */
[C---:B------:R-:W-:Y:S08]  /*74a0*/  HMMA.16816.F32.BF16 R100, R40.reuse, R48, R100 ;  /* 0x000000302864723c */ /* 0x040ff00000041864 */
[-C--:B------:R-:W-:Y:S08]  /*74b0*/  HMMA.16816.F32.BF16 R32, R40, R50.reuse, R32 ;  /* 0x000000322820723c */ /* 0x080ff00000041820 */
[C---:B------:R-:W-:Y:S01]  /*74c0*/  HMMA.16816.F32.BF16 R104, R36.reuse, R50, R104 ;  /* 0x000000322468723c */ /* 0x040fe20000041868 */
[----:B------:R-:W-:Y:S07]  /*74d0*/  LDSM.16.MT88.4 R48, [R208+0x1d00] ;  /* 0x001d0000d030783b */ /* 0x000fee0000004200 */
[-C--:B--2---:R-:W-:Y:S08]  /*74e0*/  HMMA.16816.F32.BF16 R108, R36, R44.reuse, R108 ;  /* 0x0000002c246c723c */ /* 0x084ff0000004186c */
[C---:B------:R-:W-:Y:S08]  /*74f0*/  HMMA.16816.F32.BF16 R112, R40.reuse, R44, R112 ;  /* 0x0000002c2870723c */ /* 0x040ff00000041870 */
[-C--:B------:R-:W-:Y:S08]  /*7500*/  HMMA.16816.F32.BF16 R116, R40, R46.reuse, R116 ;  /* 0x0000002e2874723c */ /* 0x080ff00000041874 */
[C---:B------:R-:W-:Y:S01]  /*7510*/  HMMA.16816.F32.BF16 R120, R36.reuse, R46, R120 ;  /* 0x0000002e2478723c */ /* 0x040fe20000041878 */
[----:B------:R-:W1:Y:S07]  /*7520*/  LDSM.16.MT88.4 R44, [R209+0xd00] ;  /* 0x000d0000d12c783b */ /* 0x000e6e0000004200 */
[-C--:B------:R-:W-:Y:S08]  /*7530*/  HMMA.16816.F32.BF16 R24, R36, R52.reuse, R24 ;  /* 0x000000342418723c */ /* 0x080ff00000041818 */
[C---:B------:R-:W-:Y:S08]  /*7540*/  HMMA.16816.F32.BF16 R124, R40.reuse, R52, R124 ;  /* 0x00000034287c723c */ /* 0x040ff0000004187c */
[-C--:B------:R-:W-:Y:S01]  /*7550*/  HMMA.16816.F32.BF16 R128, R40, R54.reuse, R128 ;  /* 0x000000362880723c */ /* 0x080fe20000041880 */
[----:B------:R-:W2:Y:S07]  /*7560*/  LDSM.16.MT88.4 R40, [R208+0x2d00] ;  /* 0x002d0000d028783b */ /* 0x000eae0000004200 */
[----:B------:R-:W-:Y:S07]  /*7570*/  HMMA.16816.F32.BF16 R28, R36, R54, R28 ;  /* 0x00000036241c723c */ /* 0x000fee000004181c */
[----:B------:R-:W-:Y:S01]  /*7580*/  F2FP.BF16.PACK_AB R36, R66, R67 ;  /* 0x000000434224723e */ /* 0x000fe200000010ff */
[-C--:B------:R-:W-:Y:S01]  /*7590*/  HMMA.16816.F32.BF16 R144, R168, R152.reuse, R4 ;  /* 0x00000098a890723c */ /* 0x080fe20000041804 */
[----:B------:R-:W5:Y:S04]  /*75a0*/  LDSM.16.MT88.4 R4, [R209+0x2d00] ;  /* 0x002d0000d104783b */ /* 0x000f680000004200 */
[----:B---3--:R-:W-:Y:S02]  /*75b0*/  F2FP.BF16.PACK_AB R38, R64, R65 ;  /* 0x000000414026723e */ /* 0x008fe400000010ff */
[----:B----4-:R-:W-:Y:S02]  /*75c0*/  F2FP.BF16.PACK_AB R37, R60, R61 ;  /* 0x0000003d3c25723e */ /* 0x010fe400000010ff */
[----:B------:R-:W-:Y:S07]  /*75d0*/  F2FP.BF16.PACK_AB R39, R137, R62 ;  /* 0x0000003e8927723e */ /* 0x000fee00000010ff */
[C---:B------:R-:W-:Y:S07]  /*75e0*/  HMMA.16816.F32.BF16 R140, R36.reuse, R152, R8 ;  /* 0x00000098248c723c */ /* 0x040fee0000041808 */
[----:B------:R-:W-:Y:S01]  /*75f0*/  FADD.FTZ R9, R242, R133 ;  /* 0x00000085f2097221 */ /* 0x000fe20000010000 */
[-C--:B------:R-:W-:Y:S04]  /*7600*/  HMMA.16816.F32.BF16 R148, R36, R154.reuse, R12 ;  /* 0x0000009a2494723c */ /* 0x080fe8000004180c */
[----:B------:R-:W-:Y:S02]  /*7610*/  FADD.FTZ R9, R244, R9 ;  /* 0x00000009f4097221 */ /* 0x000fe40000010000 */
[----:B------:R-:W-:Y:S02]  /*7620*/  FADD.FTZ R8, R234, R3 ;  /* 0x00000003ea087221 */ /* 0x000fe40000010000 */
[C---:B------:R-:W-:Y:S04]  /*7630*/  HMMA.16816.F32.BF16 R152, R168.reuse, R154, R16 ;  /* 0x0000009aa898723c */ /* 0x040fe80000041810 */
[----:B------:R-:W-:Y:S02]  /*7640*/  FADD.FTZ R12, R239, R132 ;  /* 0x00000084ef0c7221 */ /* 0x000fe40000010000 */
[----:B------:R-:W-:Y:S02]  /*7650*/  FADD.FTZ R3, R185, R0 ;  /* 0x00000000b9037221 */ /* 0x000fe40000010000 */
[-C--:B-1----:R-:W-:Y:S04]  /*7660*/  HMMA.16816.F32.BF16 R68, R168, R44.reuse, R68 ;  /* 0x0000002ca844723c */ /* 0x082fe80000041844 */
[----:B------:R-:W-:Y:S02]  /*7670*/  FADD.FTZ R12, R240, R12 ;  /* 0x0000000cf00c7221 */ /* 0x000fe40000010000 */
[----:B------:R-:W-:Y:S02]  /*7680*/  FADD.FTZ R0, R243, R9 ;  /* 0x00000009f3007221 */ /* 0x000fe40000010000 */
[C---:B------:R-:W-:Y:S04]  /*7690*/  HMMA.16816.F32.BF16 R72, R36.reuse, R44, R72 ;  /* 0x0000002c2448723c */ /* 0x040fe80000041848 */
[----:B------:R-:W-:Y:S02]  /*76a0*/  FADD.FTZ R10, R186, R3 ;  /* 0x00000003ba0a7221 */ /* 0x000fe40000010000 */
[----:B------:R-:W-:Y:S02]  /*76b0*/  FADD.FTZ R12, R238, R12 ;  /* 0x0000000cee0c7221 */ /* 0x000fe40000010000 */
[-C--:B------:R-:W-:Y:S04]  /*76c0*/  HMMA.16816.F32.BF16 R76, R36, R46.reuse, R76 ;  /* 0x0000002e244c723c */ /* 0x080fe8000004184c */
        /* <DEDUP_REMOVED lines=29> */
[-C--:B--2---:R-:W-:Y:S04]  /*78a0*/  HMMA.16816.F32.BF16 R108, R168, R40.reuse, R108 ;  /* 0x00000028a86c723c */ /* 0x084fe8000004186c */
[----:B------:R-:W-:Y:S02]  /*78b0*/  FADD.FTZ R10, R173, R8 ;  /* 0x00000008ad0a7221 */ /* 0x000fe40000010000 */
[----:B------:R-:W-:Y:S02]  /*78c0*/  FADD.FTZ R9, R201, R3 ;  /* 0x00000003c9097221 */ /* 0x000fe40000010000 */
[C---:B------:R-:W-:Y:S04]  /*78d0*/  HMMA.16816.F32.BF16 R112, R36.reuse, R40, R112 ;  /* 0x000000282470723c */ /* 0x040fe80000041870 */
[----:B------:R-:W-:Y:S02]  /*78e0*/  FADD.FTZ R8, R196, R0 ;  /* 0x00000000c4087221 */ /* 0x000fe40000010000 */
[----:B------:R-:W-:Y:S02]  /*78f0*/  FADD.FTZ R3, R174, R10 ;  /* 0x0000000aae037221 */ /* 0x000fe40000010000 */
[----:B------:R-:W-:Y:S01]  /*7900*/  FADD.FTZ R0, R200, R9 ;  /* 0x00000009c8007221 */ /* 0x000fe20000010000 */
[-C--:B------:R-:W-:Y:S03]  /*7910*/  HMMA.16816.F32.BF16 R116, R36, R42.reuse, R116 ;  /* 0x0000002a2474723c */ /* 0x080fe60000041874 */
[----:B------:R-:W-:Y:S02]  /*7920*/  FADD.FTZ R10, R195, R8 ;  /* 0x00000008c30a7221 */ /* 0x000fe40000010000 */
[----:B------:R-:W-:Y:S03]  /*7930*/  FADD.FTZ R9, R199, R0 ;  /* 0x00000000c7097221 */ /* 0x000fe60000010000 */
[C---:B------:R-:W-:Y:S04]  /*7940*/  HMMA.16816.F32.BF16 R120, R168.reuse, R42, R120 ;  /* 0x0000002aa878723c */ /* 0x040fe80000041878 */
[----:B------:R-:W-:Y:S04]  /*7950*/  FADD.FTZ R9, R189, R9 ;  /* 0x00000009bd097221 */ /* 0x000fe80000010000 */
[-C--:B-----5:R-:W-:Y:S08]  /*7960*/  HMMA.16816.F32.BF16 R164, R168, R4.reuse, R24 ;  /* 0x00000004a8a4723c */ /* 0x0a0ff00000041818 */
[C---:B------:R-:W-:Y:S07]  /*7970*/  HMMA.16816.F32.BF16 R124, R36.reuse, R4, R124 ;  /* 0x00000004247c723c */ /* 0x040fee000004187c */
[----:B------:R-:W-:Y:S01]  /*7980*/  FADD.FTZ R4, R194, R11 ;  /* 0x0000000bc2047221 */ /* 0x000fe20000010000 */
[-C--:B------:R-:W-:Y:S04]  /*7990*/  HMMA.16816.F32.BF16 R128, R36, R6.reuse, R128 ;  /* 0x000000062480723c */ /* 0x080fe80000041880 */
[----:B------:R-:W-:Y:S02]  /*79a0*/  FADD.FTZ R8, R191, R4 ;  /* 0x00000004bf087221 */ /* 0x000fe40000010000 */
[----:B------:R-:W-:Y:S02]  /*79b0*/  FADD.FTZ R5, R172, R3 ;  /* 0x00000003ac057221 */ /* 0x000fe40000010000 */
[----:B------:R-:W-:Y:S01]  /*79c0*/  FADD.FTZ R4, R197, R10 ;  /* 0x0000000ac5047221 */ /* 0x000fe20000010000 */
[----:B------:R-:W-:Y:S04]  /*79d0*/  HMMA.16816.F32.BF16 R168, R168, R6, R28 ;  /* 0x00000006a8a8723c */ /* 0x000fe8000004181c */
[----:B------:R-:W-:Y:S02]  /*79e0*/  FADD.FTZ R3, R192, R8 ;  /* 0x00000008c0037221 */ /* 0x000fe40000010000 */
[----:B------:R-:W-:Y:S01]  /*79f0*/  FADD.FTZ R0, R138, R5 ;  /* 0x000000058a007221 */ /* 0x000fe20000010000 */
[----:B------:R-:W-:Y:S01]  /*7a00*/  MOV R138, R2 ;  /* 0x00000002008a7202 */ /* 0x000fe20000000f00 */
[----:B------:R-:W-:Y:S04]  /*7a10*/  FADD.FTZ R8, R180, R4 ;  /* 0x00000004b4087221 */ /* 0x000fe80000010000 */
[----:B------:R-:W-:Y:S02]  /*7a20*/  FADD.FTZ R5, R67, R3 ;  /* 0x0000000343057221 */ /* 0x000fe40000010000 */
        /* <DEDUP_REMOVED lines=11> */
[----:B------:R-:W-:Y:S01]  /*7ae0*/  FADD.FTZ R247, R64, R3 ;  /* 0x0000000340f77221 */ /* 0x000fe20000010000 */
[----:B------:R-:W-:Y:S01]  /*7af0*/  MOV R3, R135 ;  /* 0x0000008700037202 */ /* 0x000fe20000000f00 */
[----:B------:R-:W-:Y:S01]  /*7b00*/  FADD.FTZ R248, R137, R0 ;  /* 0x0000000089f87221 */ /* 0x000fe20000010000 */
[----:B------:R-:W-:Y:S02]  /*7b10*/  MOV R0, R136 ;  /* 0x0000008800007202 */ /* 0x000fe40000000f00 */
[----:B------:R-:W-:Y:S01]  /*7b20*/  MOV R137, R134 ;  /* 0x0000008600897202 */ /* 0x000fe20000000f00 */
[----:B------:R-:W-:-:S05]  /*7b30*/  @P0 BRA `(.L_x_11) ;  /* 0xffffcf3000000947 */ /* 0x000fca000383ffff */
.L_x_10:
[----:B------:R-:W1:Y:S01]  /*7b40*/  SHFL.BFLY PT, R11, R245, 0x2, 0x1f ;  /* 0x0c401f00f50b7f89 */ /* 0x000e6200000e0000 */
[----:B------:R-:W-:-:S02]  /*7b50*/  MOV R18, 0xff800000 ;  /* 0xff80000000127802 */ /* 0x000fc40000000f00 */
[----:B------:R-:W-:Y:S01]  /*7b60*/  MOV R19, 0xff800000 ;  /* 0xff80000000137802 */ /* 0x000fe20000000f00 */
[----:B------:R-:W2:Y:S01]  /*7b70*/  SHFL.BFLY PT, R7, R247, 0x2, 0x1f ;  /* 0x0c401f00f7077f89 */ /* 0x000ea200000e0000 */
[----:B------:R-:W-:Y:S02]  /*7b80*/  MOV R20, 0xff800000 ;  /* 0xff80000000147802 */ /* 0x000fe40000000f00 */
[----:B------:R-:W-:Y:S01]  /*7b90*/  MOV R21, 0xff800000 ;  /* 0xff80000000157802 */ /* 0x000fe20000000f00 */
[----:B------:R-:W3:Y:S01]  /*7ba0*/  SHFL.BFLY PT, R9, R246, 0x2, 0x1f ;  /* 0x0c401f00f6097f89 */ /* 0x000ee200000e0000 */
[----:B------:R-:W-:-:S03]  /*7bb0*/  PLOP3.LUT P4, PT, PT, PT, PT, 0x8, 0x0 ;  /* 0x000000000000781c */ /* 0x000fc60003f8e170 */
[----:B------:R-:W4:Y:S01]  /*7bc0*/  SHFL.BFLY PT, R6, R248, 0x2, 0x1f ;  /* 0x0c401f00f8067f89 */ /* 0x000f2200000e0000 */
[----:B-1----:R-:W-:Y:S02]  /*7bd0*/  FADD.FTZ R11, R11, R245 ;  /* 0x000000f50b0b7221 */ /* 0x002fe40000010000 */
[----:B--2---:R-:W-:-:S03]  /*7be0*/  FADD.FTZ R7, R7, R247 ;  /* 0x000000f707077221 */ /* 0x004fc60000010000 */
[----:B------:R-:W1:Y:S01]  /*7bf0*/  SHFL.BFLY PT, R0, R11, 0x1, 0x1f ;  /* 0x0c201f000b007f89 */ /* 0x000e6200000e0000 */
[----:B---3--:R-:W-:-:S03]  /*7c00*/  FADD.FTZ R9, R9, R246 ;  /* 0x000000f609097221 */ /* 0x008fc60000010000 */
[----:B------:R-:W2:Y:S01]  /*7c10*/  SHFL.BFLY PT, R3, R7, 0x1, 0x1f ;  /* 0x0c201f0007037f89 */ /* 0x000ea200000e0000 */
[----:B----4-:R-:W-:-:S03]  /*7c20*/  FADD.FTZ R6, R6, R248 ;  /* 0x000000f806067221 */ /* 0x010fc60000010000 */
[----:B------:R-:W3:Y:S04]  /*7c30*/  SHFL.BFLY PT, R4, R9, 0x1, 0x1f ;  /* 0x0c201f0009047f89 */ /* 0x000ee800000e0000 */
[----:B------:R-:W4:Y:S01]  /*7c40*/  SHFL.BFLY PT, R5, R6, 0x1, 0x1f ;  /* 0x0c201f0006057f89 */ /* 0x000f2200000e0000 */
[----:B-1----:R-:W-:Y:S01]  /*7c50*/  FADD.FTZ R11, R11, R0 ;  /* 0x000000000b0b7221 */ /* 0x002fe20000010000 */
[----:B------:R-:W-:Y:S01]  /*7c60*/  MOV R0, RZ ;  /* 0x000000ff00007202 */ /* 0x000fe20000000f00 */
[----:B--2---:R-:W-:-:S03]  /*7c70*/  FADD.FTZ R7, R7, R3 ;  /* 0x0000000307077221 */ /* 0x004fc60000010000 */
[----:B------:R-:W-:Y:S02]  /*7c80*/  FSETP.NE.FTZ.AND P3, PT, R11, RZ, PT ;  /* 0x000000ff0b00720b */ /* 0x000fe40003f75000 */
[----:B------:R-:W-:Y:S01]  /*7c90*/  MOV R3, RZ ;  /* 0x000000ff00037202 */ /* 0x000fe20000000f00 */
[----:B---3--:R-:W-:Y:S01]  /*7ca0*/  FADD.FTZ R9, R9, R4 ;  /* 0x0000000409097221 */ /* 0x008fe20000010000 */
[----:B------:R-:W-:Y:S02]  /*7cb0*/  FSETP.NE.FTZ.AND P1, PT, R7, RZ, PT ;  /* 0x000000ff0700720b */ /* 0x000fe40003f35000 */
[----:B------:R-:W-:Y:S01]  /*7cc0*/  MOV R4, RZ ;  /* 0x000000ff00047202 */ /* 0x000fe20000000f00 */
[----:B----4-:R-:W-:Y:S01]  /*7cd0*/  FADD.FTZ R6, R5, R6 ;  /* 0x0000000605067221 */ /* 0x010fe20000010000 */
[----:B------:R-:W-:-:S04]  /*7ce0*/  FSETP.NE.FTZ.AND P2, PT, R9, RZ, PT ;  /* 0x000000ff0900720b */ /* 0x000fc80003f55000 */
[----:B------:R-:W-:Y:S01]  /*7cf0*/  FSETP.NE.FTZ.AND P0, PT, R6, RZ, PT ;  /* 0x000000ff0600720b */ /* 0x000fe20003f15000 */
[----:B------:R-:W1:Y:S08]  /*7d00*/  @P3 MUFU.RCP R0, R11 ;  /* 0x0000000b00003308 */ /* 0x000e700000001000 */
[----:B------:R-:W2:Y:S04]  /*7d10*/  @P1 MUFU.RCP R3, R7 ;  /* 0x0000000700031308 */ /* 0x000ea80000001000 */
[----:B------:R-:W-:Y:S01]  /*7d20*/  @P0 MOV R8, 0x3f317218 ;  /* 0x3f31721800080802 */ /* 0x000fe20000000f00 */
[----:B-1----:R-:W-:-:S03]  /*7d30*/  FMUL.FTZ R144, R0, R144 ;  /* 0x0000009000907220 */ /* 0x002fc60000410000 */
[----:B------:R-:W1:Y:S01]  /*7d40*/  @P2 MUFU.RCP R4, R9 ;  /* 0x0000000900042308 */ /* 0x000e620000001000 */
[C---:B------:R-:W-:Y:S02]  /*7d50*/  FMUL.FTZ R145, R0.reuse, R145 ;  /* 0x0000009100917220 */ /* 0x040fe40000410000 */
[C---:B------:R-:W-:Y:S02]  /*7d60*/  FMUL.FTZ R152, R0.reuse, R152 ;  /* 0x0000009800987220 */ /* 0x040fe40000410000 */
[C---:B------:R-:W-:Y:S02]  /*7d70*/  FMUL.FTZ R153, R0.reuse, R153 ;  /* 0x0000009900997220 */ /* 0x040fe40000410000 */
[C---:B------:R-:W-:Y:S01]  /*7d80*/  FMUL.FTZ R68, R0.reuse, R68 ;  /* 0x0000004400447220 */ /* 0x040fe20000410000 */
[----:B------:R-:W-:Y:S01]  /*7d90*/  @P3 MUFU.LG2 R11, R11 ;  /* 0x0000000b000b3308 */ /* 0x000fe20000000c00 */
[C---:B------:R-:W-:Y:S02]  /*7da0*/  FMUL.FTZ R69, R0.reuse, R69 ;  /* 0x0000004500457220 */ /* 0x040fe40000410000 */
[----:B------:R-:W-:-:S02]  /*7db0*/  FMUL.FTZ R80, R0, R80 ;  /* 0x0000005000507220 */ /* 0x000fc40000410000 */
[C---:B------:R-:W-:Y:S02]  /*7dc0*/  FMUL.FTZ R81, R0.reuse, R81 ;  /* 0x0000005100517220 */ /* 0x040fe40000410000 */
[C---:B------:R-:W-:Y:S01]  /*7dd0*/  FMUL.FTZ R84, R0.reuse, R84 ;  /* 0x0000005400547220 */ /* 0x040fe20000410000 */
[----:B------:R-:W-:Y:S01]  /*7de0*/  @P2 MUFU.LG2 R9, R9 ;  /* 0x0000000900092308 */ /* 0x000fe20000000c00 */
[C---:B------:R-:W-:Y:S02]  /*7df0*/  FMUL.FTZ R85, R0.reuse, R85 ;  /* 0x0000005500557220 */ /* 0x040fe40000410000 */
[C---:B------:R-:W-:Y:S02]  /*7e00*/  FMUL.FTZ R96, R0.reuse, R96 ;  /* 0x0000006000607220 */ /* 0x040fe40000410000 */
[C---:B------:R-:W-:Y:S02]  /*7e10*/  FMUL.FTZ R97, R0.reuse, R97 ;  /* 0x0000006100617220 */ /* 0x040fe40000410000 */
[C---:B------:R-:W-:Y:S01]  /*7e20*/  FMUL.FTZ R156, R0.reuse, R156 ;  /* 0x0000009c009c7220 */ /* 0x040fe20000410000 */
[----:B------:R-:W-:Y:S01]  /*7e30*/  @P1 MUFU.LG2 R7, R7 ;  /* 0x0000000700071308 */ /* 0x000fe20000000c00 */
[----:B------:R-:W-:-:S02]  /*7e40*/  FMUL.FTZ R157, R0, R157 ;  /* 0x0000009d009d7220 */ /* 0x000fc40000410000 */
[C---:B------:R-:W-:Y:S02]  /*7e50*/  FMUL.FTZ R104, R0.reuse, R104 ;  /* 0x0000006800687220 */ /* 0x040fe40000410000 */
[C---:B------:R-:W-:Y:S02]  /*7e60*/  FMUL.FTZ R105, R0.reuse, R105 ;  /* 0x0000006900697220 */ /* 0x040fe40000410000 */
[C---:B------:R-:W-:Y:S02]  /*7e70*/  FMUL.FTZ R108, R0.reuse, R108 ;  /* 0x0000006c006c7220 */ /* 0x040fe40000410000 */
[C---:B------:R-:W-:Y:S02]  /*7e80*/  FMUL.FTZ R109, R0.reuse, R109 ;  /* 0x0000006d006d7220 */ /* 0x040fe40000410000 */
[C---:B------:R-:W-:Y:S02]  /*7e90*/  FMUL.FTZ R120, R0.reuse, R120 ;  /* 0x0000007800787220 */ /* 0x040fe40000410000 */
[----:B------:R-:W-:-:S02]  /*7ea0*/  FMUL.FTZ R121, R0, R121 ;  /* 0x0000007900797220 */ /* 0x000fc40000410000 */
[C---:B------:R-:W-:Y:S02]  /*7eb0*/  FMUL.FTZ R164, R0.reuse, R164 ;  /* 0x000000a400a47220 */ /* 0x040fe40000410000 */
[C---:B------:R-:W-:Y:S02]  /*7ec0*/  FMUL.FTZ R165, R0.reuse, R165 ;  /* 0x000000a500a57220 */ /* 0x040fe40000410000 */
[C---:B------:R-:W-:Y:S02]  /*7ed0*/  FMUL.FTZ R168, R0.reuse, R168 ;  /* 0x000000a800a87220 */ /* 0x040fe40000410000 */
[----:B------:R-:W-:Y:S01]  /*7ee0*/  FMUL.FTZ R169, R0, R169 ;  /* 0x000000a900a97220 */ /* 0x000fe20000410000 */
[----:B------:R-:W-:Y:S01]  /*7ef0*/  MOV R0, RZ ;  /* 0x000000ff00007202 */ /* 0x000fe20000000f00 */
[C---:B--2---:R-:W-:Y:S02]  /*7f00*/  FMUL.FTZ R140, R3.reuse, R140 ;  /* 0x0000008c038c7220 */ /* 0x044fe40000410000 */
[----:B------:R-:W-:-:S02]  /*7f10*/  FMUL.FTZ R141, R3, R141 ;  /* 0x0000008d038d7220 */ /* 0x000fc40000410000 */
[C---:B------:R-:W-:Y:S01]  /*7f20*/  FMUL.FTZ R148, R3.reuse, R148 ;  /* 0x0000009403947220 */ /* 0x040fe20000410000 */
[----:B------:R-:W2:Y:S01]  /*7f30*/  @P0 MUFU.RCP R0, R6 ;  /* 0x0000000600000308 */ /* 0x000ea20000001000 */
[C---:B------:R-:W-:Y:S02]  /*7f40*/  FMUL.FTZ R149, R3.reuse, R149 ;  /* 0x0000009503957220 */ /* 0x040fe40000410000 */
[C---:B------:R-:W-:Y:S02]  /*7f50*/  FMUL.FTZ R72, R3.reuse, R72 ;  /* 0x0000004803487220 */ /* 0x040fe40000410000 */
[C---:B------:R-:W-:Y:S02]  /*7f60*/  FMUL.FTZ R73, R3.reuse, R73 ;  /* 0x0000004903497220 */ /* 0x040fe40000410000 */
[C---:B------:R-:W-:Y:S01]  /*7f70*/  FMUL.FTZ R76, R3.reuse, R76 ;  /* 0x0000004c034c7220 */ /* 0x040fe20000410000 */
[----:B------:R-:W3:Y:S01]  /*7f80*/  @P0 MUFU.LG2 R6, R6 ;  /* 0x0000000600060308 */ /* 0x000ee20000000c00 */
        /* <DEDUP_REMOVED lines=17> */
[----:B------:R-:W-:Y:S01]  /*80a0*/  @P2 MOV R3, 0x3f317218 ;  /* 0x3f31721800032802 */ /* 0x000fe20000000f00 */
[C---:B-1----:R-:W-:Y:S02]  /*80b0*/  FMUL.FTZ R146, R4.reuse, R146 ;  /* 0x0000009204927220 */ /* 0x042fe40000410000 */
        /* <DEDUP_REMOVED lines=24> */
[C---:B--2---:R-:W-:Y:S02]  /*8240*/  FMUL.FTZ R142, R0.reuse, R142 ;  /* 0x0000008e008e7220 */ /* 0x044fe40000410000 */
        /* <DEDUP_REMOVED lines=24> */
[----:B------:R-:W-:Y:S02]  /*83d0*/  @P2 FMUL.FTZ R5, R3, c[0x0][0x2d0] ;  /* 0x0000b40003052a20 */ /* 0x000fe40000410000 */
[----:B------:R-:W-:-:S02]  /*83e0*/  @P3 FMUL.FTZ R10, R4, c[0x0][0x2d0] ;  /* 0x0000b400040a3a20 */ /* 0x000fc40000410000 */
[----:B------:R-:W-:Y:S02]  /*83f0*/  @P1 FMUL.FTZ R3, R0, c[0x0][0x2d0] ;  /* 0x0000b40000031a20 */ /* 0x000fe40000410000 */
[----:B------:R-:W-:Y:S02]  /*8400*/  @P3 FMUL.FTZ R11, R11, 0.69314718246459960938 ;  /* 0x3f3172180b0b3820 */ /* 0x000fe40000410000 */
[----:B------:R-:W-:Y:S02]  /*8410*/  @P2 FMUL.FTZ R9, R9, 0.69314718246459960938 ;  /* 0x3f31721809092820 */ /* 0x000fe40000410000 */
[----:B------:R-:W-:Y:S02]  /*8420*/  @P1 FMUL.FTZ R7, R7, 0.69314718246459960938 ;  /* 0x3f31721807071820 */ /* 0x000fe40000410000 */
[----:B---3--:R-:W-:Y:S02]  /*8430*/  @P0 FMUL.FTZ R4, R6, 0.69314718246459960938 ;  /* 0x3f31721806040820 */ /* 0x008fe40000410000 */
[----:B------:R-:W-:-:S02]  /*8440*/  @P0 FMUL.FTZ R0, R8, c[0x0][0x2d0] ;  /* 0x0000b40008000a20 */ /* 0x000fc40000410000 */
[----:B------:R-:W-:Y:S02]  /*8450*/  @P3 FFMA.FTZ R18, R10, R136, R11 ;  /* 0x000000880a123223 */ /* 0x000fe4000001000b */
[----:B------:R-:W-:Y:S02]  /*8460*/  @P2 FFMA.FTZ R19, R5, R135, R9 ;  /* 0x0000008705132223 */ /* 0x000fe40000010009 */
[----:B------:R-:W-:Y:S02]  /*8470*/  @P1 FFMA.FTZ R20, R3, R134, R7 ;  /* 0x0000008603141223 */ /* 0x000fe40000010007 */
[----:B------:R-:W-:Y:S02]  /*8480*/  @P0 FFMA.FTZ R21, R0, R2, R4 ;  /* 0x0000000200150223 */ /* 0x000fe40000010004 */
.L_x_3:
[----:B-1----:R-:W-:Y:S05]  /*8490*/  @P4 BRA `(.L_x_12) ;  /* 0x00001a4000004947 */ /* 0x002fea0003800000 */
[----:B------:R-:W2:Y:S01]  /*84a0*/  LDL.LU R14, [R1+0x30] ;  /* 0x00003000010e7983 */ /* 0x000ea20000300800 */
[----:B------:R-:W-:Y:S01]  /*84b0*/  MOV R24, c[0x0][0x4e8] ;  /* 0x00013a0000187a02 */ /* 0x000fe20000000f00 */
[----:B------:R-:W-:Y:S02]  /*84c0*/  BSSY B0, `(.L_x_13) ;  /* 0x00000c2000007945 */ /* 0x000fe40003800000 */
[----:B------:R-:W1:Y:S01]  /*84d0*/  S2R R16, SR_TID.X ;  /* 0x0000000000107919 */ /* 0x000e620000002100 */
[C---:B------:R-:W-:Y:S01]  /*84e0*/  ISETP.NE.AND P0, PT, R24.reuse, 0x1, PT ;  /* 0x000000011800780c */ /* 0x040fe20003f05270 */
[----:B------:R-:W-:-:S02]  /*84f0*/  IMAD R24, R24, c[0x0][0x388], RZ ;  /* 0x0000e20018187a24 */ /* 0x000fc400078e02ff */
[----:B------:R-:W3:Y:S04]  /*8500*/  S2R R12, SR_CTAID.Y ;  /* 0x00000000000c7919 */ /* 0x000ee80000002600 */
[----:B------:R-:W4:Y:S04]  /*8510*/  S2R R13, SR_CTAID.Z ;  /* 0x00000000000d7919 */ /* 0x000f280000002700 */
[----:B------:R-:W5:Y:S01]  /*8520*/  S2R R15, SR_CTAID.X ;  /* 0x00000000000f7919 */ /* 0x000f620000002500 */
[----:B-1----:R-:W-:-:S04]  /*8530*/  SHF.R.S32.HI R11, RZ, 0x1f, R16 ;  /* 0x0000001fff0b7819 */ /* 0x002fc80000011410 */
[CC--:B------:R-:W-:Y:S02]  /*8540*/  LEA.HI R4, R11.reuse, R16.reuse, RZ, 0x2 ;  /* 0x000000100b047211 */ /* 0x0c0fe400078f10ff */
[----:B------:R-:W-:Y:S02]  /*8550*/  LEA.HI R11, R11, R16, RZ, 0x5 ;  /* 0x000000100b0b7211 */ /* 0x000fe400078f28ff */
[----:B------:R-:W-:Y:S02]  /*8560*/  LOP3.LUT R4, R4, 0xfffffffc, RZ, 0xc0, !PT ;  /* 0xfffffffc04047812 */ /* 0x000fe400078ec0ff */
[--C-:B------:R-:W-:Y:S02]  /*8570*/  SHF.R.S32.HI R6, RZ, 0x5, R11.reuse ;  /* 0x00000005ff067819 */ /* 0x100fe4000001140b */
[----:B------:R-:W-:Y:S02]  /*8580*/  SHF.R.S32.HI R5, RZ, 0x1f, R11 ;  /* 0x0000001fff057819 */ /* 0x000fe4000001140b */
[----:B------:R-:W-:Y:S01]  /*8590*/  LOP3.LUT R11, R11, 0xffffffe0, RZ, 0xc0, !PT ;  /* 0xffffffe00b0b7812 */ /* 0x000fe200078ec0ff */
[----:B------:R-:W-:Y:S01]  /*85a0*/  BAR.SYNC.DEFER_BLOCKING 0x1, 0x80 ;  /* 0x0042000000007b1d */ /* 0x000fe20000010000 */
[----:B--2---:R-:W-:Y:S01]  /*85b0*/  SHF.R.S32.HI R10, RZ, 0x1f, R14 ;  /* 0x0000001fff0a7819 */ /* 0x004fe2000001140e */
[----:B------:R-:W-:-:S04]  /*85c0*/  IMAD.WIDE.U32 R2, R14, c[0x0][0x4d0], RZ ;  /* 0x000134000e027a25 */ /* 0x000fc800078e00ff */
[----:B------:R-:W-:Y:S02]  /*85d0*/  IMAD R0, R10, c[0x0][0x4d0], RZ ;  /* 0x000134000a007a24 */ /* 0x000fe400078e02ff */
[----:B------:R-:W-:Y:S02]  /*85e0*/  IMAD.MOV R9, RZ, RZ, -R14 ;  /* 0x000000ffff097224 */ /* 0x000fe400078e0a0e */
[----:B------:R-:W-:Y:S02]  /*85f0*/  IMAD R8, R14, c[0x0][0x4d4], R0 ;  /* 0x000135000e087a24 */ /* 0x000fe400078e0200 */
[----:B------:R-:W-:Y:S01]  /*8600*/  IMAD.IADD R0, R16, 0x1, -R4 ;  /* 0x0000000110007824 */ /* 0x000fe200078e0a04 */
[----:B------:R-:W-:Y:S01]  /*8610*/  LEA.HI R4, R5, R6, RZ, 0x2 ;  /* 0x0000000605047211 */ /* 0x000fe200078f10ff */
[----:B------:R-:W-:Y:S01]  /*8620*/  IMAD.IADD R5, R3, 0x1, R8 ;  /* 0x0000000103057824 */ /* 0x000fe200078e0208 */
[----:B------:R-:W-:Y:S01]  /*8630*/  IADD3 R16, -R11, R16, RZ ;  /* 0x000000100b107210 */ /* 0x000fe20007ffe1ff */
[----:B---3--:R-:W-:Y:S01]  /*8640*/  IMAD R12, R9, c[0x0][0x550], R12 ;  /* 0x00015400090c7a24 */ /* 0x008fe200078e020c */
[----:B------:R-:W-:-:S02]  /*8650*/  LEA.HI R7, R0, R0, RZ, 0x1 ;  /* 0x0000000000077211 */ /* 0x000fc400078f08ff */
[----:B------:R-:W-:Y:S01]  /*8660*/  LOP3.LUT R8, R4, 0xffffffc, RZ, 0xc0, !PT ;  /* 0x0ffffffc04087812 */ /* 0x000fe200078ec0ff */
[----:B------:R-:W-:Y:S01]  /*8670*/  IMAD.MOV.U32 R4, RZ, RZ, R2 ;  /* 0x000000ffff047224 */ /* 0x000fe200078e0002 */
[C---:B------:R-:W-:Y:S01]  /*8680*/  LOP3.LUT R3, R7.reuse, 0x1ffffffe, RZ, 0xc0, !PT ;  /* 0x1ffffffe07037812 */ /* 0x040fe200078ec0ff */
[----:B------:R-:W-:Y:S01]  /*8690*/  IMAD.SHL.U32 R2, R7, 0x20, RZ ;  /* 0x0000002007027824 */ /* 0x000fe200078e00ff */
[----:B------:R-:W-:Y:S01]  /*86a0*/  SHF.R.S32.HI R7, RZ, 0x1f, R16 ;  /* 0x0000001fff077819 */ /* 0x000fe20000011410 */
[----:B------:R-:W-:Y:S01]  /*86b0*/  IMAD.IADD R9, R6, 0x1, -R8 ;  /* 0x0000000106097824 */ /* 0x000fe200078e0a08 */
[----:B------:R-:W-:Y:S01]  /*86c0*/  IADD3 R8, R0, -R3, RZ ;  /* 0x8000000300087210 */ /* 0x000fe20007ffe0ff */
[----:B------:R-:W-:Y:S01]  /*86d0*/  IMAD R0, R10, c[0x0][0x438], RZ ;  /* 0x00010e000a007a24 */ /* 0x000fe200078e02ff */
[----:B------:R-:W-:Y:S01]  /*86e0*/  LEA.HI R17, R7, R16, RZ, 0x2 ;  /* 0x0000001007117211 */ /* 0x000fe200078f10ff */
[----:B----4-:R-:W-:Y:S01]  /*86f0*/  IMAD.WIDE.U32 R4, R13, c[0x0][0x4d8], R4 ;  /* 0x000136000d047a25 */ /* 0x010fe200078e0004 */
[----:B------:R-:W-:-:S02]  /*8700*/  SHF.R.S32.HI R10, RZ, 0x1f, R13 ;  /* 0x0000001fff0a7819 */ /* 0x000fc4000001140d */
[----:B------:R-:W-:Y:S01]  /*8710*/  SHF.R.S32.HI R7, RZ, 0x2, R17 ;  /* 0x00000002ff077819 */ /* 0x000fe20000011411 */
[----:B------:R-:W-:Y:S01]  /*8720*/  IMAD R6, R14, c[0x0][0x43c], R0 ;  /* 0x00010f000e067a24 */ /* 0x000fe200078e0200 */
[----:B------:R-:W-:Y:S01]  /*8730*/  LOP3.LUT R0, R2, 0xffffffc0, RZ, 0xc0, !PT ;  /* 0xffffffc002007812 */ /* 0x000fe200078ec0ff */
[----:B------:R-:W-:-:S04]  /*8740*/  IMAD.WIDE.U32 R2, R14, c[0x0][0x438], RZ ;  /* 0x00010e000e027a25 */ /* 0x000fc800078e00ff */
[----:B------:R-:W-:Y:S02]  /*8750*/  IMAD R8, R8, 0x8, R0 ;  /* 0x0000000808087824 */ /* 0x000fe400078e0200 */
[----:B------:R-:W-:Y:S02]  /*8760*/  IMAD R14, R9, 0x10, R7 ;  /* 0x00000010090e7824 */ /* 0x000fe400078e0207 */
[----:B------:R-:W-:Y:S02]  /*8770*/  IMAD R11, R10, c[0x0][0x4d8], RZ ;  /* 0x000136000a0b7a24 */ /* 0x000fe400078e02ff */
[----:B------:R-:W-:Y:S02]  /*8780*/  IMAD.IADD R8, R14, 0x1, R8 ;  /* 0x000000010e087824 */ /* 0x000fe400078e0208 */
[----:B------:R-:W-:Y:S02]  /*8790*/  IMAD.IADD R3, R3, 0x1, R6 ;  /* 0x0000000103037824 */ /* 0x000fe400078e0206 */
[----:B------:R-:W-:-:S02]  /*87a0*/  IMAD R6, R10, c[0x0][0x440], RZ ;  /* 0x000110000a067a24 */ /* 0x000fc400078e02ff */
[----:B-----5:R-:W-:Y:S02]  /*87b0*/  IMAD R8, R15, 0x80, R8 ;  /* 0x000000800f087824 */ /* 0x020fe400078e0208 */
[C---:B------:R-:W-:Y:S02]  /*87c0*/  IMAD R0, R13.reuse, c[0x0][0x4dc], R11 ;  /* 0x000137000d007a24 */ /* 0x040fe400078e020b */
[C---:B------:R-:W-:Y:S02]  /*87d0*/  IMAD R6, R13.reuse, c[0x0][0x444], R6 ;  /* 0x000111000d067a24 */ /* 0x040fe400078e0206 */
[----:B------:R-:W-:Y:S01]  /*87e0*/  IMAD.WIDE.U32 R2, R13, c[0x0][0x440], R2 ;  /* 0x000110000d027a25 */ /* 0x000fe200078e0002 */
[----:B------:R-:W-:Y:S02]  /*87f0*/  IADD3 R5, R5, R0, RZ ;  /* 0x0000000005057210 */ /* 0x000fe40007ffe0ff */
[----:B------:R-:W-:Y:S01]  /*8800*/  SHF.R.S32.HI R0, RZ, 0x1f, R12 ;  /* 0x0000001fff007819 */ /* 0x000fe2000001140c */
[----:B------:R-:W-:Y:S01]  /*8810*/  @P0 IMAD.HI.U32 R11, R8, c[0x0][0x4ec], RZ ;  /* 0x00013b00080b0a27 */ /* 0x000fe200078e00ff */
[----:B------:R-:W-:-:S03]  /*8820*/  IADD3 R3, R3, R6, RZ ;  /* 0x0000000603037210 */ /* 0x000fc60007ffe0ff */
[----:B------:R-:W-:-:S04]  /*8830*/  @P0 IMAD.HI.U32 R10, R8, c[0x0][0x4ec], RZ ;  /* 0x00013b00080a0a27 */ /* 0x000fc800078e00ff */
[--C-:B------:R-:W-:Y:S01]  /*8840*/  IMAD.MOV.U32 R6, RZ, RZ, R8.reuse ;  /* 0x000000ffff067224 */ /* 0x100fe200078e0008 */
[----:B------:R-:W-:Y:S01]  /*8850*/  @P0 SHF.R.U32.HI R6, RZ, c[0x0][0x4f0], R11 ;  /* 0x00013c00ff060a19 */ /* 0x000fe2000001160b */
[----:B------:R-:W-:Y:S01]  /*8860*/  IMAD.MOV.U32 R7, RZ, RZ, R8 ;  /* 0x000000ffff077224 */ /* 0x000fe200078e0008 */
[----:B------:R-:W-:Y:S01]  /*8870*/  @P0 SHF.R.U32.HI R7, RZ, c[0x0][0x4f0], R10 ;  /* 0x00013c00ff070a19 */ /* 0x000fe2000001160a */
[----:B------:R-:W-:Y:S01]  /*8880*/  IMAD R9, R0, c[0x0][0x448], RZ ;  /* 0x0001120000097a24 */ /* 0x000fe200078e02ff */
[----:B------:R-:W-:Y:S01]  /*8890*/  IADD3 R10, -R6, RZ, RZ ;  /* 0x000000ff060a7210 */ /* 0x000fe20007ffe1ff */
[----:B------:R-:W-:Y:S02]  /*88a0*/  IMAD R0, R0, c[0x0][0x4e0], RZ ;  /* 0x0001380000007a24 */ /* 0x000fe400078e02ff */
[C---:B------:R-:W-:Y:S01]  /*88b0*/  IMAD R11, R12.reuse, c[0x0][0x44c], R9 ;  /* 0x000113000c0b7a24 */ /* 0x040fe200078e0209 */
[----:B------:R-:W-:Y:S01]  /*88c0*/  SHF.R.S32.HI R9, RZ, 0x1f, R7 ;  /* 0x0000001fff097819 */ /* 0x000fe20000011407 */
[----:B------:R-:W-:-:S02]  /*88d0*/  IMAD R13, R12, c[0x0][0x4e4], R0 ;  /* 0x000139000c0d7a24 */ /* 0x000fc400078e0200 */
[----:B------:R-:W-:-:S04]  /*88e0*/  IMAD.WIDE.U32 R4, R12, c[0x0][0x4e0], R4 ;  /* 0x000138000c047a25 */ /* 0x000fc800078e0004 */
[----:B------:R-:W-:Y:S01]  /*88f0*/  IMAD R0, R10, c[0x0][0x4e8], R8 ;  /* 0x00013a000a007a24 */ /* 0x000fe200078e0208 */
[----:B------:R-:W-:Y:S01]  /*8900*/  SHF.R.S32.HI R10, RZ, 0x1f, R6 ;  /* 0x0000001fff0a7819 */ /* 0x000fe20000011406 */
[----:B------:R-:W-:Y:S01]  /*8910*/  IMAD R9, R9, c[0x0][0x430], RZ ;  /* 0x00010c0009097a24 */ /* 0x000fe200078e02ff */
[----:B------:R-:W-:Y:S01]  /*8920*/  IADD3 R4, P0, R6, R4, RZ ;  /* 0x0000000406047210 */ /* 0x000fe20007f1e0ff */
[----:B------:R-:W-:Y:S01]  /*8930*/  IMAD.WIDE.U32 R2, R12, c[0x0][0x448], R2 ;  /* 0x000112000c027a25 */ /* 0x000fe200078e0002 */
[----:B------:R-:W-:Y:S02]  /*8940*/  SHF.R.S32.HI R6, RZ, 0x1f, R0 ;  /* 0x0000001fff067819 */ /* 0x000fe40000011400 */
[----:B------:R-:W-:Y:S01]  /*8950*/  IADD3.X R5, R10, R5, R13, P0, !PT ;  /* 0x000000050a057210 */ /* 0x000fe200007fe40d */
[----:B------:R-:W-:Y:S02]  /*8960*/  IMAD R10, R7, c[0x0][0x434], R9 ;  /* 0x00010d00070a7a24 */ /* 0x000fe400078e0209 */
[----:B------:R-:W-:-:S02]  /*8970*/  IMAD R9, R6, c[0x0][0x4c8], RZ ;  /* 0x0001320006097a24 */ /* 0x000fc400078e02ff */
[----:B------:R-:W-:Y:S02]  /*8980*/  IMAD.MOV R6, RZ, RZ, -R7 ;  /* 0x000000ffff067224 */ /* 0x000fe400078e0a07 */
[----:B------:R-:W-:-:S04]  /*8990*/  IMAD.WIDE.U32 R4, R0, c[0x0][0x4c8], R4 ;  /* 0x0001320000047a25 */ /* 0x000fc800078e0004 */
[----:B------:R-:W-:Y:S02]  /*89a0*/  IMAD R0, R0, c[0x0][0x4cc], R9 ;  /* 0x0001330000007a24 */ /* 0x000fe400078e0209 */
[----:B------:R-:W-:Y:S02]  /*89b0*/  IMAD.IADD R3, R3, 0x1, R11 ;  /* 0x0000000103037824 */ /* 0x000fe400078e020b */
[----:B------:R-:W-:Y:S01]  /*89c0*/  IMAD R13, R6, c[0x0][0x4e8], R8 ;  /* 0x00013a00060d7a24 */ /* 0x000fe200078e0208 */
[C---:B------:R-:W-:Y:S01]  /*89d0*/  LEA R6, P0, R4.reuse, c[0x0][0x4a8], 0x2 ;  /* 0x00012a0004067a11 */ /* 0x040fe200078010ff */
[----:B------:R-:W-:Y:S02]  /*89e0*/  IMAD.IADD R0, R5, 0x1, R0 ;  /* 0x0000000105007824 */ /* 0x000fe400078e0200 */
[----:B------:R-:W-:Y:S01]  /*89f0*/  IMAD.WIDE.U32 R2, R7, c[0x0][0x430], R2 ;  /* 0x00010c0007027a25 */ /* 0x000fe200078e0002 */
[----:B------:R-:W-:Y:S01]  /*8a00*/  SHF.R.S32.HI R7, RZ, 0x1f, R13 ;  /* 0x0000001fff077819 */ /* 0x000fe2000001140d */
[----:B------:R-:W-:Y:S01]  /*8a10*/  SHFL.IDX PT, R8, R6, 0x2, 0x1c1f ;  /* 0x005c1f0006087f89 */ /* 0x000fe200000e0000 */
[----:B------:R-:W-:Y:S01]  /*8a20*/  LEA.HI.X R0, R4, c[0x0][0x4ac], R0, 0x2, P0 ;  /* 0x00012b0004007a11 */ /* 0x000fe200000f1400 */
[----:B------:R-:W-:Y:S01]  /*8a30*/  IMAD R12, R15, 0x80, R14 ;  /* 0x000000800f0c7824 */ /* 0x000fe200078e020e */
[----:B------:R-:W-:Y:S01]  /*8a40*/  IADD3 R3, R3, R10, RZ ;  /* 0x0000000a03037210 */ /* 0x000fe20007ffe0ff */
[----:B------:R-:W-:Y:S01]  /*8a50*/  IMAD R7, R7, c[0x0][0x428], RZ ;  /* 0x00010a0007077a24 */ /* 0x000fe200078e02ff */
[----:B------:R-:W-:Y:S01]  /*8a60*/  SHFL.IDX PT, R4, R6, RZ, 0x1c1f ;  /* 0x001c1fff06047589 */ /* 0x000fe200000e0000 */
[----:B------:R-:W-:-:S02]  /*8a70*/  LOP3.LUT P0, RZ, R16, 0x3, RZ, 0xc0, !PT ;  /* 0x0000000310ff7812 */ /* 0x000fc4000780c0ff */
[C---:B------:R-:W-:Y:S01]  /*8a80*/  IMAD R15, R13.reuse, c[0x0][0x42c], R7 ;  /* 0x00010b000d0f7a24 */ /* 0x040fe200078e0207 */
[----:B------:R-:W1:Y:S01]  /*8a90*/  SHFL.IDX PT, R5, R0, RZ, 0x1c1f ;  /* 0x001c1fff00057589 */ /* 0x000e6200000e0000 */
[----:B------:R-:W-:Y:S01]  /*8aa0*/  IMAD.WIDE.U32 R2, R13, c[0x0][0x428], R2 ;  /* 0x00010a000d027a25 */ /* 0x000fe200078e0002 */
[C---:B------:R-:W-:Y:S02]  /*8ab0*/  IADD3 R14, R12.reuse, 0x40, RZ ;  /* 0x000000400c0e7810 */ /* 0x040fe40007ffe0ff */
[----:B------:R-:W-:Y:S01]  /*8ac0*/  SHFL.IDX PT, R10, R6, 0x1, 0x1c1f ;  /* 0x003c1f00060a7f89 */ /* 0x000fe200000e0000 */
[C---:B------:R-:W-:Y:S02]  /*8ad0*/  IADD3 R13, R12.reuse, 0x48, RZ ;  /* 0x000000480c0d7810 */ /* 0x040fe40007ffe0ff */
[-C--:B------:R-:W-:Y:S01]  /*8ae0*/  ISETP.GE.OR P4, PT, R12, R24.reuse, P0 ;  /* 0x000000180c00720c */ /* 0x080fe20000786670 */
[----:B------:R-:W2:Y:S01]  /*8af0*/  SHFL.IDX PT, R11, R0, 0x1, 0x1c1f ;  /* 0x003c1f00000b7f89 */ /* 0x000ea200000e0000 */
[----:B------:R-:W-:-:S02]  /*8b00*/  ISETP.GE.OR P2, PT, R14, R24, P0 ;  /* 0x000000180e00720c */ /* 0x000fc40000746670 */
[----:B------:R-:W-:Y:S01]  /*8b10*/  IADD3 R3, R3, R15, RZ ;  /* 0x0000000f03037210 */ /* 0x000fe20007ffe0ff */
[----:B------:R-:W3:Y:S01]  /*8b20*/  SHFL.IDX PT, R9, R0, 0x2, 0x1c1f ;  /* 0x005c1f0000097f89 */ /* 0x000ee200000e0000 */
[----:B------:R-:W-:Y:S02]  /*8b30*/  LEA R23, P1, R2, c[0x0][0x400], 0x2 ;  /* 0x0001000002177a11 */ /* 0x000fe400078210ff */
[-C--:B------:R-:W-:Y:S01]  /*8b40*/  ISETP.GE.AND P6, PT, R14, R24.reuse, PT ;  /* 0x000000180e00720c */ /* 0x080fe20003fc6270 */
[----:B------:R-:W-:Y:S01]  /*8b50*/  SHFL.IDX PT, R6, R6, 0x3, 0x1c1f ;  /* 0x007c1f0006067f89 */ /* 0x000fe200000e0000 */
[----:B------:R-:W-:Y:S02]  /*8b60*/  LEA.HI.X R22, R2, c[0x0][0x404], R3, 0x2, P1 ;  /* 0x0001010002167a11 */ /* 0x000fe400008f1403 */
[----:B------:R-:W-:Y:S01]  /*8b70*/  ISETP.GE.AND P1, PT, R13, R24, PT ;  /* 0x000000180d00720c */ /* 0x000fe20003f26270 */
[----:B------:R4:W5:Y:S04]  /*8b80*/  SHFL.IDX PT, R7, R0, 0x3, 0x1c1f ;  /* 0x007c1f0000077f89 */ /* 0x00096800000e0000 */
[----:B-1----:R1:W-:Y:S04]  /*8b90*/  @!P4 ST.E [R4.64], R18 ;  /* 0x000000120400c985 */ /* 0x0023e8000c101906 */
[----:B------:R1:W1:Y:S04]  /*8ba0*/  SHFL.IDX PT, R2, R23, RZ, 0x1c1f ;  /* 0x001c1fff17027589 */ /* 0x00026800000e0000 */
[----:B------:R1:W1:Y:S01]  /*8bb0*/  SHFL.IDX PT, R3, R22, RZ, 0x1c1f ;  /* 0x001c1fff16037589 */ /* 0x00026200000e0000 */
[----:B----4-:R-:W-:-:S04]  /*8bc0*/  IADD3 R0, R12, 0x8, RZ ;  /* 0x000000080c007810 */ /* 0x010fc80007ffe0ff */
[CC--:B------:R-:W-:Y:S02]  /*8bd0*/  ISETP.GE.OR P3, PT, R0.reuse, R24.reuse, P0 ;  /* 0x000000180000720c */ /* 0x0c0fe40000766670 */
[-C--:B------:R-:W-:Y:S02]  /*8be0*/  ISETP.GE.OR P0, PT, R13, R24.reuse, P0 ;  /* 0x000000180d00720c */ /* 0x080fe40000706670 */
[----:B------:R-:W-:Y:S02]  /*8bf0*/  ISETP.GE.AND P5, PT, R0, R24, PT ;  /* 0x000000180000720c */ /* 0x000fe40003fa6270 */
[----:B------:R-:W-:-:S05]  /*8c00*/  LOP3.LUT R0, R17, 0x7ffffffc, RZ, 0xc0, !PT ;  /* 0x7ffffffc11007812 */ /* 0x000fca00078ec0ff */
[----:B------:R-:W-:Y:S01]  /*8c10*/  IMAD.IADD R0, R16, 0x1, -R0 ;  /* 0x0000000110007824 */ /* 0x000fe200078e0a00 */
[----:B------:R-:W-:Y:S01]  /*8c20*/  P2R R16, PR, RZ, 0x2 ;  /* 0x00000002ff107803 */ /* 0x000fe20000000000 */
[----:B--2---:R2:W-:Y:S03]  /*8c30*/  @!P3 ST.E [R10.64], R19 ;  /* 0x000000130a00b985 */ /* 0x0045e6000c101906 */
[----:B------:R-:W-:Y:S01]  /*8c40*/  SHF.L.U32 R0, R0, 0x1, RZ ;  /* 0x0000000100007819 */ /* 0x000fe200000006ff */
[----:B---3--:R2:W-:Y:S04]  /*8c50*/  @!P2 ST.E [R8.64], R20 ;  /* 0x000000140800a985 */ /* 0x0085e8000c101906 */
[----:B-----5:R2:W-:Y:S01]  /*8c60*/  @!P0 ST.E [R6.64], R21 ;  /* 0x0000001506008985 */ /* 0x0205e2000c101906 */
[----:B------:R-:W-:-:S13]  /*8c70*/  ISETP.GE.AND P0, PT, R12, R24, PT ;  /* 0x000000180c00720c */ /* 0x000fda0003f06270 */
[----:B------:R-:W-:Y:S05]  /*8c80*/  @P0 BRA `(.L_x_14) ;  /* 0x0000045000000947 */ /* 0x000fea0003800000 */
[C---:B-12---:R-:W-:Y:S02]  /*8c90*/  IADD3 R6, R0.reuse, 0x8, RZ ;  /* 0x0000000800067810 */ /* 0x046fe40007ffe0ff */
[----:B------:R-:W-:Y:S02]  /*8ca0*/  IADD3 R5, R0, 0x10, RZ ;  /* 0x0000001000057810 */ /* 0x000fe40007ffe0ff */
[----:B------:R-:W-:Y:S02]  /*8cb0*/  ISETP.GE.AND P1, PT, R6, c[0x0][0x3c8], PT ;  /* 0x0000f20006007a0c */ /* 0x000fe40003f26270 */
[----:B------:R-:W-:Y:S02]  /*8cc0*/  ISETP.GE.AND P0, PT, R5, c[0x0][0x3c8], PT ;  /* 0x0000f20005007a0c */ /* 0x000fe40003f06270 */
[C---:B------:R-:W-:Y:S02]  /*8cd0*/  IADD3 R4, R0.reuse, 0x18, RZ ;  /* 0x0000001800047810 */ /* 0x040fe40007ffe0ff */
[----:B------:R-:W-:-:S02]  /*8ce0*/  ISETP.GE.AND P2, PT, R0, c[0x0][0x3c8], PT ;  /* 0x0000f20000007a0c */ /* 0x000fc40003f46270 */
[----:B------:R-:W-:-:S05]  /*8cf0*/  ISETP.GE.AND P4, PT, R4, c[0x0][0x3c8], PT ;  /* 0x0000f20004007a0c */ /* 0x000fca0003f86270 */
[----:B------:R-:W-:Y:S02]  /*8d00*/  @!P1 LEA.HI R6, R6, R6, RZ, 0x1 ;  /* 0x0000000606069211 */ /* 0x000fe400078f08ff */
[----:B------:R-:W-:Y:S02]  /*8d10*/  @!P0 LEA.HI R5, R5, R5, RZ, 0x1 ;  /* 0x0000000505058211 */ /* 0x000fe400078f08ff */
[----:B------:R-:W-:Y:S02]  /*8d20*/  @!P1 LOP3.LUT R6, R6, 0xfffffffe, RZ, 0xc0, !PT ;  /* 0xfffffffe06069812 */ /* 0x000fe400078ec0ff */
[----:B------:R-:W-:Y:S01]  /*8d30*/  @!P0 LOP3.LUT R5, R5, 0xfffffffe, RZ, 0xc0, !PT ;  /* 0xfffffffe05058812 */ /* 0x000fe200078ec0ff */
[----:B------:R-:W-:Y:S01]  /*8d40*/  @!P2 IMAD.WIDE R8, R0, 0x4, R2 ;  /* 0x000000040008a825 */ /* 0x000fe200078e0202 */
[----:B------:R-:W-:-:S03]  /*8d50*/  @!P4 LEA.HI R10, R4, R4, RZ, 0x1 ;  /* 0x00000004040ac211 */ /* 0x000fc600078f08ff */
[--C-:B------:R-:W-:Y:S01]  /*8d60*/  @!P1 IMAD.WIDE R6, R6, 0x4, R2.reuse ;  /* 0x0000000406069825 */ /* 0x100fe200078e0202 */
[----:B------:R1:W-:Y:S03]  /*8d70*/  @!P2 ST.E.64 [R8.64], R144 ;  /* 0x000000900800a985 */ /* 0x0003e6000c101b06 */
[----:B------:R-:W-:Y:S01]  /*8d80*/  @!P0 IMAD.WIDE R4, R5, 0x4, R2 ;  /* 0x0000000405048825 */ /* 0x000fe200078e0202 */
[----:B------:R2:W-:Y:S04]  /*8d90*/  @!P1 ST.E.64 [R6.64], R152 ;  /* 0x0000009806009985 */ /* 0x0005e8000c101b06 */
[----:B------:R3:W-:Y:S01]  /*8da0*/  @!P0 ST.E.64 [R4.64], R68 ;  /* 0x0000004404008985 */ /* 0x0007e2000c101b06 */
[----:B-1----:R-:W-:-:S02]  /*8db0*/  @!P4 LOP3.LUT R8, R10, 0xfffffffe, RZ, 0xc0, !PT ;  /* 0xfffffffe0a08c812 */ /* 0x002fc400078ec0ff */
[----:B------:R-:W-:-:S03]  /*8dc0*/  IADD3 R9, R0, 0x20, RZ ;  /* 0x0000002000097810 */ /* 0x000fc60007ffe0ff */
[----:B--2---:R-:W-:Y:S01]  /*8dd0*/  @!P4 IMAD.WIDE R6, R8, 0x4, R2 ;  /* 0x000000040806c825 */ /* 0x004fe200078e0202 */
[----:B------:R-:W-:Y:S02]  /*8de0*/  ISETP.GE.AND P3, PT, R9, c[0x0][0x3c8], PT ;  /* 0x0000f20009007a0c */ /* 0x000fe40003f66270 */
[C---:B---3--:R-:W-:Y:S02]  /*8df0*/  IADD3 R5, R0.reuse, 0x28, RZ ;  /* 0x0000002800057810 */ /* 0x048fe40007ffe0ff */
[C---:B------:R-:W-:Y:S01]  /*8e00*/  IADD3 R4, R0.reuse, 0x30, RZ ;  /* 0x0000003000047810 */ /* 0x040fe20007ffe0ff */
[----:B------:R1:W-:Y:S01]  /*8e10*/  @!P4 ST.E.64 [R6.64], R80 ;  /* 0x000000500600c985 */ /* 0x0003e2000c101b06 */
[----:B------:R-:W-:Y:S02]  /*8e20*/  IADD3 R8, R0, 0x38, RZ ;  /* 0x0000003800087810 */ /* 0x000fe40007ffe0ff */
[----:B------:R-:W-:Y:S02]  /*8e30*/  ISETP.GE.AND P2, PT, R5, c[0x0][0x3c8], PT ;  /* 0x0000f20005007a0c */ /* 0x000fe40003f46270 */
[----:B------:R-:W-:-:S02]  /*8e40*/  ISETP.GE.AND P1, PT, R4, c[0x0][0x3c8], PT ;  /* 0x0000f20004007a0c */ /* 0x000fc40003f26270 */
[----:B------:R-:W-:Y:S02]  /*8e50*/  ISETP.GE.AND P0, PT, R8, c[0x0][0x3c8], PT ;  /* 0x0000f20008007a0c */ /* 0x000fe40003f06270 */
[----:B------:R-:W-:-:S09]  /*8e60*/  @!P3 LEA.HI R9, R9, R9, RZ, 0x1 ;  /* 0x000000090909b211 */ /* 0x000fd200078f08ff */
[----:B------:R-:W-:Y:S02]  /*8e70*/  @!P1 LEA.HI R4, R4, R4, RZ, 0x1 ;  /* 0x0000000404049211 */ /* 0x000fe400078f08ff */
[----:B------:R-:W-:-:S04]  /*8e80*/  @!P0 LEA.HI R8, R8, R8, RZ, 0x1 ;  /* 0x0000000808088211 */ /* 0x000fc800078f08ff */
[----:B------:R-:W-:Y:S02]  /*8e90*/  @!P0 LOP3.LUT R10, R8, 0xfffffffe, RZ, 0xc0, !PT ;  /* 0xfffffffe080a8812 */ /* 0x000fe400078ec0ff */
[----:B-1----:R-:W-:Y:S02]  /*8ea0*/  @!P2 LEA.HI R6, R5, R5, RZ, 0x1 ;  /* 0x000000050506a211 */ /* 0x002fe400078f08ff */
[----:B------:R-:W-:Y:S02]  /*8eb0*/  @!P3 LOP3.LUT R5, R9, 0xfffffffe, RZ, 0xc0, !PT ;  /* 0xfffffffe0905b812 */ /* 0x000fe400078ec0ff */
[----:B------:R-:W-:Y:S02]  /*8ec0*/  @!P2 LOP3.LUT R9, R6, 0xfffffffe, RZ, 0xc0, !PT ;  /* 0xfffffffe0609a812 */ /* 0x000fe400078ec0ff */
[----:B------:R-:W-:Y:S01]  /*8ed0*/  @!P1 LOP3.LUT R6, R4, 0xfffffffe, RZ, 0xc0, !PT ;  /* 0xfffffffe04069812 */ /* 0x000fe200078ec0ff */
[----:B------:R-:W-:-:S04]  /*8ee0*/  @!P3 IMAD.WIDE R4, R5, 0x4, R2 ;  /* 0x000000040504b825 */ /* 0x000fc800078e0202 */
[--C-:B------:R-:W-:Y:S01]  /*8ef0*/  @!P2 IMAD.WIDE R8, R9, 0x4, R2.reuse ;  /* 0x000000040908a825 */ /* 0x100fe200078e0202 */
[----:B------:R1:W-:Y:S03]  /*8f00*/  @!P3 ST.E.64 [R4.64], R84 ;  /* 0x000000540400b985 */ /* 0x0003e6000c101b06 */
[--C-:B------:R-:W-:Y:S01]  /*8f10*/  @!P1 IMAD.WIDE R6, R6, 0x4, R2.reuse ;  /* 0x0000000406069825 */ /* 0x100fe200078e0202 */
[----:B------:R2:W-:Y:S04]  /*8f20*/  @!P2 ST.E.64 [R8.64], R96 ;  /* 0x000000600800a985 */ /* 0x0005e8000c101b06 */
[----:B------:R3:W-:Y:S01]  /*8f30*/  @!P1 ST.E.64 [R6.64], R156 ;  /* 0x0000009c06009985 */ /* 0x0007e2000c101b06 */
[----:B-1----:R-:W-:Y:S01]  /*8f40*/  @!P0 IMAD.WIDE R4, R10, 0x4, R2 ;  /* 0x000000040a048825 */ /* 0x002fe200078e0202 */
[----:B--2---:R-:W-:-:S04]  /*8f50*/  IADD3 R8, R0, 0x40, RZ ;  /* 0x0000004000087810 */ /* 0x004fc80007ffe0ff */
[----:B------:R1:W-:Y:S01]  /*8f60*/  @!P0 ST.E.64 [R4.64], R104 ;  /* 0x0000006804008985 */ /* 0x0003e2000c101b06 */
[----:B---3--:R-:W-:Y:S02]  /*8f70*/  IADD3 R6, R0, 0x48, RZ ;  /* 0x0000004800067810 */ /* 0x008fe40007ffe0ff */
[----:B------:R-:W-:Y:S02]  /*8f80*/  ISETP.GE.AND P3, PT, R8, c[0x0][0x3c8], PT ;  /* 0x0000f20008007a0c */ /* 0x000fe40003f66270 */
[----:B------:R-:W-:-:S11]  /*8f90*/  ISETP.GE.AND P2, PT, R6, c[0x0][0x3c8], PT ;  /* 0x0000f20006007a0c */ /* 0x000fd60003f46270 */
[----:B------:R-:W-:Y:S02]  /*8fa0*/  @!P3 LEA.HI R8, R8, R8, RZ, 0x1 ;  /* 0x000000080808b211 */ /* 0x000fe400078f08ff */
[----:B------:R-:W-:-:S04]  /*8fb0*/  @!P2 LEA.HI R7, R6, R6, RZ, 0x1 ;  /* 0x000000060607a211 */ /* 0x000fc800078f08ff */
[----:B------:R-:W-:Y:S02]  /*8fc0*/  @!P2 LOP3.LUT R7, R7, 0xfffffffe, RZ, 0xc0, !PT ;  /* 0xfffffffe0707a812 */ /* 0x000fe400078ec0ff */
[C---:B-1----:R-:W-:Y:S02]  /*8fd0*/  IADD3 R5, R0.reuse, 0x50, RZ ;  /* 0x0000005000057810 */ /* 0x042fe40007ffe0ff */
[----:B------:R-:W-:Y:S02]  /*8fe0*/  IADD3 R4, R0, 0x58, RZ ;  /* 0x0000005800047810 */ /* 0x000fe40007ffe0ff */
[----:B------:R-:W-:Y:S02]  /*8ff0*/  ISETP.GE.AND P1, PT, R5, c[0x0][0x3c8], PT ;  /* 0x0000f20005007a0c */ /* 0x000fe40003f26270 */
[----:B------:R-:W-:-:S11]  /*9000*/  ISETP.GE.AND P0, PT, R4, c[0x0][0x3c8], PT ;  /* 0x0000f20004007a0c */ /* 0x000fd60003f06270 */
[----:B------:R-:W-:Y:S02]  /*9010*/  @!P1 LEA.HI R6, R5, R5, RZ, 0x1 ;  /* 0x0000000505069211 */ /* 0x000fe400078f08ff */
[----:B------:R-:W-:Y:S02]  /*9020*/  @!P0 LEA.HI R4, R4, R4, RZ, 0x1 ;  /* 0x0000000404048211 */ /* 0x000fe400078f08ff */
[----:B------:R-:W-:Y:S02]  /*9030*/  @!P3 LOP3.LUT R5, R8, 0xfffffffe, RZ, 0xc0, !PT ;  /* 0xfffffffe0805b812 */ /* 0x000fe400078ec0ff */
[----:B------:R-:W-:Y:S01]  /*9040*/  @!P1 LOP3.LUT R10, R6, 0xfffffffe, RZ, 0xc0, !PT ;  /* 0xfffffffe060a9812 */ /* 0x000fe200078ec0ff */
[----:B------:R-:W-:Y:S01]  /*9050*/  @!P2 IMAD.WIDE R6, R7, 0x4, R2 ;  /* 0x000000040706a825 */ /* 0x000fe200078e0202 */
[----:B------:R-:W-:-:S03]  /*9060*/  @!P0 LOP3.LUT R11, R4, 0xfffffffe, RZ, 0xc0, !PT ;  /* 0xfffffffe040b8812 */ /* 0x000fc600078ec0ff */
[----:B------:R-:W-:-:S04]  /*9070*/  @!P3 IMAD.WIDE R8, R5, 0x4, R2 ;  /* 0x000000040508b825 */ /* 0x000fc800078e0202 */
[--C-:B------:R-:W-:Y:S01]  /*9080*/  @!P1 IMAD.WIDE R4, R10, 0x4, R2.reuse ;  /* 0x000000040a049825 */ /* 0x100fe200078e0202 */
[----:B------:R1:W-:Y:S03]  /*9090*/  @!P3 ST.E.64 [R8.64], R108 ;  /* 0x0000006c0800b985 */ /* 0x0003e6000c101b06 */
[----:B------:R-:W-:Y:S01]  /*90a0*/  @!P0 IMAD.WIDE R2, R11, 0x4, R2 ;  /* 0x000000040b028825 */ /* 0x000fe200078e0202 */
[----:B------:R1:W-:Y:S04]  /*90b0*/  @!P2 ST.E.64 [R6.64], R120 ;  /* 0x000000780600a985 */ /* 0x0003e8000c101b06 */
[----:B------:R1:W-:Y:S04]  /*90c0*/  @!P1 ST.E.64 [R4.64], R164 ;  /* 0x000000a404009985 */ /* 0x0003e8000c101b06 */
[----:B------:R1:W-:Y:S02]  /*90d0*/  @!P0 ST.E.64 [R2.64], R168 ;  /* 0x000000a802008985 */ /* 0x0003e4000c101b06 */
.L_x_14:
[----:B-1----:R-:W-:Y:S05]  /*90e0*/  BSYNC B0 ;  /* 0x0000000000007941 */ /* 0x002fea0003800000 */
.L_x_13:
[----:B------:R1:W3:Y:S01]  /*90f0*/  SHFL.IDX PT, R3, R22, 0x1, 0x1c1f ;  /* 0x003c1f0016037f89 */ /* 0x0002e200000e0000 */
[----:B------:R-:W-:Y:S03]  /*9100*/  BSSY B0, `(.L_x_15) ;  /* 0x0000048000007945 */ /* 0x000fe60003800000 */
[----:B------:R1:W4:Y:S01]  /*9110*/  SHFL.IDX PT, R2, R23, 0x1, 0x1c1f ;  /* 0x003c1f0017027f89 */ /* 0x00032200000e0000 */
[----:B------:R-:W-:Y:S05]  /*9120*/  @P5 BRA `(.L_x_16) ;  /* 0x0000045000005947 */ /* 0x000fea0003800000 */
[C---:B------:R-:W-:Y:S02]  /*9130*/  IADD3 R4, R0.reuse, 0x8, RZ ;  /* 0x0000000800047810 */ /* 0x040fe40007ffe0ff */
[----:B------:R-:W-:-:S02]  /*9140*/  ISETP.GE.AND P1, PT, R0, c[0x0][0x3c8], PT ;  /* 0x0000f20000007a0c */ /* 0x000fc40003f26270 */
[----:B------:R-:W-:Y:S02]  /*9150*/  ISETP.GE.AND P0, PT, R4, c[0x0][0x3c8], PT ;  /* 0x0000f20004007a0c */ /* 0x000fe40003f06270 */
[C---:B--2---:R-:W-:Y:S02]  /*9160*/  IADD3 R8, R0.reuse, 0x10, RZ ;  /* 0x0000001000087810 */ /* 0x044fe40007ffe0ff */
[C---:B------:R-:W-:Y:S02]  /*9170*/  IADD3 R9, R0.reuse, 0x18, RZ ;  /* 0x0000001800097810 */ /* 0x040fe40007ffe0ff */
[C---:B------:R-:W-:Y:S02]  /*9180*/  IADD3 R10, R0.reuse, 0x20, RZ ;  /* 0x00000020000a7810 */ /* 0x040fe40007ffe0ff */
[----:B------:R-:W-:Y:S02]  /*9190*/  IADD3 R11, R0, 0x28, RZ ;  /* 0x00000028000b7810 */ /* 0x000fe40007ffe0ff */
[----:B------:R-:W-:Y:S01]  /*91a0*/  ISETP.GE.AND P4, PT, R8, c[0x0][0x3c8], PT ;  /* 0x0000f20008007a0c */ /* 0x000fe20003f86270 */
[C---:B---34-:R-:W-:Y:S01]  /*91b0*/  @!P1 IMAD.WIDE R6, R0.reuse, 0x4, R2 ;  /* 0x0000000400069825 */ /* 0x058fe200078e0202 */
[----:B------:R-:W-:-:S02]  /*91c0*/  IADD3 R12, R0, 0x30, RZ ;  /* 0x00000030000c7810 */ /* 0x000fc40007ffe0ff */
[----:B------:R-:W-:Y:S02]  /*91d0*/  @!P0 LEA.HI R4, R4, R4, RZ, 0x1 ;  /* 0x0000000404048211 */ /* 0x000fe400078f08ff */
[----:B------:R-:W-:Y:S01]  /*91e0*/  ISETP.GE.AND P3, PT, R9, c[0x0][0x3c8], PT ;  /* 0x0000f20009007a0c */ /* 0x000fe20003f66270 */
[----:B------:R2:W-:Y:S01]  /*91f0*/  @!P1 ST.E.64 [R6.64], R146 ;  /* 0x0000009206009985 */ /* 0x0005e2000c101b06 */
[----:B------:R-:W-:Y:S02]  /*9200*/  @!P0 LOP3.LUT R4, R4, 0xfffffffe, RZ, 0xc0, !PT ;  /* 0xfffffffe04048812 */ /* 0x000fe400078ec0ff */
[----:B------:R-:W-:Y:S02]  /*9210*/  ISETP.GE.AND P2, PT, R10, c[0x0][0x3c8], PT ;  /* 0x0000f2000a007a0c */ /* 0x000fe40003f46270 */
[----:B------:R-:W-:Y:S01]  /*9220*/  ISETP.GE.AND P1, PT, R11, c[0x0][0x3c8], PT ;  /* 0x0000f2000b007a0c */ /* 0x000fe20003f26270 */
[----:B------:R-:W-:-:S05]  /*9230*/  @!P0 IMAD.WIDE R4, R4, 0x4, R2 ;  /* 0x0000000404048825 */ /* 0x000fca00078e0202 */
[----:B------:R3:W-:Y:S01]  /*9240*/  @!P0 ST.E.64 [R4.64], R154 ;  /* 0x0000009a04008985 */ /* 0x0007e2000c101b06 */
[----:B------:R-:W-:-:S13]  /*9250*/  ISETP.GE.AND P0, PT, R12, c[0x0][0x3c8], PT ;  /* 0x0000f2000c007a0c */ /* 0x000fda0003f06270 */
[----:B------:R-:W-:Y:S02]  /*9260*/  @!P0 LEA.HI R12, R12, R12, RZ, 0x1 ;  /* 0x0000000c0c0c8211 */ /* 0x000fe400078f08ff */
[----:B--2---:R-:W-:Y:S02]  /*9270*/  @!P3 LEA.HI R6, R9, R9, RZ, 0x1 ;  /* 0x000000090906b211 */ /* 0x004fe400078f08ff */
[----:B------:R-:W-:Y:S02]  /*9280*/  @!P1 LEA.HI R7, R11, R11, RZ, 0x1 ;  /* 0x0000000b0b079211 */ /* 0x000fe400078f08ff */
[----:B------:R-:W-:Y:S02]  /*9290*/  @!P3 LOP3.LUT R6, R6, 0xfffffffe, RZ, 0xc0, !PT ;  /* 0xfffffffe0606b812 */ /* 0x000fe400078ec0ff */
[----:B------:R-:W-:Y:S02]  /*92a0*/  @!P1 LOP3.LUT R7, R7, 0xfffffffe, RZ, 0xc0, !PT ;  /* 0xfffffffe07079812 */ /* 0x000fe400078ec0ff */
[----:B------:R-:W-:-:S02]  /*92b0*/  @!P0 LOP3.LUT R12, R12, 0xfffffffe, RZ, 0xc0, !PT ;  /* 0xfffffffe0c0c8812 */ /* 0x000fc400078ec0ff */
[----:B---3--:R-:W-:Y:S01]  /*92c0*/  @!P4 LEA.HI R4, R8, R8, RZ, 0x1 ;  /* 0x000000080804c211 */ /* 0x008fe200078f08ff */
[--C-:B------:R-:W-:Y:S01]  /*92d0*/  @!P3 IMAD.WIDE R8, R6, 0x4, R2.reuse ;  /* 0x000000040608b825 */ /* 0x100fe200078e0202 */
[----:B------:R-:W-:Y:S02]  /*92e0*/  @!P2 LEA.HI R5, R10, R10, RZ, 0x1 ;  /* 0x0000000a0a05a211 */ /* 0x000fe400078f08ff */
[----:B------:R-:W-:Y:S01]  /*92f0*/  @!P4 LOP3.LUT R4, R4, 0xfffffffe, RZ, 0xc0, !PT ;  /* 0xfffffffe0404c812 */ /* 0x000fe200078ec0ff */
[----:B------:R-:W-:Y:S01]  /*9300*/  @!P1 IMAD.WIDE R6, R7, 0x4, R2 ;  /* 0x0000000407069825 */ /* 0x000fe200078e0202 */
[----:B------:R-:W-:-:S03]  /*9310*/  @!P2 LOP3.LUT R10, R5, 0xfffffffe, RZ, 0xc0, !PT ;  /* 0xfffffffe050aa812 */ /* 0x000fc600078ec0ff */
[----:B------:R-:W-:-:S04]  /*9320*/  @!P4 IMAD.WIDE R4, R4, 0x4, R2 ;  /* 0x000000040404c825 */ /* 0x000fc800078e0202 */
[--C-:B------:R-:W-:Y:S01]  /*9330*/  @!P2 IMAD.WIDE R10, R10, 0x4, R2.reuse ;  /* 0x000000040a0aa825 */ /* 0x100fe200078e0202 */
[----:B------:R2:W-:Y:S04]  /*9340*/  @!P4 ST.E.64 [R4.64], R70 ;  /* 0x000000460400c985 */ /* 0x0005e8000c101b06 */
[----:B------:R3:W-:Y:S04]  /*9350*/  @!P3 ST.E.64 [R8.64], R82 ;  /* 0x000000520800b985 */ /* 0x0007e8000c101b06 */
[----:B------:R-:W-:Y:S04]  /*9360*/  @!P2 ST.E.64 [R10.64], R86 ;  /* 0x000000560a00a985 */ /* 0x000fe8000c101b06 */
[----:B------:R4:W-:Y:S01]  /*9370*/  @!P1 ST.E.64 [R6.64], R98 ;  /* 0x0000006206009985 */ /* 0x0009e2000c101b06 */
[----:B--2---:R-:W-:Y:S01]  /*9380*/  @!P0 IMAD.WIDE R4, R12, 0x4, R2 ;  /* 0x000000040c048825 */ /* 0x004fe200078e0202 */
[----:B---3--:R-:W-:-:S04]  /*9390*/  IADD3 R8, R0, 0x38, RZ ;  /* 0x0000003800087810 */ /* 0x008fc80007ffe0ff */
[----:B------:R2:W-:Y:S01]  /*93a0*/  @!P0 ST.E.64 [R4.64], R158 ;  /* 0x0000009e04008985 */ /* 0x0005e2000c101b06 */
[----:B------:R-:W-:Y:S02]  /*93b0*/  ISETP.GE.AND P4, PT, R8, c[0x0][0x3c8], PT ;  /* 0x0000f20008007a0c */ /* 0x000fe40003f86270 */
[C---:B----4-:R-:W-:Y:S02]  /*93c0*/  IADD3 R7, R0.reuse, 0x40, RZ ;  /* 0x0000004000077810 */ /* 0x050fe40007ffe0ff */
[----:B------:R-:W-:Y:S02]  /*93d0*/  IADD3 R6, R0, 0x48, RZ ;  /* 0x0000004800067810 */ /* 0x000fe40007ffe0ff */
[----:B------:R-:W-:Y:S02]  /*93e0*/  ISETP.GE.AND P3, PT, R7, c[0x0][0x3c8], PT ;  /* 0x0000f20007007a0c */ /* 0x000fe40003f66270 */
[----:B------:R-:W-:-:S05]  /*93f0*/  ISETP.GE.AND P2, PT, R6, c[0x0][0x3c8], PT ;  /* 0x0000f20006007a0c */ /* 0x000fca0003f46270 */
[----:B------:R-:W-:-:S06]  /*9400*/  @!P4 LEA.HI R9, R8, R8, RZ, 0x1 ;  /* 0x000000080809c211 */ /* 0x000fcc00078f08ff */
[----:B------:R-:W-:Y:S02]  /*9410*/  @!P3 LEA.HI R8, R7, R7, RZ, 0x1 ;  /* 0x000000070708b211 */ /* 0x000fe400078f08ff */
[----:B------:R-:W-:Y:S02]  /*9420*/  @!P2 LEA.HI R7, R6, R6, RZ, 0x1 ;  /* 0x000000060607a211 */ /* 0x000fe400078f08ff */
[----:B------:R-:W-:Y:S02]  /*9430*/  @!P3 LOP3.LUT R8, R8, 0xfffffffe, RZ, 0xc0, !PT ;  /* 0xfffffffe0808b812 */ /* 0x000fe400078ec0ff */
[C---:B--2---:R-:W-:Y:S02]  /*9440*/  IADD3 R5, R0.reuse, 0x50, RZ ;  /* 0x0000005000057810 */ /* 0x044fe40007ffe0ff */
[----:B------:R-:W-:Y:S02]  /*9450*/  IADD3 R4, R0, 0x58, RZ ;  /* 0x0000005800047810 */ /* 0x000fe40007ffe0ff */
[----:B------:R-:W-:-:S02]  /*9460*/  ISETP.GE.AND P1, PT, R5, c[0x0][0x3c8], PT ;  /* 0x0000f20005007a0c */ /* 0x000fc40003f26270 */
[----:B------:R-:W-:Y:S02]  /*9470*/  ISETP.GE.AND P0, PT, R4, c[0x0][0x3c8], PT ;  /* 0x0000f20004007a0c */ /* 0x000fe40003f06270 */
[----:B------:R-:W-:-:S09]  /*9480*/  @!P2 LOP3.LUT R7, R7, 0xfffffffe, RZ, 0xc0, !PT ;  /* 0xfffffffe0707a812 */ /* 0x000fd200078ec0ff */
[----:B------:R-:W-:Y:S02]  /*9490*/  @!P1 LEA.HI R6, R5, R5, RZ, 0x1 ;  /* 0x0000000505069211 */ /* 0x000fe400078f08ff */
[----:B------:R-:W-:Y:S02]  /*94a0*/  @!P0 LEA.HI R4, R4, R4, RZ, 0x1 ;  /* 0x0000000404048211 */ /* 0x000fe400078f08ff */
[----:B------:R-:W-:Y:S01]  /*94b0*/  @!P4 LOP3.LUT R5, R9, 0xfffffffe, RZ, 0xc0, !PT ;  /* 0xfffffffe0905c812 */ /* 0x000fe200078ec0ff */
[--C-:B------:R-:W-:Y:S01]  /*94c0*/  @!P3 IMAD.WIDE R8, R8, 0x4, R2.reuse ;  /* 0x000000040808b825 */ /* 0x100fe200078e0202 */
[----:B------:R-:W-:Y:S02]  /*94d0*/  @!P1 LOP3.LUT R12, R6, 0xfffffffe, RZ, 0xc0, !PT ;  /* 0xfffffffe060c9812 */ /* 0x000fe400078ec0ff */
[----:B------:R-:W-:Y:S01]  /*94e0*/  @!P0 LOP3.LUT R13, R4, 0xfffffffe, RZ, 0xc0, !PT ;  /* 0xfffffffe040d8812 */ /* 0x000fe200078ec0ff */
[----:B------:R-:W-:-:S04]  /*94f0*/  @!P4 IMAD.WIDE R10, R5, 0x4, R2 ;  /* 0x00000004050ac825 */ /* 0x000fc800078e0202 */
[--C-:B------:R-:W-:Y:S01]  /*9500*/  @!P2 IMAD.WIDE R6, R7, 0x4, R2.reuse ;  /* 0x000000040706a825 */ /* 0x100fe200078e0202 */
[----:B------:R2:W-:Y:S03]  /*9510*/  @!P4 ST.E.64 [R10.64], R106 ;  /* 0x0000006a0a00c985 */ /* 0x0005e6000c101b06 */
[--C-:B------:R-:W-:Y:S01]  /*9520*/  @!P1 IMAD.WIDE R4, R12, 0x4, R2.reuse ;  /* 0x000000040c049825 */ /* 0x100fe200078e0202 */
[----:B------:R2:W-:Y:S03]  /*9530*/  @!P3 ST.E.64 [R8.64], R110 ;  /* 0x0000006e0800b985 */ /* 0x0005e6000c101b06 */
[----:B------:R-:W-:Y:S01]  /*9540*/  @!P0 IMAD.WIDE R2, R13, 0x4, R2 ;  /* 0x000000040d028825 */ /* 0x000fe200078e0202 */
[----:B------:R2:W-:Y:S04]  /*9550*/  @!P2 ST.E.64 [R6.64], R122 ;  /* 0x0000007a0600a985 */ /* 0x0005e8000c101b06 */
[----:B------:R2:W-:Y:S04]  /*9560*/  @!P1 ST.E.64 [R4.64], R166 ;  /* 0x000000a604009985 */ /* 0x0005e8000c101b06 */
[----:B------:R2:W-:Y:S02]  /*9570*/  @!P0 ST.E.64 [R2.64], R170 ;  /* 0x000000aa02008985 */ /* 0x0005e4000c101b06 */
.L_x_16:
[----:B------:R-:W-:Y:S05]  /*9580*/  BSYNC B0 ;  /* 0x0000000000007941 */ /* 0x000fea0003800000 */
.L_x_15:
[----:B--23--:R2:W3:Y:S01]  /*9590*/  SHFL.IDX PT, R3, R22, 0x2, 0x1c1f ;  /* 0x005c1f0016037f89 */ /* 0x00c4e200000e0000 */
[----:B------:R-:W-:Y:S03]  /*95a0*/  BSSY B0, `(.L_x_17) ;  /* 0x0000048000007945 */ /* 0x000fe60003800000 */
[----:B----4-:R2:W4:Y:S01]  /*95b0*/  SHFL.IDX PT, R2, R23, 0x2, 0x1c1f ;  /* 0x005c1f0017027f89 */ /* 0x01052200000e0000 */
[----:B------:R-:W-:Y:S05]  /*95c0*/  @P6 BRA `(.L_x_18) ;  /* 0x0000045000006947 */ /* 0x000fea0003800000 */
[C---:B------:R-:W-:Y:S02]  /*95d0*/  IADD3 R6, R0.reuse, 0x8, RZ ;  /* 0x0000000800067810 */ /* 0x040fe40007ffe0ff */
[----:B------:R-:W-:-:S02]  /*95e0*/  IADD3 R5, R0, 0x10, RZ ;  /* 0x0000001000057810 */ /* 0x000fc40007ffe0ff */
[C---:B------:R-:W-:Y:S02]  /*95f0*/  IADD3 R4, R0.reuse, 0x18, RZ ;  /* 0x0000001800047810 */ /* 0x040fe40007ffe0ff */
[C---:B------:R-:W-:Y:S02]  /*9600*/  ISETP.GE.AND P5, PT, R0.reuse, c[0x0][0x3c8], PT ;  /* 0x0000f20000007a0c */ /* 0x040fe40003fa6270 */
[----:B------:R-:W-:Y:S02]  /*9610*/  IADD3 R7, R0, 0x20, RZ ;  /* 0x0000002000077810 */ /* 0x000fe40007ffe0ff */
[----:B------:R-:W-:Y:S02]  /*9620*/  ISETP.GE.AND P4, PT, R6, c[0x0][0x3c8], PT ;  /* 0x0000f20006007a0c */ /* 0x000fe40003f86270 */
[----:B------:R-:W-:Y:S02]  /*9630*/  IADD3 R10, R0, 0x28, RZ ;  /* 0x00000028000a7810 */ /* 0x000fe40007ffe0ff */
[----:B------:R-:W-:-:S02]  /*9640*/  ISETP.GE.AND P3, PT, R5, c[0x0][0x3c8], PT ;  /* 0x0000f20005007a0c */ /* 0x000fc40003f66270 */
[----:B------:R-:W-:Y:S02]  /*9650*/  ISETP.GE.AND P2, PT, R4, c[0x0][0x3c8], PT ;  /* 0x0000f20004007a0c */ /* 0x000fe40003f46270 */
[----:B------:R-:W-:Y:S01]  /*9660*/  ISETP.GE.AND P1, PT, R7, c[0x0][0x3c8], PT ;  /* 0x0000f20007007a0c */ /* 0x000fe20003f26270 */
[----:B---34-:R-:W-:Y:S01]  /*9670*/  @!P5 IMAD.WIDE R8, R0, 0x4, R2 ;  /* 0x000000040008d825 */ /* 0x018fe200078e0202 */
[----:B------:R-:W-:-:S03]  /*9680*/  ISETP.GE.AND P0, PT, R10, c[0x0][0x3c8], PT ;  /* 0x0000f2000a007a0c */ /* 0x000fc60003f06270 */
[----:B------:R-:W-:Y:S01]  /*9690*/  @!P4 LEA.HI R6, R6, R6, RZ, 0x1 ;  /* 0x000000060606c211 */ /* 0x000fe200078f08ff */
[----:B------:R3:W-:Y:S03]  /*96a0*/  @!P5 ST.E.64 [R8.64], R140 ;  /* 0x0000008c0800d985 */ /* 0x0007e6000c101b06 */
[----:B------:R-:W-:Y:S02]  /*96b0*/  @!P3 LEA.HI R5, R5, R5, RZ, 0x1 ;  /* 0x000000050505b211 */ /* 0x000fe400078f08ff */
[----:B------:R-:W-:Y:S02]  /*96c0*/  @!P2 LEA.HI R4, R4, R4, RZ, 0x1 ;  /* 0x000000040404a211 */ /* 0x000fe400078f08ff */
[----:B------:R-:W-:Y:S02]  /*96d0*/  @!P4 LOP3.LUT R6, R6, 0xfffffffe, RZ, 0xc0, !PT ;  /* 0xfffffffe0606c812 */ /* 0x000fe400078ec0ff */
[----:B------:R-:W-:-:S02]  /*96e0*/  @!P1 LEA.HI R7, R7, R7, RZ, 0x1 ;  /* 0x0000000707079211 */ /* 0x000fc400078f08ff */
[----:B------:R-:W-:Y:S02]  /*96f0*/  @!P0 LEA.HI R10, R10, R10, RZ, 0x1 ;  /* 0x0000000a0a0a8211 */ /* 0x000fe400078f08ff */
[----:B------:R-:W-:Y:S02]  /*9700*/  @!P2 LOP3.LUT R11, R4, 0xfffffffe, RZ, 0xc0, !PT ;  /* 0xfffffffe040ba812 */ /* 0x000fe400078ec0ff */
[----:B------:R-:W-:Y:S02]  /*9710*/  @!P1 LOP3.LUT R7, R7, 0xfffffffe, RZ, 0xc0, !PT ;  /* 0xfffffffe07079812 */ /* 0x000fe400078ec0ff */
[----:B------:R-:W-:Y:S01]  /*9720*/  @!P0 LOP3.LUT R12, R10, 0xfffffffe, RZ, 0xc0, !PT ;  /* 0xfffffffe0a0c8812 */ /* 0x000fe200078ec0ff */
[----:B------:R-:W-:Y:S01]  /*9730*/  @!P2 IMAD.WIDE R10, R11, 0x4, R2 ;  /* 0x000000040b0aa825 */ /* 0x000fe200078e0202 */
[----:B---3--:R-:W-:-:S03]  /*9740*/  @!P3 LOP3.LUT R8, R5, 0xfffffffe, RZ, 0xc0, !PT ;  /* 0xfffffffe0508b812 */ /* 0x008fc600078ec0ff */
[----:B------:R-:W-:-:S04]  /*9750*/  @!P4 IMAD.WIDE R4, R6, 0x4, R2 ;  /* 0x000000040604c825 */ /* 0x000fc800078e0202 */
[--C-:B------:R-:W-:Y:S01]  /*9760*/  @!P3 IMAD.WIDE R8, R8, 0x4, R2.reuse ;  /* 0x000000040808b825 */ /* 0x100fe200078e0202 */
[----:B------:R3:W-:Y:S03]  /*9770*/  @!P4 ST.E.64 [R4.64], R148 ;  /* 0x000000940400c985 */ /* 0x0007e6000c101b06 */
[--C-:B------:R-:W-:Y:S01]  /*9780*/  @!P1 IMAD.WIDE R6, R7, 0x4, R2.reuse ;  /* 0x0000000407069825 */ /* 0x100fe200078e0202 */
[----:B------:R4:W-:Y:S04]  /*9790*/  @!P3 ST.E.64 [R8.64], R72 ;  /* 0x000000480800b985 */ /* 0x0009e8000c101b06 */
[----:B------:R-:W-:Y:S04]  /*97a0*/  @!P2 ST.E.64 [R10.64], R76 ;  /* 0x0000004c0a00a985 */ /* 0x000fe8000c101b06 */
[----:B------:R5:W-:Y:S01]  /*97b0*/  @!P1 ST.E.64 [R6.64], R88 ;  /* 0x0000005806009985 */ /* 0x000be2000c101b06 */
[----:B---3--:R-:W-:Y:S01]  /*97c0*/  @!P0 IMAD.WIDE R4, R12, 0x4, R2 ;  /* 0x000000040c048825 */ /* 0x008fe200078e0202 */
[----:B----4-:R-:W-:-:S04]  /*97d0*/  IADD3 R9, R0, 0x30, RZ ;  /* 0x0000003000097810 */ /* 0x010fc80007ffe0ff */
[----:B------:R3:W-:Y:S01]  /*97e0*/  @!P0 ST.E.64 [R4.64], R92 ;  /* 0x0000005c04008985 */ /* 0x0007e2000c101b06 */
[----:B------:R-:W-:Y:S02]  /*97f0*/  IADD3 R8, R0, 0x38, RZ ;  /* 0x0000003800087810 */ /* 0x000fe40007ffe0ff */
[----:B------:R-:W-:Y:S02]  /*9800*/  ISETP.GE.AND P5, PT, R9, c[0x0][0x3c8], PT ;  /* 0x0000f20009007a0c */ /* 0x000fe40003fa6270 */
[----:B------:R-:W-:Y:S02]  /*9810*/  ISETP.GE.AND P4, PT, R8, c[0x0][0x3c8], PT ;  /* 0x0000f20008007a0c */ /* 0x000fe40003f86270 */
[C---:B-----5:R-:W-:Y:S02]  /*9820*/  IADD3 R7, R0.reuse, 0x40, RZ ;  /* 0x0000004000077810 */ /* 0x060fe40007ffe0ff */
[----:B------:R-:W-:Y:S02]  /*9830*/  IADD3 R6, R0, 0x48, RZ ;  /* 0x0000004800067810 */ /* 0x000fe40007ffe0ff */
[----:B------:R-:W-:-:S02]  /*9840*/  ISETP.GE.AND P3, PT, R7, c[0x0][0x3c8], PT ;  /* 0x0000f20007007a0c */ /* 0x000fc40003f66270 */
[----:B------:R-:W-:-:S03]  /*9850*/  ISETP.GE.AND P2, PT, R6, c[0x0][0x3c8], PT ;  /* 0x0000f20006007a0c */ /* 0x000fc60003f46270 */
[----:B------:R-:W-:Y:S02]  /*9860*/  @!P5 LEA.HI R9, R9, R9, RZ, 0x1 ;  /* 0x000000090909d211 */ /* 0x000fe400078f08ff */
[----:B------:R-:W-:-:S04]  /*9870*/  @!P4 LEA.HI R10, R8, R8, RZ, 0x1 ;  /* 0x00000008080ac211 */ /* 0x000fc800078f08ff */
[----:B------:R-:W-:Y:S02]  /*9880*/  @!P4 LOP3.LUT R10, R10, 0xfffffffe, RZ, 0xc0, !PT ;  /* 0xfffffffe0a0ac812 */ /* 0x000fe400078ec0ff */
[----:B------:R-:W-:Y:S02]  /*9890*/  @!P3 LEA.HI R8, R7, R7, RZ, 0x1 ;  /* 0x000000070708b211 */ /* 0x000fe400078f08ff */
[----:B------:R-:W-:Y:S01]  /*98a0*/  @!P2 LEA.HI R7, R6, R6, RZ, 0x1 ;  /* 0x000000060607a211 */ /* 0x000fe200078f08ff */
[----:B------:R-:W-:Y:S01]  /*98b0*/  @!P4 IMAD.WIDE R10, R10, 0x4, R2 ;  /* 0x000000040a0ac825 */ /* 0x000fe200078e0202 */
[----:B------:R-:W-:Y:S02]  /*98c0*/  @!P3 LOP3.LUT R8, R8, 0xfffffffe, RZ, 0xc0, !PT ;  /* 0xfffffffe0808b812 */ /* 0x000fe400078ec0ff */
[C---:B---3--:R-:W-:Y:S02]  /*98d0*/  IADD3 R5, R0.reuse, 0x50, RZ ;  /* 0x0000005000057810 */ /* 0x048fe40007ffe0ff */
[----:B------:R-:W-:-:S02]  /*98e0*/  IADD3 R4, R0, 0x58, RZ ;  /* 0x0000005800047810 */ /* 0x000fc40007ffe0ff */
[----:B------:R-:W-:Y:S02]  /*98f0*/  ISETP.GE.AND P1, PT, R5, c[0x0][0x3c8], PT ;  /* 0x0000f20005007a0c */ /* 0x000fe40003f26270 */
[----:B------:R-:W-:Y:S02]  /*9900*/  ISETP.GE.AND P0, PT, R4, c[0x0][0x3c8], PT ;  /* 0x0000f20004007a0c */ /* 0x000fe40003f06270 */
[----:B------:R-:W-:-:S09]  /*9910*/  @!P2 LOP3.LUT R7, R7, 0xfffffffe, RZ, 0xc0, !PT ;  /* 0xfffffffe0707a812 */ /* 0x000fd200078ec0ff */
[----:B------:R-:W-:Y:S02]  /*9920*/  @!P1 LEA.HI R6, R5, R5, RZ, 0x1 ;  /* 0x0000000505069211 */ /* 0x000fe400078f08ff */
[----:B------:R-:W-:Y:S01]  /*9930*/  @!P5 LOP3.LUT R5, R9, 0xfffffffe, RZ, 0xc0, !PT ;  /* 0xfffffffe0905d812 */ /* 0x000fe200078ec0ff */
[--C-:B------:R-:W-:Y:S01]  /*9940*/  @!P3 IMAD.WIDE R8, R8, 0x4, R2.reuse ;  /* 0x000000040808b825 */ /* 0x100fe200078e0202 */
[----:B------:R-:W-:Y:S02]  /*9950*/  @!P0 LEA.HI R4, R4, R4, RZ, 0x1 ;  /* 0x0000000404048211 */ /* 0x000fe400078f08ff */
[----:B------:R-:W-:Y:S01]  /*9960*/  @!P1 LOP3.LUT R14, R6, 0xfffffffe, RZ, 0xc0, !PT ;  /* 0xfffffffe060e9812 */ /* 0x000fe200078ec0ff */
[----:B------:R-:W-:Y:S01]  /*9970*/  @!P5 IMAD.WIDE R12, R5, 0x4, R2 ;  /* 0x00000004050cd825 */ /* 0x000fe200078e0202 */
[----:B------:R-:W-:-:S03]  /*9980*/  @!P0 LOP3.LUT R15, R4, 0xfffffffe, RZ, 0xc0, !PT ;  /* 0xfffffffe040f8812 */ /* 0x000fc600078ec0ff */
[--C-:B------:R-:W-:Y:S01]  /*9990*/  @!P2 IMAD.WIDE R6, R7, 0x4, R2.reuse ;  /* 0x000000040706a825 */ /* 0x100fe200078e0202 */
[----:B------:R3:W-:Y:S03]  /*99a0*/  @!P5 ST.E.64 [R12.64], R100 ;  /* 0x000000640c00d985 */ /* 0x0007e6000c101b06 */
[--C-:B------:R-:W-:Y:S01]  /*99b0*/  @!P1 IMAD.WIDE R4, R14, 0x4, R2.reuse ;  /* 0x000000040e049825 */ /* 0x100fe200078e0202 */
[----:B------:R3:W-:Y:S03]  /*99c0*/  @!P4 ST.E.64 [R10.64], R160 ;  /* 0x000000a00a00c985 */ /* 0x0007e6000c101b06 */
[----:B------:R-:W-:Y:S01]  /*99d0*/  @!P0 IMAD.WIDE R2, R15, 0x4, R2 ;  /* 0x000000040f028825 */ /* 0x000fe200078e0202 */
[----:B------:R3:W-:Y:S04]  /*99e0*/  @!P3 ST.E.64 [R8.64], R112 ;  /* 0x000000700800b985 */ /* 0x0007e8000c101b06 */
[----:B------:R3:W-:Y:S04]  /*99f0*/  @!P2 ST.E.64 [R6.64], R116 ;  /* 0x000000740600a985 */ /* 0x0007e8000c101b06 */
[----:B------:R3:W-:Y:S04]  /*9a00*/  @!P1 ST.E.64 [R4.64], R124 ;  /* 0x0000007c04009985 */ /* 0x0007e8000c101b06 */
[----:B------:R3:W-:Y:S02]  /*9a10*/  @!P0 ST.E.64 [R2.64], R128 ;  /* 0x0000008002008985 */ /* 0x0007e4000c101b06 */
.L_x_18:
[----:B------:R-:W-:Y:S05]  /*9a20*/  BSYNC B0 ;  /* 0x0000000000007941 */ /* 0x000fea0003800000 */
.L_x_17:
[----:B------:R-:W-:Y:S01]  /*9a30*/  ISETP.NE.AND P0, PT, R16, RZ, PT ;  /* 0x000000ff1000720c */ /* 0x000fe20003f05270 */
[----:B---3--:R3:W1:Y:S04]  /*9a40*/  SHFL.IDX PT, R3, R22, 0x3, 0x1c1f ;  /* 0x007c1f0016037f89 */ /* 0x00866800000e0000 */
[----:B----4-:R3:W4:Y:S08]  /*9a50*/  SHFL.IDX PT, R2, R23, 0x3, 0x1c1f ;  /* 0x007c1f0017027f89 */ /* 0x01073000000e0000 */
[----:B------:R-:W-:Y:S05]  /*9a60*/  @P0 EXIT ;  /* 0x000000000000094d */ /* 0x000fea0003800000 */
[C---:B------:R-:W-:Y:S02]  /*9a70*/  IADD3 R6, R0.reuse, 0x8, RZ ;  /* 0x0000000800067810 */ /* 0x040fe40007ffe0ff */
[----:B------:R-:W-:-:S02]  /*9a80*/  IADD3 R5, R0, 0x10, RZ ;  /* 0x0000001000057810 */ /* 0x000fc40007ffe0ff */
[----:B------:R-:W-:Y:S02]  /*9a90*/  IADD3 R4, R0, 0x18, RZ ;  /* 0x0000001800047810 */ /* 0x000fe40007ffe0ff */
[----:B------:R-:W-:Y:S02]  /*9aa0*/  ISETP.GE.AND P2, PT, R6, c[0x0][0x3c8], PT ;  /* 0x0000f20006007a0c */ /* 0x000fe40003f46270 */
[----:B------:R-:W-:Y:S02]  /*9ab0*/  ISETP.GE.AND P1, PT, R5, c[0x0][0x3c8], PT ;  /* 0x0000f20005007a0c */ /* 0x000fe40003f26270 */
[----:B------:R-:W-:Y:S02]  /*9ac0*/  ISETP.GE.AND P0, PT, R4, c[0x0][0x3c8], PT ;  /* 0x0000f20004007a0c */ /* 0x000fe40003f06270 */
[C---:B------:R-:W-:Y:S02]  /*9ad0*/  ISETP.GE.AND P3, PT, R0.reuse, c[0x0][0x3c8], PT ;  /* 0x0000f20000007a0c */ /* 0x040fe40003f66270 */
[----:B------:R-:W-:-:S02]  /*9ae0*/  IADD3 R13, R0, 0x20, RZ ;  /* 0x00000020000d7810 */ /* 0x000fc40007ffe0ff */
[----:B------:R-:W-:Y:S02]  /*9af0*/  IADD3 R14, R0, 0x28, RZ ;  /* 0x00000028000e7810 */ /* 0x000fe40007ffe0ff */
[----:B------:R-:W-:Y:S02]  /*9b00*/  ISETP.GE.AND P6, PT, R13, c[0x0][0x3c8], PT ;  /* 0x0000f2000d007a0c */ /* 0x000fe40003fc6270 */
[----:B------:R-:W-:Y:S02]  /*9b10*/  @!P2 LEA.HI R8, R6, R6, RZ, 0x1 ;  /* 0x000000060608a211 */ /* 0x000fe400078f08ff */
[----:B------:R-:W-:Y:S02]  /*9b20*/  @!P1 LEA.HI R5, R5, R5, RZ, 0x1 ;  /* 0x0000000505059211 */ /* 0x000fe400078f08ff */
[----:B------:R-:W-:Y:S01]  /*9b30*/  @!P0 LEA.HI R4, R4, R4, RZ, 0x1 ;  /* 0x0000000404048211 */ /* 0x000fe200078f08ff */
[----:B-1--4-:R-:W-:Y:S01]  /*9b40*/  @!P3 IMAD.WIDE R10, R0, 0x4, R2 ;  /* 0x00000004000ab825 */ /* 0x012fe200078e0202 */
[----:B------:R-:W-:-:S02]  /*9b50*/  @!P2 LOP3.LUT R8, R8, 0xfffffffe, RZ, 0xc0, !PT ;  /* 0xfffffffe0808a812 */ /* 0x000fc400078ec0ff */
[----:B------:R-:W-:Y:S02]  /*9b60*/  @!P1 LOP3.LUT R5, R5, 0xfffffffe, RZ, 0xc0, !PT ;  /* 0xfffffffe05059812 */ /* 0x000fe400078ec0ff */
[----:B------:R-:W-:Y:S01]  /*9b70*/  ISETP.GE.AND P5, PT, R14, c[0x0][0x3c8], PT ;  /* 0x0000f2000e007a0c */ /* 0x000fe20003fa6270 */
[--C-:B------:R-:W-:Y:S01]  /*9b80*/  @!P2 IMAD.WIDE R8, R8, 0x4, R2.reuse ;  /* 0x000000040808a825 */ /* 0x100fe200078e0202 */
[----:B------:R-:W-:Y:S01]  /*9b90*/  @!P0 LOP3.LUT R4, R4, 0xfffffffe, RZ, 0xc0, !PT ;  /* 0xfffffffe04048812 */ /* 0x000fe200078ec0ff */
[----:B------:R1:W-:Y:S01]  /*9ba0*/  @!P3 ST.E.64 [R10.64], R142 ;  /* 0x0000008e0a00b985 */ /* 0x0003e2000c101b06 */
[----:B------:R-:W-:Y:S01]  /*9bb0*/  IADD3 R12, R0, 0x50, RZ ;  /* 0x00000050000c7810 */ /* 0x000fe20007ffe0ff */
[--C-:B------:R-:W-:Y:S02]  /*9bc0*/  @!P1 IMAD.WIDE R6, R5, 0x4, R2.reuse ;  /* 0x0000000405069825 */ /* 0x100fe400078e0202 */
[----:B------:R4:W-:Y:S02]  /*9bd0*/  @!P2 ST.E.64 [R8.64], R150 ;  /* 0x000000960800a985 */ /* 0x0009e4000c101b06 */
[----:B------:R-:W-:-:S02]  /*9be0*/  @!P0 IMAD.WIDE R4, R4, 0x4, R2 ;  /* 0x0000000404048825 */ /* 0x000fc400078e0202 */
[----:B------:R-:W-:Y:S04]  /*9bf0*/  @!P1 ST.E.64 [R6.64], R74 ;  /* 0x0000004a06009985 */ /* 0x000fe8000c101b06 */
[----:B------:R5:W-:Y:S01]  /*9c00*/  @!P0 ST.E.64 [R4.64], R78 ;  /* 0x0000004e04008985 */ /* 0x000be2000c101b06 */
[----:B------:R-:W-:Y:S02]  /*9c10*/  ISETP.GE.AND P0, PT, R12, c[0x0][0x3c8], PT ;  /* 0x0000f2000c007a0c */ /* 0x000fe40003f06270 */
[C---:B-1----:R-:W-:Y:S02]  /*9c20*/  IADD3 R10, R0.reuse, 0x40, RZ ;  /* 0x00000040000a7810 */ /* 0x042fe40007ffe0ff */
[C---:B------:R-:W-:Y:S02]  /*9c30*/  IADD3 R11, R0.reuse, 0x48, RZ ;  /* 0x00000048000b7810 */ /* 0x040fe40007ffe0ff */
[----:B----4-:R-:W-:-:S02]  /*9c40*/  IADD3 R8, R0, 0x30, RZ ;  /* 0x0000003000087810 */ /* 0x010fc40007ffe0ff */
[----:B------:R-:W-:Y:S02]  /*9c50*/  IADD3 R9, R0, 0x38, RZ ;  /* 0x0000003800097810 */ /* 0x000fe40007ffe0ff */
[----:B------:R-:W-:Y:S02]  /*9c60*/  ISETP.GE.AND P4, PT, R8, c[0x0][0x3c8], PT ;  /* 0x0000f20008007a0c */ /* 0x000fe40003f86270 */
[----:B------:R-:W-:Y:S02]  /*9c70*/  ISETP.GE.AND P3, PT, R9, c[0x0][0x3c8], PT ;  /* 0x0000f20009007a0c */ /* 0x000fe40003f66270 */
[----:B-----5:R-:W-:Y:S02]  /*9c80*/  @!P6 LEA.HI R4, R13, R13, RZ, 0x1 ;  /* 0x0000000d0d04e211 */ /* 0x020fe400078f08ff */
[----:B------:R-:W-:Y:S02]  /*9c90*/  @!P5 LEA.HI R5, R14, R14, RZ, 0x1 ;  /* 0x0000000e0e05d211 */ /* 0x000fe400078f08ff */
[----:B------:R-:W-:-:S02]  /*9ca0*/  @!P6 LOP3.LUT R4, R4, 0xfffffffe, RZ, 0xc0, !PT ;  /* 0xfffffffe0404e812 */ /* 0x000fc400078ec0ff */
[----:B------:R-:W-:Y:S02]  /*9cb0*/  ISETP.GE.AND P2, PT, R10, c[0x0][0x3c8], PT ;  /* 0x0000f2000a007a0c */ /* 0x000fe40003f46270 */
[----:B------:R-:W-:Y:S01]  /*9cc0*/  @!P5 LOP3.LUT R5, R5, 0xfffffffe, RZ, 0xc0, !PT ;  /* 0xfffffffe0505d812 */ /* 0x000fe200078ec0ff */
[--C-:B------:R-:W-:Y:S01]  /*9cd0*/  @!P6 IMAD.WIDE R6, R4, 0x4, R2.reuse ;  /* 0x000000040406e825 */ /* 0x100fe200078e0202 */
[----:B------:R-:W-:Y:S02]  /*9ce0*/  ISETP.GE.AND P1, PT, R11, c[0x0][0x3c8], PT ;  /* 0x0000f2000b007a0c */ /* 0x000fe40003f26270 */
[----:B------:R-:W-:Y:S01]  /*9cf0*/  IADD3 R0, R0, 0x58, RZ ;  /* 0x0000005800007810 */ /* 0x000fe20007ffe0ff */
[----:B------:R-:W-:Y:S01]  /*9d00*/  @!P5 IMAD.WIDE R4, R5, 0x4, R2 ;  /* 0x000000040504d825 */ /* 0x000fe200078e0202 */
[----:B------:R1:W-:Y:S04]  /*9d10*/  @!P6 ST.E.64 [R6.64], R90 ;  /* 0x0000005a0600e985 */ /* 0x0003e8000c101b06 */
[----:B------:R4:W-:Y:S01]  /*9d20*/  @!P5 ST.E.64 [R4.64], R94 ;  /* 0x0000005e0400d985 */ /* 0x0009e2000c101b06 */
[----:B-1----:R-:W-:-:S04]  /*9d30*/  @!P2 LEA.HI R7, R10, R10, RZ, 0x1 ;  /* 0x0000000a0a07a211 */ /* 0x002fc800078f08ff */
[----:B------:R-:W-:Y:S02]  /*9d40*/  @!P1 LEA.HI R6, R11, R11, RZ, 0x1 ;  /* 0x0000000b0b069211 */ /* 0x000fe400078f08ff */
[----:B----4-:R-:W-:Y:S02]  /*9d50*/  @!P4 LEA.HI R4, R8, R8, RZ, 0x1 ;  /* 0x000000080804c211 */ /* 0x010fe400078f08ff */
[----:B------:R-:W-:Y:S02]  /*9d60*/  @!P3 LEA.HI R8, R9, R9, RZ, 0x1 ;  /* 0x000000090908b211 */ /* 0x000fe400078f08ff */
[----:B------:R-:W-:Y:S02]  /*9d70*/  @!P0 LEA.HI R5, R12, R12, RZ, 0x1 ;  /* 0x0000000c0c058211 */ /* 0x000fe400078f08ff */
[----:B------:R-:W-:Y:S02]  /*9d80*/  @!P4 LOP3.LUT R4, R4, 0xfffffffe, RZ, 0xc0, !PT ;  /* 0xfffffffe0404c812 */ /* 0x000fe400078ec0ff */
[----:B------:R-:W-:-:S02]  /*9d90*/  @!P3 LOP3.LUT R8, R8, 0xfffffffe, RZ, 0xc0, !PT ;  /* 0xfffffffe0808b812 */ /* 0x000fc400078ec0ff */
[----:B------:R-:W-:Y:S01]  /*9da0*/  @!P2 LOP3.LUT R7, R7, 0xfffffffe, RZ, 0xc0, !PT ;  /* 0xfffffffe0707a812 */ /* 0x000fe200078ec0ff */
[--C-:B------:R-:W-:Y:S01]  /*9db0*/  @!P4 IMAD.WIDE R12, R4, 0x4, R2.reuse ;  /* 0x00000004040cc825 */ /* 0x100fe200078e0202 */
[----:B------:R-:W-:Y:S02]  /*9dc0*/  @!P1 LOP3.LUT R6, R6, 0xfffffffe, RZ, 0xc0, !PT ;  /* 0xfffffffe06069812 */ /* 0x000fe400078ec0ff */
[----:B------:R-:W-:Y:S01]  /*9dd0*/  @!P0 LOP3.LUT R5, R5, 0xfffffffe, RZ, 0xc0, !PT ;  /* 0xfffffffe05058812 */ /* 0x000fe200078ec0ff */
[--C-:B------:R-:W-:Y:S01]  /*9de0*/  @!P3 IMAD.WIDE R10, R8, 0x4, R2.reuse ;  /* 0x00000004080ab825 */ /* 0x100fe200078e0202 */
[----:B------:R1:W-:Y:S03]  /*9df0*/  @!P4 ST.E.64 [R12.64], R102 ;  /* 0x000000660c00c985 */ /* 0x0003e6000c101b06 */
[--C-:B------:R-:W-:Y:S01]  /*9e00*/  @!P2 IMAD.WIDE R8, R7, 0x4, R2.reuse ;  /* 0x000000040708a825 */ /* 0x100fe200078e0202 */
[----:B------:R1:W-:Y:S03]  /*9e10*/  @!P3 ST.E.64 [R10.64], R162 ;  /* 0x000000a20a00b985 */ /* 0x0003e6000c101b06 */
[--C-:B------:R-:W-:Y:S01]  /*9e20*/  @!P1 IMAD.WIDE R6, R6, 0x4, R2.reuse ;  /* 0x0000000406069825 */ /* 0x100fe200078e0202 */
[----:B------:R1:W-:Y:S03]  /*9e30*/  @!P2 ST.E.64 [R8.64], R114 ;  /* 0x000000720800a985 */ /* 0x0003e6000c101b06 */
[----:B------:R-:W-:Y:S01]  /*9e40*/  @!P0 IMAD.WIDE R4, R5, 0x4, R2 ;  /* 0x0000000405048825 */ /* 0x000fe200078e0202 */
[----:B------:R1:W-:Y:S04]  /*9e50*/  @!P1 ST.E.64 [R6.64], R118 ;  /* 0x0000007606009985 */ /* 0x0003e8000c101b06 */
[----:B------:R1:W-:Y:S01]  /*9e60*/  @!P0 ST.E.64 [R4.64], R126 ;  /* 0x0000007e04008985 */ /* 0x0003e2000c101b06 */
[----:B------:R-:W-:-:S13]  /*9e70*/  ISETP.GE.AND P0, PT, R0, c[0x0][0x3c8], PT ;  /* 0x0000f20000007a0c */ /* 0x000fda0003f06270 */
[----:B------:R-:W-:Y:S05]  /*9e80*/  @P0 EXIT ;  /* 0x000000000000094d */ /* 0x000fea0003800000 */
[----:B------:R-:W-:-:S04]  /*9e90*/  LEA.HI R0, R0, R0, RZ, 0x1 ;  /* 0x0000000000007211 */ /* 0x000fc800078f08ff */
[----:B------:R-:W-:-:S05]  /*9ea0*/  LOP3.LUT R0, R0, 0xfffffffe, RZ, 0xc0, !PT ;  /* 0xfffffffe00007812 */ /* 0x000fca00078ec0ff */
[----:B------:R-:W-:-:S05]  /*9eb0*/  IMAD.WIDE R2, R0, 0x4, R2 ;  /* 0x0000000400027825 */ /* 0x000fca00078e0202 */
[----:B------:R-:W-:Y:S01]  /*9ec0*/  ST.E.64 [R2.64], R130 ;  /* 0x0000008202007985 */ /* 0x000fe2000c101b06 */
[----:B------:R-:W-:Y:S05]  /*9ed0*/  EXIT ;  /* 0x000000000000794d */ /* 0x000fea0003800000 */
.L_x_12:
[----:B------:R-:W1:Y:S02]  /*9ee0*/  S2R R0, SR_TID.X ;  /* 0x0000000000007919 */ /* 0x000e640000002100 */
[----:B-1----:R-:W-:-:S13]  /*9ef0*/  ISETP.GT.AND P0, PT, R0, 0x7f, PT ;  /* 0x0000007f0000780c */ /* 0x002fda0003f04270 */
[----:B------:R-:W-:Y:S05]  /*9f00*/  @P0 EXIT ;  /* 0x000000000000094d */ /* 0x000fea0003800000 */
[----:B------:R-:W1:Y:S01]  /*9f10*/  S2R R8, SR_CTAID.X ;  /* 0x0000000000087919 */ /* 0x000e620000002500 */
[----:B------:R-:W-:-:S05]  /*9f20*/  MOV R3, c[0x0][0x4e8] ;  /* 0x00013a0000037a02 */ /* 0x000fca0000000f00 */
[----:B------:R-:W-:Y:S01]  /*9f30*/  IMAD R2, R3, c[0x0][0x388], RZ ;  /* 0x0000e20003027a24 */ /* 0x000fe200078e02ff */
[----:B-1----:R-:W-:-:S04]  /*9f40*/  LEA R8, R8, R0, 0x7 ;  /* 0x0000000008087211 */ /* 0x002fc800078e38ff */
[----:B------:R-:W-:-:S13]  /*9f50*/  ISETP.GE.AND P0, PT, R8, R2, PT ;  /* 0x000000020800720c */ /* 0x000fda0003f06270 */
[----:B------:R-:W-:Y:S05]  /*9f60*/  @P0 EXIT ;  /* 0x000000000000094d */ /* 0x000fea0003800000 */
[----:B------:R-:W2:Y:S01]  /*9f70*/  LDL.LU R4, [R1+0x30] ;  /* 0x0000300001047983 */ /* 0x000ea20000300800 */
[----:B------:R-:W-:-:S03]  /*9f80*/  ISETP.NE.AND P0, PT, R3, 0x1, PT ;  /* 0x000000010300780c */ /* 0x000fc60003f05270 */
[----:B------:R-:W1:Y:S04]  /*9f90*/  S2R R9, SR_CTAID.Z ;  /* 0x0000000000097919 */ /* 0x000e680000002700 */
[----:B------:R-:W3:Y:S06]  /*9fa0*/  S2R R10, SR_CTAID.Y ;  /* 0x00000000000a7919 */ /* 0x000eec0000002600 */
[----:B------:R-:W-:Y:S01]  /*9fb0*/  @P0 IMAD.HI.U32 R6, R8, c[0x0][0x4ec], RZ ;  /* 0x00013b0008060a27 */ /* 0x000fe200078e00ff */
[----:B-1----:R-:W-:-:S02]  /*9fc0*/  SHF.R.S32.HI R7, RZ, 0x1f, R9 ;  /* 0x0000001fff077819 */ /* 0x002fc40000011409 */
[----:B--2---:R-:W-:Y:S01]  /*9fd0*/  SHF.R.S32.HI R0, RZ, 0x1f, R4 ;  /* 0x0000001fff007819 */ /* 0x004fe20000011404 */
[C---:B------:R-:W-:Y:S01]  /*9fe0*/  IMAD.WIDE.U32 R2, R4.reuse, c[0x0][0x4d0], RZ ;  /* 0x0001340004027a25 */ /* 0x040fe200078e00ff */
[----:B------:R-:W-:-:S03]  /*9ff0*/  IADD3 R5, -R4, RZ, RZ ;  /* 0x000000ff04057210 */ /* 0x000fc60007ffe1ff */
[----:B------:R-:W-:-:S04]  /*a000*/  IMAD R0, R0, c[0x0][0x4d0], RZ ;  /* 0x0001340000007a24 */ /* 0x000fc800078e02ff */
[----:B------:R-:W-:Y:S01]  /*a010*/  IMAD R0, R4, c[0x0][0x4d4], R0 ;  /* 0x0001350004007a24 */ /* 0x000fe200078e0200 */
[----:B------:R-:W-:Y:S02]  /*a020*/  MOV R4, R8 ;  /* 0x0000000800047202 */ /* 0x000fe40000000f00 */
[----:B------:R-:W-:Y:S02]  /*a030*/  @P0 SHF.R.U32.HI R4, RZ, c[0x0][0x4f0], R6 ;  /* 0x00013c00ff040a19 */ /* 0x000fe40000011606 */
[----:B------:R-:W-:Y:S01]  /*a040*/  IADD3 R3, R3, R0, RZ ;  /* 0x0000000003037210 */ /* 0x000fe20007ffe0ff */
[----:B------:R-:W-:Y:S02]  /*a050*/  IMAD R0, R7, c[0x0][0x4d8], RZ ;  /* 0x0001360007007a24 */ /* 0x000fe400078e02ff */
[----:B---3--:R-:W-:Y:S01]  /*a060*/  IMAD R7, R5, c[0x0][0x550], R10 ;  /* 0x0001540005077a24 */ /* 0x008fe200078e020a */
[----:B------:R-:W-:Y:S01]  /*a070*/  IADD3 R5, -R4, RZ, RZ ;  /* 0x000000ff04057210 */ /* 0x000fe20007ffe1ff */
[----:B------:R-:W-:-:S02]  /*a080*/  IMAD R0, R9, c[0x0][0x4dc], R0 ;  /* 0x0001370009007a24 */ /* 0x000fc400078e0200 */
[----:B------:R-:W-:Y:S01]  /*a090*/  IMAD.WIDE.U32 R2, R9, c[0x0][0x4d8], R2 ;  /* 0x0001360009027a25 */ /* 0x000fe200078e0002 */
[----:B------:R-:W-:-:S03]  /*a0a0*/  SHF.R.S32.HI R6, RZ, 0x1f, R7 ;  /* 0x0000001fff067819 */ /* 0x000fc60000011407 */
[----:B------:R-:W-:Y:S01]  /*a0b0*/  IMAD R5, R5, c[0x0][0x4e8], R8 ;  /* 0x00013a0005057a24 */ /* 0x000fe200078e0208 */
[----:B------:R-:W-:Y:S01]  /*a0c0*/  IADD3 R3, R0, R3, RZ ;  /* 0x0000000300037210 */ /* 0x000fe20007ffe0ff */
[----:B------:R-:W-:-:S03]  /*a0d0*/  IMAD R6, R6, c[0x0][0x4e0], RZ ;  /* 0x0001380006067a24 */ /* 0x000fc600078e02ff */
[----:B------:R-:W-:Y:S01]  /*a0e0*/  SHF.R.S32.HI R0, RZ, 0x1f, R5 ;  /* 0x0000001fff007819 */ /* 0x000fe20000011405 */
[----:B------:R-:W-:-:S04]  /*a0f0*/  IMAD.WIDE.U32 R2, R7, c[0x0][0x4e0], R2 ;  /* 0x0001380007027a25 */ /* 0x000fc800078e0002 */
[----:B------:R-:W-:Y:S01]  /*a100*/  IMAD R7, R7, c[0x0][0x4e4], R6 ;  /* 0x0001390007077a24 */ /* 0x000fe200078e0206 */
[----:B------:R-:W-:Y:S01]  /*a110*/  SHF.R.S32.HI R6, RZ, 0x1f, R4 ;  /* 0x0000001fff067819 */ /* 0x000fe20000011404 */
[----:B------:R-:W-:Y:S01]  /*a120*/  IMAD R0, R0, c[0x0][0x4c8], RZ ;  /* 0x0001320000007a24 */ /* 0x000fe200078e02ff */
[----:B------:R-:W-:-:S03]  /*a130*/  IADD3 R2, P0, R4, R2, RZ ;  /* 0x0000000204027210 */ /* 0x000fc60007f1e0ff */
[----:B------:R-:W-:Y:S01]  /*a140*/  IMAD R0, R5, c[0x0][0x4cc], R0 ;  /* 0x0001330005007a24 */ /* 0x000fe200078e0200 */
[----:B------:R-:W-:-:S05]  /*a150*/  IADD3.X R3, R6, R3, R7, P0, !PT ;  /* 0x0000000306037210 */ /* 0x000fca00007fe407 */
[----:B------:R-:W-:-:S05]  /*a160*/  IMAD.WIDE.U32 R2, R5, c[0x0][0x4c8], R2 ;  /* 0x0001320005027a25 */ /* 0x000fca00078e0002 */
[----:B------:R-:W-:Y:S02]  /*a170*/  IADD3 R0, R3, R0, RZ ;  /* 0x0000000003007210 */ /* 0x000fe40007ffe0ff */
[----:B------:R-:W-:-:S04]  /*a180*/  LEA R4, P0, R2, c[0x0][0x4a8], 0x2 ;  /* 0x00012a0002047a11 */ /* 0x000fc800078010ff */
[----:B------:R-:W-:Y:S02]  /*a190*/  LEA.HI.X R5, R2, c[0x0][0x4ac], R0, 0x2, P0 ;  /* 0x00012b0002057a11 */ /* 0x000fe400000f1400 */
[----:B------:R-:W-:-:S05]  /*a1a0*/  MOV R0, 0xff800000 ;  /* 0xff80000000007802 */ /* 0x000fca0000000f00 */
[----:B------:R-:W-:Y:S01]  /*a1b0*/  STG.E [R4.64], R0 ;  /* 0x0000000004007986 */ /* 0x000fe2000c101906 */
[----:B------:R-:W-:Y:S05]  /*a1c0*/  EXIT ;  /* 0x000000000000794d */ /* 0x000fea0003800000 */
.L_x_19:
[----:B------:R-:W-:-:S00]  /*a1d0*/  BRA `(.L_x_19) ;  /* 0xfffffff000007947 */ /* 0x000fc0000383ffff */
[----:B------:R-:W-:-:S00]  /*a1e0*/  NOP ;  /* 0x0000000000007918 */ /* 0x000fc00000000000 */
        /* <DEDUP_REMOVED lines=9> */
.L_x_1424:


//--------------------- .text._ZN7cutlass13device_kernelIN5flash19enable_sm80_to_sm89INS1_16FlashAttnFwdSm80INS1_25CollectiveMainloopFwdSm80ILi4ELi1ELb0EN4cute5tupleIJNS5_1CILi128EEENS7_ILi48EEENS7_ILi96EEEEEELi96ENS_10bfloat16_tEfNS_4arch4Sm80ELb0ELb0ELb0ELb1ELb0ELb0ELb1ELb1EEENS1_21CollectiveEpilogueFwdINS6_IJS8_SA_S9_EEENS6_IJNS7_ILi1EEESI_SI_EEESC_SE_Li128ELb1ELb1ELb1ELb0EEENS1_36VarlenDynamicPersistentTileSchedulerILi128ELi48ELi128ELi128ELb1ELb1ELb0ELb0ELb1ELb1EEEEEEEEEvNT_6ParamsE --------------------------
	.section	.text._ZN7cutlass13device_kernelIN5flash19enable_sm80_to_sm89INS1_16FlashAttnFwdSm80INS1_25CollectiveMainloopFwdSm80ILi4ELi1ELb0EN4cute5tupleIJNS5_1CILi128EEENS7_ILi48EEENS7_ILi96EEEEEELi96ENS_10bfloat16_tEfNS_4arch4Sm80ELb0ELb0ELb0ELb1ELb0ELb0ELb1ELb1EEENS1_21CollectiveEpilogueFwdINS6_IJS8_SA_S9_EEENS6_IJNS7_ILi1EEESI_SI_EEESC_SE_Li128ELb1ELb1ELb1ELb0EEENS1_36VarlenDynamicPersistentTileSchedulerILi128ELi48ELi128ELi128ELb1ELb1ELb0ELb0ELb1ELb1EEEEEEEEEvNT_6ParamsE,"ax",@progbits
	.sectioninfo	@"SHI_REGISTERS=255"
	.align	128
.text._ZN7cutlass13device_kernelIN5flash19enable_sm80_to_sm89INS1_16FlashAttnFwdSm80INS1_25CollectiveMainloopFwdSm80ILi4ELi1ELb0EN4cute5tupleIJNS5_1CILi128EEENS7_ILi48EEENS7_ILi96EEEEEELi96ENS_10bfloat16_tEfNS_4arch4Sm80ELb0ELb0ELb0ELb1ELb0ELb0ELb1ELb1EEENS1_21CollectiveEpilogueFwdINS6_IJS8_SA_S9_EEENS6_IJNS7_ILi1EEESI_SI_EEESC_SE_Li128ELb1ELb1ELb1ELb0EEENS1_36VarlenDynamicPersistentTileSchedulerILi128ELi48ELi128ELi128ELb1ELb1ELb0ELb0ELb1ELb1EEEEEEEEEvNT_6ParamsE:
        .type           _ZN7cutlass13device_kernelIN5flash19enable_sm80_to_sm89INS1_16FlashAttnFwdSm80INS1_25CollectiveMainloopFwdSm80ILi4ELi1ELb0EN4cute5tupleIJNS5_1CILi128EEENS7_ILi48EEENS7_ILi96EEEEEELi96ENS_10bfloat16_tEfNS_4arch4Sm80ELb0ELb0ELb0ELb1ELb0ELb0ELb1ELb1EEENS1_21CollectiveEpilogueFwdINS6_IJS8_SA_S9_EEENS6_IJNS7_ILi1EEESI_SI_EEESC_SE_Li128ELb1ELb1ELb1ELb0EEENS1_36VarlenDynamicPersistentTileSchedulerILi128ELi48ELi128ELi128ELb1ELb1ELb0ELb0ELb1ELb1EEEEEEEEEvNT_6ParamsE,@function
        .size           _ZN7cutlass13device_kernelIN5flash19enable_sm80_to_sm89INS1_16FlashAttnFwdSm80INS1_25CollectiveMainloopFwdSm80ILi4ELi1ELb0EN4cute5tupleIJNS5_1CILi128EEENS7_ILi48EEENS7_ILi96EEEEEELi96ENS_10bfloat16_tEfNS_4arch4Sm80ELb0ELb0ELb0ELb1ELb0ELb0ELb1ELb1EEENS1_21CollectiveEpilogueFwdINS6_IJS8_SA_S9_EEENS6_IJNS7_ILi1EEESI_SI_EEESC_SE_Li128ELb1ELb1ELb1ELb0EEENS1_36VarlenDynamicPersistentTileSchedulerILi128ELi48ELi128ELi128ELb1ELb1ELb0ELb0ELb1ELb1EEEEEEEEEvNT_6ParamsE,(.L_x_1425 - _ZN7cutlass13device_kernelIN5flash19enable_sm80_to_sm89INS1_16FlashAttnFwdSm80INS1_25CollectiveMainloopFwdSm80ILi4ELi1ELb0EN4cute5tupleIJNS5_1CILi128EEENS7_ILi48EEENS7_ILi96EEEEEELi96ENS_10bfloat16_tEfNS_4arch4Sm80ELb0ELb0ELb0ELb1ELb0ELb0ELb1ELb1EEENS1_21CollectiveEpilogueFwdINS6_IJS8_SA_S9_EEENS6_IJNS7_ILi1EEESI_SI_EEESC_SE_Li128ELb1ELb1ELb1ELb0EEENS1_36VarlenDynamicPersistentTileSchedulerILi128ELi48ELi128ELi128ELb1ELb1ELb0ELb0ELb1ELb1EEEEEEEEEvNT_6ParamsE)
        .other          _ZN7cutlass13device_kernelIN5flash19enable_sm80_to_sm89INS1_16FlashAttnFwdSm80INS1_25CollectiveMainloopFwdSm80ILi4ELi1ELb0EN4cute5tupleIJNS5_1CILi128EEENS7_ILi48EEENS7_ILi96EEEEEELi96ENS_10bfloat16_tEfNS_4arch4Sm80ELb0ELb0ELb0ELb1ELb0ELb0ELb1ELb1EEENS1_21CollectiveEpilogueFwdINS6_IJS8_SA_S9_EEENS6_IJNS7_ILi1EEESI_SI_EEESC_SE_Li128ELb1ELb1ELb1ELb0EEENS1_36VarlenDynamicPersistentTileSchedulerILi128ELi48ELi128ELi128ELb1ELb1ELb0ELb0ELb1ELb1EEEEEEEEEvNT_6ParamsE,@"STO_CUDA_ENTRY STV_DEFAULT"
_ZN7cutlass13device_kernelIN5flash19enable_sm80_to_sm89INS1_16FlashAttnFwdSm80INS1_25CollectiveMainloopFwdSm80ILi4ELi1ELb0EN4cute5tupleIJNS5_1CILi128EEENS7_ILi48EEENS7_ILi96EEEEEELi96ENS_10bfloat16_tEfNS_4arch4Sm80ELb0ELb0ELb0ELb1ELb0ELb0ELb1ELb1EEENS1_21CollectiveEpilogueFwdINS6_IJS8_SA_S9_EEENS6_IJNS7_ILi1EEESI_SI_EEESC_SE_Li128ELb1ELb1ELb1ELb0EEENS1_36VarlenDynamicPersistentTileSchedulerILi128ELi48ELi128ELi128ELb1ELb1ELb0ELb0ELb1ELb1EEEEEEEEEvNT_6ParamsE:
[----:B------:R-:W-:-:S03]  /*0000*/  MOV R1, c[0x0][0x28] ;  /* 0x00000a0000017a02 */ /* 0x000fc60000000f00 */
[----:B------:R-:W1:Y:S01]  /*0010*/  S2R R2, SR_TID.X ;  /* 0x0000000000027919 */ /* 0x000e620000002100 */
[----:B------:R-:W-:Y:S01]  /*0020*/  IADD3 R1, R1, -0x80, RZ ;  /* 0xffffff8001017810 */ /* 0x000fe20007ffe0ff */
[----:B------:R-:W-:Y:S01]  /*0030*/  ULDC.64 UR6, c[0x0][0x118] ;  /* 0x0000460000067ab9 */ /* 0x000fe20000000a00 */
[----:B-1----:R-:W-:-:S05]  /*0040*/  SHF.R.U32.HI R0, RZ, 0x5, R2 ;  /* 0x00000005ff007819 */ /* 0x002fca0000011602 */
[----:B------:R-:W1:Y:S02]  /*0050*/  SHFL.IDX PT, R3, R0, RZ, 0x1f ;  /* 0x00001fff00037589 */ /* 0x000e6400000e0000 */
[----:B-1----:R-:W-:Y:S02]  /*0060*/  ISETP.NE.AND P0, PT, R3, RZ, PT ;  /* 0x000000ff0300720c */ /* 0x002fe40003f05270 */
[----:B------:R1:W-:Y:S11]  /*0070*/  STL [R1+0x74], R3 ;  /* 0x0000740301007387 */ /* 0x0003f60000100800 */
[----:B------:R-:W-:Y:S06]  /*0080*/  @P0 BAR.SYNC.DEFER_BLOCKING 0x5, 0x80 ;  /* 0x0142000000000b1d */ /* 0x000fec0000010000 */
[----:B------:R-:W2:Y:S04]  /*0090*/  @P0 LDS.128 R232, [0xc080] ;  /* 0x00c08000ffe80984 */ /* 0x000ea80000000c00 */
[----:B------:R-:W-:Y:S06]  /*00a0*/  @P0 BAR.ARV 0x4, 0x80 ;  /* 0x0102000000000b1d */ /* 0x000fec0000002000 */
[----:B------:R-:W-:Y:S05]  /*00b0*/  @P0 BRA `(.L_x_20) ;  /* 0x00000a7000000947 */ /* 0x000fea0003800000 */
[----:B-1----:R-:W-:Y:S01]  /*00c0*/  LOP3.LUT R13, R2, 0x1f, RZ, 0xc0, !PT ;  /* 0x0000001f020d7812 */ /* 0x002fe200078ec0ff */
[----:B------:R-:W-:Y:S01]  /*00d0*/  CS2R R8, SRZ ;  /* 0x0000000000087805 */ /* 0x000fe2000001ff00 */
[----:B------:R-:W-:-:S02]  /*00e0*/  IMAD.MOV.U32 R7, RZ, RZ, RZ ;  /* 0x000000ffff077224 */ /* 0x000fc400078e00ff */
[----:B------:R-:W-:-:S04]  /*00f0*/  ISETP.NE.AND P6, PT, R13, 0x1f, PT ;  /* 0x0000001f0d00780c */ /* 0x000fc80003fc5270 */
[----:B------:R-:W-:-:S13]  /*0100*/  ISETP.GE.OR P0, PT, R13, c[0x0][0x53c], !P6 ;  /* 0x00014f000d007a0c */ /* 0x000fda0007706670 */
[----:B------:R-:W-:Y:S02]  /*0110*/  @!P0 IMAD.MOV.U32 R4, RZ, RZ, 0x4 ;  /* 0x00000004ff048424 */ /* 0x000fe400078e00ff */
[----:B------:R-:W-:Y:S02]  /*0120*/  @!P0 IMAD.MOV.U32 R2, RZ, RZ, 0x4 ;  /* 0x00000004ff028424 */ /* 0x000fe400078e00ff */
[----:B------:R-:W-:-:S04]  /*0130*/  @!P0 IMAD.WIDE.U32 R4, R13, R4, c[0x0][0x580] ;  /* 0x000160000d048625 */ /* 0x000fc800078e0004 */
[C---:B------:R-:W-:Y:S01]  /*0140*/  @!P0 IMAD.WIDE.U32 R2, R13.reuse, R2, c[0x0][0x578] ;  /* 0x00015e000d028625 */ /* 0x040fe200078e0002 */
[----:B------:R-:W3:Y:S04]  /*0150*/  @!P0 LDG.E R8, [R4.64] ;  /* 0x0000000604088981 */ /* 0x000ee8000c1e1900 */
[----:B------:R-:W3:Y:S01]  /*0160*/  @!P0 LDG.E R7, [R2.64] ;  /* 0x0000000602078981 */ /* 0x000ee2000c1e1900 */
[C---:B------:R-:W-:Y:S01]  /*0170*/  ISETP.NE.AND P5, PT, R13.reuse, RZ, PT ;  /* 0x000000ff0d00720c */ /* 0x040fe20003fa5270 */
[----:B------:R-:W1:Y:S01]  /*0180*/  S2UR UR4, SR_CTAID.X ;  /* 0x00000000000479c3 */ /* 0x000e620000002500 */
[C---:B------:R-:W-:Y:S02]  /*0190*/  ISETP.GE.U32.AND P4, PT, R13.reuse, 0x2, PT ;  /* 0x000000020d00780c */ /* 0x040fe40003f86070 */
[----:B------:R-:W-:-:S02]  /*01a0*/  ISETP.GE.U32.AND P3, PT, R13, 0x4, PT ;  /* 0x000000040d00780c */ /* 0x000fc40003f66070 */
[C---:B------:R-:W-:Y:S02]  /*01b0*/  ISETP.GE.U32.AND P2, PT, R13.reuse, 0x8, PT ;  /* 0x000000080d00780c */ /* 0x040fe40003f46070 */
[----:B------:R-:W-:Y:S01]  /*01c0*/  ISETP.GE.U32.AND P1, PT, R13, 0x10, PT ;  /* 0x000000100d00780c */ /* 0x000fe20003f26070 */
[----:B---3--:R-:W-:-:S05]  /*01d0*/  IMAD R4, R8, R7, RZ ;  /* 0x0000000708047224 */ /* 0x008fca00078e02ff */
[----:B------:R-:W3:Y:S02]  /*01e0*/  SHFL.UP PT, R0, R4, 0x1, RZ ;  /* 0x0420000004007989 */ /* 0x000ee400000e00ff */
[----:B---3--:R-:W-:-:S05]  /*01f0*/  SEL R0, R0, RZ, P5 ;  /* 0x000000ff00007207 */ /* 0x008fca0002800000 */
[----:B------:R-:W-:-:S05]  /*0200*/  IMAD.IADD R4, R4, 0x1, R0 ;  /* 0x0000000104047824 */ /* 0x000fca00078e0200 */
        /* <DEDUP_REMOVED lines=12> */
[----:B------:R-:W3:Y:S02]  /*02d0*/  SHFL.IDX PT, R6, R4, 0x1f, 0x1f ;  /* 0x03e01f0004067f89 */ /* 0x000ee400000e0000 */
[----:B---3--:R-:W-:-:S04]  /*02e0*/  IMAD R6, R6, c[0x0][0x538], RZ ;  /* 0x00014e0006067a24 */ /* 0x008fc800078e02ff */
[----:B------:R-:W-:Y:S01]  /*02f0*/  IMAD.MOV.U32 R0, RZ, RZ, R6 ;  /* 0x000000ffff007224 */ /* 0x000fe200078e0006 */
[----:B-1----:R-:W-:-:S13]  /*0300*/  ISETP.GT.AND P0, PT, R6, UR4, PT ;  /* 0x0000000406007c0c */ /* 0x002fda000bf04270 */
[----:B------:R-:W-:Y:S05]  /*0310*/  @P0 BRA `(.L_x_21) ;  /* 0x0000027000000947 */ /* 0x000fea0003800000 */
[----:B------:R-:W-:Y:S02]  /*0320*/  MOV R6, R0 ;  /* 0x0000000000067202 */ /* 0x000fe40000000f00 */
[----:B------:R-:W-:-:S04]  /*0330*/  MOV R9, RZ ;  /* 0x000000ff00097202 */ /* 0x000fc80000000f00 */
.L_x_25:
[----:B------:R-:W-:-:S04]  /*0340*/  IADD3 R0, R9, 0x1f, RZ ;  /* 0x0000001f09007810 */ /* 0x000fc80007ffe0ff */
[----:B------:R-:W-:-:S13]  /*0350*/  ISETP.GE.AND P0, PT, R0, c[0x0][0x53c], PT ;  /* 0x00014f0000007a0c */ /* 0x000fda0003f06270 */
[----:B------:R-:W-:Y:S05]  /*0360*/  @P0 BRA `(.L_x_22) ;  /* 0x0000074000000947 */ /* 0x000fea0003800000 */
[----:B------:R-:W-:Y:S01]  /*0370*/  MOV R9, R0 ;  /* 0x0000000000097202 */ /* 0x000fe20000000f00 */
[----:B------:R-:W-:Y:S01]  /*0380*/  IMAD.MOV.U32 R7, RZ, RZ, RZ ;  /* 0x000000ffff077224 */ /* 0x000fe200078e00ff */
[----:B------:R-:W-:Y:S02]  /*0390*/  MOV R8, RZ ;  /* 0x000000ff00087202 */ /* 0x000fe40000000f00 */
[----:B------:R-:W-:-:S04]  /*03a0*/  IADD3 R0, R13, R9, RZ ;  /* 0x000000090d007210 */ /* 0x000fc80007ffe0ff */
[----:B------:R-:W-:-:S13]  /*03b0*/  ISETP.GE.OR P0, PT, R0, c[0x0][0x53c], !P6 ;  /* 0x00014f0000007a0c */ /* 0x000fda0007706670 */
[----:B------:R-:W-:Y:S01]  /*03c0*/  @!P0 MOV R2, 0x4 ;  /* 0x0000000400028802 */ /* 0x000fe20000000f00 */
[----:B------:R-:W-:-:S04]  /*03d0*/  @!P0 IMAD.MOV.U32 R3, RZ, RZ, 0x4 ;  /* 0x00000004ff038424 */ /* 0x000fc800078e00ff */
[----:B------:R-:W-:-:S04]  /*03e0*/  @!P0 IMAD.WIDE R4, R0, R2, c[0x0][0x580] ;  /* 0x0001600000048625 */ /* 0x000fc800078e0202 */
[----:B------:R-:W-:Y:S01]  /*03f0*/  @!P0 IMAD.WIDE R2, R0, R3, c[0x0][0x578] ;  /* 0x00015e0000028625 */ /* 0x000fe200078e0203 */
[----:B------:R-:W3:Y:S04]  /*0400*/  @!P0 LDG.E R8, [R4.64] ;  /* 0x0000000604088981 */ /* 0x000ee8000c1e1900 */
[----:B------:R-:W3:Y:S02]  /*0410*/  @!P0 LDG.E R7, [R2.64] ;  /* 0x0000000602078981 */ /* 0x000ee4000c1e1900 */
[----:B---3--:R-:W-:Y:S01]  /*0420*/  IMAD R5, R8, R7, RZ ;  /* 0x0000000708057224 */ /* 0x008fe200078e02ff */
[----:B------:R-:W-:Y:S05]  /*0430*/  BRA.DIV ~URZ, `(.L_x_23) ;  /* 0x0000c7227f007947 */ /* 0x000fea000b800000 */
[----:B------:R1:W3:Y:S02]  /*0440*/  SHFL.UP PT, R0, R5, 0x1, RZ ;  /* 0x0420000005007989 */ /* 0x0002e400000e00ff */
.L_x_122:
[----:B---3--:R-:W-:-:S04]  /*0450*/  SEL R0, R0, RZ, P5 ;  /* 0x000000ff00007207 */ /* 0x008fc80002800000 */
[----:B-1----:R-:W-:Y:S01]  /*0460*/  IADD3 R5, R5, R0, RZ ;  /* 0x0000000005057210 */ /* 0x002fe20007ffe0ff */
[----:B------:R-:W-:Y:S05]  /*0470*/  BRA.DIV ~URZ, `(.L_x_24) ;  /* 0x0000c7427f007947 */ /* 0x000fea000b800000 */
[----:B------:R-:W1:Y:S02]  /*0480*/  SHFL.UP PT, R0, R5, 0x2, RZ ;  /* 0x0440000005007989 */ /* 0x000e6400000e00ff */
[----:B-1----:R-:W-:-:S05]  /*0490*/  SEL R0, R0, RZ, P4 ;  /* 0x000000ff00007207 */ /* 0x002fca0002000000 */
[----:B------:R-:W-:-:S05]  /*04a0*/  IMAD.IADD R0, R5, 0x1, R0 ;  /* 0x0000000105007824 */ /* 0x000fca00078e0200 */
        /* <DEDUP_REMOVED lines=9> */
[----:B------:R1:W3:Y:S02]  /*0540*/  SHFL.IDX PT, R0, R4, 0x1f, 0x1f ;  /* 0x03e01f0004007f89 */ /* 0x0002e400000e0000 */
.L_x_123:
[----:B---3--:R-:W-:-:S05]  /*0550*/  IMAD R0, R0, c[0x0][0x538], RZ ;  /* 0x00014e0000007a24 */ /* 0x008fca00078e02ff */
[----:B------:R-:W-:-:S04]  /*0560*/  IADD3 R6, R0, R6, RZ ;  /* 0x0000000600067210 */ /* 0x000fc80007ffe0ff */
[----:B------:R-:W-:-:S13]  /*0570*/  ISETP.GT.AND P0, PT, R6, UR4, PT ;  /* 0x0000000406007c0c */ /* 0x000fda000bf04270 */
[----:B-12---:R-:W-:Y:S05]  /*0580*/  @!P0 BRA `(.L_x_25) ;  /* 0xfffffdb000008947 */ /* 0x006fea000383ffff */
.L_x_21:
[----:B------:R-:W-:-:S05]  /*0590*/  IADD3 R12, -R0, R6, RZ ;  /* 0x00000006000c7210 */ /* 0x000fca0007ffe1ff */
[----:B------:R-:W-:-:S05]  /*05a0*/  IMAD R0, R4, c[0x0][0x538], R12 ;  /* 0x00014e0004007a24 */ /* 0x000fca00078e020c */
[----:B------:R-:W-:Y:S01]  /*05b0*/  ISETP.GT.AND P0, PT, R0, UR4, PT ;  /* 0x0000000400007c0c */ /* 0x000fe2000bf04270 */
[----:B------:R-:W-:-:S12]  /*05c0*/  BRA.DIV ~URZ, `(.L_x_26) ;  /* 0x0000c7a27f007947 */ /* 0x000fd8000b800000 */
[----:B------:R-:W-:-:S04]  /*05d0*/  VOTE.ANY R6, PT, !P0 ;  /* 0x0000000000067806 */ /* 0x000fc800040e0100 */
.L_x_124:
[----:B--2---:R1:W2:Y:S01]  /*05e0*/  POPC R235, R6 ;  /* 0x0000000600eb7309 */ /* 0x0042a20000000000 */
[----:B------:R-:W-:Y:S05]  /*05f0*/  BRA.DIV ~URZ, `(.L_x_27) ;  /* 0x0000c7c27f007947 */ /* 0x000fea000b800000 */
[----:B--2---:R2:W3:Y:S01]  /*0600*/  SHFL.IDX PT, R11, R8, R235, 0x1f ;  /* 0x00001feb080b7589 */ /* 0x0044e200000e0000 */
[----:B------:R-:W-:-:S03]  /*0610*/  MOV R232, RZ ;  /* 0x000000ff00e87202 */ /* 0x000fc60000000f00 */
[----:B------:R2:W4:Y:S04]  /*0620*/  SHFL.IDX PT, R10, R7, R235, 0x1f ;  /* 0x00001feb070a7589 */ /* 0x00052800000e0000 */
.L_x_125:
[----:B------:R-:W-:Y:S01]  /*0630*/  ISETP.NE.AND P0, PT, R6, RZ, PT ;  /* 0x000000ff0600720c */ /* 0x000fe20003f05270 */
[----:B------:R-:W-:-:S12]  /*0640*/  BSSY B0, `(.L_x_28) ;  /* 0x0000005000007945 */ /* 0x000fd80003800000 */
[----:B------:R-:W-:Y:S05]  /*0650*/  @!P0 BRA `(.L_x_29) ;  /* 0x0000003000008947 */ /* 0x000fea0003800000 */
[----:B------:R-:W-:Y:S01]  /*0660*/  IADD3 R3, R235, -0x1, RZ ;  /* 0xffffffffeb037810 */ /* 0x000fe20007ffe0ff */
[----:B------:R-:W-:Y:S05]  /*0670*/  BRA.DIV ~URZ, `(.L_x_30) ;  /* 0x0000c8227f007947 */ /* 0x000fea000b800000 */
[----:B------:R1:W2:Y:S02]  /*0680*/  SHFL.IDX PT, R232, R4, R3, 0x1f ;  /* 0x00001f0304e87589 */ /* 0x0002a400000e0000 */
.L_x_29:
[----:B------:R-:W-:Y:S05]  /*0690*/  BSYNC B0 ;  /* 0x0000000000007941 */ /* 0x000fea0003800000 */
.L_x_28:
[----:B---3--:R-:W-:Y:S01]  /*06a0*/  IABS R0, R11 ;  /* 0x0000000b00007213 */ /* 0x008fe20000000000 */
[----:B--2---:R-:W-:Y:S02]  /*06b0*/  IMAD R232, R232, c[0x0][0x538], R12 ;  /* 0x00014e00e8e87a24 */ /* 0x004fe400078e020c */
[----:B------:R-:W-:Y:S02]  /*06c0*/  IMAD.IADD R235, R235, 0x1, R9 ;  /* 0x00000001ebeb7824 */ /* 0x000fe400078e0209 */
[----:B------:R-:W-:Y:S01]  /*06d0*/  IMAD.MOV.U32 R5, RZ, RZ, R0 ;  /* 0x000000ffff057224 */ /* 0x000fe200078e0000 */
[----:B----4-:R-:W-:Y:S02]  /*06e0*/  IABS R0, R10 ;  /* 0x0000000a00007213 */ /* 0x010fe40000000000 */
[----:B------:R-:W-:Y:S01]  /*06f0*/  IADD3 R233, -R232, UR4, RZ ;  /* 0x00000004e8e97c10 */ /* 0x000fe2000fffe1ff */
[----:B------:R-:W2:Y:S02]  /*0700*/  I2F.RP R2, R5 ;  /* 0x0000000500027306 */ /* 0x000ea40000209400 */
[----:B------:R-:W-:Y:S01]  /*0710*/  IMAD.MOV.U32 R7, RZ, RZ, R0 ;  /* 0x000000ffff077224 */ /* 0x000fe200078e0000 */
[----:B-1----:R-:W-:-:S02]  /*0720*/  IABS R6, R233 ;  /* 0x000000e900067213 */ /* 0x002fc40000000000 */
[----:B------:R-:W-:-:S03]  /*0730*/  IABS R0, R11 ;  /* 0x0000000b00007213 */ /* 0x000fc60000000000 */
[----:B------:R-:W-:Y:S01]  /*0740*/  I2F.RP R8, R7 ;  /* 0x0000000700087306 */ /* 0x000fe20000209400 */
[----:B------:R-:W-:-:S07]  /*0750*/  IADD3 R0, RZ, -R0, RZ ;  /* 0x80000000ff007210 */ /* 0x000fce0007ffe0ff */
[----:B--2---:R-:W1:Y:S02]  /*0760*/  MUFU.RCP R2, R2 ;  /* 0x0000000200027308 */ /* 0x004e640000001000 */
[----:B-1----:R-:W-:-:S06]  /*0770*/  IADD3 R2, R2, 0xffffffe, RZ ;  /* 0x0ffffffe02027810 */ /* 0x002fcc0007ffe0ff */
[----:B------:R-:W1:Y:S02]  /*0780*/  F2I.FTZ.U32.TRUNC.NTZ R3, R2 ;  /* 0x0000000200037305 */ /* 0x000e64000021f000 */
[----:B-1----:R-:W-:-:S04]  /*0790*/  IMAD.MOV R2, RZ, RZ, -R3 ;  /* 0x000000ffff027224 */ /* 0x002fc800078e0a03 */
[----:B------:R-:W-:Y:S02]  /*07a0*/  IMAD R4, R2, R5, RZ ;  /* 0x0000000502047224 */ /* 0x000fe400078e02ff */
[----:B------:R-:W-:-:S04]  /*07b0*/  IMAD.MOV.U32 R2, RZ, RZ, RZ ;  /* 0x000000ffff027224 */ /* 0x000fc800078e00ff */
[----:B------:R-:W-:-:S04]  /*07c0*/  IMAD.HI.U32 R2, R3, R4, R2 ;  /* 0x0000000403027227 */ /* 0x000fc800078e0002 */
[----:B------:R-:W-:-:S04]  /*07d0*/  IMAD.MOV.U32 R3, RZ, RZ, R6 ;  /* 0x000000ffff037224 */ /* 0x000fc800078e0006 */
[----:B------:R-:W-:-:S04]  /*07e0*/  IMAD.HI.U32 R2, R2, R3, RZ ;  /* 0x0000000302027227 */ /* 0x000fc800078e00ff */
[----:B------:R-:W-:Y:S02]  /*07f0*/  IMAD R0, R2, R0, R3 ;  /* 0x0000000002007224 */ /* 0x000fe400078e0203 */
[----:B------:R-:W1:Y:S03]  /*0800*/  MUFU.RCP R3, R8 ;  /* 0x0000000800037308 */ /* 0x000e660000001000 */
[----:B------:R-:W-:-:S13]  /*0810*/  ISETP.GT.U32.AND P0, PT, R5, R0, PT ;  /* 0x000000000500720c */ /* 0x000fda0003f04070 */
[----:B------:R-:W-:Y:S01]  /*0820*/  @!P0 IMAD.IADD R0, R0, 0x1, -R5 ;  /* 0x0000000100008824 */ /* 0x000fe200078e0a05 */
[----:B-1----:R-:W-:Y:S02]  /*0830*/  IADD3 R3, R3, 0xffffffe, RZ ;  /* 0x0ffffffe03037810 */ /* 0x002fe40007ffe0ff */
[----:B------:R-:W-:Y:S02]  /*0840*/  @!P0 IADD3 R2, R2, 0x1, RZ ;  /* 0x0000000102028810 */ /* 0x000fe40007ffe0ff */
[----:B------:R-:W-:Y:S02]  /*0850*/  ISETP.GE.U32.AND P2, PT, R0, R5, PT ;  /* 0x000000050000720c */ /* 0x000fe40003f46070 */
[----:B------:R-:W1:Y:S01]  /*0860*/  F2I.FTZ.U32.TRUNC.NTZ R3, R3 ;  /* 0x0000000300037305 */ /* 0x000e62000021f000 */
[----:B------:R-:W-:Y:S02]  /*0870*/  LOP3.LUT R0, R233, R11, RZ, 0x3c, !PT ;  /* 0x0000000be9007212 */ /* 0x000fe400078e3cff */
[----:B------:R-:W-:-:S02]  /*0880*/  ISETP.NE.AND P0, PT, R11, RZ, PT ;  /* 0x000000ff0b00720c */ /* 0x000fc40003f05270 */
[----:B------:R-:W-:-:S06]  /*0890*/  ISETP.GE.AND P1, PT, R0, RZ, PT ;  /* 0x000000ff0000720c */ /* 0x000fcc0003f26270 */
[----:B------:R-:W-:Y:S02]  /*08a0*/  @P2 IADD3 R2, R2, 0x1, RZ ;  /* 0x0000000102022810 */ /* 0x000fe40007ffe0ff */
[----:B-1----:R-:W-:-:S03]  /*08b0*/  IADD3 R0, RZ, -R3, RZ ;  /* 0x80000003ff007210 */ /* 0x002fc60007ffe0ff */
[----:B------:R-:W-:Y:S01]  /*08c0*/  IMAD.MOV.U32 R4, RZ, RZ, R2 ;  /* 0x000000ffff047224 */ /* 0x000fe200078e0002 */
[----:B------:R-:W-:-:S03]  /*08d0*/  MOV R2, RZ ;  /* 0x000000ff00027202 */ /* 0x000fc60000000f00 */
[----:B------:R-:W-:Y:S01]  /*08e0*/  @!P1 IMAD.MOV R4, RZ, RZ, -R4 ;  /* 0x000000ffff049224 */ /* 0x000fe200078e0a04 */
[----:B------:R-:W-:Y:S01]  /*08f0*/  @!P0 LOP3.LUT R4, RZ, R11, RZ, 0x33, !PT ;  /* 0x0000000bff048212 */ /* 0x000fe200078e33ff */
[----:B------:R-:W-:Y:S01]  /*0900*/  IMAD.MOV.U32 R5, RZ, RZ, R0 ;  /* 0x000000ffff057224 */ /* 0x000fe200078e0000 */
[----:B------:R-:W-:Y:S02]  /*0910*/  IABS R0, R10 ;  /* 0x0000000a00007213 */ /* 0x000fe40000000000 */
[----:B------:R-:W-:Y:S01]  /*0920*/  IABS R8, R4 ;  /* 0x0000000400087213 */ /* 0x000fe20000000000 */
[----:B------:R-:W-:Y:S02]  /*0930*/  IMAD R5, R5, R7, RZ ;  /* 0x0000000705057224 */ /* 0x000fe400078e02ff */
[----:B------:R-:W-:Y:S02]  /*0940*/  IMAD.MOV R6, RZ, RZ, -R0 ;  /* 0x000000ffff067224 */ /* 0x000fe400078e0a00 */
[----:B------:R-:W-:-:S04]  /*0950*/  IMAD.HI.U32 R0, R3, R5, R2 ;  /* 0x0000000503007227 */ /* 0x000fc800078e0002 */
[----:B------:R-:W-:Y:S02]  /*0960*/  IMAD.MOV.U32 R2, RZ, RZ, R8 ;  /* 0x000000ffff027224 */ /* 0x000fe400078e0008 */
[----:B------:R-:W-:Y:S02]  /*0970*/  IMAD.MOV.U32 R3, RZ, RZ, R6 ;  /* 0x000000ffff037224 */ /* 0x000fe400078e0006 */
[----:B------:R-:W-:-:S04]  /*0980*/  IMAD.HI.U32 R0, R0, R2, RZ ;  /* 0x0000000200007227 */ /* 0x000fc800078e00ff */
[----:B------:R-:W-:Y:S02]  /*0990*/  IMAD R2, R0, R3, R2 ;  /* 0x0000000300027224 */ /* 0x000fe400078e0202 */
[----:B------:R-:W-:-:S03]  /*09a0*/  IMAD R3, R4, R11, RZ ;  /* 0x0000000b04037224 */ /* 0x000fc600078e02ff */
[----:B------:R-:W-:Y:S02]  /*09b0*/  ISETP.GT.U32.AND P0, PT, R7, R2, PT ;  /* 0x000000020700720c */ /* 0x000fe40003f04070 */
[----:B------:R-:W-:-:S11]  /*09c0*/  IADD3 R233, R233, -R3, RZ ;  /* 0x80000003e9e97210 */ /* 0x000fd60007ffe0ff */
[----:B------:R-:W-:Y:S01]  /*09d0*/  @!P0 IMAD.IADD R2, R2, 0x1, -R7 ;  /* 0x0000000102028824 */ /* 0x000fe200078e0a07 */
[----:B------:R-:W-:Y:S02]  /*09e0*/  @!P0 IADD3 R0, R0, 0x1, RZ ;  /* 0x0000000100008810 */ /* 0x000fe40007ffe0ff */
[----:B------:R-:W-:Y:S02]  /*09f0*/  ISETP.NE.AND P0, PT, R10, RZ, PT ;  /* 0x000000ff0a00720c */ /* 0x000fe40003f05270 */
[----:B------:R-:W-:Y:S02]  /*0a00*/  ISETP.GE.U32.AND P2, PT, R2, R7, PT ;  /* 0x000000070200720c */ /* 0x000fe40003f46070 */
[----:B------:R-:W-:-:S04]  /*0a10*/  LOP3.LUT R2, R4, R10, RZ, 0x3c, !PT ;  /* 0x0000000a04027212 */ /* 0x000fc800078e3cff */
[----:B------:R-:W-:-:S07]  /*0a20*/  ISETP.GE.AND P1, PT, R2, RZ, PT ;  /* 0x000000ff0200720c */ /* 0x000fce0003f26270 */
[----:B------:R-:W-:-:S06]  /*0a30*/  @P2 IADD3 R0, R0, 0x1, RZ ;  /* 0x0000000100002810 */ /* 0x000fcc0007ffe0ff */
[----:B------:R-:W-:Y:S02]  /*0a40*/  @!P1 IADD3 R0, -R0, RZ, RZ ;  /* 0x000000ff00009210 */ /* 0x000fe40007ffe1ff */
[----:B------:R-:W-:-:S05]  /*0a50*/  @!P0 LOP3.LUT R0, RZ, R10, RZ, 0x33, !PT ;  /* 0x0000000aff008212 */ /* 0x000fca00078e33ff */
[--C-:B------:R-:W-:Y:S02]  /*0a60*/  IMAD.MOV R2, RZ, RZ, -R0.reuse ;  /* 0x000000ffff027224 */ /* 0x100fe400078e0a00 */
[C---:B------:R-:W-:Y:S02]  /*0a70*/  IMAD R0, R10.reuse, 0x1000000, R0 ;  /* 0x010000000a007824 */ /* 0x040fe400078e0200 */
[----:B------:R-:W-:-:S04]  /*0a80*/  IMAD R2, R10, R2, R4 ;  /* 0x000000020a027224 */ /* 0x000fc800078e0204 */
[----:B------:R-:W-:Y:S01]  /*0a90*/  IMAD R234, R2, 0x10000, R0 ;  /* 0x0001000002ea7824 */ /* 0x000fe200078e0200 */
[----:B------:R-:W-:Y:S05]  /*0aa0*/  BRA `(.L_x_31) ;  /* 0x0000004000007947 */ /* 0x000fea0003800000 */
.L_x_22:
[----:B--2---:R-:W-:Y:S01]  /*0ab0*/  IMAD.MOV.U32 R233, RZ, RZ, RZ ;  /* 0x000000ffffe97224 */ /* 0x004fe200078e00ff */
[----:B------:R-:W-:Y:S01]  /*0ac0*/  MOV R234, RZ ;  /* 0x000000ff00ea7202 */ /* 0x000fe20000000f00 */
[----:B------:R-:W-:Y:S01]  /*0ad0*/  IMAD.U32 R232, RZ, RZ, UR4 ;  /* 0x00000004ffe87e24 */ /* 0x000fe2000f8e00ff */
[----:B------:R-:W-:Y:S02]  /*0ae0*/  MOV R235, c[0x0][0x53c] ;  /* 0x00014f0000eb7a02 */ /* 0x000fe40000000f00 */
.L_x_31:
[----:B------:R-:W-:Y:S01]  /*0af0*/  ISETP.NE.AND P0, PT, R13, RZ, PT ;  /* 0x000000ff0d00720c */ /* 0x000fe20003f05270 */
[----:B------:R-:W-:-:S12]  /*0b00*/  WARPSYNC 0xffffffff ;  /* 0xffffffff00007948 */ /* 0x000fd80003800000 */
[----:B------:R1:W-:Y:S04]  /*0b10*/  @!P0 STS.128 [0xc080], R232 ;  /* 0x00c080e8ff008388 */ /* 0x0003e80000000c00 */
[----:B------:R-:W-:Y:S06]  /*0b20*/  BAR.ARV 0x5, 0x80 ;  /* 0x0142000000007b1d */ /* 0x000fec0000002000 */
.L_x_20:
[----:B-12---:R-:W-:-:S13]  /*0b30*/  ISETP.GE.AND P0, PT, R235, c[0x0][0x53c], PT ;  /* 0x00014f00eb007a0c */ /* 0x006fda0003f06270 */
[----:B------:R-:W-:Y:S05]  /*0b40*/  @P0 EXIT ;  /* 0x000000000000094d */ /* 0x000fea0003800000 */
[----:B------:R-:W1:Y:S02]  /*0b50*/  S2R R12, SR_TID.X ;  /* 0x00000000000c7919 */ /* 0x000e640000002100 */
[----:B-1----:R-:W-:-:S04]  /*0b60*/  SHF.R.S32.HI R9, RZ, 0x1f, R12 ;  /* 0x0000001fff097819 */ /* 0x002fc8000001140c */
[CC--:B------:R-:W-:Y:S02]  /*0b70*/  LEA.HI R17, R9.reuse, R12.reuse, RZ, 0x3 ;  /* 0x0000000c09117211 */ /* 0x0c0fe400078f18ff */
[----:B------:R-:W-:Y:S02]  /*0b80*/  LEA.HI R3, R9, R12, RZ, 0x4 ;  /* 0x0000000c09037211 */ /* 0x000fe400078f20ff */
[----:B------:R-:W-:Y:S02]  /*0b90*/  LOP3.LUT R2, R17, 0xfffffff8, RZ, 0xc0, !PT ;  /* 0xfffffff811027812 */ /* 0x000fe400078ec0ff */
[----:B------:R-:W-:Y:S02]  /*0ba0*/  SHF.R.S32.HI R5, RZ, 0x4, R3 ;  /* 0x00000004ff057819 */ /* 0x000fe40000011403 */
[C---:B------:R-:W-:Y:S01]  /*0bb0*/  LOP3.LUT R0, R3.reuse, 0xfffffff0, RZ, 0xc0, !PT ;  /* 0xfffffff003007812 */ /* 0x040fe200078ec0ff */
[----:B------:R-:W-:Y:S01]  /*0bc0*/  IMAD.IADD R2, R12, 0x1, -R2 ;  /* 0x000000010c027824 */ /* 0x000fe200078e0a02 */
[----:B------:R-:W-:-:S03]  /*0bd0*/  LEA.HI R3, R3, R5, RZ, 0x1 ;  /* 0x0000000503037211 */ /* 0x000fc600078f08ff */
[----:B------:R-:W-:Y:S01]  /*0be0*/  IMAD.IADD R0, R12, 0x1, -R0 ;  /* 0x000000010c007824 */ /* 0x000fe200078e0a00 */
[----:B------:R-:W-:Y:S02]  /*0bf0*/  LEA.HI R8, R2, R2, RZ, 0x1 ;  /* 0x0000000202087211 */ /* 0x000fe400078f08ff */
[----:B------:R-:W-:Y:S02]  /*0c00*/  LOP3.LUT R4, R3, 0xfffffffe, RZ, 0xc0, !PT ;  /* 0xfffffffe03047812 */ /* 0x000fe400078ec0ff */
[----:B------:R-:W-:Y:S02]  /*0c10*/  LOP3.LUT R3, R8, 0x3fffffe, RZ, 0xc0, !PT ;  /* 0x03fffffe08037812 */ /* 0x000fe400078ec0ff */
[----:B------:R-:W-:Y:S01]  /*0c20*/  LEA.HI R10, R0, R0, RZ, 0x1 ;  /* 0x00000000000a7211 */ /* 0x000fe200078f08ff */
[----:B------:R-:W-:Y:S01]  /*0c30*/  IMAD.IADD R11, R5, 0x1, -R4 ;  /* 0x00000001050b7824 */ /* 0x000fe200078e0a04 */
[----:B------:R-:W-:Y:S01]  /*0c40*/  LEA.HI R5, R9, R12, RZ, 0x2 ;  /* 0x0000000c09057211 */ /* 0x000fe200078f10ff */
[----:B------:R-:W-:Y:S01]  /*0c50*/  IMAD.IADD R15, R2, 0x1, -R3 ;  /* 0x00000001020f7824 */ /* 0x000fe200078e0a03 */
[----:B------:R-:W-:-:S02]  /*0c60*/  LOP3.LUT R2, R10, 0x7fffffe, RZ, 0xc0, !PT ;  /* 0x07fffffe0a027812 */ /* 0x000fc400078ec0ff */
[----:B------:R-:W-:Y:S02]  /*0c70*/  SHF.R.S32.HI R3, RZ, 0x1f, R0 ;  /* 0x0000001fff037819 */ /* 0x000fe40000011400 */
[----:B------:R-:W-:Y:S01]  /*0c80*/  SHF.R.S32.HI R4, RZ, 0x3, R17 ;  /* 0x00000003ff047819 */ /* 0x000fe20000011411 */
[----:B------:R-:W-:Y:S01]  /*0c90*/  IMAD.IADD R13, R0, 0x1, -R2 ;  /* 0x00000001000d7824 */ /* 0x000fe200078e0a02 */
[----:B------:R-:W-:Y:S02]  /*0ca0*/  LOP3.LUT R6, R5, 0xfffffffc, RZ, 0xc0, !PT ;  /* 0xfffffffc05067812 */ /* 0x000fe400078ec0ff */
[----:B------:R-:W-:Y:S01]  /*0cb0*/  LEA.HI R16, R3, R0, RZ, 0x3 ;  /* 0x0000000003107211 */ /* 0x000fe200078f18ff */
[----:B------:R-:W-:Y:S01]  /*0cc0*/  IMAD.SHL.U32 R0, R4, 0x40, RZ ;  /* 0x0000004004007824 */ /* 0x000fe200078e00ff */
[----:B------:R-:W-:Y:S01]  /*0cd0*/  LEA.HI R9, R9, R12, RZ, 0x5 ;  /* 0x0000000c09097211 */ /* 0x000fe200078f28ff */
[----:B------:R-:W-:Y:S01]  /*0ce0*/  IMAD.IADD R20, R12, 0x1, -R6 ;  /* 0x000000010c147824 */ /* 0x000fe200078e0a06 */
[----:B------:R-:W-:-:S02]  /*0cf0*/  SHF.R.S32.HI R229, RZ, 0x2, R5 ;  /* 0x00000002ffe57819 */ /* 0x000fc40000011405 */
[----:B------:R-:W-:Y:S01]  /*0d00*/  LOP3.LUT R2, R9, 0xffffffe0, RZ, 0xc0, !PT ;  /* 0xffffffe009027812 */ /* 0x000fe200078ec0ff */
[----:B------:R-:W-:Y:S01]  /*0d10*/  IMAD.SHL.U32 R226, R20, 0x8, RZ ;  /* 0x0000000814e27824 */ /* 0x000fe200078e00ff */
[----:B------:R-:W-:Y:S02]  /*0d20*/  LOP3.LUT R0, R0, 0xc0, RZ, 0xc0, !PT ;  /* 0x000000c000007812 */ /* 0x000fe400078ec0ff */
[----:B------:R-:W-:Y:S01]  /*0d30*/  LEA.HI R6, R5, R229, RZ, 0x1 ;  /* 0x000000e505067211 */ /* 0x000fe200078f08ff */
[----:B------:R-:W-:Y:S01]  /*0d40*/  IMAD.IADD R19, R12, 0x1, -R2 ;  /* 0x000000010c137824 */ /* 0x000fe200078e0a02 */
[----:B------:R-:W-:Y:S02]  /*0d50*/  SHF.R.U32.HI R4, RZ, 0x3, R0 ;  /* 0x00000003ff047819 */ /* 0x000fe40000011600 */
[----:B------:R-:W-:Y:S02]  /*0d60*/  LOP3.LUT R3, R0, 0x18, R226, 0xf8, !PT ;  /* 0x0000001800037812 */ /* 0x000fe400078ef8e2 */
[----:B------:R-:W-:-:S02]  /*0d70*/  SHF.R.S32.HI R7, RZ, 0x5, R9 ;  /* 0x00000005ff077819 */ /* 0x000fc40000011409 */
[----:B------:R-:W-:Y:S02]  /*0d80*/  SHF.R.S32.HI R0, RZ, 0x1f, R9 ;  /* 0x0000001fff007819 */ /* 0x000fe40000011409 */
[----:B------:R-:W-:Y:S02]  /*0d90*/  LOP3.LUT R2, R6, 0x7fffffe, RZ, 0xc0, !PT ;  /* 0x07fffffe06027812 */ /* 0x000fe400078ec0ff */
[----:B------:R-:W-:Y:S02]  /*0da0*/  LEA.HI R0, R0, R7, RZ, 0x2 ;  /* 0x0000000700007211 */ /* 0x000fe400078f10ff */
[----:B------:R-:W-:Y:S01]  /*0db0*/  SHF.R.S32.HI R9, RZ, 0x1f, R19 ;  /* 0x0000001fff097819 */ /* 0x000fe20000011413 */
[----:B------:R-:W-:Y:S01]  /*0dc0*/  IMAD.IADD R2, R229, 0x1, -R2 ;  /* 0x00000001e5027824 */ /* 0x000fe200078e0a02 */
[----:B------:R-:W-:Y:S02]  /*0dd0*/  LOP3.LUT R6, R3, R4, RZ, 0x3c, !PT ;  /* 0x0000000403067212 */ /* 0x000fe400078e3cff */
[----:B------:R-:W-:-:S02]  /*0de0*/  SHF.R.S32.HI R4, RZ, 0x1f, R5 ;  /* 0x0000001fff047819 */ /* 0x000fc40000011405 */
[----:B------:R-:W-:Y:S01]  /*0df0*/  LOP3.LUT R3, R0, 0xffffffc, RZ, 0xc0, !PT ;  /* 0x0ffffffc00037812 */ /* 0x000fe200078ec0ff */
[----:B------:R-:W-:Y:S01]  /*0e00*/  IMAD R0, R7, 0x8, R2 ;  /* 0x0000000807007824 */ /* 0x000fe200078e0202 */
[----:B------:R-:W-:Y:S02]  /*0e10*/  LEA.HI R12, R9, R19, RZ, 0x2 ;  /* 0x00000013090c7211 */ /* 0x000fe400078f10ff */
[----:B------:R-:W-:Y:S01]  /*0e20*/  LEA.HI R2, R4, R229, RZ, 0x3 ;  /* 0x000000e504027211 */ /* 0x000fe200078f18ff */
[----:B------:R-:W-:Y:S01]  /*0e30*/  IMAD.IADD R5, R7, 0x1, -R3 ;  /* 0x0000000107057824 */ /* 0x000fe200078e0a03 */
[----:B------:R-:W-:Y:S01]  /*0e40*/  SHF.R.S32.HI R4, RZ, 0x2, R12 ;  /* 0x00000002ff047819 */ /* 0x000fe2000001140c */
[----:B------:R-:W-:Y:S01]  /*0e50*/  IMAD.U32 R6, R0, 0x20, R6 ;  /* 0x0000002000067824 */ /* 0x000fe200078e0006 */
[----:B------:R-:W-:Y:S02]  /*0e60*/  LEA.HI R0, R20, R20, RZ, 0x1 ;  /* 0x0000001414007211 */ /* 0x000fe400078f08ff */
[----:B------:R-:W-:Y:S01]  /*0e70*/  LOP3.LUT R3, R2, 0xfffffff8, RZ, 0xc0, !PT ;  /* 0xfffffff802037812 */ /* 0x000fe200078ec0ff */
[----:B------:R-:W-:Y:S01]  /*0e80*/  IMAD R18, R5, 0x10, R4 ;  /* 0x0000001005127824 */ /* 0x000fe200078e0204 */
[C---:B------:R-:W-:Y:S01]  /*0e90*/  LOP3.LUT R5, R0.reuse, 0x1ffffffe, RZ, 0xc0, !PT ;  /* 0x1ffffffe00057812 */ /* 0x040fe200078ec0ff */
[----:B------:R-:W-:Y:S01]  /*0ea0*/  IMAD.SHL.U32 R0, R0, 0x20, RZ ;  /* 0x0000002000007824 */ /* 0x000fe200078e00ff */
[----:B------:R-:W-:Y:S01]  /*0eb0*/  SHF.R.S32.HI R2, RZ, 0x1, R8 ;  /* 0x00000001ff027819 */ /* 0x000fe20000011408 */
[----:B------:R-:W-:Y:S01]  /*0ec0*/  IMAD.IADD R3, R229, 0x1, -R3 ;  /* 0x00000001e5037824 */ /* 0x000fe200078e0a03 */
[----:B------:R1:W-:Y:S01]  /*0ed0*/  STL [R1+0x44], R6 ;  /* 0x0000440601007387 */ /* 0x0003e20000100800 */
[----:B------:R-:W-:Y:S01]  /*0ee0*/  IMAD.IADD R8, R20, 0x1, -R5 ;  /* 0x0000000114087824 */ /* 0x000fe200078e0a05 */
[----:B------:R-:W-:-:S02]  /*0ef0*/  SHF.R.S32.HI R4, RZ, 0x1, R10 ;  /* 0x00000001ff047819 */ /* 0x000fc4000001140a */
[----:B------:R-:W-:Y:S01]  /*0f00*/  LEA.HI R5, R3, R3, RZ, 0x1 ;  /* 0x0000000303057211 */ /* 0x000fe200078f08ff */
[----:B------:R2:W-:Y:S01]  /*0f10*/  STL [R1+0x78], R18 ;  /* 0x0000781201007387 */ /* 0x0005e20000100800 */
[----:B------:R-:W-:Y:S02]  /*0f20*/  SHF.R.S32.HI R10, RZ, 0x1f, R10 ;  /* 0x0000001fff0a7819 */ /* 0x000fe4000001140a */
[----:B------:R-:W-:Y:S02]  /*0f30*/  LOP3.LUT R9, R5, 0x3fffffe, RZ, 0xc0, !PT ;  /* 0x03fffffe05097812 */ /* 0x000fe400078ec0ff */
[----:B------:R-:W-:Y:S02]  /*0f40*/  LOP3.LUT P2, RZ, R2, 0x2, RZ, 0xc0, !PT ;  /* 0x0000000202ff7812 */ /* 0x000fe4000784c0ff */
[C---:B------:R-:W-:Y:S01]  /*0f50*/  IADD3 R225, R226.reuse, 0x20, RZ ;  /* 0x00000020e2e17810 */ /* 0x040fe20007ffe0ff */
[----:B------:R-:W-:Y:S01]  /*0f60*/  IMAD.IADD R9, R3, 0x1, -R9 ;  /* 0x0000000103097824 */ /* 0x000fe200078e0a09 */
[----:B------:R-:W-:-:S02]  /*0f70*/  IADD3 R228, R226, 0x40, RZ ;  /* 0x00000040e2e47810 */ /* 0x000fc40007ffe0ff */
[----:B------:R-:W-:Y:S02]  /*0f80*/  SHF.R.S32.HI R227, RZ, 0x1f, R226 ;  /* 0x0000001fffe37819 */ /* 0x000fe400000114e2 */
[----:B-1----:R-:W-:Y:S01]  /*0f90*/  LOP3.LUT R6, R0, 0xffffffc0, RZ, 0xc0, !PT ;  /* 0xffffffc000067812 */ /* 0x002fe200078ec0ff */
[----:B------:R-:W-:Y:S01]  /*0fa0*/  IMAD.SHL.U32 R0, R2, 0x40, RZ ;  /* 0x0000004002007824 */ /* 0x000fe200078e00ff */
[----:B------:R-:W-:-:S03]  /*0fb0*/  LEA.HI R2, R10, R4, RZ, 0x2 ;  /* 0x000000040a027211 */ /* 0x000fc600078f10ff */
[----:B------:R-:W-:Y:S01]  /*0fc0*/  IMAD R14, R8, 0x8, R6 ;  /* 0x00000008080e7824 */ /* 0x000fe200078e0206 */
[----:B------:R-:W-:Y:S01]  /*0fd0*/  LOP3.LUT R0, R0, 0xc0, RZ, 0xc0, !PT ;  /* 0x000000c000007812 */ /* 0x000fe200078ec0ff */
[----:B------:R-:W-:Y:S01]  /*0fe0*/  IMAD.SHL.U32 R8, R7, 0x200, RZ ;  /* 0x0000020007087824 */ /* 0x000fe200078e00ff */
[----:B------:R-:W-:Y:S02]  /*0ff0*/  LOP3.LUT R2, R2, 0xfffffffc, RZ, 0xc0, !PT ;  /* 0xfffffffc02027812 */ /* 0x000fe400078ec0ff */
[----:B------:R-:W-:Y:S01]  /*1000*/  LOP3.LUT R7, R0, 0x8, R17, 0xf8, !PT ;  /* 0x0000000800077812 */ /* 0x000fe200078ef811 */
[----:B------:R-:W-:Y:S01]  /*1010*/  IMAD R3, R20, 0x2, R8 ;  /* 0x0000000214037824 */ /* 0x000fe200078e0208 */
[----:B------:R-:W-:Y:S01]  /*1020*/  SHF.R.U32.HI R6, RZ, 0x3, R0 ;  /* 0x00000003ff067819 */ /* 0x000fe20000011600 */
[----:B------:R-:W-:Y:S01]  /*1030*/  IMAD.IADD R2, R4, 0x1, -R2 ;  /* 0x0000000104027824 */ /* 0x000fe200078e0a02 */
[----:B------:R-:W-:Y:S01]  /*1040*/  SHF.R.S32.HI R0, RZ, 0x1, R5 ;  /* 0x00000001ff007819 */ /* 0x000fe20000011405 */
[----:B------:R-:W-:Y:S01]  /*1050*/  IMAD.SHL.U32 R5, R16, 0x20, RZ ;  /* 0x0000002010057824 */ /* 0x000fe200078e00ff */
[----:B------:R-:W-:Y:S01]  /*1060*/  LOP3.LUT R10, R7, R6, RZ, 0x3c, !PT ;  /* 0x00000006070a7212 */ /* 0x000fe200078e3cff */
[----:B------:R-:W-:Y:S01]  /*1070*/  IMAD R6, R9, 0x20, R3 ;  /* 0x0000002009067824 */ /* 0x000fe200078e0203 */
[----:B------:R-:W-:Y:S01]  /*1080*/  LOP3.LUT P3, RZ, R2, 0x2, RZ, 0xc0, !PT ;  /* 0x0000000202ff7812 */ /* 0x000fe2000786c0ff */
[C---:B------:R-:W-:Y:S01]  /*1090*/  IMAD.SHL.U32 R3, R0.reuse, 0x40, RZ ;  /* 0x0000004000037824 */ /* 0x040fe200078e00ff */
[----:B------:R-:W-:Y:S01]  /*10a0*/  LOP3.LUT P0, RZ, R0, 0x2, RZ, 0xc0, !PT ;  /* 0x0000000200ff7812 */ /* 0x000fe2000780c0ff */
[----:B------:R-:W-:Y:S01]  /*10b0*/  IMAD.SHL.U32 R2, R2, 0x40, RZ ;  /* 0x0000004002027824 */ /* 0x000fe200078e00ff */
[----:B------:R-:W-:Y:S01]  /*10c0*/  LOP3.LUT R4, R0, 0x1, RZ, 0xc0, !PT ;  /* 0x0000000100047812 */ /* 0x000fe200078ec0ff */
[----:B------:R-:W-:Y:S01]  /*10d0*/  IMAD.SHL.U32 R7, R11, 0x8, RZ ;  /* 0x000000080b077824 */ /* 0x000fe200078e00ff */
[----:B------:R-:W-:Y:S01]  /*10e0*/  LOP3.LUT R3, R3, 0xc0, RZ, 0xc0, !PT ;  /* 0x000000c003037812 */ /* 0x000fe200078ec0ff */
[----:B------:R-:W-:Y:S01]  /*10f0*/  IMAD R9, R11, 0x8, R15 ;  /* 0x000000080b097824 */ /* 0x000fe200078e020f */
[----:B------:R-:W-:-:S02]  /*1100*/  LOP3.LUT R0, R5, 0xffffff00, RZ, 0xc0, !PT ;  /* 0xffffff0005007812 */ /* 0x000fc400078ec0ff */
[----:B------:R-:W-:Y:S02]  /*1110*/  LEA.HI R3, R3, R3, RZ, 0x1d ;  /* 0x0000000303037211 */ /* 0x000fe400078fe8ff */
[----:B------:R-:W-:Y:S02]  /*1120*/  LOP3.LUT R2, R2, 0xc0, RZ, 0xc0, !PT ;  /* 0x000000c002027812 */ /* 0x000fe400078ec0ff */
[----:B------:R-:W-:Y:S01]  /*1130*/  ISETP.NE.U32.AND P1, PT, R4, 0x1, PT ;  /* 0x000000010400780c */ /* 0x000fe20003f25070 */
[----:B------:R-:W-:Y:S01]  /*1140*/  IMAD.IADD R4, R0, 0x1, R8 ;  /* 0x0000000100047824 */ /* 0x000fe200078e0208 */
[----:B------:R-:W-:Y:S01]  /*1150*/  SHF.R.U32.HI R5, RZ, 0x3, R2 ;  /* 0x00000003ff057819 */ /* 0x000fe20000011602 */
[----:B------:R-:W-:Y:S01]  /*1160*/  IMAD.IADD R3, R3, 0x1, R6 ;  /* 0x0000000103037824 */ /* 0x000fe200078e0206 */
[----:B------:R-:W-:Y:S01]  /*1170*/  LOP3.LUT R6, R2, 0x8, R7, 0xf8, !PT ;  /* 0x0000000802067812 */ /* 0x000fe200078ef807 */
[----:B------:R-:W-:Y:S01]  /*1180*/  IMAD R2, R13, 0x20, R4 ;  /* 0x000000200d027824 */ /* 0x000fe200078e0204 */
[----:B------:R-:W-:Y:S01]  /*1190*/  LOP3.LUT R4, R12, 0x7ffffffc, RZ, 0xc0, !PT ;  /* 0x7ffffffc0c047812 */ /* 0x000fe200078ec0ff */
[----:B------:R-:W-:Y:S01]  /*11a0*/  IMAD.SHL.U32 R239, R3, 0x2, RZ ;  /* 0x0000000203ef7824 */ /* 0x000fe200078e00ff */
[----:B------:R-:W-:Y:S01]  /*11b0*/  LOP3.LUT R3, R6, R5, RZ, 0x3c, !PT ;  /* 0x0000000506037212 */ /* 0x000fe200078e3cff */
[----:B------:R-:W-:Y:S01]  /*11c0*/  IMAD R7, R13, 0x20, R0 ;  /* 0x000000200d077824 */ /* 0x000fe200078e0200 */
[----:B------:R-:W-:Y:S01]  /*11d0*/  SHF.R.S32.HI R8, RZ, 0x1f, R228 ;  /* 0x0000001fff087819 */ /* 0x000fe200000114e4 */
[----:B------:R-:W-:Y:S01]  /*11e0*/  IMAD.IADD R4, R19, 0x1, -R4 ;  /* 0x0000000113047824 */ /* 0x000fe200078e0a04 */
[----:B------:R-:W-:Y:S01]  /*11f0*/  IADD3 R5, R239, 0x80, RZ ;  /* 0x00000080ef057810 */ /* 0x000fe20007ffe0ff */
[----:B------:R-:W-:Y:S01]  /*1200*/  IMAD.IADD R2, R3, 0x1, R2 ;  /* 0x0000000103027824 */ /* 0x000fe200078e0202 */
[----:B------:R-:W-:Y:S01]  /*1210*/  IADD3 R252, R239, 0x70, RZ ;  /* 0x00000070effc7810 */ /* 0x000fe20007ffe0ff */
[----:B------:R-:W-:Y:S01]  /*1220*/  IMAD.SHL.U32 R4, R4, 0x2, RZ ;  /* 0x0000000204047824 */ /* 0x000fe200078e00ff */
[----:B------:R-:W-:Y:S01]  /*1230*/  @P1 IADD3 R252, R5, 0x10, RZ ;  /* 0x0000001005fc1810 */ /* 0x000fe20007ffe0ff */
[----:B------:R-:W-:Y:S01]  /*1240*/  IMAD.IADD R3, R3, 0x1, R7 ;  /* 0x0000000103037824 */ /* 0x000fe200078e0207 */
[----:B------:R-:W-:Y:S01]  /*1250*/  SHF.R.S32.HI R5, RZ, 0x1f, R225 ;  /* 0x0000001fff057819 */ /* 0x000fe200000114e1 */
[----:B------:R-:W-:Y:S01]  /*1260*/  IMAD.IADD R7, R18, 0x1, R14 ;  /* 0x0000000112077824 */ /* 0x000fe200078e020e */
[C---:B--2---:R-:W-:Y:S01]  /*1270*/  IADD3 R18, R4.reuse, 0x8, RZ ;  /* 0x0000000804127810 */ /* 0x044fe20007ffe0ff */
[----:B------:R-:W-:Y:S01]  /*1280*/  IMAD.U32 R0, R9, 0x20, R10 ;  /* 0x0000002009007824 */ /* 0x000fe200078e000a */
[C---:B------:R-:W-:Y:S01]  /*1290*/  IADD3 R17, R4.reuse, 0x10, RZ ;  /* 0x0000001004117810 */ /* 0x040fe20007ffe0ff */
[----:B------:R1:W-:Y:S01]  /*12a0*/  STL [R1+0x38], R5 ;  /* 0x0000380501007387 */ /* 0x0003e20000100800 */
[C---:B------:R-:W-:Y:S01]  /*12b0*/  IADD3 R16, R4.reuse, 0x18, RZ ;  /* 0x0000001804107810 */ /* 0x040fe20007ffe0ff */
[----:B------:R-:W-:Y:S01]  /*12c0*/  IMAD.MOV.U32 R6, RZ, RZ, 0x20 ;  /* 0x00000020ff067424 */ /* 0x000fe200078e00ff */
[C---:B------:R-:W-:Y:S01]  /*12d0*/  IADD3 R15, R4.reuse, 0x20, RZ ;  /* 0x00000020040f7810 */ /* 0x040fe20007ffe0ff */
[----:B------:R2:W-:Y:S01]  /*12e0*/  STL [R1+0x34], R8 ;  /* 0x0000340801007387 */ /* 0x0005e20000100800 */
[----:B------:R-:W-:-:S02]  /*12f0*/  IADD3 R13, R4, 0x28, RZ ;  /* 0x00000028040d7810 */ /* 0x000fc40007ffe0ff */
[C---:B------:R-:W-:Y:S01]  /*1300*/  IADD3 R12, R4.reuse, 0x30, RZ ;  /* 0x00000030040c7810 */ /* 0x040fe20007ffe0ff */
[----:B------:R-:W-:Y:S01]  /*1310*/  STL [R1+0x3c], R4 ;  /* 0x00003c0401007387 */ /* 0x000fe20000100800 */
[C---:B------:R-:W-:Y:S02]  /*1320*/  IADD3 R11, R4.reuse, 0x38, RZ ;  /* 0x00000038040b7810 */ /* 0x040fe40007ffe0ff */
[C---:B------:R-:W-:Y:S01]  /*1330*/  IADD3 R10, R4.reuse, 0x40, RZ ;  /* 0x00000040040a7810 */ /* 0x040fe20007ffe0ff */
[----:B------:R3:W-:Y:S01]  /*1340*/  STL [R1+0x7c], R7 ;  /* 0x00007c0701007387 */ /* 0x0007e20000100800 */
[----:B------:R-:W-:Y:S02]  /*1350*/  IADD3 R9, R4, 0x48, RZ ;  /* 0x0000004804097810 */ /* 0x000fe40007ffe0ff */
[----:B------:R-:W-:Y:S01]  /*1360*/  SHF.R.S32.HI R14, RZ, 0x1f, R18 ;  /* 0x0000001fff0e7819 */ /* 0x000fe20000011412 */
[----:B------:R-:W-:Y:S01]  /*1370*/  STL [R1+0x28], R18 ;  /* 0x0000281201007387 */ /* 0x000fe20000100800 */
[----:B------:R-:W-:-:S02]  /*1380*/  LEA R123, R0, 0x3c80, 0x1 ;  /* 0x00003c80007b7811 */ /* 0x000fc400078e08ff */
[----:B------:R-:W-:Y:S01]  /*1390*/  SHF.R.S32.HI R0, RZ, 0x1f, R10 ;  /* 0x0000001fff007819 */ /* 0x000fe2000001140a */
[----:B------:R-:W-:Y:S01]  /*13a0*/  STL [R1+0x24], R17 ;  /* 0x0000241101007387 */ /* 0x000fe20000100800 */
[----:B------:R-:W-:Y:S02]  /*13b0*/  IADD3 R184, R123, 0x20, RZ ;  /* 0x000000207bb87810 */ /* 0x000fe40007ffe0ff */
[----:B------:R-:W-:Y:S01]  /*13c0*/  LEA R182, R2, 0x6080, 0x1 ;  /* 0x0000608002b67811 */ /* 0x000fe200078e08ff */
[----:B------:R4:W-:Y:S01]  /*13d0*/  STL [R1+0x20], R16 ;  /* 0x0000201001007387 */ /* 0x0009e20000100800 */
[----:B-1----:R-:W-:Y:S02]  /*13e0*/  SEL R5, R6, 0xffffffe0, !P0 ;  /* 0xffffffe006057807 */ /* 0x002fe40004000000 */
[----:B------:R-:W-:Y:S01]  /*13f0*/  LEA R180, R3, 0x1880, 0x1 ;  /* 0x0000188003b47811 */ /* 0x000fe200078e08ff */
[----:B------:R-:W-:Y:S01]  /*1400*/  STL [R1+0x1c], R15 ;  /* 0x00001c0f01007387 */ /* 0x000fe20000100800 */
[----:B--2---:R-:W-:-:S02]  /*1410*/  IADD3 R8, R4, 0x50, RZ ;  /* 0x0000005004087810 */ /* 0x004fc40007ffe0ff */
[----:B------:R-:W-:Y:S01]  /*1420*/  @P2 IADD3 R184, R123, -0x20, RZ ;  /* 0xffffffe07bb82810 */ /* 0x000fe20007ffe0ff */
[----:B------:R-:W-:Y:S03]  /*1430*/  STL [R1+0x18], R13 ;  /* 0x0000180d01007387 */ /* 0x000fe60000100800 */
[----:B------:R-:W-:Y:S01]  /*1440*/  IADD3 R192, R184, 0x400, RZ ;  /* 0x00000400b8c07810 */ /* 0x000fe20007ffe0ff */
[----:B------:R1:W-:Y:S01]  /*1450*/  STL [R1+0x14], R12 ;  /* 0x0000140c01007387 */ /* 0x0003e20000100800 */
[----:B---3--:R-:W-:Y:S02]  /*1460*/  IADD3 R7, R4, 0x58, RZ ;  /* 0x0000005804077810 */ /* 0x008fe40007ffe0ff */
[----:B------:R-:W-:Y:S01]  /*1470*/  SEL R4, R6, 0xffffffe0, !P3 ;  /* 0xffffffe006047807 */ /* 0x000fe20005800000 */
[----:B------:R-:W-:Y:S01]  /*1480*/  STL [R1+0x10], R11 ;  /* 0x0000100b01007387 */ /* 0x000fe20000100800 */
[----:B------:R-:W-:-:S02]  /*1490*/  SHF.R.S32.HI R6, RZ, 0x1f, R17 ;  /* 0x0000001fff067819 */ /* 0x000fc40000011411 */
[C---:B------:R-:W-:Y:S01]  /*14a0*/  IADD3 R191, R184.reuse, 0x800, RZ ;  /* 0x00000800b8bf7810 */ /* 0x040fe20007ffe0ff */
[----:B------:R-:W-:Y:S01]  /*14b0*/  STL [R1+0xc], R10 ;  /* 0x00000c0a01007387 */ /* 0x000fe20000100800 */
[----:B------:R-:W-:Y:S01]  /*14c0*/  IADD3 R190, R184, 0xc00, RZ ;  /* 0x00000c00b8be7810 */ /* 0x000fe20007ffe0ff */
[----:B------:R-:W-:Y:S01]  /*14d0*/  IMAD.IADD R183, R182, 0x1, R4 ;  /* 0x00000001b6b77824 */ /* 0x000fe200078e0204 */
[----:B------:R-:W-:Y:S01]  /*14e0*/  IADD3 R189, R184, 0x1000, RZ ;  /* 0x00001000b8bd7810 */ /* 0x000fe20007ffe0ff */
[----:B------:R2:W-:Y:S01]  /*14f0*/  STL [R1+0x8], R9 ;  /* 0x0000080901007387 */ /* 0x0005e20000100800 */
[----:B----4-:R-:W-:Y:S01]  /*1500*/  SHF.R.S32.HI R16, RZ, 0x1f, R16 ;  /* 0x0000001fff107819 */ /* 0x010fe20000011410 */
[----:B------:R-:W-:Y:S01]  /*1510*/  IMAD.IADD R181, R4, 0x1, R180 ;  /* 0x0000000104b57824 */ /* 0x000fe200078e02b4 */
[C---:B------:R-:W-:Y:S01]  /*1520*/  IADD3 R188, R184.reuse, 0x1400, RZ ;  /* 0x00001400b8bc7810 */ /* 0x040fe20007ffe0ff */
[----:B------:R-:W-:Y:S01]  /*1530*/  STL [R1+0x4], R8 ;  /* 0x0000040801007387 */ /* 0x000fe20000100800 */
[----:B------:R-:W-:-:S02]  /*1540*/  IADD3 R187, R184, 0x1800, RZ ;  /* 0x00001800b8bb7810 */ /* 0x000fc40007ffe0ff */
[C---:B------:R-:W-:Y:S01]  /*1550*/  IADD3 R186, R184.reuse, 0x1c00, RZ ;  /* 0x00001c00b8ba7810 */ /* 0x040fe20007ffe0ff */
[----:B------:R3:W-:Y:S01]  /*1560*/  STL [R1+0x70], R14 ;  /* 0x0000700e01007387 */ /* 0x0007e20000100800 */
[----:B------:R-:W-:-:S03]  /*1570*/  IADD3 R185, R184, 0x2000, RZ ;  /* 0x00002000b8b97810 */ /* 0x000fc60007ffe0ff */
[----:B------:R-:W-:Y:S01]  /*1580*/  STL [R1], R7 ;  /* 0x0000000701007387 */ /* 0x000fe20000100800 */
[----:B-1----:R-:W-:-:S03]  /*1590*/  SHF.R.S32.HI R12, RZ, 0x1f, R12 ;  /* 0x0000001fff0c7819 */ /* 0x002fc6000001140c */
[----:B------:R1:W-:Y:S04]  /*15a0*/  STL [R1+0x6c], R6 ;  /* 0x00006c0601007387 */ /* 0x0003e80000100800 */
[----:B------:R-:W-:Y:S01]  /*15b0*/  STL [R1+0x68], R16 ;  /* 0x0000681001007387 */ /* 0x000fe20000100800 */
[----:B--2---:R-:W-:Y:S02]  /*15c0*/  SHF.R.S32.HI R9, RZ, 0x1f, R9 ;  /* 0x0000001fff097819 */ /* 0x004fe40000011409 */
[----:B---3--:R-:W-:-:S05]  /*15d0*/  SHF.R.S32.HI R14, RZ, 0x1f, R15 ;  /* 0x0000001fff0e7819 */ /* 0x008fca000001140f */
[----:B------:R-:W-:Y:S01]  /*15e0*/  STL [R1+0x64], R14 ;  /* 0x0000640e01007387 */ /* 0x000fe20000100800 */
[----:B-1----:R-:W-:-:S05]  /*15f0*/  SHF.R.S32.HI R6, RZ, 0x1f, R13 ;  /* 0x0000001fff067819 */ /* 0x002fca000001140d */
[----:B------:R1:W-:Y:S04]  /*1600*/  STL [R1+0x60], R6 ;  /* 0x0000600601007387 */ /* 0x0003e80000100800 */
[----:B------:R-:W-:Y:S01]  /*1610*/  STL [R1+0x5c], R12 ;  /* 0x00005c0c01007387 */ /* 0x000fe20000100800 */
[----:B-1----:R-:W-:-:S05]  /*1620*/  SHF.R.S32.HI R6, RZ, 0x1f, R11 ;  /* 0x0000001fff067819 */ /* 0x002fca000001140b */
[----:B------:R1:W-:Y:S04]  /*1630*/  STL [R1+0x58], R6 ;  /* 0x0000580601007387 */ /* 0x0003e80000100800 */
[----:B------:R2:W-:Y:S04]  /*1640*/  STL [R1+0x54], R0 ;  /* 0x0000540001007387 */ /* 0x0005e80000100800 */
[----:B------:R-:W-:Y:S01]  /*1650*/  STL [R1+0x50], R9 ;  /* 0x0000500901007387 */ /* 0x000fe20000100800 */
[----:B-1----:R-:W-:Y:S02]  /*1660*/  SHF.R.S32.HI R6, RZ, 0x1f, R7 ;  /* 0x0000001fff067819 */ /* 0x002fe40000011407 */
[----:B--2---:R-:W-:-:S05]  /*1670*/  SHF.R.S32.HI R0, RZ, 0x1f, R8 ;  /* 0x0000001fff007819 */ /* 0x004fca0000011408 */
[----:B------:R1:W-:Y:S04]  /*1680*/  STL [R1+0x4c], R0 ;  /* 0x00004c0001007387 */ /* 0x0003e80000100800 */
[----:B------:R-:W-:Y:S01]  /*1690*/  STL [R1+0x48], R6 ;  /* 0x0000480601007387 */ /* 0x000fe20000100800 */
[----:B-1----:R-:W-:-:S05]  /*16a0*/  IMAD.IADD R0, R239, 0x1, R5 ;  /* 0x00000001ef007824 */ /* 0x002fca00078e0205 */
[----:B------:R1:W-:Y:S02]  /*16b0*/  STL [R1+0x30], R0 ;  /* 0x0000300001007387 */ /* 0x0003e40000100800 */
[----:B-1----:R-:W-:-:S05]  /*16c0*/  IMAD.IADD R0, R5, 0x1, R252 ;  /* 0x0000000105007824 */ /* 0x002fca00078e02fc */
[----:B------:R1:W-:Y:S02]  /*16d0*/  STL [R1+0x2c], R0 ;  /* 0x00002c0001007387 */ /* 0x0003e40000100800 */
.L_x_121:
[----:B------:R-:W-:-:S04]  /*16e0*/  IMAD.MOV.U32 R11, RZ, RZ, 0x4 ;  /* 0x00000004ff0b7424 */ /* 0x000fc800078e00ff */
[----:B------:R-:W-:-:S05]  /*16f0*/  IMAD.WIDE R2, R235, R11, c[0x0][0x588] ;  /* 0x00016200eb027625 */ /* 0x000fca00078e020b */
[----:B------:R-:W2:Y:S01]  /*1700*/  LDG.E R230, [R2.64] ;  /* 0x0000000602e67981 */ /* 0x000ea2000c1e1900 */
[----:B------:R-:W-:Y:S01]  /*1710*/  ISETP.NE.U32.AND P0, PT, RZ, c[0x0][0x370], PT ;  /* 0x0000dc00ff007a0c */ /* 0x000fe20003f05070 */
[----:B------:R-:W-:Y:S01]  /*1720*/  CS2R R8, SRZ ;  /* 0x0000000000087805 */ /* 0x000fe2000001ff00 */
[----:B------:R-:W-:Y:S02]  /*1730*/  ISETP.NE.U32.AND P3, PT, RZ, c[0x0][0x360], PT ;  /* 0x0000d800ff007a0c */ /* 0x000fe40003f65070 */
[----:B------:R-:W-:Y:S02]  /*1740*/  ISETP.NE.AND.EX P1, PT, RZ, c[0x0][0x374], PT, P0 ;  /* 0x0000dd00ff007a0c */ /* 0x000fe40003f25300 */
[----:B------:R-:W-:Y:S02]  /*1750*/  ISETP.NE.AND.EX P3, PT, RZ, c[0x0][0x364], PT, P3 ;  /* 0x0000d900ff007a0c */ /* 0x000fe40003f65330 */
[----:B------:R-:W-:Y:S02]  /*1760*/  ISETP.NE.U32.AND P4, PT, RZ, c[0x0][0x348], PT ;  /* 0x0000d200ff007a0c */ /* 0x000fe40003f85070 */
[----:B------:R-:W-:-:S02]  /*1770*/  ISETP.NE.U32.AND P2, PT, RZ, c[0x0][0x350], PT ;  /* 0x0000d400ff007a0c */ /* 0x000fc40003f45070 */
[----:B------:R-:W-:Y:S02]  /*1780*/  ISETP.NE.AND.EX P4, PT, RZ, c[0x0][0x34c], PT, P4 ;  /* 0x0000d300ff007a0c */ /* 0x000fe40003f85340 */
[----:B------:R-:W-:Y:S01]  /*1790*/  ISETP.NE.AND.EX P5, PT, RZ, c[0x0][0x354], PT, P2 ;  /* 0x0000d500ff007a0c */ /* 0x000fe20003fa5320 */
[----:B------:R-:W-:Y:S01]  /*17a0*/  IMAD.MOV.U32 R12, RZ, RZ, RZ ;  /* 0x000000ffff0c7224 */ /* 0x000fe200078e00ff */
[----:B--2---:R-:W-:Y:S02]  /*17b0*/  SHF.R.S32.HI R238, RZ, 0x1f, R230 ;  /* 0x0000001fffee7819 */ /* 0x004fe400000114e6 */
[----:B------:R-:W-:-:S04]  /*17c0*/  @P1 LEA R2, P0, R230, c[0x0][0x370], 0x2 ;  /* 0x0000dc00e6021a11 */ /* 0x000fc800078010ff */
[C-C-:B------:R-:W-:Y:S02]  /*17d0*/  @P1 LEA.HI.X R3, R230.reuse, c[0x0][0x374], R238.reuse, 0x2, P0 ;  /* 0x0000dd00e6031a11 */ /* 0x140fe400000f14ee */
[C---:B------:R-:W-:Y:S02]  /*17e0*/  @P3 LEA R6, P0, R230.reuse, c[0x0][0x360], 0x2 ;  /* 0x0000d800e6063a11 */ /* 0x040fe400078010ff */
[C---:B------:R-:W-:Y:S01]  /*17f0*/  LEA R4, P2, R230.reuse, c[0x0][0x348], 0x2 ;  /* 0x0000d200e6047a11 */ /* 0x040fe200078410ff */
[----:B------:R2:W5:Y:S01]  /*1800*/  @P1 LDG.E R8, [R2.64] ;  /* 0x0000000602081981 */ /* 0x000562000c1e1900 */
[C-C-:B------:R-:W-:Y:S02]  /*1810*/  @P3 LEA.HI.X R7, R230.reuse, c[0x0][0x364], R238.reuse, 0x2, P0 ;  /* 0x0000d900e6073a11 */ /* 0x140fe400000f14ee */
[C---:B------:R-:W-:Y:S01]  /*1820*/  LEA.HI.X R5, R230.reuse, c[0x0][0x34c], R238, 0x2, P2 ;  /* 0x0000d300e6057a11 */ /* 0x040fe200010f14ee */
[----:B------:R-:W-:Y:S01]  /*1830*/  YIELD ;  /* 0x0000000000007946 */ /* 0x000fe20003800000 */
[----:B------:R-:W-:Y:S01]  /*1840*/  P2R R13, PR, RZ, 0x20 ;  /* 0x00000020ff0d7803 */ /* 0x000fe20000000000 */
[----:B------:R3:W5:Y:S04]  /*1850*/  @P3 LDG.E R18, [R6.64] ;  /* 0x0000000606123981 */ /* 0x000768000c1e1900 */
[----:B------:R3:W5:Y:S01]  /*1860*/  @P4 LDG.E R12, [R4.64] ;  /* 0x00000006040c4981 */ /* 0x000762000c1e1900 */
[----:B--2---:R-:W-:-:S04]  /*1870*/  LEA R2, P1, R230, c[0x0][0x350], 0x2 ;  /* 0x0000d400e6027a11 */ /* 0x004fc800078210ff */
[----:B------:R-:W-:-:S05]  /*1880*/  LEA.HI.X R3, R230, c[0x0][0x354], R238, 0x2, P1 ;  /* 0x0000d500e6037a11 */ /* 0x000fca00008f14ee */
[----:B------:R3:W5:Y:S01]  /*1890*/  @P5 LDG.E R9, [R2.64] ;  /* 0x0000000602095981 */ /* 0x000762000c1e1900 */
[----:B------:R-:W-:Y:S01]  /*18a0*/  LOP3.LUT R236, R234, 0xffff, RZ, 0xc0, !PT ;  /* 0x0000ffffeaec7812 */ /* 0x000fe200078ec0ff */
[----:B------:R-:W-:Y:S05]  /*18b0*/  @P3 BRA `(.L_x_32) ;  /* 0x0000005000003947 */ /* 0x000fea0003800000 */
[----:B-----5:R-:W-:Y:S01]  /*18c0*/  MOV R18, c[0x0][0x168] ;  /* 0x00005a0000127a02 */ /* 0x020fe20000000f00 */
[----:B------:R-:W-:Y:S05]  /*18d0*/  @!P4 BRA `(.L_x_32) ;  /* 0x000000300000c947 */ /* 0x000fea0003800000 */
[----:B---3--:R-:W2:Y:S04]  /*18e0*/  LDG.E R6, [R4.64] ;  /* 0x0000000604067981 */ /* 0x008ea8000c1e1900 */
[----:B-1----:R-:W2:Y:S02]  /*18f0*/  LDG.E R0, [R4.64+0x4] ;  /* 0x0000040604007981 */ /* 0x002ea4000c1e1900 */
[----:B--2---:R-:W-:Y:S02]  /*1900*/  IADD3 R18, -R6, R0, RZ ;  /* 0x0000000006127210 */ /* 0x004fe40007ffe1ff */
.L_x_32:
[----:B------:R-:W-:-:S04]  /*1910*/  ISETP.NE.U32.AND P0, PT, RZ, c[0x0][0x368], PT ;  /* 0x0000da00ff007a0c */ /* 0x000fc80003f05070 */
[----:B------:R-:W-:-:S13]  /*1920*/  ISETP.NE.AND.EX P0, PT, RZ, c[0x0][0x36c], PT, P0 ;  /* 0x0000db00ff007a0c */ /* 0x000fda0003f05300 */
[----:B------:R-:W-:Y:S05]  /*1930*/  @!P0 BRA `(.L_x_33) ;  /* 0x0000004000008947 */ /* 0x000fea0003800000 */
[----:B---3--:R-:W-:-:S04]  /*1940*/  LEA R2, P0, R230, c[0x0][0x368], 0x2 ;  /* 0x0000da00e6027a11 */ /* 0x008fc800078010ff */
[----:B------:R-:W-:-:S05]  /*1950*/  LEA.HI.X R3, R230, c[0x0][0x36c], R238, 0x2, P0 ;  /* 0x0000db00e6037a11 */ /* 0x000fca00000f14ee */
[----:B-1----:R1:W5:Y:S01]  /*1960*/  LDG.E R0, [R2.64] ;  /* 0x0000000602007981 */ /* 0x002362000c1e1900 */
[----:B------:R-:W-:Y:S05]  /*1970*/  BRA `(.L_x_34) ;  /* 0x0000005000007947 */ /* 0x000fea0003800000 */
.L_x_33:
[----:B-1----:R-:W-:Y:S01]  /*1980*/  MOV R0, c[0x0][0x1d0] ;  /* 0x0000740000007a02 */ /* 0x002fe20000000f00 */
[----:B------:R-:W-:Y:S05]  /*1990*/  @!P5 BRA `(.L_x_34) ;  /* 0x000000300000d947 */ /* 0x000fea0003800000 */
[----:B---3--:R-:W2:Y:S04]  /*19a0*/  LDG.E R4, [R2.64] ;  /* 0x0000000602047981 */ /* 0x008ea8000c1e1900 */
[----:B------:R-:W2:Y:S02]  /*19b0*/  LDG.E R0, [R2.64+0x4] ;  /* 0x0000040602007981 */ /* 0x000ea4000c1e1900 */
[----:B--2---:R-:W-:-:S04]  /*19c0*/  IADD3 R0, -R4, R0, RZ ;  /* 0x0000000004007210 */ /* 0x004fc80007ffe1ff */
.L_x_34:
[----:B-1-3--:R-:W-:Y:S01]  /*19d0*/  LOP3.LUT R2, R234, 0xff000000, RZ, 0xc0, !PT ;  /* 0xff000000ea027812 */ /* 0x00afe200078ec0ff */
[----:B-----5:R-:W-:Y:S01]  /*19e0*/  IMAD.IADD R19, R0, 0x1, -R8 ;  /* 0x0000000100137824 */ /* 0x020fe200078e0a08 */
[----:B------:R-:W-:Y:S01]  /*19f0*/  LOP3.LUT R3, R234, 0xff0000, RZ, 0xc0, !PT ;  /* 0x00ff0000ea037812 */ /* 0x000fe200078ec0ff */
[----:B------:R-:W-:Y:S01]  /*1a00*/  BSSY B0, `(.L_x_35) ;  /* 0x000002c000007945 */ /* 0x000fe20003800000 */
[----:B------:R-:W-:Y:S01]  /*1a10*/  SHF.R.U32.HI R4, RZ, 0x8, R2 ;  /* 0x00000008ff047819 */ /* 0x000fe20000011602 */
[----:B------:R-:W-:Y:S01]  /*1a20*/  IMAD.IADD R14, R9, 0x1, R8 ;  /* 0x00000001090e7824 */ /* 0x000fe200078e0208 */
[----:B------:R-:W-:-:S02]  /*1a30*/  IADD3 R0, R19, 0x2f, RZ ;  /* 0x0000002f13007810 */ /* 0x000fc40007ffe0ff */
[----:B------:R-:W-:Y:S02]  /*1a40*/  LEA.HI R3, R3, R4, RZ, 0x10 ;  /* 0x0000000403037211 */ /* 0x000fe400078f80ff */
[----:B------:R-:W-:Y:S01]  /*1a50*/  ISETP.GE.AND P0, PT, R19, 0x1, PT ;  /* 0x000000011300780c */ /* 0x000fe20003f06270 */
[----:B------:R-:W-:Y:S01]  /*1a60*/  IMAD.HI R0, R0, 0x2aaaaaab, RZ ;  /* 0x2aaaaaab00007827 */ /* 0x000fe200078e02ff */
[----:B------:R-:W-:Y:S02]  /*1a70*/  LOP3.LUT R15, R3, 0xff, RZ, 0xc0, !PT ;  /* 0x000000ff030f7812 */ /* 0x000fe400078ec0ff */
[----:B------:R-:W-:Y:S02]  /*1a80*/  SHF.R.U32.HI R234, RZ, 0x10, R3 ;  /* 0x00000010ffea7819 */ /* 0x000fe40000011603 */
[----:B------:R-:W-:Y:S01]  /*1a90*/  SHF.R.U32.HI R2, RZ, 0x1f, R0 ;  /* 0x0000001fff027819 */ /* 0x000fe20000011600 */
[----:B------:R1:W-:Y:S03]  /*1aa0*/  STL [R1+0x40], R15 ;  /* 0x0000400f01007387 */ /* 0x0003e60000100800 */
[----:B------:R-:W-:Y:S01]  /*1ab0*/  LEA.HI.SX32 R10, R0, R2, 0x1d ;  /* 0x00000002000a7211 */ /* 0x000fe200078feaff */
[----:B------:R-:W-:-:S02]  /*1ac0*/  IMAD.MOV.U32 R2, RZ, RZ, RZ ;  /* 0x000000ffff027224 */ /* 0x000fc400078e00ff */
[----:B------:R-:W-:Y:S05]  /*1ad0*/  @!P0 BRA `(.L_x_36) ;  /* 0x000001e000008947 */ /* 0x000fea0003800000 */
[----:B------:R-:W-:Y:S01]  /*1ae0*/  ISETP.NE.AND P0, PT, R234, RZ, PT ;  /* 0x000000ffea00720c */ /* 0x000fe20003f05270 */
[----:B------:R-:W-:-:S03]  /*1af0*/  IMAD.MOV.U32 R4, RZ, RZ, RZ ;  /* 0x000000ffff047224 */ /* 0x000fc600078e00ff */
[----:B------:R-:W-:-:S04]  /*1b00*/  SEL R0, R234, c[0x0][0x338], P0 ;  /* 0x0000ce00ea007a07 */ /* 0x000fc80000000000 */
[----:B------:R-:W-:Y:S02]  /*1b10*/  IABS R3, R0 ;  /* 0x0000000000037213 */ /* 0x000fe40000000000 */
[----:B------:R-:W-:Y:S02]  /*1b20*/  IADD3 R6, R10, -0x1, R0 ;  /* 0xffffffff0a067810 */ /* 0x000fe40007ffe000 */
[----:B------:R-:W2:Y:S02]  /*1b30*/  I2F.RP R2, R3 ;  /* 0x0000000300027306 */ /* 0x000ea40000209400 */
[----:B------:R-:W-:-:S06]  /*1b40*/  IABS R9, R6 ;  /* 0x0000000600097213 */ /* 0x000fcc0000000000 */
[----:B--2---:R-:W2:Y:S02]  /*1b50*/  MUFU.RCP R2, R2 ;  /* 0x0000000200027308 */ /* 0x004ea40000001000 */
[----:B--2---:R-:W-:-:S06]  /*1b60*/  IADD3 R2, R2, 0xffffffe, RZ ;  /* 0x0ffffffe02027810 */ /* 0x004fcc0007ffe0ff */
[----:B------:R-:W2:Y:S02]  /*1b70*/  F2I.FTZ.U32.TRUNC.NTZ R5, R2 ;  /* 0x0000000200057305 */ /* 0x000ea4000021f000 */
[----:B--2---:R-:W-:-:S04]  /*1b80*/  IMAD.MOV R2, RZ, RZ, -R5 ;  /* 0x000000ffff027224 */ /* 0x004fc800078e0a05 */
        /* <DEDUP_REMOVED lines=19> */
.L_x_36:
[----:B------:R-:W-:Y:S05]  /*1cc0*/  BSYNC B0 ;  /* 0x0000000000007941 */ /* 0x000fea0003800000 */
.L_x_35:
[----:B------:R-:W-:Y:S01]  /*1cd0*/  IMAD R231, R15, R2, RZ ;  /* 0x000000020fe77224 */ /* 0x000fe200078e02ff */
[----:B------:R-:W-:Y:S01]  /*1ce0*/  PRMT R0, RZ, 0x7610, R0 ;  /* 0x00007610ff007816 */ /* 0x000fe20000000000 */
[----:B------:R-:W-:Y:S01]  /*1cf0*/  CS2R R22, SRZ ;  /* 0x0000000000167805 */ /* 0x000fe2000001ff00 */
[----:B------:R-:W-:Y:S01]  /*1d00*/  CS2R R24, SRZ ;  /* 0x0000000000187805 */ /* 0x000fe2000001ff00 */
[----:B------:R-:W-:Y:S01]  /*1d10*/  IMAD.IADD R2, R231, 0x1, R2 ;  /* 0x00000001e7027824 */ /* 0x000fe200078e0202 */
[----:B------:R-:W-:Y:S01]  /*1d20*/  CS2R R44, SRZ ;  /* 0x00000000002c7805 */ /* 0x000fe2000001ff00 */
        /* <DEDUP_REMOVED lines=50> */
[----:B------:R-:W-:Y:S01]  /*2050*/  ISETP.NE.U32.AND P1, PT, RZ, c[0x0][0x340], PT ;  /* 0x0000d000ff007a0c */ /* 0x000fe20003f25070 */
[----:B------:R-:W2:Y:S03]  /*2060*/  S2R R5, SR_TID.X ;  /* 0x0000000000057919 */ /* 0x000ea60000002100 */
[----:B------:R-:W-:-:S13]  /*2070*/  ISETP.NE.AND.EX P1, PT, RZ, c[0x0][0x344], PT, P1 ;  /* 0x0000d100ff007a0c */ /* 0x000fda0003f25310 */
[----:B------:R-:W-:-:S05]  /*2080*/  @P1 IMAD.WIDE R2, R230, R11, c[0x0][0x340] ;  /* 0x0000d000e6021625 */ /* 0x000fca00078e020b */
[----:B------:R3:W4:Y:S01]  /*2090*/  @P1 LDG.E R16, [R2.64] ;  /* 0x0000000602101981 */ /* 0x000722000c1e1900 */
[----:B------:R-:W-:Y:S02]  /*20a0*/  ISETP.GE.AND P2, PT, R226, c[0x0][0x1d4], PT ;  /* 0x00007500e2007a0c */ /* 0x000fe40003f46270 */
[----:B--2---:R-:W-:Y:S02]  /*20b0*/  SHF.R.S32.HI R4, RZ, 0x1f, R5 ;  /* 0x0000001fff047819 */ /* 0x004fe40000011405 */
[----:B------:R-:W-:Y:S02]  /*20c0*/  SHF.R.S32.HI R0, RZ, 0x1f, R12 ;  /* 0x0000001fff007819 */ /* 0x000fe4000001140c */
[----:B------:R-:W-:Y:S02]  /*20d0*/  LEA.HI R4, R4, R5, RZ, 0x2 ;  /* 0x0000000504047211 */ /* 0x000fe400078f10ff */
[----:B------:R-:W-:Y:S01]  /*20e0*/  ISETP.GE.AND P6, PT, R225, c[0x0][0x1d4], PT ;  /* 0x00007500e1007a0c */ /* 0x000fe20003fc6270 */
[----:B------:R-:W-:Y:S01]  /*20f0*/  IMAD R0, R0, c[0x0][0x178], RZ ;  /* 0x00005e0000007a24 */ /* 0x000fe200078e02ff */
[----:B------:R-:W-:-:S02]  /*2100*/  LOP3.LUT R4, R4, 0xfffffffc, RZ, 0xc0, !PT ;  /* 0xfffffffc04047812 */ /* 0x000fc400078ec0ff */
[----:B------:R-:W-:Y:S02]  /*2110*/  LOP3.LUT R237, R237, 0xfffffffe, RZ, 0xc0, !PT ;  /* 0xfffffffeeded7812 */ /* 0x000fe400078ec0ff */
[----:B------:R-:W-:Y:S01]  /*2120*/  SEL R8, RZ, 0x1, P2 ;  /* 0x00000001ff087807 */ /* 0x000fe20001000000 */
[----:B------:R-:W-:Y:S01]  /*2130*/  IMAD.IADD R4, R5, 0x1, -R4 ;  /* 0x0000000105047824 */ /* 0x000fe200078e0a04 */
[----:B------:R-:W-:Y:S02]  /*2140*/  SEL R5, RZ, 0xffffffff, P6 ;  /* 0xffffffffff057807 */ /* 0x000fe40003000000 */
[----:B------:R-:W-:Y:S02]  /*2150*/  @P2 LOP3.LUT R237, R237, 0x1, RZ, 0xfc, !PT ;  /* 0x00000001eded2812 */ /* 0x000fe400078efcff */
[----:B------:R-:W-:Y:S01]  /*2160*/  ISETP.NE.AND P2, PT, R13, RZ, PT ;  /* 0x000000ff0d00720c */ /* 0x000fe20003f45270 */
[----:B------:R-:W-:Y:S01]  /*2170*/  IMAD.SHL.U32 R6, R5, 0x2, RZ ;  /* 0x0000000205067824 */ /* 0x000fe200078e00ff */
[----:B------:R-:W-:-:S02]  /*2180*/  ISETP.GE.AND P5, PT, R228, c[0x0][0x1d4], PT ;  /* 0x00007500e4007a0c */ /* 0x000fc40003fa6270 */
[----:B---3--:R-:W-:Y:S02]  /*2190*/  MOV R2, c[0x0][0x2c4] ;  /* 0x0000b10000027a02 */ /* 0x008fe40000000f00 */
[----:B------:R-:W-:Y:S02]  /*21a0*/  LOP3.LUT R13, R6, 0x2, R8, 0xe2, !PT ;  /* 0x00000002060d7812 */ /* 0x000fe400078ee208 */
[----:B------:R-:W-:Y:S01]  /*21b0*/  ISETP.NE.AND P0, PT, R2, 0x1, PT ;  /* 0x000000010200780c */ /* 0x000fe20003f05270 */
[----:B------:R-:W-:Y:S01]  /*21c0*/  IMAD R2, R4, 0x20, R229 ;  /* 0x0000002004027824 */ /* 0x000fe200078e02e5 */
[----:B------:R-:W-:Y:S01]  /*21d0*/  SHF.R.S32.HI R6, RZ, 0x1f, R14 ;  /* 0x0000001fff067819 */ /* 0x000fe2000001140e */
[----:B------:R-:W-:Y:S01]  /*21e0*/  IMAD R4, R12, c[0x0][0x17c], R0 ;  /* 0x00005f000c047a24 */ /* 0x000fe200078e0200 */
[----:B------:R-:W-:Y:S02]  /*21f0*/  SEL R10, R230, RZ, !P4 ;  /* 0x000000ffe60a7207 */ /* 0x000fe40006000000 */
[----:B------:R-:W-:Y:S01]  /*2200*/  LEA R11, R233, R2, 0x7 ;  /* 0x00000002e90b7211 */ /* 0x000fe200078e38ff */
[----:B------:R-:W-:Y:S01]  /*2210*/  IMAD.WIDE.U32 R2, R12, c[0x0][0x178], RZ ;  /* 0x00005e000c027a25 */ /* 0x000fe200078e00ff */
[----:B------:R-:W-:-:S02]  /*2220*/  SEL R12, RZ, 0x4, P5 ;  /* 0x00000004ff0c7807 */ /* 0x000fc40002800000 */
[----:B------:R-:W-:Y:S01]  /*2230*/  MOV R0, R11 ;  /* 0x0000000b00007202 */ /* 0x000fe20000000f00 */
[----:B------:R-:W-:Y:S01]  /*2240*/  IMAD.IADD R5, R3, 0x1, R4 ;  /* 0x0000000103057824 */ /* 0x000fe200078e0204 */
[----:B------:R-:W-:Y:S01]  /*2250*/  MOV R4, R2 ;  /* 0x0000000200047202 */ /* 0x000fe20000000f00 */
[----:B------:R-:W-:Y:S01]  /*2260*/  @P0 IMAD.HI.U32 R7, R11, c[0x0][0x2c8], RZ ;  /* 0x0000b2000b070a27 */ /* 0x000fe200078e00ff */
[----:B------:R-:W-:Y:S02]  /*2270*/  SEL R3, R238, RZ, !P4 ;  /* 0x000000ffee037207 */ /* 0x000fe40006000000 */
[----:B------:R-:W-:Y:S01]  /*2280*/  LOP3.LUT R48, R13, R12, RZ, 0xfc, !PT ;  /* 0x0000000c0d307212 */ /* 0x000fe200078efcff */
[C---:B------:R-:W-:Y:S01]  /*2290*/  IMAD.WIDE.U32 R4, R236.reuse, c[0x0][0x1b8], R4 ;  /* 0x00006e00ec047a25 */ /* 0x040fe200078e0004 */
[----:B------:R-:W-:Y:S02]  /*22a0*/  @P0 SHF.R.U32.HI R0, RZ, c[0x0][0x2cc], R7 ;  /* 0x0000b300ff000a19 */ /* 0x000fe40000011607 */
[----:B------:R-:W-:Y:S01]  /*22b0*/  IADD3 R2, P0, R229, R14, RZ ;  /* 0x0000000ee5027210 */ /* 0x000fe20007f1e0ff */
[----:B------:R-:W-:Y:S01]  /*22c0*/  IMAD R17, R3, c[0x0][0x1c0], RZ ;  /* 0x0000700003117a24 */ /* 0x000fe200078e02ff */
[----:B------:R-:W-:Y:S01]  /*22d0*/  ISETP.GE.AND P3, PT, R225, c[0x0][0x198], PT ;  /* 0x00006600e1007a0c */ /* 0x000fe20003f66270 */
[----:B------:R-:W-:Y:S01]  /*22e0*/  IMAD R3, R236, c[0x0][0x1bc], R5 ;  /* 0x00006f00ec037a24 */ /* 0x000fe200078e0205 */
[----:B------:R-:W-:Y:S01]  /*22f0*/  LEA.HI.X.SX32 R8, R229, R6, 0x1, P0 ;  /* 0x00000006e5087211 */ /* 0x000fe200000f0eff */
[----:B------:R-:W-:Y:S01]  /*2300*/  IMAD.WIDE.U32 R6, R2, c[0x0][0x1e0], R226 ;  /* 0x0000780002067a25 */ /* 0x000fe200078e00e2 */
[----:B------:R-:W-:-:S02]  /*2310*/  ISETP.GE.AND P4, PT, R228, c[0x0][0x198], PT ;  /* 0x00006600e4007a0c */ /* 0x000fc40003f86270 */
[----:B------:R-:W-:Y:S01]  /*2320*/  IADD3 R72, R217, -0x1, RZ ;  /* 0xffffffffd9487810 */ /* 0x000fe20007ffe0ff */
[C---:B-1----:R-:W-:Y:S02]  /*2330*/  IMAD R15, R8.reuse, c[0x0][0x1e0], RZ ;  /* 0x00007800080f7a24 */ /* 0x042fe400078e02ff */
[----:B------:R-:W-:Y:S02]  /*2340*/  IMAD R14, R8, c[0x0][0x208], RZ ;  /* 0x00008200080e7a24 */ /* 0x000fe400078e02ff */
[----:B------:R-:W-:-:S04]  /*2350*/  IMAD.WIDE.U32 R8, R2, c[0x0][0x208], R226 ;  /* 0x0000820002087a25 */ /* 0x000fc800078e00e2 */
[C---:B------:R-:W-:Y:S02]  /*2360*/  IMAD R15, R2.reuse, c[0x0][0x1e4], R15 ;  /* 0x00007900020f7a24 */ /* 0x040fe400078e020f */
[----:B------:R-:W-:Y:S02]  /*2370*/  IMAD R5, R2, c[0x0][0x20c], R14 ;  /* 0x0000830002057a24 */ /* 0x000fe400078e020e */
[----:B------:R-:W-:Y:S01]  /*2380*/  IMAD.MOV.U32 R2, RZ, RZ, R4 ;  /* 0x000000ffff027224 */ /* 0x000fe200078e0004 */
[----:B------:R-:W-:Y:S01]  /*2390*/  IADD3 R4, -R0, RZ, RZ ;  /* 0x000000ff00047210 */ /* 0x000fe20007ffe1ff */
[C---:B------:R-:W-:Y:S01]  /*23a0*/  IMAD R12, R10.reuse, c[0x0][0x1c4], R17 ;  /* 0x000071000a0c7a24 */ /* 0x040fe200078e0211 */
[----:B------:R-:W-:Y:S01]  /*23b0*/  IADD3 R5, R9, R5, RZ ;  /* 0x0000000509057210 */ /* 0x000fe20007ffe0ff */
[----:B------:R-:W-:Y:S01]  /*23c0*/  IMAD.WIDE.U32 R2, R10, c[0x0][0x1c0], R2 ;  /* 0x000070000a027a25 */ /* 0x000fe200078e0002 */
[----:B------:R-:W-:-:S03]  /*23d0*/  SHF.R.S32.HI R10, RZ, 0x1f, R0 ;  /* 0x0000001fff0a7819 */ /* 0x000fc60000011400 */
[----:B------:R-:W-:Y:S01]  /*23e0*/  IMAD R9, R4, c[0x0][0x2c4], R11 ;  /* 0x0000b10004097a24 */ /* 0x000fe200078e020b */
[----:B------:R-:W-:Y:S01]  /*23f0*/  MOV R4, R8 ;  /* 0x0000000800047202 */ /* 0x000fe20000000f00 */
[----:B------:R-:W-:Y:S02]  /*2400*/  IMAD.IADD R3, R3, 0x1, R12 ;  /* 0x0000000103037824 */ /* 0x000fe400078e020c */
[----:B------:R-:W-:Y:S01]  /*2410*/  IMAD R8, R10, c[0x0][0x1b0], RZ ;  /* 0x00006c000a087a24 */ /* 0x000fe200078e02ff */
[----:B------:R-:W-:Y:S01]  /*2420*/  SHF.R.S32.HI R10, RZ, 0x1f, R9 ;  /* 0x0000001fff0a7819 */ /* 0x000fe20000011409 */
[----:B------:R-:W-:-:S04]  /*2430*/  IMAD.WIDE.U32 R2, R0, c[0x0][0x1b0], R2 ;  /* 0x00006c0000027a25 */ /* 0x000fc800078e0002 */
[----:B------:R-:W-:Y:S02]  /*2440*/  IMAD R8, R0, c[0x0][0x1b4], R8 ;  /* 0x00006d0000087a24 */ /* 0x000fe400078e0208 */
[----:B------:R-:W-:Y:S02]  /*2450*/  IMAD.IADD R7, R7, 0x1, R15 ;  /* 0x0000000107077824 */ /* 0x000fe400078e020f */
[----:B------:R-:W-:Y:S02]  /*2460*/  IMAD.IADD R3, R3, 0x1, R8 ;  /* 0x0000000103037824 */ /* 0x000fe400078e0208 */
[----:B------:R-:W-:Y:S02]  /*2470*/  IMAD R10, R10, c[0x0][0x1a8], RZ ;  /* 0x00006a000a0a7a24 */ /* 0x000fe400078e02ff */
[----:B------:R-:W-:-:S04]  /*2480*/  IMAD.WIDE.U32 R6, R236, c[0x0][0x1e8], R6 ;  /* 0x00007a00ec067a25 */ /* 0x000fc800078e0006 */
[----:B------:R-:W-:-:S04]  /*2490*/  IMAD.WIDE.U32 R4, R236, c[0x0][0x210], R4 ;  /* 0x00008400ec047a25 */ /* 0x000fc800078e0004 */
[C---:B------:R-:W-:Y:S02]  /*24a0*/  IMAD R10, R9.reuse, c[0x0][0x1ac], R10 ;  /* 0x00006b00090a7a24 */ /* 0x040fe400078e020a */
[----:B------:R-:W-:-:S04]  /*24b0*/  IMAD.WIDE.U32 R2, R9, c[0x0][0x1a8], R2 ;  /* 0x00006a0009027a25 */ /* 0x000fc800078e0002 */
[C---:B------:R-:W-:Y:S01]  /*24c0*/  IMAD R7, R236.reuse, c[0x0][0x1ec], R7 ;  /* 0x00007b00ec077a24 */ /* 0x040fe200078e0207 */
[----:B------:R-:W-:Y:S01]  /*24d0*/  IADD3 R3, R3, R10, RZ ;  /* 0x0000000a03037210 */ /* 0x000fe20007ffe0ff */
[----:B------:R-:W-:Y:S01]  /*24e0*/  IMAD R5, R236, c[0x0][0x214], R5 ;  /* 0x00008500ec057a24 */ /* 0x000fe200078e0205 */
[----:B------:R-:W-:-:S04]  /*24f0*/  LEA R12, P0, R2, c[0x0][0x160], 0x1 ;  /* 0x00005800020c7a11 */ /* 0x000fc800078008ff */
[----:B------:R-:W-:Y:S02]  /*2500*/  LEA.HI.X R10, R2, c[0x0][0x164], R3, 0x1, P0 ;  /* 0x00005900020a7a11 */ /* 0x000fe400000f0c03 */
[----:B----4-:R-:W-:Y:S01]  /*2510*/  @P1 SHF.R.S32.HI R0, RZ, 0x1f, R16 ;  /* 0x0000001fff001819 */ /* 0x010fe20000011410 */
[----:B------:R-:W-:Y:S01]  /*2520*/  @!P1 IMAD.MOV.U32 R16, RZ, RZ, R230 ;  /* 0x000000ffff109224 */ /* 0x000fe200078e00e6 */
[----:B------:R-:W-:Y:S02]  /*2530*/  @!P1 MOV R0, R238 ;  /* 0x000000ee00009202 */ /* 0x000fe40000000f00 */
[----:B------:R-:W-:Y:S02]  /*2540*/  ISETP.GE.AND P1, PT, R226, c[0x0][0x198], PT ;  /* 0x00006600e2007a0c */ /* 0x000fe40003f26270 */
[----:B------:R-:W-:Y:S02]  /*2550*/  SEL R8, R0, RZ, !P2 ;  /* 0x000000ff00087207 */ /* 0x000fe40005000000 */
[----:B------:R-:W-:-:S03]  /*2560*/  SEL R0, R16, RZ, !P2 ;  /* 0x000000ff10007207 */ /* 0x000fc60005000000 */
[C---:B------:R-:W-:Y:S02]  /*2570*/  IMAD R9, R8.reuse, c[0x0][0x1f0], RZ ;  /* 0x00007c0008097a24 */ /* 0x040fe400078e02ff */
[----:B------:R-:W-:Y:S02]  /*2580*/  IMAD R8, R8, c[0x0][0x218], RZ ;  /* 0x0000860008087a24 */ /* 0x000fe400078e02ff */
[C---:B------:R-:W-:Y:S02]  /*2590*/  IMAD R11, R0.reuse, c[0x0][0x1f4], R9 ;  /* 0x00007d00000b7a24 */ /* 0x040fe400078e0209 */
[----:B------:R-:W-:-:S04]  /*25a0*/  IMAD.WIDE.U32 R220, R0, c[0x0][0x1f0], R6 ;  /* 0x00007c0000dc7a25 */ /* 0x000fc800078e0006 */
[C---:B------:R-:W-:Y:S01]  /*25b0*/  IMAD R8, R0.reuse, c[0x0][0x21c], R8 ;  /* 0x0000870000087a24 */ /* 0x040fe200078e0208 */
[----:B------:R-:W-:Y:S01]  /*25c0*/  IADD3 R219, R221, R11, RZ ;  /* 0x0000000bdddb7210 */ /* 0x000fe20007ffe0ff */
[----:B------:R-:W-:-:S04]  /*25d0*/  IMAD.WIDE.U32 R222, R0, c[0x0][0x218], R4 ;  /* 0x0000860000de7a25 */ /* 0x000fc800078e0004 */
[----:B------:R-:W-:Y:S02]  /*25e0*/  IMAD R9, R233, 0x80, R229 ;  /* 0x00000080e9097824 */ /* 0x000fe400078e02e5 */
[----:B------:R-:W-:Y:S01]  /*25f0*/  IMAD.IADD R224, R223, 0x1, R8 ;  /* 0x00000001dfe07824 */ /* 0x000fe200078e0208 */
[----:B------:R-:W-:Y:S05]  /*2600*/  BRA.DIV ~URZ, `(.L_x_38) ;  /* 0x0000a8f27f007947 */ /* 0x000fea000b800000 */
[----:B------:R1:W2:Y:S02]  /*2610*/  SHFL.IDX PT, R8, R10, RZ, 0x1c1f ;  /* 0x001c1fff0a087589 */ /* 0x0002a400000e0000 */
.L_x_126:
[----:B------:R-:W-:Y:S05]  /*2620*/  BRA.DIV ~URZ, `(.L_x_39) ;  /* 0x0000a9427f007947 */ /* 0x000fea000b800000 */
[----:B------:R3:W4:Y:S02]  /*2630*/  SHFL.IDX PT, R0, R12, RZ, 0x1c1f ;  /* 0x001c1fff0c007589 */ /* 0x00072400000e0000 */
.L_x_127:
[----:B------:R-:W-:Y:S01]  /*2640*/  IMAD R11, R18, c[0x0][0x2c4], RZ ;  /* 0x0000b100120b7a24 */ /* 0x000fe200078e02ff */
[----:B------:R-:W-:Y:S04]  /*2650*/  BSSY B0, `(.L_x_40) ;  /* 0x0000013000007945 */ /* 0x000fe80003800000 */
[----:B------:R-:W-:-:S13]  /*2660*/  ISETP.GE.AND P0, PT, R9, R11, PT ;  /* 0x0000000b0900720c */ /* 0x000fda0003f06270 */
[----:B------:R-:W-:Y:S05]  /*2670*/  @P0 BRA `(.L_x_41) ;  /* 0x0000010000000947 */ /* 0x000fea0003800000 */
[----:B------:R-:W5:Y:S04]  /*2680*/  LDL R2, [R1+0x38] ;  /* 0x0000380001027983 */ /* 0x000f680000100800 */
[----:B---3--:R-:W3:Y:S04]  /*2690*/  LDL R13, [R1+0x44] ;  /* 0x00004400010d7983 */ /* 0x008ee80000100800 */
[----:B----4-:R-:W4:Y:S01]  /*26a0*/  LDL R14, [R1+0x34] ;  /* 0x00003400010e7983 */ /* 0x010f220000100800 */
[----:B------:R-:W-:-:S04]  /*26b0*/  LEA R6, P0, R226, R0, 0x1 ;  /* 0x00000000e2067211 */ /* 0x000fc800078008ff */
[----:B--2---:R-:W-:Y:S02]  /*26c0*/  LEA.HI.X R7, R226, R8, R227, 0x1, P0 ;  /* 0x00000008e2077211 */ /* 0x004fe400000f0ce3 */
[----:B------:R-:W-:-:S04]  /*26d0*/  LEA R4, P0, R225, R0, 0x1 ;  /* 0x00000000e1047211 */ /* 0x000fc800078008ff */
[----:B-----5:R-:W-:Y:S02]  /*26e0*/  LEA.HI.X R5, R225, R8, R2, 0x1, P0 ;  /* 0x00000008e1057211 */ /* 0x020fe400000f0c02 */
[----:B------:R-:W-:Y:S01]  /*26f0*/  LEA R2, P0, R228, R0, 0x1 ;  /* 0x00000000e4027211 */ /* 0x000fe200078008ff */
[----:B---3--:R-:W-:-:S03]  /*2700*/  IMAD.SHL.U32 R0, R13, 0x2, RZ ;  /* 0x000000020d007824 */ /* 0x008fc600078e00ff */
[----:B----4-:R-:W-:Y:S02]  /*2710*/  LEA.HI.X R3, R228, R8, R14, 0x1, P0 ;  /* 0x00000008e4037211 */ /* 0x010fe400000f0c0e */
[----:B------:R-:W-:Y:S01]  /*2720*/  @!PT LDS RZ, [RZ] ;  /* 0x00000000fffff984 */ /* 0x000fe20000000800 */
[----:B------:R-:W-:Y:S01]  /*2730*/  @!PT LDS RZ, [RZ] ;  /* 0x00000000fffff984 */ /* 0x000fe20000000800 */
[----:B------:R-:W-:Y:S01]  /*2740*/  @!PT LDS RZ, [RZ] ;  /* 0x00000000fffff984 */ /* 0x000fe20000000800 */
[----:B------:R2:W-:Y:S04]  /*2750*/  LDGSTS.E.BYPASS.LTC128B.128 [R0+0x6080], [R6.64], !P1 ;  /* 0x0608000006007fae */ /* 0x0005e8000c901d46 */
[----:B------:R2:W-:Y:S04]  /*2760*/  LDGSTS.E.BYPASS.LTC128B.128 [R0+0x8080], [R4.64], !P3 ;  /* 0x0808000004007fae */ /* 0x0005e8000d901d46 */
[----:B------:R2:W-:Y:S02]  /*2770*/  LDGSTS.E.BYPASS.LTC128B.128 [R0+0xa080], [R2.64], !P4 ;  /* 0x0a08000002007fae */ /* 0x0005e4000e101d46 */
.L_x_41:
[----:B------:R-:W-:Y:S05]  /*2780*/  BSYNC B0 ;  /* 0x0000000000007941 */ /* 0x000fea0003800000 */
.L_x_40:
[----:B------:R-:W-:Y:S05]  /*2790*/  BRA.DIV ~URZ, `(.L_x_42) ;  /* 0x0000a8327f007947 */ /* 0x000fea000b800000 */
[----:B--2---:R2:W1:Y:S04]  /*27a0*/  SHFL.IDX PT, R8, R10, 0x1, 0x1c1f ;  /* 0x003c1f000a087f89 */ /* 0x00446800000e0000 */
[----:B----4-:R2:W4:Y:S02]  /*27b0*/  SHFL.IDX PT, R0, R12, 0x1, 0x1c1f ;  /* 0x003c1f000c007f89 */ /* 0x01052400000e0000 */
.L_x_128:
[----:B------:R-:W-:Y:S01]  /*27c0*/  IADD3 R2, R9, 0x20, RZ ;  /* 0x0000002009027810 */ /* 0x000fe20007ffe0ff */
[----:B------:R-:W-:Y:S03]  /*27d0*/  BSSY B0, `(.L_x_43) ;  /* 0x0000013000007945 */ /* 0x000fe60003800000 */
[----:B------:R-:W-:-:S13]  /*27e0*/  ISETP.GE.AND P0, PT, R2, R11, PT ;  /* 0x0000000b0200720c */ /* 0x000fda0003f06270 */
[----:B------:R-:W-:Y:S05]  /*27f0*/  @P0 BRA `(.L_x_44) ;  /* 0x0000010000000947 */ /* 0x000fea0003800000 */
[----:B------:R-:W5:Y:S04]  /*2800*/  LDL R3, [R1+0x38] ;  /* 0x0000380001037983 */ /* 0x000f680000100800 */
[----:B--2---:R-:W2:Y:S04]  /*2810*/  LDL R13, [R1+0x44] ;  /* 0x00004400010d7983 */ /* 0x004ea80000100800 */
[----:B---3--:R-:W3:Y:S01]  /*2820*/  LDL R14, [R1+0x34] ;  /* 0x00003400010e7983 */ /* 0x008ee20000100800 */
[----:B----4-:R-:W-:-:S04]  /*2830*/  LEA R6, P0, R226, R0, 0x1 ;  /* 0x00000000e2067211 */ /* 0x010fc800078008ff */
[----:B-1----:R-:W-:Y:S02]  /*2840*/  LEA.HI.X R7, R226, R8, R227, 0x1, P0 ;  /* 0x00000008e2077211 */ /* 0x002fe400000f0ce3 */
[----:B------:R-:W-:-:S04]  /*2850*/  LEA R4, P0, R225, R0, 0x1 ;  /* 0x00000000e1047211 */ /* 0x000fc800078008ff */
[----:B-----5:R-:W-:Y:S02]  /*2860*/  LEA.HI.X R5, R225, R8, R3, 0x1, P0 ;  /* 0x00000008e1057211 */ /* 0x020fe400000f0c03 */
[----:B------:R-:W-:Y:S01]  /*2870*/  LEA R2, P0, R228, R0, 0x1 ;  /* 0x00000000e4027211 */ /* 0x000fe200078008ff */
[----:B--2---:R-:W-:-:S03]  /*2880*/  IMAD.SHL.U32 R0, R13, 0x2, RZ ;  /* 0x000000020d007824 */ /* 0x004fc600078e00ff */
[----:B---3--:R-:W-:Y:S02]  /*2890*/  LEA.HI.X R3, R228, R8, R14, 0x1, P0 ;  /* 0x00000008e4037211 */ /* 0x008fe400000f0c0e */
[----:B------:R-:W-:Y:S01]  /*28a0*/  @!PT LDS RZ, [RZ] ;  /* 0x00000000fffff984 */ /* 0x000fe20000000800 */
[----:B------:R-:W-:Y:S01]  /*28b0*/  @!PT LDS RZ, [RZ] ;  /* 0x00000000fffff984 */ /* 0x000fe20000000800 */
[----:B------:R-:W-:Y:S01]  /*28c0*/  @!PT LDS RZ, [RZ] ;  /* 0x00000000fffff984 */ /* 0x000fe20000000800 */
[----:B------:R1:W-:Y:S04]  /*28d0*/  LDGSTS.E.BYPASS.LTC128B.128 [R0+0x6880], [R6.64], !P1 ;  /* 0x0688000006007fae */ /* 0x0003e8000c901d46 */
[----:B------:R1:W-:Y:S04]  /*28e0*/  LDGSTS.E.BYPASS.LTC128B.128 [R0+0x8880], [R4.64], !P3 ;  /* 0x0888000004007fae */ /* 0x0003e8000d901d46 */
[----:B------:R1:W-:Y:S02]  /*28f0*/  LDGSTS.E.BYPASS.LTC128B.128 [R0+0xa880], [R2.64], !P4 ;  /* 0x0a88000002007fae */ /* 0x0003e4000e101d46 */
.L_x_44:
[----:B------:R-:W-:Y:S05]  /*2900*/  BSYNC B0 ;  /* 0x0000000000007941 */ /* 0x000fea0003800000 */
.L_x_43:
[----:B------:R-:W-:Y:S05]  /*2910*/  BRA.DIV ~URZ, `(.L_x_45) ;  /* 0x0000a7727f007947 */ /* 0x000fea000b800000 */
[----:B-1----:R1:W2:Y:S02]  /*2920*/  SHFL.IDX PT, R8, R10, 0x2, 0x1c1f ;  /* 0x005c1f000a087f89 */ /* 0x0022a400000e0000 */
.L_x_129:
[----:B------:R-:W-:Y:S05]  /*2930*/  BRA.DIV ~URZ, `(.L_x_46) ;  /* 0x0000a7c27f007947 */ /* 0x000fea000b800000 */
[----:B----4-:R4:W1:Y:S02]  /*2940*/  SHFL.IDX PT, R0, R12, 0x2, 0x1c1f ;  /* 0x005c1f000c007f89 */ /* 0x01086400000e0000 */
.L_x_130:
[----:B------:R-:W-:Y:S01]  /*2950*/  IADD3 R2, R9, 0x40, RZ ;  /* 0x0000004009027810 */ /* 0x000fe20007ffe0ff */
[----:B------:R-:W-:Y:S03]  /*2960*/  BSSY B0, `(.L_x_47) ;  /* 0x0000013000007945 */ /* 0x000fe60003800000 */
[----:B------:R-:W-:-:S13]  /*2970*/  ISETP.GE.AND P0, PT, R2, R11, PT ;  /* 0x0000000b0200720c */ /* 0x000fda0003f06270 */
[----:B------:R-:W-:Y:S05]  /*2980*/  @P0 BRA `(.L_x_48) ;  /* 0x0000010000000947 */ /* 0x000fea0003800000 */
[----:B------:R-:W5:Y:S04]  /*2990*/  LDL R3, [R1+0x38] ;  /* 0x0000380001037983 */ /* 0x000f680000100800 */
[----:B---3--:R-:W3:Y:S04]  /*29a0*/  LDL R13, [R1+0x44] ;  /* 0x00004400010d7983 */ /* 0x008ee80000100800 */
[----:B----4-:R-:W4:Y:S01]  /*29b0*/  LDL R14, [R1+0x34] ;  /* 0x00003400010e7983 */ /* 0x010f220000100800 */
[----:B-1----:R-:W-:-:S04]  /*29c0*/  LEA R6, P0, R226, R0, 0x1 ;  /* 0x00000000e2067211 */ /* 0x002fc800078008ff */
        /* <DEDUP_REMOVED lines=12> */
.L_x_48:
[----:B------:R-:W-:Y:S05]  /*2a90*/  BSYNC B0 ;  /* 0x0000000000007941 */ /* 0x000fea0003800000 */
.L_x_47:
[----:B------:R-:W-:Y:S05]  /*2aa0*/  BRA.DIV ~URZ, `(.L_x_49) ;  /* 0x0000a6b27f007947 */ /* 0x000fea000b800000 */
[----:B--2---:R2:W3:Y:S04]  /*2ab0*/  SHFL.IDX PT, R8, R10, 0x3, 0x1c1f ;  /* 0x007c1f000a087f89 */ /* 0x0044e800000e0000 */
[----:B-1----:R2:W1:Y:S02]  /*2ac0*/  SHFL.IDX PT, R0, R12, 0x3, 0x1c1f ;  /* 0x007c1f000c007f89 */ /* 0x00246400000e0000 */
.L_x_131:
[----:B------:R-:W5:Y:S04]  /*2ad0*/  LDL R5, [R1+0x44] ;  /* 0x0000440001057983 */ /* 0x000f680000100800 */
[----:B--2---:R-:W2:Y:S04]  /*2ae0*/  LDL R4, [R1+0x38] ;  /* 0x0000380001047983 */ /* 0x004ea80000100800 */
[----:B----4-:R-:W4:Y:S01]  /*2af0*/  LDL R13, [R1+0x34] ;  /* 0x00003400010d7983 */ /* 0x010f220000100800 */
[----:B------:R-:W-:Y:S01]  /*2b00*/  IADD3 R2, R9, 0x60, RZ ;  /* 0x0000006009027810 */ /* 0x000fe20007ffe0ff */
[----:B---3--:R-:W-:-:S02]  /*2b10*/  IMAD.MOV.U32 R12, RZ, RZ, 0x30 ;  /* 0x00000030ff0c7424 */ /* 0x008fc400078e00ff */
[----:B------:R-:W-:Y:S01]  /*2b20*/  IMAD.MOV.U32 R74, RZ, RZ, R220 ;  /* 0x000000ffff4a7224 */ /* 0x000fe200078e00dc */
[----:B------:R-:W-:Y:S01]  /*2b30*/  ISETP.GE.AND P2, PT, R2, R11, PT ;  /* 0x0000000b0200720c */ /* 0x000fe20003f46270 */
[----:B------:R-:W-:Y:S01]  /*2b40*/  IMAD R12, R217, -0x30, R12 ;  /* 0xffffffd0d90c7824 */ /* 0x000fe200078e020c */
[----:B------:R-:W-:Y:S01]  /*2b50*/  SHF.R.S32.HI R11, RZ, 0x1f, R72 ;  /* 0x0000001fff0b7819 */ /* 0x000fe20000011448 */
[----:B------:R-:W-:Y:S02]  /*2b60*/  IMAD.MOV.U32 R75, RZ, RZ, R219 ;  /* 0x000000ffff4b7224 */ /* 0x000fe400078e00db */
[----:B------:R-:W-:-:S05]  /*2b70*/  IMAD.IADD R73, R19, 0x1, R12 ;  /* 0x0000000113497824 */ /* 0x000fca00078e020c */
[----:B------:R-:W-:-:S03]  /*2b80*/  IMNMX R10, R73, 0x30, PT ;  /* 0x00000030490a7817 */ /* 0x000fc60003800200 */
[----:B-1----:R-:W-:-:S04]  /*2b90*/  @!P2 LEA R2, P0, R226, R0, 0x1 ;  /* 0x00000000e202a211 */ /* 0x002fc800078008ff */
[----:B------:R-:W-:Y:S02]  /*2ba0*/  @!P2 LEA.HI.X R3, R226, R8, R227, 0x1, P0 ;  /* 0x00000008e203a211 */ /* 0x000fe400000f0ce3 */
[----:B------:R-:W-:Y:S01]  /*2bb0*/  @!P2 LEA R6, P0, R225, R0, 0x1 ;  /* 0x00000000e106a211 */ /* 0x000fe200078008ff */
[----:B-----5:R-:W-:Y:S02]  /*2bc0*/  IMAD.SHL.U32 R193, R5, 0x2, RZ ;  /* 0x0000000205c17824 */ /* 0x020fe400078e00ff */
[----:B------:R-:W-:Y:S01]  /*2bd0*/  IMAD R5, R11, c[0x0][0x1e0], RZ ;  /* 0x000078000b057a24 */ /* 0x000fe200078e02ff */
[----:B--2---:R-:W-:Y:S02]  /*2be0*/  @!P2 LEA.HI.X R7, R225, R8, R4, 0x1, P0 ;  /* 0x00000008e107a211 */ /* 0x004fe400000f0c04 */
[----:B------:R-:W-:Y:S01]  /*2bf0*/  @!PT LDS RZ, [RZ] ;  /* 0x00000000fffff984 */ /* 0x000fe20000000800 */
[----:B------:R-:W-:Y:S01]  /*2c00*/  @!PT LDS RZ, [RZ] ;  /* 0x00000000fffff984 */ /* 0x000fe20000000800 */
[----:B------:R-:W-:Y:S01]  /*2c10*/  @!PT LDS RZ, [RZ] ;  /* 0x00000000fffff984 */ /* 0x000fe20000000800 */
[----:B------:R1:W-:Y:S01]  /*2c20*/  @!P2 LDGSTS.E.BYPASS.LTC128B.128 [R193+0x7880], [R2.64], !P1 ;  /* 0x0788000002c1afae */ /* 0x0003e2000c901d46 */
[----:B------:R-:W-:Y:S01]  /*2c30*/  @!P2 LEA R4, P0, R228, R0, 0x1 ;  /* 0x00000000e404a211 */ /* 0x000fe200078008ff */
[----:B------:R-:W-:-:S02]  /*2c40*/  IMAD.IADD R0, R10, 0x1, -R229 ;  /* 0x000000010a007824 */ /* 0x000fc400078e0ae5 */
[----:B------:R-:W-:Y:S01]  /*2c50*/  IMAD R9, R72, c[0x0][0x1e4], R5 ;  /* 0x0000790048097a24 */ /* 0x000fe200078e0205 */
[----:B----4-:R-:W-:Y:S01]  /*2c60*/  @!P2 LEA.HI.X R5, R228, R8, R13, 0x1, P0 ;  /* 0x00000008e405a211 */ /* 0x010fe200000f0c0d */
[----:B------:R2:W-:Y:S01]  /*2c70*/  @!P2 LDGSTS.E.BYPASS.LTC128B.128 [R193+0x9880], [R6.64], !P3 ;  /* 0x0988000006c1afae */ /* 0x0005e2000d901d46 */
[C---:B------:R-:W-:Y:S01]  /*2c80*/  ISETP.GE.AND P0, PT, R0.reuse, 0x21, PT ;  /* 0x000000210000780c */ /* 0x040fe20003f06270 */
[----:B------:R-:W-:Y:S01]  /*2c90*/  IMAD.MOV.U32 R8, RZ, RZ, 0x20 ;  /* 0x00000020ff087424 */ /* 0x000fe200078e00ff */
[----:B------:R-:W-:Y:S01]  /*2ca0*/  ISETP.GE.AND P1, PT, R0, 0x1, PT ;  /* 0x000000010000780c */ /* 0x000fe20003f26270 */
[----:B------:R3:W-:Y:S04]  /*2cb0*/  @!P2 LDGSTS.E.BYPASS.LTC128B.128 [R193+0xb880], [R4.64], !P4 ;  /* 0x0b88000004c1afae */ /* 0x0007e8000e101d46 */
[----:B------:R-:W0:Y:S01]  /*2cc0*/  LDGDEPBAR ;  /* 0x00000000000079af */ /* 0x000e220000000000 */
[----:B------:R-:W-:Y:S01]  /*2cd0*/  WARPSYNC 0xffffffff ;  /* 0xffffffff00007948 */ /* 0x000fe20003800000 */
[----:B------:R-:W-:Y:S02]  /*2ce0*/  BSSY B0, `(.L_x_50) ;  /* 0x00000cf000007945 */ /* 0x000fe40003800000 */
[----:B------:R-:W-:Y:S06]  /*2cf0*/  BAR.SYNC.DEFER_BLOCKING 0x0 ;  /* 0x0000000000007b1d */ /* 0x000fec0000010000 */
[----:B------:R-:W4:Y:S01]  /*2d00*/  S2R R13, SR_TID.X ;  /* 0x00000000000d7919 */ /* 0x000f220000002100 */
[----:B-1----:R-:W-:-:S04]  /*2d10*/  IMAD.WIDE.U32 R2, R72, c[0x0][0x1e0], RZ ;  /* 0x0000780048027a25 */ /* 0x002fc800078e00ff */
[----:B------:R-:W-:Y:S02]  /*2d20*/  IMAD.IADD R0, R3, 0x1, R9 ;  /* 0x0000000103007824 */ /* 0x000fe400078e0209 */
[----:B------:R-:W-:-:S04]  /*2d30*/  IMAD.WIDE.U32 R2, R2, 0x30, R74 ;  /* 0x0000003002027825 */ /* 0x000fc800078e004a */
[----:B------:R-:W-:Y:S01]  /*2d40*/  IMAD R0, R0, 0x30, RZ ;  /* 0x0000003000007824 */ /* 0x000fe200078e02ff */
[----:B---3--:R-:W-:Y:S01]  /*2d50*/  @P1 LEA R4, P3, R2, c[0x0][0x1c8], 0x1 ;  /* 0x0000720002041a11 */ /* 0x008fe200078608ff */
[----:B--2---:R-:W-:-:S04]  /*2d60*/  IMAD.WIDE.U32 R6, R8, c[0x0][0x1e0], RZ ;  /* 0x0000780008067a25 */ /* 0x004fc800078e00ff */
[----:B------:R-:W-:Y:S02]  /*2d70*/  IMAD R5, R8, c[0x0][0x1e4], RZ ;  /* 0x0000790008057a24 */ /* 0x000fe400078e02ff */
[----:B------:R-:W-:Y:S01]  /*2d80*/  IMAD.IADD R0, R3, 0x1, R0 ;  /* 0x0000000103007824 */ /* 0x000fe200078e0200 */
[----:B------:R-:W-:Y:S02]  /*2d90*/  @P0 IADD3 R3, P2, R2, R6, RZ ;  /* 0x0000000602030210 */ /* 0x000fe40007f5e0ff */
[----:B----4-:R-:W-:Y:S02]  /*2da0*/  ISETP.GT.AND P4, PT, R13, 0x3f, PT ;  /* 0x0000003f0d00780c */ /* 0x010fe40003f84270 */
[----:B------:R-:W-:Y:S02]  /*2db0*/  @P0 IADD3.X R6, R0, R7, R5, P2, !PT ;  /* 0x0000000700060210 */ /* 0x000fe400017fe405 */
[----:B------:R-:W-:Y:S01]  /*2dc0*/  @P1 LEA.HI.X R5, R2, c[0x0][0x1cc], R0, 0x1, P3 ;  /* 0x0000730002051a11 */ /* 0x000fe200018f0c00 */
[----:B------:R-:W-:Y:S01]  /*2dd0*/  IMAD R0, R11, c[0x0][0x208], RZ ;  /* 0x000082000b007a24 */ /* 0x000fe200078e02ff */
[----:B------:R-:W-:-:S02]  /*2de0*/  LOP3.LUT P3, RZ, R237, 0x1, RZ, 0xc0, !PT ;  /* 0x00000001edff7812 */ /* 0x000fc4000786c0ff */
[----:B------:R-:W-:Y:S01]  /*2df0*/  @P0 LEA R2, P2, R3, c[0x0][0x1c8], 0x1 ;  /* 0x0000720003020a11 */ /* 0x000fe200078408ff */
[----:B------:R-:W-:-:S03]  /*2e00*/  IMAD R0, R72, c[0x0][0x20c], R0 ;  /* 0x0000830048007a24 */ /* 0x000fc600078e0200 */
[----:B------:R-:W-:Y:S01]  /*2e10*/  @P0 LEA.HI.X R3, R3, c[0x0][0x1cc], R6, 0x1, P2 ;  /* 0x0000730003030a11 */ /* 0x000fe200010f0c06 */
[----:B------:R-:W-:Y:S01]  /*2e20*/  IMAD.WIDE.U32 R6, R72, c[0x0][0x208], RZ ;  /* 0x0000820048067a25 */ /* 0x000fe200078e00ff */
[----:B------:R-:W-:-:S03]  /*2e30*/  LOP3.LUT P2, RZ, R48, 0x2, RZ, 0xc0, !PT ;  /* 0x0000000230ff7812 */ /* 0x000fc6000784c0ff */
[----:B------:R-:W-:Y:S02]  /*2e40*/  IMAD.IADD R0, R7, 0x1, R0 ;  /* 0x0000000107007824 */ /* 0x000fe400078e0200 */
[----:B------:R-:W-:Y:S01]  /*2e50*/  @!PT LDS RZ, [RZ] ;  /* 0x00000000fffff984 */ /* 0x000fe20000000800 */
[----:B------:R-:W-:Y:S01]  /*2e60*/  @!PT LDS RZ, [RZ] ;  /* 0x00000000fffff984 */ /* 0x000fe20000000800 */
[----:B------:R-:W-:Y:S01]  /*2e70*/  @!PT LDS RZ, [RZ] ;  /* 0x00000000fffff984 */ /* 0x000fe20000000800 */
[----:B------:R1:W-:Y:S02]  /*2e80*/  @P1 LDGSTS.E.BYPASS.LTC128B.128 [R193+0x3c80], [R4.64], !P3 ;  /* 0x03c8000004c11fae */ /* 0x0003e4000d901d46 */
[----:B------:R-:W-:Y:S02]  /*2e90*/  IMAD R0, R0, 0x30, RZ ;  /* 0x0000003000007824 */ /* 0x000fe400078e02ff */
[----:B------:R1:W-:Y:S04]  /*2ea0*/  @P1 LDGSTS.E.BYPASS.LTC128B.128 [R193+0x4880], [R4.64+0x40], !P6 ;  /* 0x0488004004c11fae */ /* 0x0003e8000f101d46 */
[----:B------:R1:W-:Y:S04]  /*2eb0*/  @P1 LDGSTS.E.BYPASS.LTC128B.128 [R193+0x5480], [R4.64+0x80], !P5 ;  /* 0x0548008004c11fae */ /* 0x0003e8000e901d46 */
[----:B------:R2:W-:Y:S01]  /*2ec0*/  @P0 LDGSTS.E.BYPASS.LTC128B.128 [R193+0x4480], [R2.64], !P3 ;  /* 0x0448000002c10fae */ /* 0x0005e2000d901d46 */
[----:B------:R-:W-:-:S03]  /*2ed0*/  LOP3.LUT P3, RZ, R48, 0x1, RZ, 0xc0, !PT ;  /* 0x0000000130ff7812 */ /* 0x000fc6000786c0ff */
[----:B------:R2:W-:Y:S04]  /*2ee0*/  @P0 LDGSTS.E.BYPASS.LTC128B.128 [R193+0x5080], [R2.64+0x40], !P6 ;  /* 0x0508004002c10fae */ /* 0x0005e8000f101d46 */
[----:B------:R2:W-:Y:S04]  /*2ef0*/  @P0 LDGSTS.E.BYPASS.LTC128B.128 [R193+0x5c80], [R2.64+0x80], !P5 ;  /* 0x05c8008002c10fae */ /* 0x0005e8000e901d46 */
[----:B------:R-:W0:Y:S01]  /*2f00*/  LDGDEPBAR ;  /* 0x00000000000079af */ /* 0x000e220000000000 */
[----:B--2---:R-:W-:Y:S01]  /*2f10*/  IMAD.MOV.U32 R2, RZ, RZ, R222 ;  /* 0x000000ffff027224 */ /* 0x004fe200078e00de */
[----:B------:R-:W-:-:S04]  /*2f20*/  DEPBAR.LE SB0, 0x1 ;  /* 0x000080400000791a */ /* 0x000fc80000000000 */
[----:B------:R-:W-:-:S04]  /*2f30*/  DEPBAR.LE SB0, 0x0 ;  /* 0x000080000000791a */ /* 0x000fc80000000000 */
[----:B------:R-:W-:Y:S01]  /*2f40*/  BAR.SYNC.DEFER_BLOCKING 0x0 ;  /* 0x0000000000007b1d */ /* 0x000fe20000010000 */
[----:B------:R-:W-:-:S04]  /*2f50*/  IMAD.MOV.U32 R3, RZ, RZ, R224 ;  /* 0x000000ffff037224 */ /* 0x000fc800078e00e0 */
[----:B-1----:R-:W-:-:S04]  /*2f60*/  IMAD.WIDE.U32 R4, R6, 0x30, R2 ;  /* 0x0000003006047825 */ /* 0x002fc800078e0002 */
[----:B------:R-:W-:Y:S01]  /*2f70*/  IMAD.IADD R0, R5, 0x1, R0 ;  /* 0x0000000105007824 */ /* 0x000fe200078e0200 */
[----:B------:R-:W-:Y:S01]  /*2f80*/  LEA R2, P0, R4, c[0x0][0x1f8], 0x1 ;  /* 0x00007e0004027a11 */ /* 0x000fe200078008ff */
[----:B------:R-:W-:-:S03]  /*2f90*/  @!P4 IMAD.MOV.U32 R5, RZ, RZ, c[0x0][0x208] ;  /* 0x00008200ff05c624 */ /* 0x000fc600078e00ff */
[----:B------:R-:W-:Y:S01]  /*2fa0*/  LEA.HI.X R3, R4, c[0x0][0x1fc], R0, 0x1, P0 ;  /* 0x00007f0004037a11 */ /* 0x000fe200000f0c00 */
[----:B------:R-:W-:Y:S01]  /*2fb0*/  @!P4 IMAD.MOV.U32 R4, RZ, RZ, c[0x0][0x20c] ;  /* 0x00008300ff04c624 */ /* 0x000fe200078e00ff */
[C---:B------:R-:W-:Y:S02]  /*2fc0*/  @!P4 LEA R16, P0, R5.reuse, R2, 0x6 ;  /* 0x000000020510c211 */ /* 0x040fe400078030ff */
[----:B------:R-:W-:Y:S02]  /*2fd0*/  IADD3 R0, R12, R19, -R229 ;  /* 0x000000130c007210 */ /* 0x000fe40007ffe8e5 */
[----:B------:R-:W-:Y:S02]  /*2fe0*/  @!P4 LEA.HI.X R17, R5, R3, R4, 0x6, P0 ;  /* 0x000000030511c211 */ /* 0x000fe400000f3404 */
[C---:B------:R-:W-:Y:S01]  /*2ff0*/  ISETP.LT.OR P0, PT, R0.reuse, 0x1, !P3 ;  /* 0x000000010000780c */ /* 0x040fe20005f01670 */
[----:B------:R-:W-:Y:S01]  /*3000*/  LDSM.16.M88.4 R8, [R182+0x1000] ;  /* 0x00100000b608783b */ /* 0x000fe20000000200 */
[----:B------:R-:W-:-:S03]  /*3010*/  @!P4 ISETP.LT.OR P3, PT, R0, 0x21, !P3 ;  /* 0x000000210000c80c */ /* 0x000fc60005f61670 */
[----:B------:R-:W1:Y:S04]  /*3020*/  LDSM.16.M88.4 R32, [R123] ;  /* 0x000000007b20783b */ /* 0x000e680000000200 */
[----:B------:R-:W2:Y:S04]  /*3030*/  LDSM.16.M88.4 R28, [R123+0x400] ;  /* 0x000400007b1c783b */ /* 0x000ea80000000200 */
[----:B------:R-:W3:Y:S04]  /*3040*/  LDSM.16.M88.4 R20, [R123+0x800] ;  /* 0x000800007b14783b */ /* 0x000ee80000000200 */
[----:B------:R-:W4:Y:S04]  /*3050*/  LDSM.16.M88.4 R12, [R182] ;  /* 0x00000000b60c783b */ /* 0x000f280000000200 */
[----:B------:R-:W-:Y:S04]  /*3060*/  LDSM.16.M88.4 R24, [R183] ;  /* 0x00000000b718783b */ /* 0x000fe80000000200 */
[----:B------:R-:W-:Y:S04]  /*3070*/  LDSM.16.M88.4 R4, [R183+0x1000] ;  /* 0x00100000b704783b */ /* 0x000fe80000000200 */
[----:B------:R-:W5:Y:S04]  /*3080*/  LDSM.16.M88.4 R36, [R184] ;  /* 0x00000000b824783b */ /* 0x000f680000000200 */
[----:B------:R-:W4:Y:S04]  /*3090*/  LDSM.16.M88.4 R40, [R192] ;  /* 0x00000000c028783b */ /* 0x000f280000000200 */
[----:B------:R-:W4:Y:S04]  /*30a0*/  LDSM.16.M88.4 R44, [R191] ;  /* 0x00000000bf2c783b */ /* 0x000f280000000200 */
[----:B------:R-:W-:Y:S01]  /*30b0*/  @!PT LDS RZ, [RZ] ;  /* 0x00000000fffff984 */ /* 0x000fe20000000800 */
[----:B------:R-:W-:Y:S01]  /*30c0*/  @!PT LDS RZ, [RZ] ;  /* 0x00000000fffff984 */ /* 0x000fe20000000800 */
[----:B------:R-:W-:Y:S01]  /*30d0*/  @!PT LDS RZ, [RZ] ;  /* 0x00000000fffff984 */ /* 0x000fe20000000800 */
[----:B------:R4:W-:Y:S01]  /*30e0*/  LDGSTS.E.BYPASS.LTC128B.128 [R193+0x1880], [R2.64], !P0 ;  /* 0x0188000002c17fae */ /* 0x0009e2000c101d46 */
[----:B------:R-:W-:Y:S01]  /*30f0*/  ISETP.LT.OR P0, PT, R0, 0x1, !P2 ;  /* 0x000000010000780c */ /* 0x000fe20005701670 */
[C---:B-1----:R-:W-:Y:S08]  /*3100*/  HMMA.16816.F32.BF16 R64, R8.reuse, R32, RZ ;  /* 0x000000200840723c */ /* 0x042ff000000418ff */
[----:B--2---:R-:W-:Y:S04]  /*3110*/  HMMA.16816.F32.BF16 R56, R8, R28, RZ ;  /* 0x0000001c0838723c */ /* 0x004fe800000418ff */
[----:B------:R1:W-:Y:S01]  /*3120*/  LDGSTS.E.BYPASS.LTC128B.128 [R193+0x2480], [R2.64+0x40], !P0 ;  /* 0x0248004002c17fae */ /* 0x0003e2000c101d46 */
[----:B------:R-:W-:-:S04]  /*3130*/  LOP3.LUT P0, RZ, R48, 0x4, RZ, 0xc0, !PT ;  /* 0x0000000430ff7812 */ /* 0x000fc8000780c0ff */
[C---:B------:R-:W-:Y:S01]  /*3140*/  ISETP.LT.OR P1, PT, R0.reuse, 0x1, !P0 ;  /* 0x000000010000780c */ /* 0x040fe20004721670 */
[----:B---3--:R-:W-:Y:S01]  /*3150*/  HMMA.16816.F32.BF16 R48, R8, R20, RZ ;  /* 0x000000140830723c */ /* 0x008fe200000418ff */
[----:B------:R-:W-:-:S07]  /*3160*/  @!P4 ISETP.LT.OR P0, PT, R0, 0x21, !P0 ;  /* 0x000000210000c80c */ /* 0x000fce0004701670 */
[----:B------:R-:W-:Y:S04]  /*3170*/  HMMA.16816.F32.BF16 R60, R8, R34, RZ ;  /* 0x00000022083c723c */ /* 0x000fe800000418ff */
[----:B------:R1:W-:Y:S01]  /*3180*/  LDGSTS.E.BYPASS.LTC128B.128 [R193+0x3080], [R2.64+0x80], !P1 ;  /* 0x0308008002c17fae */ /* 0x0003e2000c901d46 */
[----:B------:R-:W-:-:S03]  /*3190*/  @!P4 ISETP.LT.OR P1, PT, R0, 0x21, !P2 ;  /* 0x000000210000c80c */ /* 0x000fc60005721670 */
[C---:B------:R-:W-:Y:S01]  /*31a0*/  HMMA.16816.F32.BF16 R52, R8.reuse, R30, RZ ;  /* 0x0000001e0834723c */ /* 0x040fe200000418ff */
[----:B------:R2:W-:Y:S07]  /*31b0*/  @!P4 LDGSTS.E.BYPASS.LTC128B.128 [R193+0x2080], [R16.64], !P3 ;  /* 0x0208000010c1cfae */ /* 0x0005ee000d901d46 */
[----:B------:R-:W-:Y:S02]  /*31c0*/  HMMA.16816.F32.BF16 R8, R8, R22, RZ ;  /* 0x000000160808723c */ /* 0x000fe400000418ff */
[----:B------:R2:W-:Y:S04]  /*31d0*/  @!P4 LDGSTS.E.BYPASS.LTC128B.128 [R193+0x2c80], [R16.64+0x40], !P1 ;  /* 0x02c8004010c1cfae */ /* 0x0005e8000c901d46 */
[----:B------:R2:W-:Y:S01]  /*31e0*/  @!P4 LDGSTS.E.BYPASS.LTC128B.128 [R193+0x3880], [R16.64+0x80], !P0 ;  /* 0x0388008010c1cfae */ /* 0x0005e2000c101d46 */
[----:B------:R-:W-:Y:S01]  /*31f0*/  ISETP.GT.AND P0, PT, R72, R231, PT ;  /* 0x000000e74800720c */ /* 0x000fe20003f04270 */
[C---:B----4-:R-:W-:Y:S02]  /*3200*/  HMMA.16816.F32.BF16 R68, R12.reuse, R32, RZ ;  /* 0x000000200c44723c */ /* 0x050fe400000418ff */
[----:B------:R-:W0:Y:S06]  /*3210*/  LDGDEPBAR ;  /* 0x00000000000079af */ /* 0x000e2c0000000000 */
[C---:B------:R-:W-:Y:S01]  /*3220*/  HMMA.16816.F32.BF16 R88, R12.reuse, R34, RZ ;  /* 0x000000220c58723c */ /* 0x040fe200000418ff */
[----:B------:R-:W-:Y:S07]  /*3230*/  LDSM.16.M88.4 R32, [R123+0xc00] ;  /* 0x000c00007b20783b */ /* 0x000fee0000000200 */
[C---:B------:R-:W-:Y:S08]  /*3240*/  HMMA.16816.F32.BF16 R76, R12.reuse, R28, RZ ;  /* 0x0000001c0c4c723c */ /* 0x040ff000000418ff */
[C---:B------:R-:W-:Y:S01]  /*3250*/  HMMA.16816.F32.BF16 R84, R12.reuse, R30, RZ ;  /* 0x0000001e0c54723c */ /* 0x040fe200000418ff */
[----:B------:R-:W-:Y:S07]  /*3260*/  LDSM.16.M88.4 R28, [R123+0x1000] ;  /* 0x001000007b1c783b */ /* 0x000fee0000000200 */
[C---:B------:R-:W-:Y:S08]  /*3270*/  HMMA.16816.F32.BF16 R80, R12.reuse, R20, RZ ;  /* 0x000000140c50723c */ /* 0x040ff000000418ff */
[----:B------:R-:W-:Y:S01]  /*3280*/  HMMA.16816.F32.BF16 R96, R12, R22, RZ ;  /* 0x000000160c60723c */ /* 0x000fe200000418ff */
[----:B------:R-:W-:Y:S04]  /*3290*/  LDSM.16.M88.4 R12, [R123+0x1400] ;  /* 0x001400007b0c783b */ /* 0x000fe80000000200 */
[----:B------:R-:W-:Y:S03]  /*32a0*/  LDSM.16.M88.4 R20, [R183+0x3000] ;  /* 0x00300000b714783b */ /* 0x000fe60000000200 */
[C---:B-----5:R-:W-:Y:S08]  /*32b0*/  HMMA.16816.F32.BF16 R112, R4.reuse, R36, R64 ;  /* 0x000000240470723c */ /* 0x060ff00000041840 */
[C---:B------:R-:W-:Y:S01]  /*32c0*/  HMMA.16816.F32.BF16 R108, R4.reuse, R40, R56 ;  /* 0x00000028046c723c */ /* 0x040fe20000041838 */
[----:B------:R-:W-:Y:S07]  /*32d0*/  LDSM.16.M88.4 R56, [R188] ;  /* 0x00000000bc38783b */ /* 0x000fee0000000200 */
[C---:B------:R-:W-:Y:S01]  /*32e0*/  HMMA.16816.F32.BF16 R104, R4.reuse, R44, R48 ;  /* 0x0000002c0468723c */ /* 0x040fe20000041830 */
[----:B------:R-:W-:Y:S07]  /*32f0*/  LDSM.16.M88.4 R48, [R189] ;  /* 0x00000000bd30783b */ /* 0x000fee0000000200 */
[C---:B------:R-:W-:Y:S08]  /*3300*/  HMMA.16816.F32.BF16 R100, R4.reuse, R38, R60 ;  /* 0x000000260464723c */ /* 0x040ff0000004183c */
[C---:B------:R-:W-:Y:S01]  /*3310*/  HMMA.16816.F32.BF16 R92, R4.reuse, R42, R52 ;  /* 0x0000002a045c723c */ /* 0x040fe20000041834 */
[----:B------:R-:W-:Y:S07]  /*3320*/  LDSM.16.M88.4 R52, [R190] ;  /* 0x00000000be34783b */ /* 0x000fee0000000200 */
[----:B------:R-:W-:Y:S01]  /*3330*/  HMMA.16816.F32.BF16 R64, R4, R46, R8 ;  /* 0x0000002e0440723c */ /* 0x000fe20000041808 */
[----:B------:R-:W3:Y:S04]  /*3340*/  LDSM.16.M88.4 R4, [R182+0x3000] ;  /* 0x00300000b604783b */ /* 0x000ee80000000200 */
[----:B------:R-:W4:Y:S03]  /*3350*/  LDSM.16.M88.4 R8, [R182+0x2000] ;  /* 0x00200000b608783b */ /* 0x000f260000000200 */
[C---:B------:R-:W-:Y:S08]  /*3360*/  HMMA.16816.F32.BF16 R68, R24.reuse, R36, R68 ;  /* 0x000000241844723c */ /* 0x040ff00000041844 */
[C---:B------:R-:W-:Y:S08]  /*3370*/  HMMA.16816.F32.BF16 R36, R24.reuse, R38, R88 ;  /* 0x000000261824723c */ /* 0x040ff00000041858 */
[C---:B--2---:R-:W-:Y:S08]  /*3380*/  HMMA.16816.F32.BF16 R16, R24.reuse, R40, R76 ;  /* 0x000000281810723c */ /* 0x044ff0000004184c */
[C---:B------:R-:W-:Y:S08]  /*3390*/  HMMA.16816.F32.BF16 R60, R24.reuse, R44, R80 ;  /* 0x0000002c183c723c */ /* 0x040ff00000041850 */
[C---:B------:R-:W-:Y:S08]  /*33a0*/  HMMA.16816.F32.BF16 R40, R24.reuse, R42, R84 ;  /* 0x0000002a1828723c */ /* 0x040ff00000041854 */
[----:B------:R-:W-:Y:S01]  /*33b0*/  HMMA.16816.F32.BF16 R44, R24, R46, R96 ;  /* 0x0000002e182c723c */ /* 0x000fe20000041860 */
[----:B------:R-:W2:Y:S07]  /*33c0*/  LDSM.16.M88.4 R24, [R183+0x2000] ;  /* 0x00200000b718783b */ /* 0x000eae0000000200 */
[C---:B---3--:R-:W-:Y:S08]  /*33d0*/  HMMA.16816.F32.BF16 R108, R4.reuse, R28, R108 ;  /* 0x0000001c046c723c */ /* 0x048ff0000004186c */
[----:B------:R-:W-:Y:S08]  /*33e0*/  HMMA.16816.F32.BF16 R100, R4, R34, R100 ;  /* 0x000000220464723c */ /* 0x000ff00000041864 */
[-C--:B----4-:R-:W-:Y:S08]  /*33f0*/  HMMA.16816.F32.BF16 R76, R8, R32.reuse, R68 ;  /* 0x00000020084c723c */ /* 0x090ff00000041844 */
[C---:B------:R-:W-:Y:S08]  /*3400*/  HMMA.16816.F32.BF16 R80, R4.reuse, R32, R112 ;  /* 0x000000200450723c */ /* 0x040ff00000041870 */
[C---:B------:R-:W-:Y:S08]  /*3410*/  HMMA.16816.F32.BF16 R104, R4.reuse, R12, R104 ;  /* 0x0000000c0468723c */ /* 0x040ff00000041868 */
[----:B------:R-:W-:Y:S08]  /*3420*/  HMMA.16816.F32.BF16 R92, R4, R30, R92 ;  /* 0x0000001e045c723c */ /* 0x000ff0000004185c */
[----:B------:R-:W-:Y:S01]  /*3430*/  HMMA.16816.F32.BF16 R68, R8, R34, R36 ;  /* 0x000000220844723c */ /* 0x000fe20000041824 */
[----:B------:R-:W-:Y:S07]  /*3440*/  LDSM.16.M88.4 R36, [R123+0x2000] ;  /* 0x002000007b24783b */ /* 0x000fee0000000200 */
[----:B------:R-:W-:Y:S08]  /*3450*/  HMMA.16816.F32.BF16 R84, R4, R14, R64 ;  /* 0x0000000e0454723c */ /* 0x000ff00000041840 */
[C---:B------:R-:W-:Y:S01]  /*3460*/  HMMA.16816.F32.BF16 R32, R8.reuse, R28, R16 ;  /* 0x0000001c0820723c */ /* 0x040fe20000041810 */
[----:B------:R-:W-:Y:S07]  /*3470*/  LDSM.16.M88.4 R16, [R182+0x4000] ;  /* 0x00400000b610783b */ /* 0x000fee0000000200 */
[C---:B------:R-:W-:Y:S01]  /*3480*/  HMMA.16816.F32.BF16 R28, R8.reuse, R30, R40 ;  /* 0x0000001e081c723c */ /* 0x040fe20000041828 */
[----:B------:R-:W-:Y:S07]  /*3490*/  LDSM.16.M88.4 R40, [R123+0x1c00] ;  /* 0x001c00007b28783b */ /* 0x000fee0000000200 */
[C---:B------:R-:W-:Y:S08]  /*34a0*/  HMMA.16816.F32.BF16 R4, R8.reuse, R12, R60 ;  /* 0x0000000c0804723c */ /* 0x040ff0000004183c */
[----:B------:R-:W-:Y:S01]  /*34b0*/  HMMA.16816.F32.BF16 R8, R8, R14, R44 ;  /* 0x0000000e0808723c */ /* 0x000fe2000004182c */
[----:B------:R-:W-:Y:S04]  /*34c0*/  LDSM.16.M88.4 R12, [R182+0x5000] ;  /* 0x00500000b60c783b */ /* 0x000fe80000000200 */
[----:B------:R-:W3:Y:S03]  /*34d0*/  LDSM.16.M88.4 R44, [R123+0x1800] ;  /* 0x001800007b2c783b */ /* 0x000ee60000000200 */
[C---:B------:R-:W-:Y:S08]  /*34e0*/  HMMA.16816.F32.BF16 R60, R20.reuse, R54, R100 ;  /* 0x00000036143c723c */ /* 0x040ff00000041864 */
[C---:B------:R-:W-:Y:S08]  /*34f0*/  HMMA.16816.F32.BF16 R112, R20.reuse, R48, R108 ;  /* 0x000000301470723c */ /* 0x040ff0000004186c */
[C---:B------:R-:W-:Y:S08]  /*3500*/  HMMA.16816.F32.BF16 R64, R20.reuse, R52, R80 ;  /* 0x000000341440723c */ /* 0x040ff00000041850 */
[C---:B------:R-:W-:Y:S08]  /*3510*/  HMMA.16816.F32.BF16 R108, R20.reuse, R50, R92 ;  /* 0x00000032146c723c */ /* 0x040ff0000004185c */
[----:B------:R-:W-:Y:S08]  /*3520*/  HMMA.16816.F32.BF16 R116, R20, R56, R104 ;  /* 0x000000381474723c */ /* 0x000ff00000041868 */
[----:B--2---:R-:W-:Y:S08]  /*3530*/  HMMA.16816.F32.BF16 R100, R24, R52, R76 ;  /* 0x000000341864723c */ /* 0x004ff0000004184c */
[----:B------:R-:W-:Y:S01]  /*3540*/  HMMA.16816.F32.BF16 R104, R20, R58, R84 ;  /* 0x0000003a1468723c */ /* 0x000fe20000041854 */
[----:B------:R-:W-:Y:S07]  /*3550*/  LDSM.16.M88.4 R20, [R185] ;  /* 0x00000000b914783b */ /* 0x000fee0000000200 */
[C---:B------:R-:W-:Y:S08]  /*3560*/  HMMA.16816.F32.BF16 R96, R24.reuse, R54, R68 ;  /* 0x000000361860723c */ /* 0x040ff00000041844 */
[C---:B------:R-:W-:Y:S01]  /*3570*/  HMMA.16816.F32.BF16 R92, R24.reuse, R48, R32 ;  /* 0x00000030185c723c */ /* 0x040fe20000041820 */
[----:B------:R-:W-:Y:S07]  /*3580*/  LDSM.16.M88.4 R32, [R187] ;  /* 0x00000000bb20783b */ /* 0x000fee0000000200 */
[C---:B------:R-:W-:Y:S01]  /*3590*/  HMMA.16816.F32.BF16 R88, R24.reuse, R50, R28 ;  /* 0x000000321858723c */ /* 0x040fe2000004181c */
[----:B------:R-:W-:Y:S07]  /*35a0*/  LDSM.16.M88.4 R28, [R186] ;  /* 0x00000000ba1c783b */ /* 0x000fee0000000200 */
[C---:B------:R-:W-:Y:S01]  /*35b0*/  HMMA.16816.F32.BF16 R84, R24.reuse, R56, R4 ;  /* 0x000000381854723c */ /* 0x040fe20000041804 */
[----:B------:R-:W2:Y:S07]  /*35c0*/  LDSM.16.M88.4 R4, [R183+0x5000] ;  /* 0x00500000b704783b */ /* 0x000eae0000000200 */
[----:B------:R-:W-:Y:S01]  /*35d0*/  HMMA.16816.F32.BF16 R80, R24, R58, R8 ;  /* 0x0000003a1850723c */ /* 0x000fe20000041808 */
[----:B------:R-:W4:Y:S01]  /*35e0*/  LDSM.16.M88.4 R8, [R183+0x4000] ;  /* 0x00400000b708783b */ /* 0x000f220000000200 */
[----:B------:R-:W-:-:S06]  /*35f0*/  DEPBAR.LE SB0, 0x0 ;  /* 0x000080000000791a */ /* 0x000fcc0000000000 */
[C---:B---3--:R-:W-:Y:S08]  /*3600*/  HMMA.16816.F32.BF16 R76, R12.reuse, R44, R64 ;  /* 0x0000002c0c4c723c */ /* 0x048ff00000041840 */
[----:B------:R-:W-:Y:S08]  /*3610*/  HMMA.16816.F32.BF16 R68, R12, R46, R60 ;  /* 0x0000002e0c44723c */ /* 0x000ff0000004183c */
[----:B------:R-:W-:Y:S08]  /*3620*/  HMMA.16816.F32.BF16 R48, R16, R44, R100 ;  /* 0x0000002c1030723c */ /* 0x000ff00000041864 */
[C---:B------:R-:W-:Y:S08]  /*3630*/  HMMA.16816.F32.BF16 R64, R12.reuse, R40, R112 ;  /* 0x000000280c40723c */ /* 0x040ff00000041870 */
[C---:B------:R-:W-:Y:S08]  /*3640*/  HMMA.16816.F32.BF16 R60, R12.reuse, R42, R108 ;  /* 0x0000002a0c3c723c */ /* 0x040ff0000004186c */
[C---:B------:R-:W-:Y:S08]  /*3650*/  HMMA.16816.F32.BF16 R56, R12.reuse, R36, R116 ;  /* 0x000000240c38723c */ /* 0x040ff00000041874 */
[----:B------:R-:W-:Y:S08]  /*3660*/  HMMA.16816.F32.BF16 R52, R12, R38, R104 ;  /* 0x000000260c34723c */ /* 0x000ff00000041868 */
[C---:B------:R-:W-:Y:S08]  /*3670*/  HMMA.16816.F32.BF16 R44, R16.reuse, R46, R96 ;  /* 0x0000002e102c723c */ /* 0x040ff00000041860 */
[C---:B------:R-:W-:Y:S08]  /*3680*/  HMMA.16816.F32.BF16 R24, R16.reuse, R40, R92 ;  /* 0x000000281018723c */ /* 0x040ff0000004185c */
[C---:B------:R-:W-:Y:S08]  /*3690*/  HMMA.16816.F32.BF16 R40, R16.reuse, R42, R88 ;  /* 0x0000002a1028723c */ /* 0x040ff00000041858 */
[C---:B------:R-:W-:Y:S08]  /*36a0*/  HMMA.16816.F32.BF16 R12, R16.reuse, R36, R84 ;  /* 0x00000024100c723c */ /* 0x040ff00000041854 */
[----:B------:R-:W-:Y:S08]  /*36b0*/  HMMA.16816.F32.BF16 R16, R16, R38, R80 ;  /* 0x000000261010723c */ /* 0x000ff00000041850 */
[C---:B--2---:R-:W-:Y:S08]  /*36c0*/  HMMA.16816.F32.BF16 R76, R4.reuse, R32, R76 ;  /* 0x00000020044c723c */ /* 0x044ff0000004184c */
[----:B------:R-:W-:Y:S08]  /*36d0*/  HMMA.16816.F32.BF16 R68, R4, R34, R68 ;  /* 0x000000220444723c */ /* 0x000ff00000041844 */
[C---:B----4-:R-:W-:Y:S08]  /*36e0*/  HMMA.16816.F32.BF16 R48, R8.reuse, R32, R48 ;  /* 0x000000200830723c */ /* 0x050ff00000041830 */
[----:B------:R-:W-:Y:S08]  /*36f0*/  HMMA.16816.F32.BF16 R44, R8, R34, R44 ;  /* 0x00000022082c723c */ /* 0x000ff0000004182c */
[C---:B------:R-:W-:Y:S08]  /*3700*/  HMMA.16816.F32.BF16 R64, R4.reuse, R28, R64 ;  /* 0x0000001c0440723c */ /* 0x040ff00000041840 */
[----:B------:R-:W-:Y:S08]  /*3710*/  HMMA.16816.F32.BF16 R60, R4, R30, R60 ;  /* 0x0000001e043c723c */ /* 0x000ff0000004183c */
[----:B------:R-:W-:Y:S08]  /*3720*/  HMMA.16816.F32.BF16 R32, R8, R28, R24 ;  /* 0x0000001c0820723c */ /* 0x000ff00000041818 */
[C---:B------:R-:W-:Y:S08]  /*3730*/  HMMA.16816.F32.BF16 R56, R4.reuse, R20, R56 ;  /* 0x000000140438723c */ /* 0x040ff00000041838 */
[----:B------:R-:W-:Y:S08]  /*3740*/  HMMA.16816.F32.BF16 R52, R4, R22, R52 ;  /* 0x000000160434723c */ /* 0x000ff00000041834 */
[C---:B------:R-:W-:Y:S08]  /*3750*/  HMMA.16816.F32.BF16 R28, R8.reuse, R30, R40 ;  /* 0x0000001e081c723c */ /* 0x040ff00000041828 */
[C---:B------:R-:W-:Y:S08]  /*3760*/  HMMA.16816.F32.BF16 R88, R8.reuse, R20, R12 ;  /* 0x000000140858723c */ /* 0x040ff0000004180c */
[----:B------:R-:W-:Y:S01]  /*3770*/  HMMA.16816.F32.BF16 R36, R8, R22, R16 ;  /* 0x000000160824723c */ /* 0x000fe20000041810 */
[----:B------:R-:W-:Y:S06]  /*3780*/  BAR.SYNC.DEFER_BLOCKING 0x0 ;  /* 0x0000000000007b1d */ /* 0x000fec0000010000 */
[----:B------:R-:W-:Y:S01]  /*3790*/  @!UPT UIADD3 URZ, URZ, URZ, URZ ;  /* 0x0000003f3f3ff290 */ /* 0x000fe2000fffe03f */
[----:B------:R-:W-:Y:S11]  /*37a0*/  @!P0 BRA `(.L_x_51) ;  /* 0x0000022000008947 */ /* 0x000ff60003800000 */
[----:B-1----:R-:W-:Y:S02]  /*37b0*/  IADD3 R3, -R229, 0x30, RZ ;  /* 0x00000030e5037810 */ /* 0x002fe40007ffe1ff */
[----:B------:R-:W-:-:S02]  /*37c0*/  IADD3 R0, R217, -0x2, RZ ;  /* 0xfffffffed9007810 */ /* 0x000fc40007ffe0ff */
[C---:B------:R-:W-:Y:S02]  /*37d0*/  ISETP.GE.AND P0, PT, R3.reuse, 0x21, PT ;  /* 0x000000210300780c */ /* 0x040fe40003f06270 */
[----:B------:R-:W-:Y:S01]  /*37e0*/  SHF.R.S32.HI R2, RZ, 0x1f, R0 ;  /* 0x0000001fff027819 */ /* 0x000fe20000011400 */
[----:B------:R-:W-:Y:S01]  /*37f0*/  IMAD.WIDE.U32 R6, R0, c[0x0][0x1e0], RZ ;  /* 0x0000780000067a25 */ /* 0x000fe200078e00ff */
[----:B------:R-:W-:Y:S02]  /*3800*/  ISETP.GE.AND P1, PT, R3, 0x1, PT ;  /* 0x000000010300780c */ /* 0x000fe40003f26270 */
[----:B------:R-:W-:Y:S01]  /*3810*/  LOP3.LUT P4, RZ, R237, 0x1, RZ, 0xc0, !PT ;  /* 0x00000001edff7812 */ /* 0x000fe2000788c0ff */
[----:B------:R-:W-:-:S04]  /*3820*/  IMAD R2, R2, c[0x0][0x1e0], RZ ;  /* 0x0000780002027a24 */ /* 0x000fc800078e02ff */
[----:B------:R-:W-:Y:S02]  /*3830*/  IMAD R4, R0, c[0x0][0x1e4], R2 ;  /* 0x0000790000047a24 */ /* 0x000fe400078e0202 */
[----:B------:R-:W-:Y:S02]  /*3840*/  @P0 IMAD.MOV.U32 R5, RZ, RZ, c[0x0][0x1e0] ;  /* 0x00007800ff050624 */ /* 0x000fe400078e00ff */
[----:B------:R-:W-:Y:S02]  /*3850*/  @P0 IMAD.MOV.U32 R3, RZ, RZ, 0x5 ;  /* 0x00000005ff030424 */ /* 0x000fe400078e00ff */
[----:B------:R-:W-:Y:S02]  /*3860*/  @P0 IMAD.SHL.U32 R2, R5, 0x20, RZ ;  /* 0x0000002005020824 */ /* 0x000fe400078e00ff */
[----:B------:R-:W-:Y:S01]  /*3870*/  IMAD.IADD R0, R7, 0x1, R4 ;  /* 0x0000000107007824 */ /* 0x000fe200078e0204 */
[----:B------:R-:W-:-:S03]  /*3880*/  @P0 SHF.L.U64.HI R3, R5, R3, c[0x0][0x1e4] ;  /* 0x0000790005030619 */ /* 0x000fc60000010203 */
[----:B------:R-:W-:Y:S02]  /*3890*/  @P1 IMAD R8, R0, 0x30, RZ ;  /* 0x0000003000081824 */ /* 0x000fe400078e02ff */
[----:B------:R-:W-:-:S04]  /*38a0*/  @P0 IMAD.WIDE.U32 R2, R6, 0x30, R2 ;  /* 0x0000003006020825 */ /* 0x000fc800078e0002 */
[----:B------:R-:W-:-:S04]  /*38b0*/  @P1 IMAD.WIDE.U32 R6, R6, 0x30, R74 ;  /* 0x0000003006061825 */ /* 0x000fc800078e004a */
[----:B------:R-:W-:Y:S01]  /*38c0*/  @P0 IMAD R5, R0, 0x30, RZ ;  /* 0x0000003000050824 */ /* 0x000fe200078e02ff */
[----:B------:R-:W-:Y:S01]  /*38d0*/  @P0 IADD3 R0, P2, R220, R2, RZ ;  /* 0x00000002dc000210 */ /* 0x000fe20007f5e0ff */
[----:B------:R-:W-:Y:S01]  /*38e0*/  @P1 IMAD.IADD R7, R7, 0x1, R8 ;  /* 0x0000000107071824 */ /* 0x000fe200078e0208 */
[----:B------:R-:W-:Y:S02]  /*38f0*/  @P1 LEA R4, P3, R6, c[0x0][0x1c8], 0x1 ;  /* 0x0000720006041a11 */ /* 0x000fe400078608ff */
[----:B------:R-:W-:Y:S02]  /*3900*/  @P0 IADD3.X R3, R219, R5, R3, P2, !PT ;  /* 0x00000005db030210 */ /* 0x000fe400017fe403 */
[----:B------:R-:W-:Y:S02]  /*3910*/  @P0 LEA R2, P2, R0, c[0x0][0x1c8], 0x1 ;  /* 0x0000720000020a11 */ /* 0x000fe400078408ff */
[----:B------:R-:W-:Y:S02]  /*3920*/  @P1 LEA.HI.X R5, R6, c[0x0][0x1cc], R7, 0x1, P3 ;  /* 0x0000730006051a11 */ /* 0x000fe400018f0c07 */
[----:B------:R-:W-:-:S03]  /*3930*/  @P0 LEA.HI.X R3, R0, c[0x0][0x1cc], R3, 0x1, P2 ;  /* 0x0000730000030a11 */ /* 0x000fc600010f0c03 */
[----:B------:R-:W-:Y:S01]  /*3940*/  @!PT LDS RZ, [RZ] ;  /* 0x00000000fffff984 */ /* 0x000fe20000000800 */
[----:B------:R-:W-:Y:S01]  /*3950*/  @!PT LDS RZ, [RZ] ;  /* 0x00000000fffff984 */ /* 0x000fe20000000800 */
[----:B------:R-:W-:Y:S01]  /*3960*/  @!PT LDS RZ, [RZ] ;  /* 0x00000000fffff984 */ /* 0x000fe20000000800 */
[----:B------:R1:W-:Y:S04]  /*3970*/  @P1 LDGSTS.E.BYPASS.LTC128B.128 [R193+0x3c80], [R4.64], !P4 ;  /* 0x03c8000004c11fae */ /* 0x0003e8000e101d46 */
[----:B------:R1:W-:Y:S04]  /*3980*/  @P1 LDGSTS.E.BYPASS.LTC128B.128 [R193+0x4880], [R4.64+0x40], !P6 ;  /* 0x0488004004c11fae */ /* 0x0003e8000f101d46 */
[----:B------:R1:W-:Y:S04]  /*3990*/  @P1 LDGSTS.E.BYPASS.LTC128B.128 [R193+0x5480], [R4.64+0x80], !P5 ;  /* 0x0548008004c11fae */ /* 0x0003e8000e901d46 */
[----:B------:R1:W-:Y:S04]  /*39a0*/  @P0 LDGSTS.E.BYPASS.LTC128B.128 [R193+0x4480], [R2.64], !P4 ;  /* 0x0448000002c10fae */ /* 0x0003e8000e101d46 */
[----:B------:R1:W-:Y:S04]  /*39b0*/  @P0 LDGSTS.E.BYPASS.LTC128B.128 [R193+0x5080], [R2.64+0x40], !P6 ;  /* 0x0508004002c10fae */ /* 0x0003e8000f101d46 */
[----:B------:R1:W-:Y:S02]  /*39c0*/  @P0 LDGSTS.E.BYPASS.LTC128B.128 [R193+0x5c80], [R2.64+0x80], !P5 ;  /* 0x05c8008002c10fae */ /* 0x0003e4000e901d46 */
.L_x_51:
[----:B-1----:R-:W-:Y:S05]  /*39d0*/  BSYNC B0 ;  /* 0x0000000000007941 */ /* 0x002fea0003800000 */
.L_x_50:
[----:B------:R-:W2:Y:S04]  /*39e0*/  LDL R0, [R1+0x3c] ;  /* 0x00003c0001007983 */ /* 0x000ea80000100800 */
[----:B------:R-:W-:Y:S04]  /*39f0*/  LDSM.16.MT88.4 R80, [R181+0xc00] ;  /* 0x000c0000b550783b */ /* 0x000fe80000004200 */
[----:B------:R-:W-:Y:S04]  /*3a00*/  LDSM.16.MT88.4 R40, [R180] ;  /* 0x00000000b428783b */ /* 0x000fe80000004200 */
[----:B------:R-:W-:Y:S04]  /*3a10*/  LDSM.16.MT88.4 R84, [R180+0x1800] ;  /* 0x00180000b454783b */ /* 0x000fe80000004200 */
[----:B------:R-:W-:Y:S04]  /*3a20*/  LDSM.16.MT88.4 R92, [R181+0x1800] ;  /* 0x00180000b55c783b */ /* 0x000fe80000004200 */
[----:B------:R-:W0:Y:S01]  /*3a30*/  LDGDEPBAR ;  /* 0x00000000000079af */ /* 0x000e220000000000 */
[----:B--2---:R-:W-:-:S03]  /*3a40*/  IMAD.IADD R0, R73, 0x1, -R0 ;  /* 0x0000000149007824 */ /* 0x004fc600078e0a00 */
[----:B------:R-:W-:Y:S02]  /*3a50*/  LDSM.16.MT88.4 R72, [R180+0xc00] ;  /* 0x000c0000b448783b */ /* 0x000fe40000004200 */
[C---:B------:R-:W-:Y:S02]  /*3a60*/  ISETP.GT.AND P1, PT, R0.reuse, RZ, PT ;  /* 0x000000ff0000720c */ /* 0x040fe40003f24270 */
[----:B------:R-:W-:Y:S02]  /*3a70*/  ISETP.GT.AND P0, PT, R0, 0x1, PT ;  /* 0x000000010000780c */ /* 0x000fe40003f04270 */
[----:B------:R-:W-:Y:S02]  /*3a80*/  FSEL R4, R76, -INF , P1 ;  /* 0xff8000004c047808 */ /* 0x000fe40000800000 */
[----:B------:R-:W-:Y:S02]  /*3a90*/  FSEL R5, R77, -INF , P0 ;  /* 0xff8000004d057808 */ /* 0x000fe40000000000 */
[----:B------:R-:W-:-:S02]  /*3aa0*/  ISETP.GT.AND P2, PT, R0, 0x8, PT ;  /* 0x000000080000780c */ /* 0x000fc40003f44270 */
[----:B------:R-:W-:Y:S02]  /*3ab0*/  FSEL R9, R79, -INF , P0 ;  /* 0xff8000004f097808 */ /* 0x000fe40000000000 */
[----:B------:R-:W-:Y:S02]  /*3ac0*/  FSEL R127, R51, -INF , P0 ;  /* 0xff800000337f7808 */ /* 0x000fe40000000000 */
[----:B------:R-:W-:Y:S02]  /*3ad0*/  FSEL R23, R49, -INF , P0 ;  /* 0xff80000031177808 */ /* 0x000fe40000000000 */
[----:B------:R-:W-:Y:S02]  /*3ae0*/  ISETP.GT.AND P0, PT, R0, 0x9, PT ;  /* 0x000000090000780c */ /* 0x000fe40003f04270 */
[----:B------:R-:W-:Y:S02]  /*3af0*/  FSEL R6, R68, -INF , P2 ;  /* 0xff80000044067808 */ /* 0x000fe40001000000 */
[----:B------:R-:W-:-:S02]  /*3b00*/  FMNMX.FTZ R2, R4, R5, !PT ;  /* 0x0000000504027209 */ /* 0x000fc40007810000 */
[----:B------:R-:W-:Y:S02]  /*3b10*/  FSEL R7, R69, -INF , P0 ;  /* 0xff80000045077808 */ /* 0x000fe40000000000 */
[----:B------:R-:W-:Y:S02]  /*3b20*/  ISETP.GT.AND P4, PT, R0, 0x10, PT ;  /* 0x000000100000780c */ /* 0x000fe40003f84270 */
[----:B------:R-:W-:Y:S02]  /*3b30*/  FMNMX.FTZ R2, R6, R2, !PT ;  /* 0x0000000206027209 */ /* 0x000fe40007810000 */
[----:B------:R-:W-:Y:S02]  /*3b40*/  ISETP.GT.AND P3, PT, R0, 0x11, PT ;  /* 0x000000110000780c */ /* 0x000fe40003f64270 */
[----:B------:R-:W-:Y:S02]  /*3b50*/  FSEL R13, R64, -INF , P4 ;  /* 0xff800000400d7808 */ /* 0x000fe40002000000 */
[----:B------:R-:W-:-:S02]  /*3b60*/  FMNMX.FTZ R2, R7, R2, !PT ;  /* 0x0000000207027209 */ /* 0x000fc40007810000 */
[C---:B------:R-:W-:Y:S02]  /*3b70*/  ISETP.GT.AND P6, PT, R0.reuse, 0x18, PT ;  /* 0x000000180000780c */ /* 0x040fe40003fc4270 */
[----:B------:R-:W-:Y:S02]  /*3b80*/  FSEL R15, R65, -INF , P3 ;  /* 0xff800000410f7808 */ /* 0x000fe40001800000 */
[----:B------:R-:W-:Y:S02]  /*3b90*/  FMNMX.FTZ R2, R13, R2, !PT ;  /* 0x000000020d027209 */ /* 0x000fe40007810000 */
[----:B------:R-:W-:Y:S02]  /*3ba0*/  ISETP.GT.AND P5, PT, R0, 0x19, PT ;  /* 0x000000190000780c */ /* 0x000fe40003fa4270 */
[----:B------:R-:W-:Y:S02]  /*3bb0*/  FSEL R19, R60, -INF , P6 ;  /* 0xff8000003c137808 */ /* 0x000fe40003000000 */
[----:B------:R-:W-:-:S02]  /*3bc0*/  FMNMX.FTZ R2, R15, R2, !PT ;  /* 0x000000020f027209 */ /* 0x000fc40007810000 */
[----:B------:R-:W-:Y:S02]  /*3bd0*/  ISETP.GT.AND P3, PT, R0, 0x20, PT ;  /* 0x000000200000780c */ /* 0x000fe40003f64270 */
[----:B------:R-:W-:Y:S02]  /*3be0*/  FSEL R20, R61, -INF , P5 ;  /* 0xff8000003d147808 */ /* 0x000fe40002800000 */
[----:B------:R-:W-:Y:S02]  /*3bf0*/  FMNMX.FTZ R2, R19, R2, !PT ;  /* 0x0000000213027209 */ /* 0x000fe40007810000 */
[----:B------:R-:W-:Y:S02]  /*3c00*/  FSEL R8, R78, -INF , P1 ;  /* 0xff8000004e087808 */ /* 0x000fe40000800000 */
[----:B------:R-:W-:Y:S02]  /*3c10*/  FSEL R10, R70, -INF , P2 ;  /* 0xff800000460a7808 */ /* 0x000fe40001000000 */
[----:B------:R-:W-:-:S02]  /*3c20*/  FSEL R117, R46, -INF , P2 ;  /* 0xff8000002e757808 */ /* 0x000fc40001000000 */
[----:B------:R-:W-:Y:S02]  /*3c30*/  FSEL R78, R44, -INF , P2 ;  /* 0xff8000002c4e7808 */ /* 0x000fe40001000000 */
[----:B------:R-:W-:Y:S02]  /*3c40*/  ISETP.GT.AND P2, PT, R0, 0x21, PT ;  /* 0x000000210000780c */ /* 0x000fe40003f44270 */
[----:B------:R-:W-:Y:S02]  /*3c50*/  FSEL R146, R56, -INF , P3 ;  /* 0xff80000038927808 */ /* 0x000fe40001800000 */
[----:B------:R-:W-:Y:S02]  /*3c60*/  FMNMX.FTZ R2, R20, R2, !PT ;  /* 0x0000000214027209 */ /* 0x000fe40007810000 */
[----:B------:R-:W-:Y:S02]  /*3c70*/  FSEL R128, R50, -INF , P1 ;  /* 0xff80000032807808 */ /* 0x000fe40000800000 */
[----:B------:R-:W-:-:S02]  /*3c80*/  FSEL R22, R48, -INF , P1 ;  /* 0xff80000030167808 */ /* 0x000fc40000800000 */
[----:B------:R-:W-:Y:S01]  /*3c90*/  ISETP.GT.AND P1, PT, R0, 0x28, PT ;  /* 0x000000280000780c */ /* 0x000fe20003f24270 */
[----:B------:R-:W-:Y:S01]  /*3ca0*/  LDSM.16.MT88.4 R48, [R181+0x400] ;  /* 0x00040000b530783b */ /* 0x000fe20000004200 */
[----:B------:R-:W-:Y:S02]  /*3cb0*/  FSEL R148, R57, -INF , P2 ;  /* 0xff80000039947808 */ /* 0x000fe40001000000 */
[----:B------:R-:W-:Y:S02]  /*3cc0*/  FMNMX.FTZ R2, R146, R2, !PT ;  /* 0x0000000292027209 */ /* 0x000fe40007810000 */
[----:B------:R-:W-:Y:S02]  /*3cd0*/  FSEL R11, R71, -INF , P0 ;  /* 0xff800000470b7808 */ /* 0x000fe40000000000 */
[----:B------:R-:W-:Y:S01]  /*3ce0*/  FSEL R116, R47, -INF , P0 ;  /* 0xff8000002f747808 */ /* 0x000fe20000000000 */
[----:B------:R-:W-:Y:S01]  /*3cf0*/  LDSM.16.MT88.4 R68, [R180+0x1c00] ;  /* 0x001c0000b444783b */ /* 0x000fe20000004200 */
[----:B------:R-:W-:-:S02]  /*3d00*/  FSEL R77, R45, -INF , P0 ;  /* 0xff8000002d4d7808 */ /* 0x000fc40000000000 */
[----:B------:R-:W-:Y:S01]  /*3d10*/  ISETP.GT.AND P0, PT, R0, 0x29, PT ;  /* 0x000000290000780c */ /* 0x000fe20003f04270 */
[----:B------:R-:W-:Y:S01]  /*3d20*/  LDSM.16.MT88.4 R44, [R181] ;  /* 0x00000000b52c783b */ /* 0x000fe20000004200 */
[----:B------:R-:W-:Y:S02]  /*3d30*/  FSEL R147, R52, -INF , P1 ;  /* 0xff80000034937808 */ /* 0x000fe40000800000 */
[----:B------:R-:W-:Y:S02]  /*3d40*/  FMNMX.FTZ R2, R148, R2, !PT ;  /* 0x0000000294027209 */ /* 0x000fe40007810000 */
[----:B------:R-:W-:Y:S02]  /*3d50*/  FSEL R149, R53, -INF , P0 ;  /* 0xff80000035957808 */ /* 0x000fe40000000000 */
[----:B------:R-:W-:Y:S02]  /*3d60*/  FMNMX.FTZ R2, R147, R2, !PT ;  /* 0x0000000293027209 */ /* 0x000fe40007810000 */
[----:B------:R-:W-:-:S02]  /*3d70*/  FSEL R21, R66, -INF , P4 ;  /* 0xff80000042157808 */ /* 0x000fc40002000000 */
[----:B------:R-:W-:Y:S02]  /*3d80*/  FMNMX.FTZ R2, R149, R2, !PT ;  /* 0x0000000295027209 */ /* 0x000fe40007810000 */
[----:B------:R-:W-:Y:S02]  /*3d90*/  FSEL R105, R34, -INF , P4 ;  /* 0xff80000022697808 */ /* 0x000fe40002000000 */
[----:B------:R-:W-:Y:S01]  /*3da0*/  FSEL R76, R32, -INF , P4 ;  /* 0xff800000204c7808 */ /* 0x000fe20002000000 */
[----:B------:R-:W1:Y:S01]  /*3db0*/  SHFL.BFLY PT, R3, R2, 0x2, 0x1f ;  /* 0x0c401f0002037f89 */ /* 0x000e6200000e0000 */
[----:B------:R-:W-:Y:S02]  /*3dc0*/  FSEL R17, R62, -INF , P6 ;  /* 0xff8000003e117808 */ /* 0x000fe40003000000 */
[----:B------:R-:W-:Y:S02]  /*3dd0*/  FSEL R18, R63, -INF , P5 ;  /* 0xff8000003f127808 */ /* 0x000fe40002800000 */
[----:B------:R-:W-:Y:S01]  /*3de0*/  FSEL R140, R58, -INF , P3 ;  /* 0xff8000003a8c7808 */ /* 0x000fe20001800000 */
[----:B------:R-:W-:Y:S01]  /*3df0*/  LDSM.16.MT88.4 R60, [R180+0x1000] ;  /* 0x00100000b43c783b */ /* 0x000fe20000004200 */
[----:B------:R-:W-:-:S02]  /*3e00*/  FSEL R143, R59, -INF , P2 ;  /* 0xff8000003b8f7808 */ /* 0x000fc40001000000 */
[----:B------:R-:W-:Y:S01]  /*3e10*/  FSEL R142, R54, -INF , P1 ;  /* 0xff800000368e7808 */ /* 0x000fe20000800000 */
[----:B------:R-:W-:Y:S01]  /*3e20*/  LDSM.16.MT88.4 R56, [R181+0x1000] ;  /* 0x00100000b538783b */ /* 0x000fe20000004200 */
[----:B------:R-:W-:Y:S02]  /*3e30*/  FSEL R141, R55, -INF , P0 ;  /* 0xff800000378d7808 */ /* 0x000fe40000000000 */
[----:B------:R-:W-:Y:S01]  /*3e40*/  FSEL R26, R28, -INF , P6 ;  /* 0xff8000001c1a7808 */ /* 0x000fe20003000000 */
[----:B------:R-:W-:Y:S01]  /*3e50*/  LDSM.16.MT88.4 R52, [R180+0x400] ;  /* 0x00040000b434783b */ /* 0x000fe20000004200 */
[----:B------:R-:W-:Y:S02]  /*3e60*/  FSEL R24, R29, -INF , P5 ;  /* 0xff8000001d187808 */ /* 0x000fe40002800000 */
[----:B------:R-:W-:Y:S02]  /*3e70*/  FSEL R125, R88, -INF , P3 ;  /* 0xff800000587d7808 */ /* 0x000fe40001800000 */
[----:B------:R-:W-:-:S02]  /*3e80*/  FSEL R124, R89, -INF , P2 ;  /* 0xff800000597c7808 */ /* 0x000fc40001000000 */
[----:B------:R-:W-:Y:S02]  /*3e90*/  FSEL R118, R36, -INF , P1 ;  /* 0xff80000024767808 */ /* 0x000fe40000800000 */
[----:B------:R-:W-:Y:S02]  /*3ea0*/  FSEL R126, R37, -INF , P0 ;  /* 0xff800000257e7808 */ /* 0x000fe40000000000 */
[----:B-1----:R-:W-:Y:S02]  /*3eb0*/  FMNMX.FTZ R2, R2, R3, !PT ;  /* 0x0000000302027209 */ /* 0x002fe40007810000 */
[----:B------:R-:W-:Y:S02]  /*3ec0*/  FSEL R25, R31, -INF , P5 ;  /* 0xff8000001f197808 */ /* 0x000fe40002800000 */
[----:B------:R-:W-:Y:S01]  /*3ed0*/  FSEL R107, R90, -INF , P3 ;  /* 0xff8000005a6b7808 */ /* 0x000fe20001800000 */
[----:B------:R-:W1:Y:S01]  /*3ee0*/  SHFL.BFLY PT, R3, R2, 0x1, 0x1f ;  /* 0x0c201f0002037f89 */ /* 0x000e6200000e0000 */
[----:B------:R-:W-:-:S02]  /*3ef0*/  FSEL R106, R91, -INF , P2 ;  /* 0xff8000005b6a7808 */ /* 0x000fc40001000000 */
[----:B------:R-:W-:Y:S02]  /*3f00*/  FSEL R104, R38, -INF , P1 ;  /* 0xff80000026687808 */ /* 0x000fe40000800000 */
[----:B------:R-:W-:Y:S02]  /*3f10*/  FSEL R79, R39, -INF , P0 ;  /* 0xff800000274f7808 */ /* 0x000fe40000000000 */
[----:B-1----:R-:W-:-:S04]  /*3f20*/  FMNMX.FTZ R120, R2, R3, !PT ;  /* 0x0000000302787209 */ /* 0x002fc80007810000 */
[C---:B------:R-:W-:Y:S01]  /*3f30*/  FSETP.NEU.FTZ.AND P4, PT, R120.reuse, -INF , PT ;  /* 0xff8000007800780b */ /* 0x040fe20003f9d000 */
[----:B------:R-:W-:-:S05]  /*3f40*/  FMUL.FTZ R2, R120, c[0x0][0x2d0] ;  /* 0x0000b40078027a20 */ /* 0x000fca0000410000 */
[----:B------:R-:W-:Y:S02]  /*3f50*/  FSEL R12, R2, RZ, P4 ;  /* 0x000000ff020c7208 */ /* 0x000fe40002000000 */
[----:B------:R-:W-:Y:S02]  /*3f60*/  FMNMX.FTZ R2, R8, R9, !PT ;  /* 0x0000000908027209 */ /* 0x000fe40007810000 */
[----:B------:R-:W-:Y:S02]  /*3f70*/  ISETP.GT.AND P4, PT, R0, 0x11, PT ;  /* 0x000000110000780c */ /* 0x000fe40003f84270 */
[----:B------:R-:W-:Y:S02]  /*3f80*/  FMNMX.FTZ R2, R10, R2, !PT ;  /* 0x000000020a027209 */ /* 0x000fe40007810000 */
[----:B------:R-:W-:Y:S02]  /*3f90*/  FSEL R16, R67, -INF , P4 ;  /* 0xff80000043107808 */ /* 0x000fe40002000000 */
[----:B------:R-:W-:Y:S01]  /*3fa0*/  FMNMX.FTZ R2, R11, R2, !PT ;  /* 0x000000020b027209 */ /* 0x000fe20007810000 */
[----:B------:R-:W-:Y:S03]  /*3fb0*/  LDSM.16.MT88.4 R64, [R181+0x1c00] ;  /* 0x001c0000b540783b */ /* 0x000fe60000004200 */
[----:B------:R-:W-:-:S04]  /*3fc0*/  FMNMX.FTZ R2, R21, R2, !PT ;  /* 0x0000000215027209 */ /* 0x000fc80007810000 */
[----:B------:R-:W-:-:S04]  /*3fd0*/  FMNMX.FTZ R2, R16, R2, !PT ;  /* 0x0000000210027209 */ /* 0x000fc80007810000 */
[----:B------:R-:W-:-:S04]  /*3fe0*/  FMNMX.FTZ R2, R17, R2, !PT ;  /* 0x0000000211027209 */ /* 0x000fc80007810000 */
[----:B------:R-:W-:-:S04]  /*3ff0*/  FMNMX.FTZ R2, R18, R2, !PT ;  /* 0x0000000212027209 */ /* 0x000fc80007810000 */
[----:B------:R-:W-:-:S04]  /*4000*/  FMNMX.FTZ R2, R140, R2, !PT ;  /* 0x000000028c027209 */ /* 0x000fc80007810000 */
[----:B------:R-:W-:-:S04]  /*4010*/  FMNMX.FTZ R2, R143, R2, !PT ;  /* 0x000000028f027209 */ /* 0x000fc80007810000 */
[----:B------:R-:W-:-:S04]  /*4020*/  FMNMX.FTZ R2, R142, R2, !PT ;  /* 0x000000028e027209 */ /* 0x000fc80007810000 */
[----:B------:R-:W-:-:S05]  /*4030*/  FMNMX.FTZ R2, R141, R2, !PT ;  /* 0x000000028d027209 */ /* 0x000fca0007810000 */
[----:B------:R-:W1:Y:S02]  /*4040*/  SHFL.BFLY PT, R3, R2, 0x2, 0x1f ;  /* 0x0c401f0002037f89 */ /* 0x000e6400000e0000 */
[----:B-1----:R-:W-:-:S05]  /*4050*/  FMNMX.FTZ R2, R2, R3, !PT ;  /* 0x0000000302027209 */ /* 0x002fca0007810000 */
[----:B------:R-:W1:Y:S02]  /*4060*/  SHFL.BFLY PT, R3, R2, 0x1, 0x1f ;  /* 0x0c201f0002037f89 */ /* 0x000e6400000e0000 */
[----:B-1----:R-:W-:Y:S01]  /*4070*/  FMNMX.FTZ R119, R2, R3, !PT ;  /* 0x0000000302777209 */ /* 0x002fe20007810000 */
[----:B------:R-:W-:-:S03]  /*4080*/  FFMA.FTZ R2, R4, c[0x0][0x2d0], -R12 ;  /* 0x0000b40004027a23 */ /* 0x000fc6000001080c */
[C---:B------:R-:W-:Y:S01]  /*4090*/  FSETP.NEU.FTZ.AND P4, PT, R119.reuse, -INF , PT ;  /* 0xff8000007700780b */ /* 0x040fe20003f9d000 */
[----:B------:R1:W-:Y:S01]  /*40a0*/  MUFU.EX2 R206, R2 ;  /* 0x0000000200ce7308 */ /* 0x0003e20000000800 */
[----:B------:R-:W-:-:S05]  /*40b0*/  FMUL.FTZ R3, R119, c[0x0][0x2d0] ;  /* 0x0000b40077037a20 */ /* 0x000fca0000410000 */
[----:B------:R-:W-:Y:S02]  /*40c0*/  FSEL R3, R3, RZ, P4 ;  /* 0x000000ff03037208 */ /* 0x000fe40002000000 */
[----:B------:R-:W-:-:S03]  /*40d0*/  ISETP.GT.AND P4, PT, R0, 0x11, PT ;  /* 0x000000110000780c */ /* 0x000fc60003f84270 */
[----:B------:R-:W-:Y:S01]  /*40e0*/  FFMA.FTZ R4, R8, c[0x0][0x2d0], -R3 ;  /* 0x0000b40008047a23 */ /* 0x000fe20000010803 */
[----:B------:R-:W-:Y:S01]  /*40f0*/  FSEL R27, R33, -INF , P4 ;  /* 0xff800000211b7808 */ /* 0x000fe20002000000 */
[--C-:B------:R-:W-:Y:S01]  /*4100*/  FFMA.FTZ R8, R13, c[0x0][0x2d0], -R12.reuse ;  /* 0x0000b4000d087a23 */ /* 0x100fe2000001080c */
[----:B------:R-:W-:Y:S01]  /*4110*/  FSEL R14, R35, -INF , P4 ;  /* 0xff800000230e7808 */ /* 0x000fe20002000000 */
[----:B------:R-:W-:Y:S01]  /*4120*/  MUFU.EX2 R204, R4 ;  /* 0x0000000400cc7308 */ /* 0x000fe20000000800 */
[----:B-1----:R-:W-:-:S07]  /*4130*/  FFMA.FTZ R2, R5, c[0x0][0x2d0], -R12 ;  /* 0x0000b40005027a23 */ /* 0x002fce000001080c */
[----:B------:R1:W2:Y:S08]  /*4140*/  MUFU.EX2 R205, R2 ;  /* 0x0000000200cd7308 */ /* 0x0002b00000000800 */
[----:B------:R3:W-:Y:S01]  /*4150*/  MUFU.EX2 R200, R8 ;  /* 0x0000000800c87308 */ /* 0x0007e20000000800 */
[----:B-1----:R-:W-:Y:S01]  /*4160*/  FFMA.FTZ R2, R6, c[0x0][0x2d0], -R12 ;  /* 0x0000b40006027a23 */ /* 0x002fe2000001080c */
[----:B--2---:R-:W-:-:S06]  /*4170*/  F2FP.BF16.PACK_AB R4, R205, R206 ;  /* 0x000000cecd04723e */ /* 0x004fcc00000010ff */
[----:B------:R1:W-:Y:S01]  /*4180*/  MUFU.EX2 R207, R2 ;  /* 0x0000000200cf7308 */ /* 0x0003e20000000800 */
[----:B---3--:R-:W-:Y:S01]  /*4190*/  FFMA.FTZ R8, R15, c[0x0][0x2d0], -R12 ;  /* 0x0000b4000f087a23 */ /* 0x008fe2000001080c */
[----:B------:R-:W-:-:S06]  /*41a0*/  FSEL R15, R30, -INF , P6 ;  /* 0xff8000001e0f7808 */ /* 0x000fcc0003000000 */
[----:B------:R-:W-:Y:S01]  /*41b0*/  MUFU.EX2 R199, R8 ;  /* 0x0000000800c77308 */ /* 0x000fe20000000800 */
[----:B-1----:R-:W-:-:S07]  /*41c0*/  FFMA.FTZ R2, R7, c[0x0][0x2d0], -R12 ;  /* 0x0000b40007027a23 */ /* 0x002fce000001080c */
[----:B------:R1:W2:Y:S02]  /*41d0*/  MUFU.EX2 R216, R2 ;  /* 0x0000000200d87308 */ /* 0x0002a40000000800 */
[----:B-1----:R-:W-:Y:S02]  /*41e0*/  FMNMX.FTZ R2, R22, R23, !PT ;  /* 0x0000001716027209 */ /* 0x002fe40007810000 */
[----:B--2---:R-:W-:Y:S02]  /*41f0*/  F2FP.BF16.PACK_AB R6, R216, R207 ;  /* 0x000000cfd806723e */ /* 0x004fe400000010ff */
[----:B------:R-:W-:-:S04]  /*4200*/  FMNMX.FTZ R2, R78, R2, !PT ;  /* 0x000000024e027209 */ /* 0x000fc80007810000 */
[----:B------:R-:W-:Y:S01]  /*4210*/  FMNMX.FTZ R0, R77, R2, !PT ;  /* 0x000000024d007209 */ /* 0x000fe20007810000 */
[----:B------:R-:W-:-:S03]  /*4220*/  FFMA.FTZ R2, R9, c[0x0][0x2d0], -R3 ;  /* 0x0000b40009027a23 */ /* 0x000fc60000010803 */
[----:B------:R-:W-:Y:S01]  /*4230*/  FMNMX.FTZ R0, R76, R0, !PT ;  /* 0x000000004c007209 */ /* 0x000fe20007810000 */
[----:B------:R1:W2:Y:S03]  /*4240*/  MUFU.EX2 R202, R2 ;  /* 0x0000000200ca7308 */ /* 0x0002a60000000800 */
[----:B------:R-:W-:-:S04]  /*4250*/  FMNMX.FTZ R0, R27, R0, !PT ;  /* 0x000000001b007209 */ /* 0x000fc80007810000 */
[----:B------:R-:W-:-:S04]  /*4260*/  FMNMX.FTZ R0, R26, R0, !PT ;  /* 0x000000001a007209 */ /* 0x000fc80007810000 */
[----:B------:R-:W-:-:S04]  /*4270*/  FMNMX.FTZ R0, R24, R0, !PT ;  /* 0x0000000018007209 */ /* 0x000fc80007810000 */
[----:B------:R-:W-:Y:S01]  /*4280*/  FMNMX.FTZ R0, R125, R0, !PT ;  /* 0x000000007d007209 */ /* 0x000fe20007810000 */
[----:B-1----:R-:W-:Y:S01]  /*4290*/  FFMA.FTZ R2, R10, c[0x0][0x2d0], -R3 ;  /* 0x0000b4000a027a23 */ /* 0x002fe20000010803 */
[----:B--2---:R-:W-:Y:S02]  /*42a0*/  F2FP.BF16.PACK_AB R5, R202, R204 ;  /* 0x000000ccca05723e */ /* 0x004fe400000010ff */
[----:B------:R-:W-:Y:S01]  /*42b0*/  FMNMX.FTZ R0, R124, R0, !PT ;  /* 0x000000007c007209 */ /* 0x000fe20007810000 */
[----:B------:R1:W-:Y:S03]  /*42c0*/  MUFU.EX2 R203, R2 ;  /* 0x0000000200cb7308 */ /* 0x0003e60000000800 */
[----:B------:R-:W-:-:S04]  /*42d0*/  FMNMX.FTZ R0, R118, R0, !PT ;  /* 0x0000000076007209 */ /* 0x000fc80007810000 */
[----:B------:R-:W-:-:S05]  /*42e0*/  FMNMX.FTZ R0, R126, R0, !PT ;  /* 0x000000007e007209 */ /* 0x000fca0007810000 */
[----:B------:R-:W2:Y:S01]  /*42f0*/  SHFL.BFLY PT, R9, R0, 0x2, 0x1f ;  /* 0x0c401f0000097f89 */ /* 0x000ea200000e0000 */
[----:B-1----:R-:W-:-:S04]  /*4300*/  FFMA.FTZ R2, R11, c[0x0][0x2d0], -R3 ;  /* 0x0000b4000b027a23 */ /* 0x002fc80000010803 */
[----:B------:R1:W3:Y:S02]  /*4310*/  MUFU.EX2 R201, R2 ;  /* 0x0000000200c97308 */ /* 0x0002e40000000800 */
[----:B-1----:R-:W-:Y:S02]  /*4320*/  FMNMX.FTZ R2, R128, R127, !PT ;  /* 0x0000007f80027209 */ /* 0x002fe40007810000 */
[----:B--2---:R-:W-:Y:S02]  /*4330*/  FMNMX.FTZ R0, R0, R9, !PT ;  /* 0x0000000900007209 */ /* 0x004fe40007810000 */
[----:B------:R-:W-:Y:S02]  /*4340*/  FMNMX.FTZ R2, R117, R2, !PT ;  /* 0x0000000275027209 */ /* 0x000fe40007810000 */
[----:B---3--:R-:W-:Y:S01]  /*4350*/  F2FP.BF16.PACK_AB R7, R201, R203 ;  /* 0x000000cbc907723e */ /* 0x008fe200000010ff */
[----:B------:R-:W1:Y:S01]  /*4360*/  SHFL.BFLY PT, R10, R0, 0x1, 0x1f ;  /* 0x0c201f00000a7f89 */ /* 0x000e6200000e0000 */
[----:B------:R-:W-:-:S04]  /*4370*/  FMNMX.FTZ R2, R116, R2, !PT ;  /* 0x0000000274027209 */ /* 0x000fc80007810000 */
[----:B------:R-:W-:Y:S01]  /*4380*/  FMNMX.FTZ R2, R105, R2, !PT ;  /* 0x0000000269027209 */ /* 0x000fe20007810000 */
[----:B------:R-:W-:Y:S03]  /*4390*/  HMMA.16816.F32.BF16 R132, R4, R44, RZ ;  /* 0x0000002c0484723c */ /* 0x000fe600000418ff */
[----:B------:R-:W-:-:S04]  /*43a0*/  FMNMX.FTZ R2, R14, R2, !PT ;  /* 0x000000020e027209 */ /* 0x000fc80007810000 */
[----:B------:R-:W-:Y:S01]  /*43b0*/  FMNMX.FTZ R8, R15, R2, !PT ;  /* 0x000000020f087209 */ /* 0x000fe20007810000 */
[----:B------:R-:W-:Y:S01]  /*43c0*/  FFMA.FTZ R2, R19, c[0x0][0x2d0], -R12 ;  /* 0x0000b40013027a23 */ /* 0x000fe2000001080c */
[C---:B------:R-:W-:Y:S02]  /*43d0*/  HMMA.16816.F32.BF16 R112, R4.reuse, R72, RZ ;  /* 0x000000480470723c */ /* 0x040fe400000418ff */
[----:B------:R-:W-:Y:S01]  /*43e0*/  FMNMX.FTZ R8, R25, R8, !PT ;  /* 0x0000000819087209 */ /* 0x000fe20007810000 */
[----:B------:R2:W-:Y:S03]  /*43f0*/  MUFU.EX2 R198, R2 ;  /* 0x0000000200c67308 */ /* 0x0005e60000000800 */
[----:B------:R-:W-:Y:S02]  /*4400*/  FMNMX.FTZ R8, R107, R8, !PT ;  /* 0x000000086b087209 */ /* 0x000fe40007810000 */
[----:B------:R-:W-:Y:S01]  /*4410*/  HMMA.16816.F32.BF16 R108, R4, R80, RZ ;  /* 0x00000050046c723c */ /* 0x000fe200000418ff */
[----:B-1----:R-:W-:Y:S01]  /*4420*/  FMNMX.FTZ R122, R0, R10, !PT ;  /* 0x0000000a007a7209 */ /* 0x002fe20007810000 */
[----:B------:R-:W-:-:S03]  /*4430*/  FFMA.FTZ R0, R17, c[0x0][0x2d0], -R3 ;  /* 0x0000b40011007a23 */ /* 0x000fc60000010803 */
[----:B------:R-:W-:Y:S01]  /*4440*/  FSETP.NEU.FTZ.AND P0, PT, R122, -INF , PT ;  /* 0xff8000007a00780b */ /* 0x000fe20003f1d000 */
[----:B------:R1:W-:Y:S02]  /*4450*/  MUFU.EX2 R195, R0 ;  /* 0x0000000000c37308 */ /* 0x0003e40000000800 */
[----:B------:R-:W-:Y:S01]  /*4460*/  HMMA.16816.F32.BF16 R136, R4, R40, RZ ;  /* 0x000000280488723c */ /* 0x000fe200000418ff */
[----:B--2---:R-:W-:-:S05]  /*4470*/  FFMA.FTZ R2, R20, c[0x0][0x2d0], -R12 ;  /* 0x0000b40014027a23 */ /* 0x004fca000001080c */
[----:B------:R2:W3:Y:S02]  /*4480*/  MUFU.EX2 R197, R2 ;  /* 0x0000000200c57308 */ /* 0x0004e40000000800 */
[----:B------:R-:W-:Y:S01]  /*4490*/  HMMA.16816.F32.BF16 R100, R4, R84, RZ ;  /* 0x000000540464723c */ /* 0x000fe200000418ff */
[----:B-1----:R-:W-:-:S07]  /*44a0*/  FFMA.FTZ R0, R18, c[0x0][0x2d0], -R3 ;  /* 0x0000b40012007a23 */ /* 0x002fce0000010803 */
[----:B------:R-:W-:Y:S01]  /*44b0*/  HMMA.16816.F32.BF16 R96, R4, R92, RZ ;  /* 0x0000005c0460723c */ /* 0x000fe200000418ff */
[----:B------:R-:W1:Y:S01]  /*44c0*/  MUFU.EX2 R196, R0 ;  /* 0x0000000000c47308 */ /* 0x000e620000000800 */
[----:B--2---:R-:W-:Y:S01]  /*44d0*/  FMNMX.FTZ R2, R106, R8, !PT ;  /* 0x000000086a027209 */ /* 0x004fe20007810000 */
[----:B------:R-:W-:Y:S01]  /*44e0*/  FFMA.FTZ R8, R21, c[0x0][0x2d0], -R3 ;  /* 0x0000b40015087a23 */ /* 0x000fe20000010803 */
[----:B---3--:R-:W-:-:S04]  /*44f0*/  F2FP.BF16.PACK_AB R10, R197, R198 ;  /* 0x000000c6c50a723e */ /* 0x008fc800000010ff */
[----:B------:R-:W-:Y:S01]  /*4500*/  HMMA.16816.F32.BF16 R88, R4, R42, RZ ;  /* 0x0000002a0458723c */ /* 0x000fe200000418ff */
[----:B------:R-:W-:Y:S01]  /*4510*/  FMNMX.FTZ R2, R104, R2, !PT ;  /* 0x0000000268027209 */ /* 0x000fe20007810000 */
[----:B------:R2:W-:Y:S01]  /*4520*/  MUFU.EX2 R194, R8 ;  /* 0x0000000800c27308 */ /* 0x0005e20000000800 */
[----:B-1----:R-:W-:-:S05]  /*4530*/  F2FP.BF16.PACK_AB R11, R196, R195 ;  /* 0x000000c3c40b723e */ /* 0x002fca00000010ff */
[C---:B------:R-:W-:Y:S08]  /*4540*/  HMMA.16816.F32.BF16 R36, R4.reuse, R46, RZ ;  /* 0x0000002e0424723c */ /* 0x040ff000000418ff */
[----:B------:R-:W-:Y:S01]  /*4550*/  HMMA.16816.F32.BF16 R32, R4, R74, RZ ;  /* 0x0000004a0420723c */ /* 0x000fe200000418ff */
[----:B--2---:R-:W-:Y:S01]  /*4560*/  FMNMX.FTZ R8, R79, R2, !PT ;  /* 0x000000024f087209 */ /* 0x004fe20007810000 */
[----:B------:R-:W-:-:S04]  /*4570*/  FFMA.FTZ R2, R16, c[0x0][0x2d0], -R3 ;  /* 0x0000b40010027a23 */ /* 0x000fc80000010803 */
[----:B------:R-:W1:Y:S01]  /*4580*/  SHFL.BFLY PT, R9, R8, 0x2, 0x1f ;  /* 0x0c401f0008097f89 */ /* 0x000e6200000e0000 */
[----:B------:R2:W3:Y:S01]  /*4590*/  MUFU.EX2 R218, R2 ;  /* 0x0000000200da7308 */ /* 0x0004e20000000800 */
[C---:B------:R-:W-:Y:S08]  /*45a0*/  HMMA.16816.F32.BF16 R28, R4.reuse, R82, RZ ;  /* 0x00000052041c723c */ /* 0x040ff000000418ff */
[----:B------:R-:W-:Y:S01]  /*45b0*/  HMMA.16816.F32.BF16 R16, R4, R94, RZ ;  /* 0x0000005e0410723c */ /* 0x000fe200000418ff */
[----:B--2---:R-:W-:-:S05]  /*45c0*/  FMUL.FTZ R2, R122, c[0x0][0x2d0] ;  /* 0x0000b4007a027a20 */ /* 0x004fca0000410000 */
[----:B------:R-:W-:-:S05]  /*45d0*/  FSEL R2, R2, RZ, P0 ;  /* 0x000000ff02027208 */ /* 0x000fca0000000000 */
[----:B------:R-:W-:-:S04]  /*45e0*/  FFMA.FTZ R0, R22, c[0x0][0x2d0], -R2 ;  /* 0x0000b40016007a23 */ /* 0x000fc80000010802 */
[----:B------:R1:W-:Y:S02]  /*45f0*/  MUFU.EX2 R167, R0 ;  /* 0x0000000000a77308 */ /* 0x0003e40000000800 */
[----:B-1----:R-:W-:Y:S01]  /*4600*/  FMNMX.FTZ R0, R8, R9, !PT ;  /* 0x0000000908007209 */ /* 0x002fe20007810000 */
[--C-:B------:R-:W-:Y:S01]  /*4610*/  FFMA.FTZ R8, R23, c[0x0][0x2d0], -R2.reuse ;  /* 0x0000b40017087a23 */ /* 0x100fe20000010802 */
[----:B---3--:R-:W-:Y:S01]  /*4620*/  F2FP.BF16.PACK_AB R9, R218, R194 ;  /* 0x000000c2da09723e */ /* 0x008fe200000010ff */
[----:B------:R-:W-:Y:S03]  /*4630*/  HMMA.16816.F32.BF16 R20, R4, R86, RZ ;  /* 0x000000560414723c */ /* 0x000fe600000418ff */
[----:B------:R1:W-:Y:S01]  /*4640*/  MUFU.EX2 R166, R8 ;  /* 0x0000000800a67308 */ /* 0x0003e20000000800 */
[----:B------:R-:W2:Y:S03]  /*4650*/  SHFL.BFLY PT, R13, R0, 0x1, 0x1f ;  /* 0x0c201f00000d7f89 */ /* 0x000ea600000e0000 */
[----:B------:R-:W-:-:S04]  /*4660*/  FFMA.FTZ R4, R78, c[0x0][0x2d0], -R2 ;  /* 0x0000b4004e047a23 */ /* 0x000fc80000010802 */
[----:B------:R3:W-:Y:S01]  /*4670*/  MUFU.EX2 R163, R4 ;  /* 0x0000000400a37308 */ /* 0x0007e20000000800 */
[----:B-1----:R-:W-:-:S07]  /*4680*/  F2FP.BF16.PACK_AB R8, R199, R200 ;  /* 0x000000c8c708723e */ /* 0x002fce00000010ff */
[C---:B------:R-:W-:Y:S01]  /*4690*/  HMMA.16816.F32.BF16 R152, R8.reuse, R48, R132 ;  /* 0x000000300898723c */ /* 0x040fe20000041884 */
[--C-:B---3--:R-:W-:Y:S01]  /*46a0*/  FFMA.FTZ R4, R77, c[0x0][0x2d0], -R2.reuse ;  /* 0x0000b4004d047a23 */ /* 0x108fe20000010802 */
[----:B--2---:R-:W-:Y:S01]  /*46b0*/  FMNMX.FTZ R121, R0, R13, !PT ;  /* 0x0000000d00797209 */ /* 0x004fe20007810000 */
[--C-:B------:R-:W-:Y:S02]  /*46c0*/  FFMA.FTZ R0, R27, c[0x0][0x2d0], -R2.reuse ;  /* 0x0000b4001b007a23 */ /* 0x100fe40000010802 */
[----:B------:R1:W-:Y:S01]  /*46d0*/  MUFU.EX2 R164, R4 ;  /* 0x0000000400a47308 */ /* 0x0003e20000000800 */
[----:B------:R-:W-:Y:S02]  /*46e0*/  FSETP.NEU.FTZ.AND P0, PT, R121, -INF , PT ;  /* 0xff8000007900780b */ /* 0x000fe40003f1d000 */
[C---:B------:R-:W-:Y:S05]  /*46f0*/  HMMA.16816.F32.BF16 R132, R8.reuse, R60, R112 ;  /* 0x0000003c0884723c */ /* 0x040fea0000041870 */
[----:B------:R2:W-:Y:S03]  /*4700*/  MUFU.EX2 R162, R0 ;  /* 0x0000000000a27308 */ /* 0x0005e60000000800 */
[----:B------:R-:W-:Y:S01]  /*4710*/  HMMA.16816.F32.BF16 R96, R8, R64, R96 ;  /* 0x000000400860723c */ /* 0x000fe20000041860 */
[----:B-1----:R-:W-:-:S07]  /*4720*/  FFMA.FTZ R4, R76, c[0x0][0x2d0], -R2 ;  /* 0x0000b4004c047a23 */ /* 0x002fce0000010802 */
[----:B------:R-:W-:Y:S01]  /*4730*/  HMMA.16816.F32.BF16 R212, R8, R52, R136 ;  /* 0x0000003408d4723c */ /* 0x000fe20000041888 */
[----:B------:R-:W-:Y:S01]  /*4740*/  IMAD.MOV.U32 R78, RZ, RZ, R154 ;  /* 0x000000ffff4e7224 */ /* 0x000fe200078e009a */
[----:B------:R1:W-:Y:S01]  /*4750*/  MUFU.EX2 R165, R4 ;  /* 0x0000000400a57308 */ /* 0x0003e20000000800 */
[----:B------:R-:W-:Y:S02]  /*4760*/  IMAD.MOV.U32 R77, RZ, RZ, R155 ;  /* 0x000000ffff4d7224 */ /* 0x000fe400078e009b */
[----:B--2---:R-:W-:-:S03]  /*4770*/  FMUL.FTZ R0, R121, c[0x0][0x2d0] ;  /* 0x0000b40079007a20 */ /* 0x004fc60000410000 */
[----:B------:R-:W-:Y:S01]  /*4780*/  IMAD.MOV.U32 R114, RZ, RZ, R132 ;  /* 0x000000ffff727224 */ /* 0x000fe200078e0084 */
[C---:B------:R-:W-:Y:S01]  /*4790*/  HMMA.16816.F32.BF16 R248, R8.reuse, R62, R32 ;  /* 0x0000003e08f8723c */ /* 0x040fe20000041820 */
[----:B------:R-:W-:Y:S01]  /*47a0*/  IMAD.MOV.U32 R113, RZ, RZ, R133 ;  /* 0x000000ffff717224 */ /* 0x000fe200078e0085 */
[----:B------:R-:W-:Y:S01]  /*47b0*/  FSEL R0, R0, RZ, P0 ;  /* 0x000000ff00007208 */ /* 0x000fe20000000000 */
[----:B------:R-:W-:Y:S02]  /*47c0*/  IMAD.MOV.U32 R112, RZ, RZ, R134 ;  /* 0x000000ffff707224 */ /* 0x000fe400078e0086 */
[----:B------:R-:W-:Y:S02]  /*47d0*/  IMAD.MOV.U32 R76, RZ, RZ, R135 ;  /* 0x000000ffff4c7224 */ /* 0x000fe400078e0087 */
[----:B------:R-:W-:Y:S01]  /*47e0*/  IMAD.MOV.U32 R139, RZ, RZ, R96 ;  /* 0x000000ffff8b7224 */ /* 0x000fe200078e0060 */
[----:B------:R-:W-:Y:S01]  /*47f0*/  HMMA.16816.F32.BF16 R132, R8, R56, R108 ;  /* 0x000000380884723c */ /* 0x000fe2000004186c */
[----:B-1----:R-:W-:-:S02]  /*4800*/  FFMA.FTZ R4, R26, c[0x0][0x2d0], -R2 ;  /* 0x0000b4001a047a23 */ /* 0x002fc40000010802 */
[----:B------:R-:W-:Y:S02]  /*4810*/  IMAD.MOV.U32 R138, RZ, RZ, R97 ;  /* 0x000000ffff8a7224 */ /* 0x000fe400078e0061 */
[----:B------:R1:W-:Y:S01]  /*4820*/  MUFU.EX2 R161, R4 ;  /* 0x0000000400a17308 */ /* 0x0003e20000000800 */
[----:B------:R-:W-:Y:S02]  /*4830*/  IMAD.MOV.U32 R115, RZ, RZ, R98 ;  /* 0x000000ffff737224 */ /* 0x000fe400078e0062 */
[----:B------:R-:W-:Y:S01]  /*4840*/  IMAD.MOV.U32 R111, RZ, RZ, R99 ;  /* 0x000000ffff6f7224 */ /* 0x000fe200078e0063 */
[----:B------:R-:W-:Y:S01]  /*4850*/  HMMA.16816.F32.BF16 R244, R8, R58, R28 ;  /* 0x0000003a08f4723c */ /* 0x000fe2000004181c */
[----:B------:R-:W-:Y:S02]  /*4860*/  IMAD.MOV.U32 R137, RZ, RZ, R152 ;  /* 0x000000ffff897224 */ /* 0x000fe400078e0098 */
[----:B------:R-:W-:-:S05]  /*4870*/  IMAD.MOV.U32 R136, RZ, RZ, R153 ;  /* 0x000000ffff887224 */ /* 0x000fca00078e0099 */
[----:B------:R-:W-:Y:S01]  /*4880*/  HMMA.16816.F32.BF16 R96, R8, R50, R36 ;  /* 0x000000320860723c */ /* 0x000fe20000041824 */
[----:B-1----:R-:W-:-:S06]  /*4890*/  FFMA.FTZ R4, R24, c[0x0][0x2d0], -R2 ;  /* 0x0000b40018047a23 */ /* 0x002fcc0000010802 */
[----:B------:R-:W-:Y:S01]  /*48a0*/  IMAD.MOV.U32 R110, RZ, RZ, R132 ;  /* 0x000000ffff6e7224 */ /* 0x000fe200078e0084 */
[----:B------:R1:W2:Y:S01]  /*48b0*/  MUFU.EX2 R160, R4 ;  /* 0x0000000400a07308 */ /* 0x0002a20000000800 */
[----:B------:R-:W-:Y:S01]  /*48c0*/  IMAD.MOV.U32 R109, RZ, RZ, R133 ;  /* 0x000000ffff6d7224 */ /* 0x000fe200078e0085 */
[----:B------:R-:W-:Y:S01]  /*48d0*/  HMMA.16816.F32.BF16 R240, R8, R70, R20 ;  /* 0x0000004608f0723c */ /* 0x000fe20000041814 */
[----:B------:R-:W-:Y:S02]  /*48e0*/  IMAD.MOV.U32 R108, RZ, RZ, R134 ;  /* 0x000000ffff6c7224 */ /* 0x000fe400078e0086 */
[----:B------:R-:W-:-:S05]  /*48f0*/  IMAD.MOV.U32 R13, RZ, RZ, R135 ;  /* 0x000000ffff0d7224 */ /* 0x000fca00078e0087 */
[----:B------:R-:W-:Y:S01]  /*4900*/  HMMA.16816.F32.BF16 R132, R8, R68, R100 ;  /* 0x000000440884723c */ /* 0x000fe20000041864 */
[----:B-1----:R-:W-:Y:S01]  /*4910*/  FFMA.FTZ R4, R128, c[0x0][0x2d0], -R0 ;  /* 0x0000b40080047a23 */ /* 0x002fe20000010800 */
[----:B--2---:R-:W-:-:S06]  /*4920*/  F2FP.BF16.PACK_AB R6, R160, R161 ;  /* 0x000000a1a006723e */ /* 0x004fcc00000010ff */
[C---:B------:R-:W-:Y:S01]  /*4930*/  HMMA.16816.F32.BF16 R208, R8.reuse, R66, R16 ;  /* 0x0000004208d0723c */ /* 0x040fe20000041810 */
[----:B------:R1:W-:Y:S11]  /*4940*/  MUFU.EX2 R145, R4 ;  /* 0x0000000400917308 */ /* 0x0003f60000000800 */
[----:B------:R-:W-:Y:S04]  /*4950*/  @!UPT UIADD3 URZ, URZ, URZ, URZ ;  /* 0x0000003f3f3ff290 */ /* 0x000fe8000fffe03f */
[----:B------:R-:W-:Y:S02]  /*4960*/  IMAD.MOV.U32 R103, RZ, RZ, R132 ;  /* 0x000000ffff677224 */ /* 0x000fe400078e0084 */
[----:B-1----:R-:W-:Y:S02]  /*4970*/  FFMA.FTZ R4, R127, c[0x0][0x2d0], -R0 ;  /* 0x0000b4007f047a23 */ /* 0x002fe40000010800 */
[----:B------:R-:W-:Y:S02]  /*4980*/  IMAD.MOV.U32 R102, RZ, RZ, R133 ;  /* 0x000000ffff667224 */ /* 0x000fe400078e0085 */
[----:B------:R1:W2:Y:S01]  /*4990*/  MUFU.EX2 R144, R4 ;  /* 0x0000000400907308 */ /* 0x0002a20000000800 */
[----:B------:R-:W-:Y:S02]  /*49a0*/  IMAD.MOV.U32 R101, RZ, RZ, R134 ;  /* 0x000000ffff657224 */ /* 0x000fe400078e0086 */
[----:B------:R-:W-:Y:S02]  /*49b0*/  IMAD.MOV.U32 R100, RZ, RZ, R135 ;  /* 0x000000ffff647224 */ /* 0x000fe400078e0087 */
[----:B------:R-:W-:Y:S07]  /*49c0*/  HMMA.16816.F32.BF16 R132, R8, R54, R88 ;  /* 0x000000360884723c */ /* 0x000fee0000041858 */
[----:B------:R-:W-:-:S02]  /*49d0*/  F2FP.BF16.PACK_AB R8, R166, R167 ;  /* 0x000000a7a608723e */ /* 0x000fc400000010ff */
[----:B------:R-:W-:Y:S01]  /*49e0*/  F2FP.BF16.PACK_AB R10, R164, R163 ;  /* 0x000000a3a40a723e */ /* 0x000fe200000010ff */
[----:B-1----:R-:W-:Y:S01]  /*49f0*/  FFMA.FTZ R4, R117, c[0x0][0x2d0], -R0 ;  /* 0x0000b40075047a23 */ /* 0x002fe20000010800 */
[----:B--2---:R-:W-:-:S03]  /*4a00*/  F2FP.BF16.PACK_AB R9, R144, R145 ;  /* 0x000000919009723e */ /* 0x004fc600000010ff */
[----:B------:R1:W-:Y:S02]  /*4a10*/  MUFU.EX2 R159, R4 ;  /* 0x00000004009f7308 */ /* 0x0003e40000000800 */
[----:B-1----:R-:W-:-:S06]  /*4a20*/  FFMA.FTZ R4, R116, c[0x0][0x2d0], -R0 ;  /* 0x0000b40074047a23 */ /* 0x002fcc0000010800 */
[----:B------:R1:W2:Y:S02]  /*4a30*/  MUFU.EX2 R157, R4 ;  /* 0x00000004009d7308 */ /* 0x0002a40000000800 */
[----:B-1----:R-:W-:Y:S01]  /*4a40*/  FFMA.FTZ R4, R105, c[0x0][0x2d0], -R0 ;  /* 0x0000b40069047a23 */ /* 0x002fe20000010800 */
[----:B--2---:R-:W-:Y:S01]  /*4a50*/  F2FP.BF16.PACK_AB R11, R157, R159 ;  /* 0x0000009f9d0b723e */ /* 0x004fe200000010ff */
[----:B------:R-:W-:-:S04]  /*4a60*/  IMAD.MOV.U32 R105, RZ, RZ, R109 ;  /* 0x000000ffff697224 */ /* 0x000fc800078e006d */
[----:B------:R1:W-:Y:S01]  /*4a70*/  MUFU.EX2 R158, R4 ;  /* 0x00000004009e7308 */ /* 0x0003e20000000800 */
[----:B------:R-:W-:Y:S01]  /*4a80*/  IMAD.MOV.U32 R109, RZ, RZ, R136 ;  /* 0x000000ffff6d7224 */ /* 0x000fe200078e0088 */
[C---:B------:R-:W-:Y:S08]  /*4a90*/  HMMA.16816.F32.BF16 R16, R8.reuse, R44, RZ ;  /* 0x0000002c0810723c */ /* 0x040ff000000418ff */
[----:B------:R-:W-:Y:S01]  /*4aa0*/  HMMA.16816.F32.BF16 R20, R8, R40, RZ ;  /* 0x000000280814723c */ /* 0x000fe200000418ff */
[----:B-1----:R-:W-:-:S04]  /*4ab0*/  FFMA.FTZ R4, R14, c[0x0][0x2d0], -R0 ;  /* 0x0000b4000e047a23 */ /* 0x002fc80000010800 */
[----:B------:R1:W2:Y:S03]  /*4ac0*/  MUFU.EX2 R116, R4 ;  /* 0x0000000400747308 */ /* 0x0002a60000000800 */
[C---:B------:R-:W-:Y:S07]  /*4ad0*/  HMMA.16816.F32.BF16 R28, R8.reuse, R84, RZ ;  /* 0x00000054081c723c */ /* 0x040fee00000418ff */
[----:B------:R-:W-:Y:S01]  /*4ae0*/  IMAD.MOV.U32 R84, RZ, RZ, R139 ;  /* 0x000000ffff547224 */ /* 0x000fe200078e008b */
[----:B------:R-:W-:Y:S01]  /*4af0*/  HMMA.16816.F32.BF16 R36, R8, R46, RZ ;  /* 0x0000002e0824723c */ /* 0x000fe200000418ff */
[----:B------:R-:W-:-:S02]  /*4b00*/  IMAD.MOV.U32 R85, RZ, RZ, R138 ;  /* 0x000000ffff557224 */ /* 0x000fc400078e008a */
[----:B-1----:R-:W-:Y:S01]  /*4b10*/  FFMA.FTZ R4, R15, c[0x0][0x2d0], -R0 ;  /* 0x0000b4000f047a23 */ /* 0x002fe20000010800 */
[----:B--2---:R-:W-:-:S04]  /*4b20*/  F2FP.BF16.PACK_AB R5, R116, R158 ;  /* 0x0000009e7405723e */ /* 0x004fc800000010ff */
[C---:B------:R-:W-:Y:S01]  /*4b30*/  HMMA.16816.F32.BF16 R40, R8.reuse, R42, RZ ;  /* 0x0000002a0828723c */ /* 0x040fe200000418ff */
[----:B------:R1:W-:Y:S07]  /*4b40*/  MUFU.EX2 R156, R4 ;  /* 0x00000004009c7308 */ /* 0x0003ee0000000800 */
[C---:B------:R-:W-:Y:S08]  /*4b50*/  HMMA.16816.F32.BF16 R32, R8.reuse, R82, RZ ;  /* 0x000000520820723c */ /* 0x040ff000000418ff */
[----:B------:R-:W-:Y:S01]  /*4b60*/  HMMA.16816.F32.BF16 R44, R8, R86, RZ ;  /* 0x00000056082c723c */ /* 0x000fe200000418ff */
[----:B-1----:R-:W-:-:S04]  /*4b70*/  FFMA.FTZ R4, R25, c[0x0][0x2d0], -R0 ;  /* 0x0000b40019047a23 */ /* 0x002fc80000010800 */
[----:B------:R1:W2:Y:S02]  /*4b80*/  MUFU.EX2 R117, R4 ;  /* 0x0000000400757308 */ /* 0x0002a40000000800 */
[----:B------:R-:W-:Y:S01]  /*4b90*/  IMAD.MOV.U32 R86, RZ, RZ, R115 ;  /* 0x000000ffff567224 */ /* 0x000fe200078e0073 */
[----:B------:R-:W-:Y:S01]  /*4ba0*/  HMMA.16816.F32.BF16 R24, R8, R92, RZ ;  /* 0x0000005c0818723c */ /* 0x000fe200000418ff */
[----:B------:R-:W-:Y:S02]  /*4bb0*/  IMAD.MOV.U32 R87, RZ, RZ, R111 ;  /* 0x000000ffff577224 */ /* 0x000fe400078e006f */
[----:B------:R-:W-:-:S04]  /*4bc0*/  IMAD.MOV.U32 R111, RZ, RZ, R77 ;  /* 0x000000ffff6f7224 */ /* 0x000fc800078e004d */
[----:B------:R-:W-:Y:S02]  /*4bd0*/  IMAD.MOV.U32 R92, RZ, RZ, R103 ;  /* 0x000000ffff5c7224 */ /* 0x000fe400078e0067 */
[----:B------:R-:W-:Y:S01]  /*4be0*/  IMAD.MOV.U32 R93, RZ, RZ, R102 ;  /* 0x000000ffff5d7224 */ /* 0x000fe200078e0066 */
[----:B-1----:R-:W-:Y:S02]  /*4bf0*/  F2FP.BF16.PACK_AB R4, R162, R165 ;  /* 0x000000a5a204723e */ /* 0x002fe400000010ff */
[----:B--2---:R-:W-:-:S07]  /*4c00*/  F2FP.BF16.PACK_AB R7, R117, R156 ;  /* 0x0000009c7507723e */ /* 0x004fce00000010ff */
[----:B------:R-:W-:Y:S08]  /*4c10*/  HMMA.16816.F32.BF16 R88, R4, R48, R16 ;  /* 0x000000300458723c */ /* 0x000ff00000041810 */
[----:B------:R-:W-:Y:S01]  /*4c20*/  HMMA.16816.F32.BF16 R16, R8, R80, RZ ;  /* 0x000000500810723c */ /* 0x000fe200000418ff */
[----:B------:R-:W-:Y:S07]  /*4c30*/  LDSM.16.MT88.4 R80, [R180+0x1400] ;  /* 0x00140000b450783b */ /* 0x000fee0000004200 */
[----:B------:R-:W-:Y:S08]  /*4c40*/  HMMA.16816.F32.BF16 R128, R4, R52, R20 ;  /* 0x000000340480723c */ /* 0x000ff00000041814 */
[----:B------:R-:W-:Y:S07]  /*4c50*/  HMMA.16816.F32.BF16 R20, R8, R72, RZ ;  /* 0x000000480814723c */ /* 0x000fee00000418ff */
[----:B------:R-:W-:Y:S01]  /*4c60*/  IMAD.MOV.U32 R72, RZ, RZ, R114 ;  /* 0x000000ffff487224 */ /* 0x000fe200078e0072 */
[----:B------:R-:W-:Y:S01]  /*4c70*/  HMMA.16816.F32.BF16 R176, R4, R56, R16 ;  /* 0x0000003804b0723c */ /* 0x000fe20000041810 */
[----:B------:R-:W-:-:S07]  /*4c80*/  IMAD.MOV.U32 R73, RZ, RZ, R113 ;  /* 0x000000ffff497224 */ /* 0x000fce00078e0071 */
[----:B------:R-:W-:Y:S07]  /*4c90*/  HMMA.16816.F32.BF16 R16, R8, R74, RZ ;  /* 0x0000004a0810723c */ /* 0x000fee00000418ff */
[----:B------:R-:W-:Y:S01]  /*4ca0*/  IMAD.MOV.U32 R74, RZ, RZ, R112 ;  /* 0x000000ffff4a7224 */ /* 0x000fe200078e0070 */
[----:B------:R-:W-:Y:S01]  /*4cb0*/  HMMA.16816.F32.BF16 R172, R4, R60, R20 ;  /* 0x0000003c04ac723c */ /* 0x000fe20000041814 */
[----:B------:R-:W-:-:S07]  /*4cc0*/  IMAD.MOV.U32 R75, RZ, RZ, R76 ;  /* 0x000000ffff4b7224 */ /* 0x000fce00078e004c */
[----:B------:R-:W-:Y:S07]  /*4cd0*/  HMMA.16816.F32.BF16 R20, R8, R94, RZ ;  /* 0x0000005e0814723c */ /* 0x000fee00000418ff */
[----:B------:R-:W-:Y:S01]  /*4ce0*/  FFMA.FTZ R8, R125, c[0x0][0x2d0], -R2 ;  /* 0x0000b4007d087a23 */ /* 0x000fe20000010802 */
[----:B------:R-:W-:Y:S01]  /*4cf0*/  HMMA.16816.F32.BF16 R168, R4, R64, R24 ;  /* 0x0000004004a8723c */ /* 0x000fe20000041818 */
[----:B------:R-:W-:Y:S02]  /*4d00*/  IMAD.MOV.U32 R94, RZ, RZ, R101 ;  /* 0x000000ffff5e7224 */ /* 0x000fe400078e0065 */
[----:B------:R1:W-:Y:S01]  /*4d10*/  MUFU.EX2 R26, R8 ;  /* 0x00000008001a7308 */ /* 0x0003e20000000800 */
[----:B------:R-:W-:-:S02]  /*4d20*/  IMAD.MOV.U32 R95, RZ, RZ, R100 ;  /* 0x000000ffff5f7224 */ /* 0x000fc400078e0064 */
[----:B------:R-:W-:Y:S02]  /*4d30*/  FADD.FTZ R9, R206, R205 ;  /* 0x000000cdce097221 */ /* 0x000fe40000010000 */
[----:B------:R-:W-:Y:S01]  /*4d40*/  HMMA.16816.F32.BF16 R100, R4, R68, R28 ;  /* 0x000000440464723c */ /* 0x000fe2000004181c */
[----:B------:R-:W-:-:S07]  /*4d50*/  FADD.FTZ R11, R204, R202 ;  /* 0x000000cacc0b7221 */ /* 0x000fce0000010000 */
[----:B------:R-:W-:Y:S01]  /*4d60*/  HMMA.16816.F32.BF16 R36, R4, R50, R36 ;  /* 0x000000320424723c */ /* 0x000fe20000041824 */
[----:B-1----:R-:W-:-:S04]  /*4d70*/  FFMA.FTZ R8, R124, c[0x0][0x2d0], -R2 ;  /* 0x0000b4007c087a23 */ /* 0x002fc80000010802 */
[----:B------:R1:W2:Y:S03]  /*4d80*/  MUFU.EX2 R28, R8 ;  /* 0x00000008001c7308 */ /* 0x0002a60000000800 */
[C---:B------:R-:W-:Y:S08]  /*4d90*/  HMMA.16816.F32.BF16 R48, R4.reuse, R62, R16 ;  /* 0x0000003e0430723c */ /* 0x040ff00000041810 */
[----:B------:R-:W-:Y:S01]  /*4da0*/  HMMA.16816.F32.BF16 R20, R4, R66, R20 ;  /* 0x000000420414723c */ /* 0x000fe20000041814 */
[----:B------:R-:W3:Y:S01]  /*4db0*/  LDSM.16.MT88.4 R64, [R181+0x800] ;  /* 0x00080000b540783b */ /* 0x000ee20000004200 */
[----:B-1----:R-:W-:-:S06]  /*4dc0*/  FFMA.FTZ R8, R118, c[0x0][0x2d0], -R2 ;  /* 0x0000b40076087a23 */ /* 0x002fcc0000010802 */
[C---:B------:R-:W-:Y:S01]  /*4dd0*/  HMMA.16816.F32.BF16 R40, R4.reuse, R54, R40 ;  /* 0x000000360428723c */ /* 0x040fe20000041828 */
[----:B------:R-:W-:Y:S01]  /*4de0*/  FFMA.FTZ R2, R126, c[0x0][0x2d0], -R2 ;  /* 0x0000b4007e027a23 */ /* 0x000fe20000010802 */
[----:B--2---:R-:W-:Y:S01]  /*4df0*/  F2FP.BF16.PACK_AB R152, R28, R26 ;  /* 0x0000001a1c98723e */ /* 0x004fe200000010ff */
[----:B------:R-:W-:Y:S05]  /*4e00*/  MUFU.EX2 R29, R8 ;  /* 0x00000008001d7308 */ /* 0x000fea0000000800 */
[C---:B------:R-:W-:Y:S03]  /*4e10*/  HMMA.16816.F32.BF16 R32, R4.reuse, R58, R32 ;  /* 0x0000003a0420723c */ /* 0x040fe60000041820 */
[----:B------:R1:W2:Y:S05]  /*4e20*/  MUFU.EX2 R27, R2 ;  /* 0x00000002001b7308 */ /* 0x0002aa0000000800 */
[----:B------:R-:W-:Y:S01]  /*4e30*/  HMMA.16816.F32.BF16 R44, R4, R70, R44 ;  /* 0x00000046042c723c */ /* 0x000fe2000004182c */
[----:B------:R-:W-:Y:S01]  /*4e40*/  LDSM.16.MT88.4 R4, [R181+0x2000] ;  /* 0x00200000b504783b */ /* 0x000fe20000004200 */
[----:B-1----:R-:W-:Y:S01]  /*4e50*/  FFMA.FTZ R2, R107, c[0x0][0x2d0], -R0 ;  /* 0x0000b4006b027a23 */ /* 0x002fe20000010800 */
[----:B--2---:R-:W-:Y:S01]  /*4e60*/  F2FP.BF16.PACK_AB R154, R27, R29 ;  /* 0x0000001d1b9a723e */ /* 0x004fe200000010ff */
[----:B------:R-:W-:-:S02]  /*4e70*/  IMAD.MOV.U32 R107, RZ, RZ, R13 ;  /* 0x000000ffff6b7224 */ /* 0x000fc400078e000d */
[----:B------:R1:W-:Y:S02]  /*4e80*/  MUFU.EX2 R18, R2 ;  /* 0x0000000200127308 */ /* 0x0003e40000000800 */
[----:B-1----:R-:W-:Y:S02]  /*4e90*/  FFMA.FTZ R2, R106, c[0x0][0x2d0], -R0 ;  /* 0x0000b4006a027a23 */ /* 0x002fe40000010800 */
[----:B------:R-:W-:-:S04]  /*4ea0*/  IMAD.MOV.U32 R106, RZ, RZ, R108 ;  /* 0x000000ffff6a7224 */ /* 0x000fc800078e006c */
[----:B------:R1:W2:Y:S01]  /*4eb0*/  MUFU.EX2 R24, R2 ;  /* 0x0000000200187308 */ /* 0x0002a20000000800 */
[----:B------:R-:W-:Y:S02]  /*4ec0*/  IMAD.MOV.U32 R108, RZ, RZ, R137 ;  /* 0x000000ffff6c7224 */ /* 0x000fe400078e0089 */
[----:B------:R-:W4:Y:S01]  /*4ed0*/  LDSM.16.MT88.4 R136, [R180+0x800] ;  /* 0x00080000b488783b */ /* 0x000f220000004200 */
[--C-:B-1----:R-:W-:Y:S01]  /*4ee0*/  FFMA.FTZ R2, R104, c[0x0][0x2d0], -R0.reuse ;  /* 0x0000b40068027a23 */ /* 0x102fe20000010800 */
[----:B--2---:R-:W-:Y:S01]  /*4ef0*/  F2FP.BF16.PACK_AB R153, R24, R18 ;  /* 0x000000121899723e */ /* 0x004fe200000010ff */
[----:B------:R-:W-:Y:S02]  /*4f00*/  FFMA.FTZ R0, R79, c[0x0][0x2d0], -R0 ;  /* 0x0000b4004f007a23 */ /* 0x000fe40000010800 */
[----:B------:R-:W-:Y:S01]  /*4f10*/  MUFU.EX2 R25, R2 ;  /* 0x0000000200197308 */ /* 0x000fe20000000800 */
[----:B------:R-:W-:Y:S02]  /*4f20*/  IMAD.MOV.U32 R104, RZ, RZ, R110 ;  /* 0x000000ffff687224 */ /* 0x000fe400078e006e */
[----:B------:R-:W-:-:S05]  /*4f30*/  IMAD.MOV.U32 R110, RZ, RZ, R78 ;  /* 0x000000ffff6e7224 */ /* 0x000fca00078e004e */
[----:B------:R1:W2:Y:S02]  /*4f40*/  MUFU.EX2 R19, R0 ;  /* 0x0000000000137308 */ /* 0x0002a40000000800 */
[----:B-1----:R-:W-:Y:S01]  /*4f50*/  FFMA.FTZ R0, R146, c[0x0][0x2d0], -R12 ;  /* 0x0000b40092007a23 */ /* 0x002fe2000001080c */
[----:B--2---:R-:W-:-:S05]  /*4f60*/  F2FP.BF16.PACK_AB R155, R19, R25 ;  /* 0x00000019139b723e */ /* 0x004fca00000010ff */
[----:B------:R1:W-:Y:S02]  /*4f70*/  MUFU.EX2 R17, R0 ;  /* 0x0000000000117308 */ /* 0x0003e40000000800 */
[C---:B---3--:R-:W-:Y:S08]  /*4f80*/  HMMA.16816.F32.BF16 R52, R152.reuse, R64, R88 ;  /* 0x000000409834723c */ /* 0x048ff00000041858 */
[----:B----4-:R-:W-:Y:S01]  /*4f90*/  HMMA.16816.F32.BF16 R128, R152, R136, R128 ;  /* 0x000000889880723c */ /* 0x010fe20000041880 */
[----:B-1----:R-:W-:-:S04]  /*4fa0*/  FFMA.FTZ R0, R148, c[0x0][0x2d0], -R12 ;  /* 0x0000b40094007a23 */ /* 0x002fc8000001080c */
[----:B------:R1:W2:Y:S03]  /*4fb0*/  MUFU.EX2 R16, R0 ;  /* 0x0000000000107308 */ /* 0x0002a60000000800 */
[----:B------:R-:W-:Y:S01]  /*4fc0*/  HMMA.16816.F32.BF16 R68, R152, R80, R172 ;  /* 0x000000509844723c */ /* 0x000fe200000418ac */
[----:B-1----:R-:W-:Y:S01]  /*4fd0*/  FFMA.FTZ R0, R147, c[0x0][0x2d0], -R12 ;  /* 0x0000b40093007a23 */ /* 0x002fe2000001080c */
[----:B--2---:R-:W-:-:S03]  /*4fe0*/  F2FP.BF16.PACK_AB R112, R16, R17 ;  /* 0x000000111070723e */ /* 0x004fc600000010ff */
[----:B------:R1:W-:Y:S02]  /*4ff0*/  MUFU.EX2 R14, R0 ;  /* 0x00000000000e7308 */ /* 0x0003e40000000800 */
[----:B-1----:R-:W-:-:S06]  /*5000*/  FFMA.FTZ R0, R149, c[0x0][0x2d0], -R12 ;  /* 0x0000b40095007a23 */ /* 0x002fcc000001080c */
[----:B------:R1:W2:Y:S02]  /*5010*/  MUFU.EX2 R15, R0 ;  /* 0x00000000000f7308 */ /* 0x0002a40000000800 */
[----:B-1----:R-:W-:Y:S01]  /*5020*/  FFMA.FTZ R0, R140, c[0x0][0x2d0], -R3 ;  /* 0x0000b4008c007a23 */ /* 0x002fe20000010803 */
[----:B--2---:R-:W-:-:S05]  /*5030*/  F2FP.BF16.PACK_AB R114, R15, R14 ;  /* 0x0000000e0f72723e */ /* 0x004fca00000010ff */
[----:B------:R1:W-:Y:S02]  /*5040*/  MUFU.EX2 R2, R0 ;  /* 0x0000000000027308 */ /* 0x0003e40000000800 */
[----:B-1----:R-:W-:-:S06]  /*5050*/  FFMA.FTZ R0, R143, c[0x0][0x2d0], -R3 ;  /* 0x0000b4008f007a23 */ /* 0x002fcc0000010803 */
[----:B------:R1:W2:Y:S02]  /*5060*/  MUFU.EX2 R8, R0 ;  /* 0x0000000000087308 */ /* 0x0002a40000000800 */
[--C-:B-1----:R-:W-:Y:S01]  /*5070*/  FFMA.FTZ R0, R142, c[0x0][0x2d0], -R3.reuse ;  /* 0x0000b4008e007a23 */ /* 0x102fe20000010803 */
[----:B--2---:R-:W-:Y:S01]  /*5080*/  F2FP.BF16.PACK_AB R113, R8, R2 ;  /* 0x000000020871723e */ /* 0x004fe200000010ff */
[----:B------:R-:W-:-:S04]  /*5090*/  FFMA.FTZ R3, R141, c[0x0][0x2d0], -R3 ;  /* 0x0000b4008d037a23 */ /* 0x000fc80000010803 */
[----:B------:R1:W-:Y:S08]  /*50a0*/  MUFU.EX2 R12, R0 ;  /* 0x00000000000c7308 */ /* 0x0003f00000000800 */
[----:B------:R-:W2:Y:S01]  /*50b0*/  MUFU.EX2 R13, R3 ;  /* 0x00000003000d7308 */ /* 0x000ea20000000800 */
[----:B-1----:R-:W-:-:S04]  /*50c0*/  FADD.FTZ R0, R167, R166 ;  /* 0x000000a6a7007221 */ /* 0x002fc80000010000 */
[----:B------:R-:W-:Y:S02]  /*50d0*/  FADD.FTZ R10, R163, R0 ;  /* 0x00000000a30a7221 */ /* 0x000fe40000010000 */
[----:B------:R-:W-:Y:S01]  /*50e0*/  FADD.FTZ R0, R203, R11 ;  /* 0x0000000bcb007221 */ /* 0x000fe20000010000 */
[----:B--2---:R-:W-:Y:S01]  /*50f0*/  F2FP.BF16.PACK_AB R115, R13, R12 ;  /* 0x0000000c0d73723e */ /* 0x004fe200000010ff */
[----:B------:R-:W-:Y:S02]  /*5100*/  FADD.FTZ R3, R145, R144 ;  /* 0x0000009091037221 */ /* 0x000fe40000010000 */
[----:B------:R-:W-:Y:S01]  /*5110*/  HMMA.16816.F32.BF16 R144, R152, R4, R168 ;  /* 0x000000049890723c */ /* 0x000fe200000418a8 */
[----:B------:R-:W-:-:S07]  /*5120*/  FADD.FTZ R10, R164, R10 ;  /* 0x0000000aa40a7221 */ /* 0x000fce0000010000 */
[C---:B------:R-:W-:Y:S01]  /*5130*/  HMMA.16816.F32.BF16 R60, R112.reuse, R66, R96 ;  /* 0x00000042703c723c */ /* 0x040fe20000041860 */
[----:B------:R-:W1:Y:S07]  /*5140*/  LDSM.16.MT88.4 R96, [R181+0x1400] ;  /* 0x00140000b560783b */ /* 0x000e6e0000004200 */
[C---:B------:R-:W-:Y:S01]  /*5150*/  HMMA.16816.F32.BF16 R56, R112.reuse, R64, R108 ;  /* 0x000000407038723c */ /* 0x040fe2000004186c */
[----:B------:R-:W2:Y:S07]  /*5160*/  LDSM.16.MT88.4 R108, [R180+0x2000] ;  /* 0x00200000b46c783b */ /* 0x000eae0000004200 */
[C---:B------:R-:W-:Y:S07]  /*5170*/  HMMA.16816.F32.BF16 R148, R112.reuse, R4, R84 ;  /* 0x000000047094723c */ /* 0x040fee0000041854 */
        /* <DEDUP_REMOVED lines=11> */
[----:B------:R-:W-:Y:S01]  /*5230*/  IADD3 R194, R217, -0x2, RZ ;  /* 0xfffffffed9c27810 */ /* 0x000fe20007ffe0ff */
[----:B------:R-:W-:Y:S01]  /*5240*/  FADD.FTZ R3, R116, R3 ;  /* 0x0000000374037221 */ /* 0x000fe20000010000 */
[C---:B-1----:R-:W-:Y:S01]  /*5250*/  HMMA.16816.F32.BF16 R88, R112.reuse, R96, R104 ;  /* 0x000000607058723c */ /* 0x042fe20000041868 */
[----:B------:R-:W-:Y:S01]  /*5260*/  FADD.FTZ R4, R199, R4 ;  /* 0x00000004c7047221 */ /* 0x000fe20000010000 */
[----:B------:R-:W-:Y:S01]  /*5270*/  ISETP.GE.AND P0, PT, R194, R231, PT ;  /* 0x000000e7c200720c */ /* 0x000fe20003f06270 */
[----:B------:R-:W-:Y:S02]  /*5280*/  FADD.FTZ R0, R162, R0 ;  /* 0x00000000a2007221 */ /* 0x000fe40000010000 */
[----:B------:R-:W-:Y:S02]  /*5290*/  FADD.FTZ R5, R218, R5 ;  /* 0x00000005da057221 */ /* 0x000fe40000010000 */
[----:B------:R-:W-:Y:S01]  /*52a0*/  FADD.FTZ R3, R156, R3 ;  /* 0x000000039c037221 */ /* 0x000fe20000010000 */
[----:B--2---:R-:W-:Y:S01]  /*52b0*/  HMMA.16816.F32.BF16 R104, R112, R108, R92 ;  /* 0x0000006c7068723c */ /* 0x004fe2000004185c */
        /* <DEDUP_REMOVED lines=26> */
[----:B------:R-:W-:Y:S02]  /*5460*/  FADD.FTZ R214, R15, R3 ;  /* 0x000000030fd67221 */ /* 0x000fe40000010000 */
[----:B------:R-:W-:-:S03]  /*5470*/  FADD.FTZ R215, R13, R4 ;  /* 0x000000040dd77221 */ /* 0x000fc60000010000 */
[C---:B------:R-:W-:Y:S08]  /*5480*/  HMMA.16816.F32.BF16 R100, R152.reuse, R108, R100 ;  /* 0x0000006c9864723c */ /* 0x040ff00000041864 */
[C---:B------:R-:W-:Y:S08]  /*5490*/  HMMA.16816.F32.BF16 R136, R152.reuse, R138, R40 ;  /* 0x0000008a9888723c */ /* 0x040ff00000041828 */
[C---:B------:R-:W-:Y:S08]  /*54a0*/  HMMA.16816.F32.BF16 R64, R152.reuse, R66, R36 ;  /* 0x000000429840723c */ /* 0x040ff00000041824 */
[C---:B------:R-:W-:Y:S08]  /*54b0*/  HMMA.16816.F32.BF16 R80, R152.reuse, R82, R48 ;  /* 0x000000529850723c */ /* 0x040ff00000041830 */
[C---:B------:R-:W-:Y:S08]  /*54c0*/  HMMA.16816.F32.BF16 R96, R152.reuse, R98, R32 ;  /* 0x000000629860723c */ /* 0x040ff00000041820 */
[----:B------:R-:W-:Y:S08]  /*54d0*/  HMMA.16816.F32.BF16 R108, R152, R110, R44 ;  /* 0x0000006e986c723c */ /* 0x000ff0000004182c */
[-C--:B------:R-:W-:Y:S08]  /*54e0*/  HMMA.16816.F32.BF16 R112, R112, R6.reuse, R208 ;  /* 0x000000067070723c */ /* 0x080ff000000418d0 */
[----:B------:R-:W-:Y:S01]  /*54f0*/  HMMA.16816.F32.BF16 R152, R152, R6, R20 ;  /* 0x000000069898723c */ /* 0x000fe20000041814 */
[----:B------:R-:W-:Y:S07]  /*5500*/  @!UPT UIADD3 URZ, URZ, URZ, URZ ;  /* 0x0000003f3f3ff290 */ /* 0x000fee000fffe03f */
[----:B------:R-:W-:Y:S11]  /*5510*/  @!P0 BRA `(.L_x_52) ;  /* 0x0000279000008947 */ /* 0x000ff60003800000 */
[----:B------:R-:W1:Y:S01]  /*5520*/  S2R R31, SR_TID.X ;  /* 0x00000000001f7919 */ /* 0x000e620000002100 */
[----:B------:R-:W-:Y:S01]  /*5530*/  ISETP.GE.AND P5, PT, R228, c[0x0][0x1d4], PT ;  /* 0x00007500e4007a0c */ /* 0x000fe20003fa6270 */
[----:B------:R-:W-:Y:S01]  /*5540*/  IMAD.MOV.U32 R240, RZ, RZ, c[0x0][0x208] ;  /* 0x00008200fff07624 */ /* 0x000fe200078e00ff */
[----:B------:R-:W-:Y:S01]  /*5550*/  ISETP.GE.AND P4, PT, R225, c[0x0][0x1d4], PT ;  /* 0x00007500e1007a0c */ /* 0x000fe20003f86270 */
[----:B------:R-:W-:Y:S01]  /*5560*/  IMAD.MOV.U32 R241, RZ, RZ, c[0x0][0x20c] ;  /* 0x00008300fff17624 */ /* 0x000fe200078e00ff */
[----:B------:R-:W-:-:S02]  /*5570*/  ISETP.GE.AND P3, PT, R226, c[0x0][0x1d4], PT ;  /* 0x00007500e2007a0c */ /* 0x000fc40003f66270 */
[----:B-1----:R-:W-:Y:S02]  /*5580*/  ISETP.GT.AND P0, PT, R31, 0x3f, PT ;  /* 0x0000003f1f00780c */ /* 0x002fe40003f04270 */
.L_x_55:
[----:B------:R-:W-:Y:S04]  /*5590*/  DEPBAR.LE SB0, 0x0 ;  /* 0x000080000000791a */ /* 0x000fe80000000000 */
[----:B------:R-:W-:Y:S01]  /*55a0*/  WARPSYNC 0xffffffff ;  /* 0xffffffff00007948 */ /* 0x000fe20003800000 */
[----:B------:R-:W-:Y:S01]  /*55b0*/  BAR.SYNC.DEFER_BLOCKING 0x0 ;  /* 0x0000000000007b1d */ /* 0x000fe20000010000 */
[----:B------:R-:W-:Y:S01]  /*55c0*/  SHF.R.S32.HI R0, RZ, 0x1f, R194 ;  /* 0x0000001fff007819 */ /* 0x000fe200000114c2 */
[----:B------:R-:W-:Y:S01]  /*55d0*/  IMAD.WIDE.U32 R2, R194, c[0x0][0x208], RZ ;  /* 0x00008200c2027a25 */ /* 0x000fe200078e00ff */
[----:B------:R-:W-:Y:S03]  /*55e0*/  MOV R116, R120 ;  /* 0x0000007800747202 */ /* 0x000fe60000000f00 */
[----:B------:R-:W-:Y:S04]  /*55f0*/  IMAD R0, R0, c[0x0][0x208], RZ ;  /* 0x0000820000007a24 */ /* 0x000fe800078e02ff */
[----:B------:R-:W-:Y:S04]  /*5600*/  IMAD R0, R194, c[0x0][0x20c], R0 ;  /* 0x00008300c2007a24 */ /* 0x000fe800078e0200 */
[----:B------:R-:W-:Y:S02]  /*5610*/  IMAD.IADD R0, R3, 0x1, R0 ;  /* 0x0000000103007824 */ /* 0x000fe400078e0200 */
[----:B------:R-:W-:Y:S01]  /*5620*/  IMAD.WIDE.U32 R2, R2, 0x30, RZ ;  /* 0x0000003002027825 */ /* 0x000fe200078e00ff */
[----:B------:R-:W-:Y:S01]  /*5630*/  LDSM.16.M88.4 R48, [R182] ;  /* 0x00000000b630783b */ /* 0x000fe20000000200 */
[----:B------:R-:W-:Y:S05]  /*5640*/  BSSY B0, `(.L_x_53) ;  /* 0x00000b0000007945 */ /* 0x000fea0003800000 */
[----:B------:R-:W1:Y:S06]  /*5650*/  LDSM.16.M88.4 R16, [R123] ;  /* 0x000000007b10783b */ /* 0x000e6c0000000200 */
[----:B------:R-:W2:Y:S06]  /*5660*/  S2R R20, SR_TID.X ;  /* 0x0000000000147919 */ /* 0x000eac0000002100 */
[----:B------:R-:W3:Y:S06]  /*5670*/  LDSM.16.M88.4 R44, [R182+0x1000] ;  /* 0x00100000b62c783b */ /* 0x000eec0000000200 */
[----:B------:R-:W4:Y:S06]  /*5680*/  LDSM.16.M88.4 R32, [R123+0x400] ;  /* 0x000400007b20783b */ /* 0x000f2c0000000200 */
[----:B------:R-:W5:Y:S06]  /*5690*/  LDSM.16.M88.4 R156, [R123+0x800] ;  /* 0x000800007b9c783b */ /* 0x000f6c0000000200 */
[----:B------:R-:W-:Y:S06]  /*56a0*/  LDSM.16.M88.4 R160, [R183] ;  /* 0x00000000b7a0783b */ /* 0x000fec0000000200 */
[----:B------:R-:W4:Y:S01]  /*56b0*/  LDSM.16.M88.4 R164, [R184] ;  /* 0x00000000b8a4783b */ /* 0x000f220000000200 */
[-C--:B-1----:R-:W-:Y:S05]  /*56c0*/  HMMA.16816.F32.BF16 R4, R48, R16.reuse, RZ ;  /* 0x000000103004723c */ /* 0x082fea00000418ff */
[----:B------:R-:W1:Y:S01]  /*56d0*/  LDSM.16.M88.4 R168, [R183+0x1000] ;  /* 0x00100000b7a8783b */ /* 0x000e620000000200 */
[----:B--2---:R-:W-:Y:S01]  /*56e0*/  ISETP.GT.AND P6, PT, R20, 0x3f, PT ;  /* 0x0000003f1400780c */ /* 0x004fe20003fc4270 */
[----:B------:R-:W-:Y:S01]  /*56f0*/  IMAD R20, R0, 0x30, RZ ;  /* 0x0000003000147824 */ /* 0x000fe200078e02ff */
[-C--:B------:R-:W-:Y:S04]  /*5700*/  IADD3 R0, P0, R222, R2.reuse, RZ ;  /* 0x00000002de007210 */ /* 0x080fe80007f1e0ff */
[----:B------:R-:W-:Y:S01]  /*5710*/  IMAD.IADD R3, R3, 0x1, R20 ;  /* 0x0000000103037824 */ /* 0x000fe200078e0214 */
[----:B------:R-:W2:Y:S01]  /*5720*/  LDSM.16.M88.4 R172, [R192] ;  /* 0x00000000c0ac783b */ /* 0x000ea20000000200 */
[C---:B---3--:R-:W-:Y:S02]  /*5730*/  HMMA.16816.F32.BF16 R8, R44.reuse, R16, RZ ;  /* 0x000000102c08723c */ /* 0x048fe400000418ff */
[----:B------:R-:W-:Y:S03]  /*5740*/  IMAD.X R28, R3, 0x1, R224, P0 ;  /* 0x00000001031c7824 */ /* 0x000fe600000e06e0 */
[----:B------:R-:W3:Y:S01]  /*5750*/  LDSM.16.M88.4 R176, [R191] ;  /* 0x00000000bfb0783b */ /* 0x000ee20000000200 */
[----:B------:R-:W-:Y:S02]  /*5760*/  @!P6 LEA R24, P1, R240, R2, 0x5 ;  /* 0x00000002f018e211 */ /* 0x000fe400078228ff */
[----:B------:R-:W-:Y:S01]  /*5770*/  LEA R2, P0, R0, c[0x0][0x1f8], 0x1 ;  /* 0x00007e0000027a11 */ /* 0x000fe200078008ff */
[-C--:B------:R-:W-:Y:S03]  /*5780*/  HMMA.16816.F32.BF16 R12, R44, R18.reuse, RZ ;  /* 0x000000122c0c723c */ /* 0x080fe600000418ff */
[----:B------:R-:W-:Y:S02]  /*5790*/  @!P6 LEA.HI.X R29, R240, R3, R241, 0x5, P1 ;  /* 0x00000003f01de211 */ /* 0x000fe400008f2cf1 */
[----:B------:R-:W-:Y:S02]  /*57a0*/  LEA.HI.X R3, R0, c[0x0][0x1fc], R28, 0x1, P0 ;  /* 0x00007f0000037a11 */ /* 0x000fe400000f0c1c */
[----:B------:R-:W-:Y:S01]  /*57b0*/  @!P6 IADD3 R37, P2, R24, R222, RZ ;  /* 0x000000de1825e210 */ /* 0x000fe20007f5e0ff */
[C---:B------:R-:W-:Y:S02]  /*57c0*/  HMMA.16816.F32.BF16 R16, R48.reuse, R18, RZ ;  /* 0x000000123010723c */ /* 0x040fe400000418ff */
[----:B------:R-:W-:Y:S01]  /*57d0*/  @!PT LDS RZ, [RZ] ;  /* 0x00000000fffff984 */ /* 0x000fe20000000800 */
[----:B------:R-:W-:Y:S01]  /*57e0*/  @!PT LDS RZ, [RZ] ;  /* 0x00000000fffff984 */ /* 0x000fe20000000800 */
[----:B------:R-:W-:Y:S01]  /*57f0*/  @!PT LDS RZ, [RZ] ;  /* 0x00000000fffff984 */ /* 0x000fe20000000800 */
[----:B------:R1:W-:Y:S02]  /*5800*/  LDGSTS.E.BYPASS.LTC128B.128 [R193+0x1880], [R2.64], !P3 ;  /* 0x0188000002c17fae */ /* 0x0003e4000d901d46 */
[----:B------:R-:W-:Y:S02]  /*5810*/  @!P6 LEA R36, P0, R37, c[0x0][0x1f8], 0x1 ;  /* 0x00007e002524ea11 */ /* 0x000fe400078008ff */
[----:B------:R-:W-:Y:S02]  /*5820*/  @!P6 IADD3.X R0, R29, R224, RZ, P2, !PT ;  /* 0x000000e01d00e210 */ /* 0x000fe400017fe4ff */
[----:B------:R1:W-:Y:S01]  /*5830*/  LDGSTS.E.BYPASS.LTC128B.128 [R193+0x2480], [R2.64+0x40], !P4 ;  /* 0x0248004002c17fae */ /* 0x0003e2000e101d46 */
[-C--:B----4-:R-:W-:Y:S01]  /*5840*/  HMMA.16816.F32.BF16 R20, R48, R32.reuse, RZ ;  /* 0x000000203014723c */ /* 0x090fe200000418ff */
[----:B------:R-:W-:Y:S02]  /*5850*/  ISETP.GT.AND P2, PT, R194, R231, PT ;  /* 0x000000e7c200720c */ /* 0x000fe40003f44270 */
[----:B------:R-:W-:Y:S02]  /*5860*/  @!P6 LEA.HI.X R37, R37, c[0x0][0x1fc], R0, 0x1, P0 ;  /* 0x00007f002525ea11 */ /* 0x000fe400000f0c00 */
[----:B------:R1:W-:Y:S01]  /*5870*/  LDGSTS.E.BYPASS.LTC128B.128 [R193+0x3080], [R2.64+0x80], !P5 ;  /* 0x0308008002c17fae */ /* 0x0003e2000e901d46 */
[----:B------:R-:W-:Y:S02]  /*5880*/  IMAD.MOV.U32 R0, RZ, RZ, R122 ;  /* 0x000000ffff007224 */ /* 0x000fe400078e007a */
[C---:B------:R-:W-:Y:S03]  /*5890*/  HMMA.16816.F32.BF16 R24, R44.reuse, R32, RZ ;  /* 0x000000202c18723c */ /* 0x040fe600000418ff */
[----:B------:R5:W-:Y:S05]  /*58a0*/  @!P6 LDGSTS.E.BYPASS.LTC128B.128 [R193+0x2080], [R36.64], !P3 ;  /* 0x0208000024c1efae */ /* 0x000bea000d901d46 */
[-C--:B------:R-:W-:Y:S01]  /*58b0*/  HMMA.16816.F32.BF16 R28, R44, R34.reuse, RZ ;  /* 0x000000222c1c723c */ /* 0x080fe200000418ff */
[----:B------:R5:W-:Y:S06]  /*58c0*/  @!P6 LDGSTS.E.BYPASS.LTC128B.128 [R193+0x2c80], [R36.64+0x40], !P4 ;  /* 0x02c8004024c1efae */ /* 0x000bec000e101d46 */
[----:B------:R5:W-:Y:S01]  /*58d0*/  @!P6 LDGSTS.E.BYPASS.LTC128B.128 [R193+0x3880], [R36.64+0x80], !P5 ;  /* 0x0388008024c1efae */ /* 0x000be2000e901d46 */
[C---:B------:R-:W-:Y:S05]  /*58e0*/  HMMA.16816.F32.BF16 R32, R48.reuse, R34, RZ ;  /* 0x000000223020723c */ /* 0x040fea00000418ff */
[----:B------:R-:W0:Y:S01]  /*58f0*/  LDGDEPBAR ;  /* 0x00000000000079af */ /* 0x000e220000000000 */
[----:B-1----:R-:W-:Y:S02]  /*5900*/  IMAD.MOV.U32 R2, RZ, RZ, R121 ;  /* 0x000000ffff027224 */ /* 0x002fe400078e0079 */
[-C--:B-----5:R-:W-:Y:S08]  /*5910*/  HMMA.16816.F32.BF16 R36, R48, R156.reuse, RZ ;  /* 0x0000009c3024723c */ /* 0x0a0ff000000418ff */
[C---:B------:R-:W-:Y:S08]  /*5920*/  HMMA.16816.F32.BF16 R40, R44.reuse, R156, RZ ;  /* 0x0000009c2c28723c */ /* 0x040ff000000418ff */
[-C--:B------:R-:W-:Y:S08]  /*5930*/  HMMA.16816.F32.BF16 R44, R44, R158.reuse, RZ ;  /* 0x0000009e2c2c723c */ /* 0x080ff000000418ff */
[----:B------:R-:W-:Y:S01]  /*5940*/  HMMA.16816.F32.BF16 R48, R48, R158, RZ ;  /* 0x0000009e3030723c */ /* 0x000fe200000418ff */
[----:B------:R-:W-:Y:S07]  /*5950*/  LDSM.16.M88.4 R156, [R182+0x2000] ;  /* 0x00200000b69c783b */ /* 0x000fee0000000200 */
[-C--:B------:R-:W-:Y:S08]  /*5960*/  HMMA.16816.F32.BF16 R4, R160, R164.reuse, R4 ;  /* 0x000000a4a004723c */ /* 0x080ff00000041804 */
[C---:B------:R-:W-:Y:S08]  /*5970*/  HMMA.16816.F32.BF16 R8, R168.reuse, R164, R8 ;  /* 0x000000a4a808723c */ /* 0x040ff00000041808 */
[-C--:B------:R-:W-:Y:S08]  /*5980*/  HMMA.16816.F32.BF16 R12, R168, R166.reuse, R12 ;  /* 0x000000a6a80c723c */ /* 0x080ff0000004180c */
[C---:B------:R-:W-:Y:S01]  /*5990*/  HMMA.16816.F32.BF16 R16, R160.reuse, R166, R16 ;  /* 0x000000a6a010723c */ /* 0x040fe20000041810 */
[----:B------:R-:W1:Y:S07]  /*59a0*/  LDSM.16.M88.4 R164, [R123+0xc00] ;  /* 0x000c00007ba4783b */ /* 0x000e6e0000000200 */
[-C--:B--2---:R-:W-:Y:S08]  /*59b0*/  HMMA.16816.F32.BF16 R20, R160, R172.reuse, R20 ;  /* 0x000000aca014723c */ /* 0x084ff00000041814 */
[C---:B------:R-:W-:Y:S08]  /*59c0*/  HMMA.16816.F32.BF16 R24, R168.reuse, R172, R24 ;  /* 0x000000aca818723c */ /* 0x040ff00000041818 */
[-C--:B------:R-:W-:Y:S08]  /*59d0*/  HMMA.16816.F32.BF16 R28, R168, R174.reuse, R28 ;  /* 0x000000aea81c723c */ /* 0x080ff0000004181c */
[C---:B------:R-:W-:Y:S01]  /*59e0*/  HMMA.16816.F32.BF16 R32, R160.reuse, R174, R32 ;  /* 0x000000aea020723c */ /* 0x040fe20000041820 */
[----:B------:R-:W-:Y:S07]  /*59f0*/  LDSM.16.M88.4 R172, [R123+0x1400] ;  /* 0x001400007bac783b */ /* 0x000fee0000000200 */
[-C--:B---3--:R-:W-:Y:S08]  /*5a00*/  HMMA.16816.F32.BF16 R36, R160, R176.reuse, R36 ;  /* 0x000000b0a024723c */ /* 0x088ff00000041824 */
[C---:B------:R-:W-:Y:S08]  /*5a10*/  HMMA.16816.F32.BF16 R40, R168.reuse, R176, R40 ;  /* 0x000000b0a828723c */ /* 0x040ff00000041828 */
[-C--:B------:R-:W-:Y:S01]  /*5a20*/  HMMA.16816.F32.BF16 R44, R168, R178.reuse, R44 ;  /* 0x000000b2a82c723c */ /* 0x080fe2000004182c */
[----:B------:R-:W2:Y:S07]  /*5a30*/  LDSM.16.M88.4 R168, [R182+0x3000] ;  /* 0x00300000b6a8783b */ /* 0x000eae0000000200 */
[----:B------:R-:W-:Y:S01]  /*5a40*/  HMMA.16816.F32.BF16 R48, R160, R178, R48 ;  /* 0x000000b2a030723c */ /* 0x000fe20000041830 */
[----:B------:R-:W3:Y:S07]  /*5a50*/  LDSM.16.M88.4 R160, [R123+0x1000] ;  /* 0x001000007ba0783b */ /* 0x000eee0000000200 */
[-C--:B-1----:R-:W-:Y:S08]  /*5a60*/  HMMA.16816.F32.BF16 R4, R156, R164.reuse, R4 ;  /* 0x000000a49c04723c */ /* 0x082ff00000041804 */
[C---:B--2---:R-:W-:Y:S08]  /*5a70*/  HMMA.16816.F32.BF16 R8, R168.reuse, R164, R8 ;  /* 0x000000a4a808723c */ /* 0x044ff00000041808 */
[-C--:B------:R-:W-:Y:S08]  /*5a80*/  HMMA.16816.F32.BF16 R12, R168, R166.reuse, R12 ;  /* 0x000000a6a80c723c */ /* 0x080ff0000004180c */
[C---:B------:R-:W-:Y:S01]  /*5a90*/  HMMA.16816.F32.BF16 R16, R156.reuse, R166, R16 ;  /* 0x000000a69c10723c */ /* 0x040fe20000041810 */
[----:B------:R-:W-:Y:S07]  /*5aa0*/  LDSM.16.M88.4 R164, [R190] ;  /* 0x00000000bea4783b */ /* 0x000fee0000000200 */
[-C--:B---3--:R-:W-:Y:S08]  /*5ab0*/  HMMA.16816.F32.BF16 R20, R156, R160.reuse, R20 ;  /* 0x000000a09c14723c */ /* 0x088ff00000041814 */
[C---:B------:R-:W-:Y:S08]  /*5ac0*/  HMMA.16816.F32.BF16 R24, R168.reuse, R160, R24 ;  /* 0x000000a0a818723c */ /* 0x040ff00000041818 */
[-C--:B------:R-:W-:Y:S08]  /*5ad0*/  HMMA.16816.F32.BF16 R28, R168, R162.reuse, R28 ;  /* 0x000000a2a81c723c */ /* 0x080ff0000004181c */
[C---:B------:R-:W-:Y:S01]  /*5ae0*/  HMMA.16816.F32.BF16 R32, R156.reuse, R162, R32 ;  /* 0x000000a29c20723c */ /* 0x040fe20000041820 */
[----:B------:R-:W1:Y:S07]  /*5af0*/  LDSM.16.M88.4 R160, [R183+0x2000] ;  /* 0x00200000b7a0783b */ /* 0x000e6e0000000200 */
[-C--:B------:R-:W-:Y:S08]  /*5b00*/  HMMA.16816.F32.BF16 R36, R156, R172.reuse, R36 ;  /* 0x000000ac9c24723c */ /* 0x080ff00000041824 */
[C---:B------:R-:W-:Y:S08]  /*5b10*/  HMMA.16816.F32.BF16 R40, R168.reuse, R172, R40 ;  /* 0x000000aca828723c */ /* 0x040ff00000041828 */
[-C--:B------:R-:W-:Y:S01]  /*5b20*/  HMMA.16816.F32.BF16 R44, R168, R174.reuse, R44 ;  /* 0x000000aea82c723c */ /* 0x080fe2000004182c */
[----:B------:R-:W2:Y:S07]  /*5b30*/  LDSM.16.M88.4 R168, [R183+0x3000] ;  /* 0x00300000b7a8783b */ /* 0x000eae0000000200 */
[----:B------:R-:W-:Y:S01]  /*5b40*/  HMMA.16816.F32.BF16 R48, R156, R174, R48 ;  /* 0x000000ae9c30723c */ /* 0x000fe20000041830 */
[----:B------:R-:W3:Y:S06]  /*5b50*/  LDSM.16.M88.4 R156, [R189] ;  /* 0x00000000bd9c783b */ /* 0x000eec0000000200 */
[----:B------:R-:W4:Y:S01]  /*5b60*/  LDSM.16.M88.4 R172, [R188] ;  /* 0x00000000bcac783b */ /* 0x000f220000000200 */
[-C--:B-1----:R-:W-:Y:S08]  /*5b70*/  HMMA.16816.F32.BF16 R4, R160, R164.reuse, R4 ;  /* 0x000000a4a004723c */ /* 0x082ff00000041804 */
[C---:B--2---:R-:W-:Y:S08]  /*5b80*/  HMMA.16816.F32.BF16 R8, R168.reuse, R164, R8 ;  /* 0x000000a4a808723c */ /* 0x044ff00000041808 */
[-C--:B------:R-:W-:Y:S08]  /*5b90*/  HMMA.16816.F32.BF16 R12, R168, R166.reuse, R12 ;  /* 0x000000a6a80c723c */ /* 0x080ff0000004180c */
[C---:B------:R-:W-:Y:S01]  /*5ba0*/  HMMA.16816.F32.BF16 R16, R160.reuse, R166, R16 ;  /* 0x000000a6a010723c */ /* 0x040fe20000041810 */
[----:B------:R-:W-:Y:S07]  /*5bb0*/  LDSM.16.M88.4 R164, [R123+0x1800] ;  /* 0x001800007ba4783b */ /* 0x000fee0000000200 */
[-C--:B---3--:R-:W-:Y:S08]  /*5bc0*/  HMMA.16816.F32.BF16 R20, R160, R156.reuse, R20 ;  /* 0x0000009ca014723c */ /* 0x088ff00000041814 */
[C---:B------:R-:W-:Y:S08]  /*5bd0*/  HMMA.16816.F32.BF16 R24, R168.reuse, R156, R24 ;  /* 0x0000009ca818723c */ /* 0x040ff00000041818 */
[-C--:B------:R-:W-:Y:S08]  /*5be0*/  HMMA.16816.F32.BF16 R28, R168, R158.reuse, R28 ;  /* 0x0000009ea81c723c */ /* 0x080ff0000004181c */
[C---:B------:R-:W-:Y:S01]  /*5bf0*/  HMMA.16816.F32.BF16 R32, R160.reuse, R158, R32 ;  /* 0x0000009ea020723c */ /* 0x040fe20000041820 */
[----:B------:R-:W1:Y:S07]  /*5c00*/  LDSM.16.M88.4 R156, [R182+0x4000] ;  /* 0x00400000b69c783b */ /* 0x000e6e0000000200 */
[-C--:B----4-:R-:W-:Y:S08]  /*5c10*/  HMMA.16816.F32.BF16 R36, R160, R172.reuse, R36 ;  /* 0x000000aca024723c */ /* 0x090ff00000041824 */
[C---:B------:R-:W-:Y:S08]  /*5c20*/  HMMA.16816.F32.BF16 R40, R168.reuse, R172, R40 ;  /* 0x000000aca828723c */ /* 0x040ff00000041828 */
[-C--:B------:R-:W-:Y:S01]  /*5c30*/  HMMA.16816.F32.BF16 R44, R168, R174.reuse, R44 ;  /* 0x000000aea82c723c */ /* 0x080fe2000004182c */
[----:B------:R-:W2:Y:S07]  /*5c40*/  LDSM.16.M88.4 R168, [R182+0x5000] ;  /* 0x00500000b6a8783b */ /* 0x000eae0000000200 */
[----:B------:R-:W-:Y:S01]  /*5c50*/  HMMA.16816.F32.BF16 R48, R160, R174, R48 ;  /* 0x000000aea030723c */ /* 0x000fe20000041830 */
[----:B------:R-:W3:Y:S06]  /*5c60*/  LDSM.16.M88.4 R160, [R123+0x1c00] ;  /* 0x001c00007ba0783b */ /* 0x000eec0000000200 */
[----:B------:R-:W4:Y:S01]  /*5c70*/  LDSM.16.M88.4 R172, [R123+0x2000] ;  /* 0x002000007bac783b */ /* 0x000f220000000200 */
        /* <DEDUP_REMOVED lines=15> */
[----:B------:R-:W3:Y:S06]  /*5d70*/  LDSM.16.M88.4 R156, [R186] ;  /* 0x00000000ba9c783b */ /* 0x000eec0000000200 */
[----:B------:R-:W4:Y:S01]  /*5d80*/  LDSM.16.M88.4 R172, [R185] ;  /* 0x00000000b9ac783b */ /* 0x000f220000000200 */
[----:B------:R-:W-:Y:S04]  /*5d90*/  DEPBAR.LE SB0, 0x0 ;  /* 0x000080000000791a */ /* 0x000fe80000000000 */
[-C--:B-1----:R-:W-:Y:S01]  /*5da0*/  HMMA.16816.F32.BF16 R4, R160, R164.reuse, R4 ;  /* 0x000000a4a004723c */ /* 0x082fe20000041804 */
[----:B------:R-:W-:Y:S07]  /*5db0*/  BAR.SYNC.DEFER_BLOCKING 0x0 ;  /* 0x0000000000007b1d */ /* 0x000fee0000010000 */
[C---:B--2---:R-:W-:Y:S08]  /*5dc0*/  HMMA.16816.F32.BF16 R8, R168.reuse, R164, R8 ;  /* 0x000000a4a808723c */ /* 0x044ff00000041808 */
[-C--:B------:R-:W-:Y:S08]  /*5dd0*/  HMMA.16816.F32.BF16 R12, R168, R166.reuse, R12 ;  /* 0x000000a6a80c723c */ /* 0x080ff0000004180c */
[C---:B------:R-:W-:Y:S08]  /*5de0*/  HMMA.16816.F32.BF16 R16, R160.reuse, R166, R16 ;  /* 0x000000a6a010723c */ /* 0x040ff00000041810 */
[-C--:B---3--:R-:W-:Y:S08]  /*5df0*/  HMMA.16816.F32.BF16 R20, R160, R156.reuse, R20 ;  /* 0x0000009ca014723c */ /* 0x088ff00000041814 */
[C---:B------:R-:W-:Y:S08]  /*5e00*/  HMMA.16816.F32.BF16 R24, R168.reuse, R156, R24 ;  /* 0x0000009ca818723c */ /* 0x040ff00000041818 */
[-C--:B------:R-:W-:Y:S08]  /*5e10*/  HMMA.16816.F32.BF16 R28, R168, R158.reuse, R28 ;  /* 0x0000009ea81c723c */ /* 0x080ff0000004181c */
[C---:B------:R-:W-:Y:S08]  /*5e20*/  HMMA.16816.F32.BF16 R32, R160.reuse, R158, R32 ;  /* 0x0000009ea020723c */ /* 0x040ff00000041820 */
[-C--:B----4-:R-:W-:Y:S08]  /*5e30*/  HMMA.16816.F32.BF16 R36, R160, R172.reuse, R36 ;  /* 0x000000aca024723c */ /* 0x090ff00000041824 */
[C---:B------:R-:W-:Y:S08]  /*5e40*/  HMMA.16816.F32.BF16 R40, R168.reuse, R172, R40 ;  /* 0x000000aca828723c */ /* 0x040ff00000041828 */
[-C--:B------:R-:W-:Y:S08]  /*5e50*/  HMMA.16816.F32.BF16 R44, R168, R174.reuse, R44 ;  /* 0x000000aea82c723c */ /* 0x080ff0000004182c */
[----:B------:R-:W-:Y:S01]  /*5e60*/  HMMA.16816.F32.BF16 R48, R160, R174, R48 ;  /* 0x000000aea030723c */ /* 0x000fe20000041830 */
[----:B------:R-:W-:Y:S07]  /*5e70*/  @!UPT UIADD3 URZ, URZ, URZ, URZ ;  /* 0x0000003f3f3ff290 */ /* 0x000fee000fffe03f */
[----:B------:R-:W-:-:S11]  /*5e80*/  @!P2 BRA `(.L_x_54) ;  /* 0x000002b00000a947 */ /* 0x000fd60003800000 */
[----:B------:R-:W-:Y:S04]  /*5e90*/  IADD3 R3, -R229, 0x30, RZ ;  /* 0x00000030e5037810 */ /* 0x000fe80007ffe1ff */
[----:B------:R-:W-:Y:S11]  /*5ea0*/  ISETP.GE.AND P0, PT, R3, 0x21, PT ;  /* 0x000000210300780c */ /* 0x000ff60003f06270 */
[----:B------:R-:W-:Y:S02]  /*5eb0*/  @!UPT UIADD3 URZ, URZ, URZ, URZ ;  /* 0x0000003f3f3ff290 */ /* 0x000fe4000fffe03f */
[----:B------:R-:W-:Y:S01]  /*5ec0*/  @P0 IMAD.MOV.U32 R156, RZ, RZ, c[0x0][0x1e0] ;  /* 0x00007800ff9c0624 */ /* 0x000fe200078e00ff */
[----:B------:R-:W-:Y:S01]  /*5ed0*/  @P0 IADD3 R117, R194, -0x1, RZ ;  /* 0xffffffffc2750810 */ /* 0x000fe20007ffe0ff */
[----:B------:R-:W-:Y:S03]  /*5ee0*/  @P0 IMAD.MOV.U32 R158, RZ, RZ, 0x5 ;  /* 0x00000005ff9e0424 */ /* 0x000fe600078e00ff */
[----:B------:R-:W-:Y:S02]  /*5ef0*/  @P0 SHF.R.S32.HI R118, RZ, 0x1f, R117 ;  /* 0x0000001fff760819 */ /* 0x000fe40000011475 */
[C---:B------:R-:W-:Y:S02]  /*5f00*/  @P0 SHF.L.U64.HI R159, R156.reuse, R158, c[0x0][0x1e4] ;  /* 0x000079009c9f0619 */ /* 0x040fe4000001029e */
[----:B------:R-:W-:Y:S01]  /*5f10*/  @P0 SHF.L.U32 R158, R156, 0x5, RZ ;  /* 0x000000059c9e0819 */ /* 0x000fe200000006ff */
[----:B------:R-:W-:Y:S02]  /*5f20*/  @P0 IMAD R118, R118, c[0x0][0x1e0], RZ ;  /* 0x0000780076760a24 */ /* 0x000fe400078e02ff */
[C---:B------:R-:W-:Y:S04]  /*5f30*/  @P0 IMAD.WIDE.U32 R156, R117.reuse, c[0x0][0x1e0], RZ ;  /* 0x00007800759c0a25 */ /* 0x040fe800078e00ff */
[----:B------:R-:W-:Y:S04]  /*5f40*/  @P0 IMAD R118, R117, c[0x0][0x1e4], R118 ;  /* 0x0000790075760a24 */ /* 0x000fe800078e0276 */
[----:B------:R-:W-:Y:S02]  /*5f50*/  @P0 IMAD.IADD R118, R157, 0x1, R118 ;  /* 0x000000019d760824 */ /* 0x000fe400078e0276 */
[----:B------:R-:W-:Y:S04]  /*5f60*/  @P0 IMAD.WIDE.U32 R156, R156, 0x30, R158 ;  /* 0x000000309c9c0825 */ /* 0x000fe800078e009e */
[----:B------:R-:W-:Y:S01]  /*5f70*/  @P0 IMAD R118, R118, 0x30, RZ ;  /* 0x0000003076760824 */ /* 0x000fe200078e02ff */
[----:B------:R-:W-:Y:S04]  /*5f80*/  @P0 IADD3 R117, P1, R220, R156, RZ ;  /* 0x0000009cdc750210 */ /* 0x000fe80007f3e0ff */
[----:B------:R-:W-:Y:S02]  /*5f90*/  @P0 IADD3.X R160, R219, R118, R157, P1, !PT ;  /* 0x00000076dba00210 */ /* 0x000fe40000ffe49d */
[----:B------:R-:W-:Y:S11]  /*5fa0*/  ISETP.GE.AND P1, PT, R3, 0x1, PT ;  /* 0x000000010300780c */ /* 0x000ff60003f26270 */
[----:B------:R-:W-:Y:S02]  /*5fb0*/  @!UPT UIADD3 URZ, URZ, URZ, URZ ;  /* 0x0000003f3f3ff290 */ /* 0x000fe4000fffe03f */
[----:B------:R-:W-:Y:S01]  /*5fc0*/  @P1 IADD3 R3, R194, -0x1, RZ ;  /* 0xffffffffc2031810 */ /* 0x000fe20007ffe0ff */
[----:B------:R-:W-:Y:S01]  /*5fd0*/  @P1 IMAD.MOV.U32 R157, RZ, RZ, R219 ;  /* 0x000000ffff9d1224 */ /* 0x000fe200078e00db */
[----:B------:R-:W-:Y:S02]  /*5fe0*/  @P1 MOV R156, R220 ;  /* 0x000000dc009c1202 */ /* 0x000fe40000000f00 */
[----:B------:R-:W-:Y:S01]  /*5ff0*/  @P1 SHF.R.S32.HI R118, RZ, 0x1f, R3 ;  /* 0x0000001fff761819 */ /* 0x000fe20000011403 */
[C---:B------:R-:W-:Y:S04]  /*6000*/  @P1 IMAD.WIDE.U32 R158, R3.reuse, c[0x0][0x1e0], RZ ;  /* 0x00007800039e1a25 */ /* 0x040fe800078e00ff */
[----:B------:R-:W-:Y:S02]  /*6010*/  @P1 IMAD R118, R118, c[0x0][0x1e0], RZ ;  /* 0x0000780076761a24 */ /* 0x000fe400078e02ff */
[----:B------:R-:W-:Y:S04]  /*6020*/  @P1 IMAD.WIDE.U32 R156, R158, 0x30, R156 ;  /* 0x000000309e9c1825 */ /* 0x000fe800078e009c */
[----:B------:R-:W-:Y:S01]  /*6030*/  @P1 IMAD R3, R3, c[0x0][0x1e4], R118 ;  /* 0x0000790003031a24 */ /* 0x000fe200078e0276 */
[C---:B------:R-:W-:Y:S03]  /*6040*/  @P1 LEA R158, P6, R156.reuse, c[0x0][0x1c8], 0x1 ;  /* 0x000072009c9e1a11 */ /* 0x040fe600078c08ff */
[----:B------:R-:W-:Y:S04]  /*6050*/  @P1 IMAD.IADD R3, R159, 0x1, R3 ;  /* 0x000000019f031824 */ /* 0x000fe800078e0203 */
[----:B------:R-:W-:Y:S05]  /*6060*/  @P1 IMAD R3, R3, 0x30, RZ ;  /* 0x0000003003031824 */ /* 0x000fea00078e02ff */
[----:B------:R-:W-:Y:S04]  /*6070*/  @P1 IADD3 R3, R157, R3, RZ ;  /* 0x000000039d031210 */ /* 0x000fe80007ffe0ff */
[----:B------:R-:W-:Y:S02]  /*6080*/  @P1 LEA.HI.X R159, R156, c[0x0][0x1cc], R3, 0x1, P6 ;  /* 0x000073009c9f1a11 */ /* 0x000fe400030f0c03 */
[C---:B------:R-:W-:Y:S03]  /*6090*/  @P0 LEA R156, P6, R117.reuse, c[0x0][0x1c8], 0x1 ;  /* 0x00007200759c0a11 */ /* 0x040fe600078c08ff */
[----:B------:R-:W-:Y:S01]  /*60a0*/  @!PT LDS RZ, [RZ] ;  /* 0x00000000fffff984 */ /* 0x000fe20000000800 */
[----:B------:R-:W-:Y:S01]  /*60b0*/  @!PT LDS RZ, [RZ] ;  /* 0x00000000fffff984 */ /* 0x000fe20000000800 */
[----:B------:R-:W-:Y:S01]  /*60c0*/  @!PT LDS RZ, [RZ] ;  /* 0x00000000fffff984 */ /* 0x000fe20000000800 */
[----:B------:R1:W-:Y:S01]  /*60d0*/  @P1 LDGSTS.E.BYPASS.LTC128B.128 [R193+0x3c80], [R158.64], !P3 ;  /* 0x03c800009ec11fae */ /* 0x0003e2000d901d46 */
[----:B------:R-:W-:Y:S04]  /*60e0*/  @P0 LEA.HI.X R157, R117, c[0x0][0x1cc], R160, 0x1, P6 ;  /* 0x00007300759d0a11 */ /* 0x000fe800030f0ca0 */
[----:B------:R1:W-:Y:S05]  /*60f0*/  @P1 LDGSTS.E.BYPASS.LTC128B.128 [R193+0x4880], [R158.64+0x40], !P4 ;  /* 0x048800409ec11fae */ /* 0x0003ea000e101d46 */
[----:B------:R1:W-:Y:S05]  /*6100*/  @P1 LDGSTS.E.BYPASS.LTC128B.128 [R193+0x5480], [R158.64+0x80], !P5 ;  /* 0x054800809ec11fae */ /* 0x0003ea000e901d46 */
[----:B------:R1:W-:Y:S05]  /*6110*/  @P0 LDGSTS.E.BYPASS.LTC128B.128 [R193+0x4480], [R156.64], !P3 ;  /* 0x044800009cc10fae */ /* 0x0003ea000d901d46 */
[----:B------:R1:W-:Y:S05]  /*6120*/  @P0 LDGSTS.E.BYPASS.LTC128B.128 [R193+0x5080], [R156.64+0x40], !P4 ;  /* 0x050800409cc10fae */ /* 0x0003ea000e101d46 */
[----:B------:R1:W-:Y:S02]  /*6130*/  @P0 LDGSTS.E.BYPASS.LTC128B.128 [R193+0x5c80], [R156.64+0x80], !P5 ;  /* 0x05c800809cc10fae */ /* 0x0003e4000e901d46 */
.L_x_54:
[----:B------:R-:W-:Y:S05]  /*6140*/  BSYNC B0 ;  /* 0x0000000000007941 */ /* 0x000fea0003800000 */
.L_x_53:
[----:B------:R-:W-:Y:S01]  /*6150*/  FMNMX.FTZ R117, R6, R121, !PT ;  /* 0x0000007906757209 */ /* 0x000fe20007810000 */
[----:B------:R-:W0:Y:S01]  /*6160*/  LDGDEPBAR ;  /* 0x00000000000079af */ /* 0x000e220000000000 */
        /* <DEDUP_REMOVED lines=32> */
[----:B------:R-:W-:Y:S01]  /*6370*/  SHFL.BFLY PT, R121, R117, 0x2, 0x1f ;  /* 0x0c401f0075797f89 */ /* 0x000fe200000e0000 */
[----:B------:R-:W-:Y:S02]  /*6380*/  FMNMX.FTZ R3, R49, R3, !PT ;  /* 0x0000000331037209 */ /* 0x000fe40007810000 */
[----:B------:R-:W-:Y:S02]  /*6390*/  FMNMX.FTZ R118, R44, R118, !PT ;  /* 0x000000762c767209 */ /* 0x000fe40007810000 */
[----:B------:R-:W-:Y:S02]  /*63a0*/  IADD3 R194, R194, -0x1, RZ ;  /* 0xffffffffc2c27810 */ /* 0x000fe40007ffe0ff */
[----:B------:R-:W-:Y:S01]  /*63b0*/  FMNMX.FTZ R118, R45, R118, !PT ;  /* 0x000000762d767209 */ /* 0x000fe20007810000 */
[----:B------:R-:W-:Y:S08]  /*63c0*/  SHFL.BFLY PT, R120, R3, 0x2, 0x1f ;  /* 0x0c401f0003787f89 */ /* 0x000ff000000e0000 */
[----:B------:R-:W2:Y:S02]  /*63d0*/  SHFL.BFLY PT, R122, R118, 0x2, 0x1f ;  /* 0x0c401f00767a7f89 */ /* 0x000ea400000e0000 */
[----:B--2---:R-:W-:Y:S02]  /*63e0*/  FMNMX.FTZ R118, R118, R122, !PT ;  /* 0x0000007a76767209 */ /* 0x004fe40007810000 */
[----:B------:R-:W-:Y:S02]  /*63f0*/  FMNMX.FTZ R117, R117, R121, !PT ;  /* 0x0000007975757209 */ /* 0x000fe40007810000 */
[----:B------:R-:W-:Y:S02]  /*6400*/  FMNMX.FTZ R3, R3, R120, !PT ;  /* 0x0000007803037209 */ /* 0x000fe40007810000 */
[----:B-1----:R-:W-:Y:S01]  /*6410*/  SHFL.BFLY PT, R157, R118, 0x1, 0x1f ;  /* 0x0c201f00769d7f89 */ /* 0x002fe200000e0000 */
[----:B------:R-:W-:Y:S04]  /*6420*/  FMNMX.FTZ R120, R10, R119, !PT ;  /* 0x000000770a787209 */ /* 0x000fe80007810000 */
[----:B------:R-:W-:Y:S03]  /*6430*/  FMNMX.FTZ R120, R11, R120, !PT ;  /* 0x000000780b787209 */ /* 0x000fe60007810000 */
[----:B------:R-:W1:Y:S01]  /*6440*/  SHFL.BFLY PT, R121, R117, 0x1, 0x1f ;  /* 0x0c201f0075797f89 */ /* 0x000e6200000e0000 */
[----:B------:R-:W-:Y:S04]  /*6450*/  FMNMX.FTZ R120, R14, R120, !PT ;  /* 0x000000780e787209 */ /* 0x000fe80007810000 */
[----:B------:R-:W-:Y:S03]  /*6460*/  FMNMX.FTZ R120, R15, R120, !PT ;  /* 0x000000780f787209 */ /* 0x000fe60007810000 */
[----:B------:R-:W2:Y:S01]  /*6470*/  SHFL.BFLY PT, R156, R3, 0x1, 0x1f ;  /* 0x0c201f00039c7f89 */ /* 0x000ea200000e0000 */
[----:B------:R-:W-:Y:S04]  /*6480*/  FMNMX.FTZ R120, R26, R120, !PT ;  /* 0x000000781a787209 */ /* 0x000fe80007810000 */
[----:B------:R-:W-:Y:S02]  /*6490*/  FMNMX.FTZ R120, R27, R120, !PT ;  /* 0x000000781b787209 */ /* 0x000fe40007810000 */
[----:B-1----:R-:W-:Y:S05]  /*64a0*/  FMNMX.FTZ R121, R117, R121, !PT ;  /* 0x0000007975797209 */ /* 0x002fea0007810000 */
[C---:B------:R-:W-:Y:S02]  /*64b0*/  FADD.FTZ R2, -R121.reuse, R2 ;  /* 0x0000000279027221 */ /* 0x040fe40000010100 */
[----:B------:R-:W-:Y:S01]  /*64c0*/  FMUL.FTZ R161, R121, c[0x0][0x2d0] ;  /* 0x0000b40079a17a20 */ /* 0x000fe20000410000 */
[----:B--2---:R-:W-:Y:S01]  /*64d0*/  FMNMX.FTZ R122, R3, R156, !PT ;  /* 0x0000009c037a7209 */ /* 0x004fe20007810000 */
[----:B------:R-:W-:Y:S01]  /*64e0*/  FMUL.FTZ R2, R2, c[0x0][0x2d0] ;  /* 0x0000b40002027a20 */ /* 0x000fe20000410000 */
[----:B------:R-:W-:Y:S01]  /*64f0*/  FMNMX.FTZ R3, R30, R120, !PT ;  /* 0x000000781e037209 */ /* 0x000fe20007810000 */
[--C-:B------:R-:W-:Y:S01]  /*6500*/  FFMA.FTZ R22, R22, c[0x0][0x2d0], -R161.reuse ;  /* 0x0000b40016167a23 */ /* 0x100fe200000108a1 */
[----:B------:R-:W-:Y:S01]  /*6510*/  FMNMX.FTZ R120, R118, R157, !PT ;  /* 0x0000009d76787209 */ /* 0x000fe20007810000 */
[C---:B------:R-:W-:Y:S01]  /*6520*/  FADD.FTZ R0, -R122.reuse, R0 ;  /* 0x000000007a007221 */ /* 0x040fe20000010100 */
[----:B------:R-:W-:Y:S01]  /*6530*/  FMNMX.FTZ R3, R31, R3, !PT ;  /* 0x000000031f037209 */ /* 0x000fe20007810000 */
[----:B------:R1:W2:Y:S01]  /*6540*/  MUFU.EX2 R118, R2 ;  /* 0x0000000200767308 */ /* 0x0002a20000000800 */
[----:B------:R-:W-:Y:S01]  /*6550*/  FMUL.FTZ R160, R122, c[0x0][0x2d0] ;  /* 0x0000b4007aa07a20 */ /* 0x000fe20000410000 */
[----:B------:R-:W-:Y:S01]  /*6560*/  LDSM.16.MT88.4 R156, [R180] ;  /* 0x00000000b49c783b */ /* 0x000fe20000004200 */
[----:B------:R-:W-:Y:S01]  /*6570*/  FMNMX.FTZ R117, R42, R3, !PT ;  /* 0x000000032a757209 */ /* 0x000fe20007810000 */
[----:B------:R-:W-:Y:S02]  /*6580*/  FMUL.FTZ R3, R0, c[0x0][0x2d0] ;  /* 0x0000b40000037a20 */ /* 0x000fe40000410000 */
[--C-:B------:R-:W-:Y:S01]  /*6590*/  FFMA.FTZ R4, R4, c[0x0][0x2d0], -R160.reuse ;  /* 0x0000b40004047a23 */ /* 0x100fe200000108a0 */
[----:B------:R-:W-:Y:S01]  /*65a0*/  FMNMX.FTZ R0, R43, R117, !PT ;  /* 0x000000752b007209 */ /* 0x000fe20007810000 */
[--C-:B------:R-:W-:Y:S02]  /*65b0*/  FFMA.FTZ R20, R20, c[0x0][0x2d0], -R160.reuse ;  /* 0x0000b40014147a23 */ /* 0x100fe400000108a0 */
[----:B------:R3:W4:Y:S01]  /*65c0*/  MUFU.EX2 R117, R3 ;  /* 0x0000000300757308 */ /* 0x0007220000000800 */
[----:B------:R-:W-:Y:S01]  /*65d0*/  FMNMX.FTZ R0, R46, R0, !PT ;  /* 0x000000002e007209 */ /* 0x000fe20007810000 */
[--C-:B------:R-:W-:Y:S02]  /*65e0*/  FFMA.FTZ R21, R21, c[0x0][0x2d0], -R160.reuse ;  /* 0x0000b40015157a23 */ /* 0x100fe400000108a0 */
[--C-:B------:R-:W-:Y:S01]  /*65f0*/  FFMA.FTZ R23, R23, c[0x0][0x2d0], -R161.reuse ;  /* 0x0000b40017177a23 */ /* 0x100fe200000108a1 */
[----:B------:R-:W-:Y:S01]  /*6600*/  FMNMX.FTZ R0, R47, R0, !PT ;  /* 0x000000002f007209 */ /* 0x000fe20007810000 */
[--C-:B------:R-:W-:Y:S02]  /*6610*/  FFMA.FTZ R32, R32, c[0x0][0x2d0], -R160.reuse ;  /* 0x0000b40020207a23 */ /* 0x100fe400000108a0 */
[----:B------:R-:W-:Y:S02]  /*6620*/  FFMA.FTZ R33, R33, c[0x0][0x2d0], -R160 ;  /* 0x0000b40021217a23 */ /* 0x000fe400000108a0 */
[----:B------:R-:W-:Y:S01]  /*6630*/  MUFU.EX2 R162, R4 ;  /* 0x0000000400a27308 */ /* 0x000fe20000000800 */
[--C-:B------:R-:W-:Y:S02]  /*6640*/  FFMA.FTZ R34, R34, c[0x0][0x2d0], -R161.reuse ;  /* 0x0000b40022227a23 */ /* 0x100fe400000108a1 */
[--C-:B------:R-:W-:Y:S02]  /*6650*/  FFMA.FTZ R35, R35, c[0x0][0x2d0], -R161.reuse ;  /* 0x0000b40023237a23 */ /* 0x100fe400000108a1 */
[----:B-1----:R-:W-:Y:S02]  /*6660*/  FADD.FTZ R2, -R120, R116 ;  /* 0x0000007478027221 */ /* 0x002fe40000010100 */
[----:B--2---:R-:W-:Y:S02]  /*6670*/  FMUL.FTZ R54, R118, R54 ;  /* 0x0000003676367220 */ /* 0x004fe40000410000 */
[----:B------:R-:W-:Y:S01]  /*6680*/  FMUL.FTZ R2, R2, c[0x0][0x2d0] ;  /* 0x0000b40002027a20 */ /* 0x000fe20000410000 */
[----:B------:R-:W-:Y:S01]  /*6690*/  MUFU.EX2 R198, R20 ;  /* 0x0000001400c67308 */ /* 0x000fe20000000800 */
[C---:B------:R-:W-:Y:S02]  /*66a0*/  FMUL.FTZ R55, R118.reuse, R55 ;  /* 0x0000003776377220 */ /* 0x040fe40000410000 */
[C---:B------:R-:W-:Y:S01]  /*66b0*/  FMUL.FTZ R66, R118.reuse, R66 ;  /* 0x0000004276427220 */ /* 0x040fe20000410000 */
[----:B---3--:R-:W1:Y:S01]  /*66c0*/  SHFL.BFLY PT, R3, R0, 0x2, 0x1f ;  /* 0x0c401f0000037f89 */ /* 0x008e6200000e0000 */
[C---:B----4-:R-:W-:Y:S02]  /*66d0*/  FMUL.FTZ R52, R117.reuse, R52 ;  /* 0x0000003475347220 */ /* 0x050fe40000410000 */
[C---:B------:R-:W-:Y:S02]  /*66e0*/  FMUL.FTZ R53, R117.reuse, R53 ;  /* 0x0000003575357220 */ /* 0x040fe40000410000 */
[C---:B------:R-:W-:Y:S01]  /*66f0*/  FMUL.FTZ R64, R117.reuse, R64 ;  /* 0x0000004075407220 */ /* 0x040fe20000410000 */
[----:B------:R2:W3:Y:S01]  /*6700*/  MUFU.EX2 R116, R2 ;  /* 0x0000000200747308 */ /* 0x0004e20000000800 */
[C---:B------:R-:W-:Y:S02]  /*6710*/  FMUL.FTZ R65, R117.reuse, R65 ;  /* 0x0000004175417220 */ /* 0x040fe40000410000 */
[C---:B------:R-:W-:Y:S02]  /*6720*/  FMUL.FTZ R67, R118.reuse, R67 ;  /* 0x0000004376437220 */ /* 0x040fe40000410000 */
[C---:B------:R-:W-:Y:S02]  /*6730*/  FMUL.FTZ R68, R117.reuse, R68 ;  /* 0x0000004475447220 */ /* 0x040fe40000410000 */
[C---:B------:R-:W-:Y:S02]  /*6740*/  FMUL.FTZ R69, R117.reuse, R69 ;  /* 0x0000004575457220 */ /* 0x040fe40000410000 */
[C---:B------:R-:W-:Y:S01]  /*6750*/  FMUL.FTZ R70, R118.reuse, R70 ;  /* 0x0000004676467220 */ /* 0x040fe20000410000 */
[----:B------:R-:W-:Y:S01]  /*6760*/  MUFU.EX2 R199, R21 ;  /* 0x0000001500c77308 */ /* 0x000fe20000000800 */
[C---:B------:R-:W-:Y:S02]  /*6770*/  FMUL.FTZ R71, R118.reuse, R71 ;  /* 0x0000004776477220 */ /* 0x040fe40000410000 */
[C---:B------:R-:W-:Y:S02]  /*6780*/  FMUL.FTZ R80, R117.reuse, R80 ;  /* 0x0000005075507220 */ /* 0x040fe40000410000 */
[----:B------:R-:W-:Y:S02]  /*6790*/  FMUL.FTZ R81, R117, R81 ;  /* 0x0000005175517220 */ /* 0x000fe40000410000 */
[----:B------:R-:W-:Y:S01]  /*67a0*/  FMUL.FTZ R82, R118, R82 ;  /* 0x0000005276527220 */ /* 0x000fe20000410000 */
[----:B-1----:R-:W-:Y:S01]  /*67b0*/  FMNMX.FTZ R0, R0, R3, !PT ;  /* 0x0000000300007209 */ /* 0x002fe20007810000 */
[--C-:B------:R-:W-:Y:S01]  /*67c0*/  FFMA.FTZ R3, R7, c[0x0][0x2d0], -R161.reuse ;  /* 0x0000b40007037a23 */ /* 0x100fe200000108a1 */
[----:B------:R-:W-:Y:S01]  /*67d0*/  MUFU.EX2 R197, R22 ;  /* 0x0000001600c57308 */ /* 0x000fe20000000800 */
[C---:B------:R-:W-:Y:S02]  /*67e0*/  FMUL.FTZ R7, R118.reuse, R131 ;  /* 0x0000008376077220 */ /* 0x040fe40000410000 */
[----:B------:R-:W-:Y:S02]  /*67f0*/  FMUL.FTZ R83, R118, R83 ;  /* 0x0000005376537220 */ /* 0x000fe40000410000 */
[--C-:B--2---:R-:W-:Y:S02]  /*6800*/  FFMA.FTZ R2, R5, c[0x0][0x2d0], -R160.reuse ;  /* 0x0000b40005027a23 */ /* 0x104fe400000108a0 */
[C---:B------:R-:W-:Y:S02]  /*6810*/  FMUL.FTZ R5, R117.reuse, R129 ;  /* 0x0000008175057220 */ /* 0x040fe40000410000 */
[C---:B---3--:R-:W-:Y:S01]  /*6820*/  FMUL.FTZ R56, R116.reuse, R56 ;  /* 0x0000003874387220 */ /* 0x048fe20000410000 */
[----:B------:R1:W-:Y:S01]  /*6830*/  MUFU.EX2 R207, R2 ;  /* 0x0000000200cf7308 */ /* 0x0003e20000000800 */
[C---:B------:R-:W-:Y:S02]  /*6840*/  FMUL.FTZ R57, R116.reuse, R57 ;  /* 0x0000003974397220 */ /* 0x040fe40000410000 */
[C---:B------:R-:W-:Y:S02]  /*6850*/  FMUL.FTZ R60, R116.reuse, R60 ;  /* 0x0000003c743c7220 */ /* 0x040fe40000410000 */
[C---:B------:R-:W-:Y:S02]  /*6860*/  FMUL.FTZ R61, R116.reuse, R61 ;  /* 0x0000003d743d7220 */ /* 0x040fe40000410000 */
[C---:B------:R-:W-:Y:S02]  /*6870*/  FMUL.FTZ R72, R116.reuse, R72 ;  /* 0x0000004874487220 */ /* 0x040fe40000410000 */
[C---:B------:R-:W-:Y:S01]  /*6880*/  FMUL.FTZ R73, R116.reuse, R73 ;  /* 0x0000004974497220 */ /* 0x040fe20000410000 */
[----:B------:R2:W-:Y:S01]  /*6890*/  MUFU.EX2 R206, R3 ;  /* 0x0000000300ce7308 */ /* 0x0005e20000000800 */
[C---:B------:R-:W-:Y:S02]  /*68a0*/  FMUL.FTZ R76, R116.reuse, R76 ;  /* 0x0000004c744c7220 */ /* 0x040fe40000410000 */
[----:B------:R-:W-:Y:S02]  /*68b0*/  FMUL.FTZ R77, R116, R77 ;  /* 0x0000004d744d7220 */ /* 0x000fe40000410000 */
[C---:B------:R-:W-:Y:S02]  /*68c0*/  FMUL.FTZ R84, R117.reuse, R84 ;  /* 0x0000005475547220 */ /* 0x040fe40000410000 */
[C---:B------:R-:W-:Y:S02]  /*68d0*/  FMUL.FTZ R85, R117.reuse, R85 ;  /* 0x0000005575557220 */ /* 0x040fe40000410000 */
[C---:B------:R-:W-:Y:S01]  /*68e0*/  FMUL.FTZ R86, R118.reuse, R86 ;  /* 0x0000005676567220 */ /* 0x040fe20000410000 */
[----:B------:R-:W-:Y:S01]  /*68f0*/  MUFU.EX2 R196, R23 ;  /* 0x0000001700c47308 */ /* 0x000fe20000000800 */
[----:B------:R-:W-:Y:S02]  /*6900*/  FMUL.FTZ R87, R118, R87 ;  /* 0x0000005776577220 */ /* 0x000fe40000410000 */
[----:B------:R-:W-:Y:S02]  /*6910*/  FMUL.FTZ R88, R116, R88 ;  /* 0x0000005874587220 */ /* 0x000fe40000410000 */
[--C-:B-1----:R-:W-:Y:S02]  /*6920*/  FFMA.FTZ R2, R6, c[0x0][0x2d0], -R161.reuse ;  /* 0x0000b40006027a23 */ /* 0x102fe400000108a1 */
[----:B------:R-:W-:Y:S02]  /*6930*/  FMUL.FTZ R6, R118, R130 ;  /* 0x0000008276067220 */ /* 0x000fe40000410000 */
[C---:B------:R-:W-:Y:S01]  /*6940*/  FMUL.FTZ R89, R116.reuse, R89 ;  /* 0x0000005974597220 */ /* 0x040fe20000410000 */
[----:B------:R1:W3:Y:S01]  /*6950*/  MUFU.EX2 R205, R2 ;  /* 0x0000000200cd7308 */ /* 0x0002e20000000800 */
[C---:B------:R-:W-:Y:S02]  /*6960*/  FMUL.FTZ R92, R116.reuse, R92 ;  /* 0x0000005c745c7220 */ /* 0x040fe40000410000 */
[----:B------:R-:W-:Y:S02]  /*6970*/  FMUL.FTZ R93, R116, R93 ;  /* 0x0000005d745d7220 */ /* 0x000fe40000410000 */
[--C-:B--2---:R-:W-:Y:S02]  /*6980*/  FFMA.FTZ R3, R16, c[0x0][0x2d0], -R160.reuse ;  /* 0x0000b40010037a23 */ /* 0x104fe400000108a0 */
[C---:B------:R-:W-:Y:S02]  /*6990*/  FMUL.FTZ R16, R117.reuse, R136 ;  /* 0x0000008875107220 */ /* 0x040fe40000410000 */
[--C-:B------:R-:W-:Y:S01]  /*69a0*/  FFMA.FTZ R136, R38, c[0x0][0x2d0], -R161.reuse ;  /* 0x0000b40026887a23 */ /* 0x100fe200000108a1 */
[----:B------:R2:W-:Y:S01]  /*69b0*/  MUFU.EX2 R208, R3 ;  /* 0x0000000300d07308 */ /* 0x0005e20000000800 */
[C---:B------:R-:W-:Y:S02]  /*69c0*/  FMUL.FTZ R96, R117.reuse, R96 ;  /* 0x0000006075607220 */ /* 0x040fe40000410000 */
[C---:B------:R-:W-:Y:S02]  /*69d0*/  FMUL.FTZ R97, R117.reuse, R97 ;  /* 0x0000006175617220 */ /* 0x040fe40000410000 */
[C---:B------:R-:W-:Y:S02]  /*69e0*/  FMUL.FTZ R98, R118.reuse, R98 ;  /* 0x0000006276627220 */ /* 0x040fe40000410000 */
[C---:B------:R-:W-:Y:S02]  /*69f0*/  FMUL.FTZ R99, R118.reuse, R99 ;  /* 0x0000006376637220 */ /* 0x040fe40000410000 */
[C---:B------:R-:W-:Y:S01]  /*6a00*/  FMUL.FTZ R100, R117.reuse, R100 ;  /* 0x0000006475647220 */ /* 0x040fe20000410000 */
[----:B------:R-:W-:Y:S01]  /*6a10*/  MUFU.EX2 R163, R136 ;  /* 0x0000008800a37308 */ /* 0x000fe20000000800 */
[----:B------:R-:W-:Y:S02]  /*6a20*/  FMUL.FTZ R101, R117, R101 ;  /* 0x0000006575657220 */ /* 0x000fe40000410000 */
[----:B------:R-:W-:Y:S01]  /*6a30*/  FMUL.FTZ R102, R118, R102 ;  /* 0x0000006676667220 */ /* 0x000fe20000410000 */
[----:B-1----:R-:W1:Y:S01]  /*6a40*/  SHFL.BFLY PT, R2, R0, 0x1, 0x1f ;  /* 0x0c201f0000027f89 */ /* 0x002e6200000e0000 */
[----:B---3--:R-:W-:Y:S01]  /*6a50*/  F2FP.BF16.PACK_AB R129, R206, R205 ;  /* 0x000000cdce81723e */ /* 0x008fe200000010ff */
[----:B------:R-:W-:Y:S02]  /*6a60*/  FMUL.FTZ R103, R118, R103 ;  /* 0x0000006776677220 */ /* 0x000fe40000410000 */
[C---:B------:R-:W-:Y:S02]  /*6a70*/  FMUL.FTZ R104, R116.reuse, R104 ;  /* 0x0000006874687220 */ /* 0x040fe40000410000 */
[C---:B------:R-:W-:Y:S01]  /*6a80*/  FMUL.FTZ R105, R116.reuse, R105 ;  /* 0x0000006974697220 */ /* 0x040fe20000410000 */
[----:B------:R-:W-:Y:S01]  /*6a90*/  MUFU.EX2 R195, R32 ;  /* 0x0000002000c37308 */ /* 0x000fe20000000800 */
[C---:B------:R-:W-:Y:S02]  /*6aa0*/  FMUL.FTZ R20, R116.reuse, R140 ;  /* 0x0000008c74147220 */ /* 0x040fe40000410000 */
[--C-:B--2---:R-:W-:Y:S02]  /*6ab0*/  FFMA.FTZ R3, R17, c[0x0][0x2d0], -R160.reuse ;  /* 0x0000b40011037a23 */ /* 0x104fe400000108a0 */
[----:B------:R-:W-:Y:S02]  /*6ac0*/  FMUL.FTZ R17, R117, R137 ;  /* 0x0000008975117220 */ /* 0x000fe40000410000 */
[--C-:B------:R-:W-:Y:S02]  /*6ad0*/  FFMA.FTZ R137, R49, c[0x0][0x2d0], -R160.reuse ;  /* 0x0000b40031897a23 */ /* 0x100fe400000108a0 */
[--C-:B------:R-:W-:Y:S01]  /*6ae0*/  FFMA.FTZ R140, R51, c[0x0][0x2d0], -R161.reuse ;  /* 0x0000b400338c7a23 */ /* 0x100fe200000108a1 */
[----:B------:R2:W3:Y:S01]  /*6af0*/  MUFU.EX2 R218, R3 ;  /* 0x0000000300da7308 */ /* 0x0004e20000000800 */
[----:B------:R-:W-:Y:S02]  /*6b00*/  FMUL.FTZ R21, R116, R141 ;  /* 0x0000008d74157220 */ /* 0x000fe40000410000 */
[C---:B------:R-:W-:Y:S02]  /*6b10*/  FMUL.FTZ R108, R117.reuse, R108 ;  /* 0x0000006c756c7220 */ /* 0x040fe40000410000 */
[----:B------:R-:W-:Y:S01]  /*6b20*/  FMUL.FTZ R109, R117, R109 ;  /* 0x0000006d756d7220 */ /* 0x000fe20000410000 */
[----:B-1----:R-:W-:Y:S01]  /*6b30*/  FMNMX.FTZ R2, R0, R2, !PT ;  /* 0x0000000200027209 */ /* 0x002fe20007810000 */
[--C-:B------:R-:W-:Y:S02]  /*6b40*/  FFMA.FTZ R0, R19, c[0x0][0x2d0], -R161.reuse ;  /* 0x0000b40013007a23 */ /* 0x100fe400000108a1 */
[----:B------:R-:W-:Y:S01]  /*6b50*/  FMUL.FTZ R19, R118, R139 ;  /* 0x0000008b76137220 */ /* 0x000fe20000410000 */
[----:B------:R-:W-:Y:S01]  /*6b60*/  MUFU.EX2 R168, R137 ;  /* 0x0000008900a87308 */ /* 0x000fe20000000800 */
[--C-:B------:R-:W-:Y:S01]  /*6b70*/  FFMA.FTZ R139, R37, c[0x0][0x2d0], -R160.reuse ;  /* 0x0000b400258b7a23 */ /* 0x100fe200000108a0 */
[----:B------:R-:W-:Y:S01]  /*6b80*/  F2FP.BF16.PACK_AB R37, R196, R197 ;  /* 0x000000c5c425723e */ /* 0x000fe200000010ff */
[C---:B------:R-:W-:Y:S02]  /*6b90*/  FMUL.FTZ R110, R118.reuse, R110 ;  /* 0x0000006e766e7220 */ /* 0x040fe40000410000 */
[----:B------:R-:W-:Y:S02]  /*6ba0*/  FMUL.FTZ R111, R118, R111 ;  /* 0x0000006f766f7220 */ /* 0x000fe40000410000 */
[C---:B------:R-:W-:Y:S02]  /*6bb0*/  FMUL.FTZ R112, R116.reuse, R112 ;  /* 0x0000007074707220 */ /* 0x040fe40000410000 */
[----:B------:R-:W-:Y:S01]  /*6bc0*/  FMUL.FTZ R113, R116, R113 ;  /* 0x0000007174717220 */ /* 0x000fe20000410000 */
[----:B------:R1:W-:Y:S01]  /*6bd0*/  MUFU.EX2 R216, R0 ;  /* 0x0000000000d87308 */ /* 0x0003e20000000800 */
[--C-:B------:R-:W-:Y:S01]  /*6be0*/  FFMA.FTZ R141, R36, c[0x0][0x2d0], -R160.reuse ;  /* 0x0000b400248d7a23 */ /* 0x100fe200000108a0 */
[----:B------:R-:W-:Y:S01]  /*6bf0*/  F2FP.BF16.PACK_AB R36, R199, R198 ;  /* 0x000000c6c724723e */ /* 0x000fe200000010ff */
[----:B--2---:R-:W-:Y:S01]  /*6c00*/  FFMA.FTZ R3, R18, c[0x0][0x2d0], -R161 ;  /* 0x0000b40012037a23 */ /* 0x004fe200000108a1 */
[----:B---3--:R-:W-:Y:S01]  /*6c10*/  F2FP.BF16.PACK_AB R130, R218, R208 ;  /* 0x000000d0da82723e */ /* 0x008fe200000010ff */
[----:B------:R-:W-:Y:S02]  /*6c20*/  FMUL.FTZ R18, R118, R138 ;  /* 0x0000008a76127220 */ /* 0x000fe40000410000 */
[----:B------:R-:W-:Y:S03]  /*6c30*/  FFMA.FTZ R138, R48, c[0x0][0x2d0], -R160 ;  /* 0x0000b400308a7a23 */ /* 0x000fe600000108a0 */
[----:B------:R-:W2:Y:S10]  /*6c40*/  MUFU.EX2 R217, R3 ;  /* 0x0000000300d97308 */ /* 0x000eb40000000800 */
[----:B------:R-:W-:Y:S01]  /*6c50*/  MUFU.EX2 R166, R139 ;  /* 0x0000008b00a67308 */ /* 0x000fe20000000800 */
[----:B-1----:R-:W-:Y:S02]  /*6c60*/  FADD.FTZ R0, -R2, R119 ;  /* 0x0000007702007221 */ /* 0x002fe40000010100 */
[----:B------:R-:W-:Y:S02]  /*6c70*/  FMUL.FTZ R119, R120, c[0x0][0x2d0] ;  /* 0x0000b40078777a20 */ /* 0x000fe40000410000 */
[----:B------:R-:W-:Y:S05]  /*6c80*/  FMUL.FTZ R0, R0, c[0x0][0x2d0] ;  /* 0x0000b40000007a20 */ /* 0x000fea0000410000 */
[----:B------:R1:W-:Y:S01]  /*6c90*/  MUFU.EX2 R167, R138 ;  /* 0x0000008a00a77308 */ /* 0x0003e20000000800 */
[--C-:B------:R-:W-:Y:S02]  /*6ca0*/  FFMA.FTZ R24, R24, c[0x0][0x2d0], -R119.reuse ;  /* 0x0000b40018187a23 */ /* 0x100fe40000010877 */
[--C-:B------:R-:W-:Y:S01]  /*6cb0*/  FFMA.FTZ R25, R25, c[0x0][0x2d0], -R119.reuse ;  /* 0x0000b40019197a23 */ /* 0x100fe20000010877 */
[----:B--2---:R-:W-:Y:S01]  /*6cc0*/  F2FP.BF16.PACK_AB R131, R216, R217 ;  /* 0x000000d9d883723e */ /* 0x004fe200000010ff */
[--C-:B------:R-:W-:Y:S02]  /*6cd0*/  FFMA.FTZ R3, R8, c[0x0][0x2d0], -R119.reuse ;  /* 0x0000b40008037a23 */ /* 0x100fe40000010877 */
[----:B------:R-:W-:Y:S02]  /*6ce0*/  FMUL.FTZ R8, R116, R124 ;  /* 0x0000007c74087220 */ /* 0x000fe40000410000 */
[--C-:B------:R-:W-:Y:S01]  /*6cf0*/  FFMA.FTZ R28, R28, c[0x0][0x2d0], -R119.reuse ;  /* 0x0000b4001c1c7a23 */ /* 0x100fe20000010877 */
[----:B------:R2:W-:Y:S01]  /*6d00*/  MUFU.EX2 R202, R3 ;  /* 0x0000000300ca7308 */ /* 0x0005e20000000800 */
[--C-:B------:R-:W-:Y:S09]  /*6d10*/  FFMA.FTZ R29, R29, c[0x0][0x2d0], -R119.reuse ;  /* 0x0000b4001d1d7a23 */ /* 0x100ff20000010877 */
[----:B------:R-:W3:Y:S01]  /*6d20*/  MUFU.EX2 R0, R0 ;  /* 0x0000000000007308 */ /* 0x000ee20000000800 */
[----:B-1----:R-:W-:Y:S09]  /*6d30*/  LDSM.16.MT88.4 R136, [R180+0x800] ;  /* 0x00080000b488783b */ /* 0x002ff20000004200 */
[----:B------:R-:W-:Y:S01]  /*6d40*/  MUFU.EX2 R171, R28 ;  /* 0x0000001c00ab7308 */ /* 0x000fe20000000800 */
[--C-:B--2---:R-:W-:Y:S02]  /*6d50*/  FFMA.FTZ R3, R9, c[0x0][0x2d0], -R119.reuse ;  /* 0x0000b40009037a23 */ /* 0x104fe40000010877 */
[----:B------:R-:W-:Y:S07]  /*6d60*/  FMUL.FTZ R9, R116, R125 ;  /* 0x0000007d74097220 */ /* 0x000fee0000410000 */
[----:B------:R1:W2:Y:S01]  /*6d70*/  MUFU.EX2 R204, R3 ;  /* 0x0000000300cc7308 */ /* 0x0002a20000000800 */
[C---:B---3--:R-:W-:Y:S02]  /*6d80*/  FMUL.FTZ R58, R0.reuse, R58 ;  /* 0x0000003a003a7220 */ /* 0x048fe40000410000 */
[C---:B------:R-:W-:Y:S02]  /*6d90*/  FMUL.FTZ R59, R0.reuse, R59 ;  /* 0x0000003b003b7220 */ /* 0x040fe40000410000 */
[C---:B------:R-:W-:Y:S02]  /*6da0*/  FMUL.FTZ R62, R0.reuse, R62 ;  /* 0x0000003e003e7220 */ /* 0x040fe40000410000 */
[C---:B------:R-:W-:Y:S03]  /*6db0*/  FMUL.FTZ R63, R0.reuse, R63 ;  /* 0x0000003f003f7220 */ /* 0x040fe60000410000 */
[----:B------:R-:W-:Y:S01]  /*6dc0*/  MUFU.EX2 R172, R29 ;  /* 0x0000001d00ac7308 */ /* 0x000fe20000000800 */
[C---:B------:R-:W-:Y:S02]  /*6dd0*/  FMUL.FTZ R74, R0.reuse, R74 ;  /* 0x0000004a004a7220 */ /* 0x040fe40000410000 */
[C---:B------:R-:W-:Y:S02]  /*6de0*/  FMUL.FTZ R75, R0.reuse, R75 ;  /* 0x0000004b004b7220 */ /* 0x040fe40000410000 */
[C---:B------:R-:W-:Y:S02]  /*6df0*/  FMUL.FTZ R78, R0.reuse, R78 ;  /* 0x0000004e004e7220 */ /* 0x040fe40000410000 */
[C---:B------:R-:W-:Y:S02]  /*6e00*/  FMUL.FTZ R79, R0.reuse, R79 ;  /* 0x0000004f004f7220 */ /* 0x040fe40000410000 */
[C---:B------:R-:W-:Y:S01]  /*6e10*/  FMUL.FTZ R90, R0.reuse, R90 ;  /* 0x0000005a005a7220 */ /* 0x040fe20000410000 */
[----:B------:R3:W-:Y:S01]  /*6e20*/  MUFU.EX2 R175, R24 ;  /* 0x0000001800af7308 */ /* 0x0007e20000000800 */
[----:B------:R-:W-:Y:S02]  /*6e30*/  FMUL.FTZ R91, R0, R91 ;  /* 0x0000005b005b7220 */ /* 0x000fe40000410000 */
[--C-:B-1----:R-:W-:Y:S01]  /*6e40*/  FFMA.FTZ R3, R12, c[0x0][0x2d0], -R119.reuse ;  /* 0x0000b4000c037a23 */ /* 0x102fe20000010877 */
[----:B--2---:R-:W-:Y:S01]  /*6e50*/  F2FP.BF16.PACK_AB R124, R204, R202 ;  /* 0x000000cacc7c723e */ /* 0x004fe200000010ff */
[----:B------:R-:W-:Y:S02]  /*6e60*/  FMUL.FTZ R12, R116, R132 ;  /* 0x00000084740c7220 */ /* 0x000fe40000410000 */
[C---:B------:R-:W-:Y:S02]  /*6e70*/  FMUL.FTZ R94, R0.reuse, R94 ;  /* 0x0000005e005e7220 */ /* 0x040fe40000410000 */
[C---:B------:R-:W-:Y:S01]  /*6e80*/  FMUL.FTZ R95, R0.reuse, R95 ;  /* 0x0000005f005f7220 */ /* 0x040fe20000410000 */
[----:B------:R1:W-:Y:S01]  /*6e90*/  MUFU.EX2 R211, R3 ;  /* 0x0000000300d37308 */ /* 0x0003e20000000800 */
[C---:B------:R-:W-:Y:S02]  /*6ea0*/  FMUL.FTZ R106, R0.reuse, R106 ;  /* 0x0000006a006a7220 */ /* 0x040fe40000410000 */
[C---:B------:R-:W-:Y:S02]  /*6eb0*/  FMUL.FTZ R107, R0.reuse, R107 ;  /* 0x0000006b006b7220 */ /* 0x040fe40000410000 */
[C---:B------:R-:W-:Y:S02]  /*6ec0*/  FMUL.FTZ R22, R0.reuse, R142 ;  /* 0x0000008e00167220 */ /* 0x040fe40000410000 */
[C---:B------:R-:W-:Y:S02]  /*6ed0*/  FMUL.FTZ R23, R0.reuse, R143 ;  /* 0x0000008f00177220 */ /* 0x040fe40000410000 */
[C---:B------:R-:W-:Y:S01]  /*6ee0*/  FMUL.FTZ R114, R0.reuse, R114 ;  /* 0x0000007200727220 */ /* 0x040fe20000410000 */
[----:B------:R2:W-:Y:S01]  /*6ef0*/  MUFU.EX2 R176, R25 ;  /* 0x0000001900b07308 */ /* 0x0005e20000000800 */
[----:B------:R-:W-:Y:S02]  /*6f00*/  FMUL.FTZ R115, R0, R115 ;  /* 0x0000007300737220 */ /* 0x000fe40000410000 */
[C---:B------:R-:W-:Y:S02]  /*6f10*/  FMUL.FTZ R28, R117.reuse, R152 ;  /* 0x00000098751c7220 */ /* 0x040fe40000410000 */
[----:B---3--:R-:W-:Y:S02]  /*6f20*/  FMUL.FTZ R24, R117, R144 ;  /* 0x0000009075187220 */ /* 0x008fe40000410000 */
[--C-:B------:R-:W-:Y:S02]  /*6f30*/  FFMA.FTZ R144, R45, c[0x0][0x2d0], -R119.reuse ;  /* 0x0000b4002d907a23 */ /* 0x100fe40000010877 */
[----:B------:R-:W-:Y:S01]  /*6f40*/  FMUL.FTZ R29, R117, R153 ;  /* 0x00000099751d7220 */ /* 0x000fe20000410000 */
[----:B------:R3:W4:Y:S01]  /*6f50*/  MUFU.EX2 R179, R33 ;  /* 0x0000002100b37308 */ /* 0x0007220000000800 */
[--C-:B-1----:R-:W-:Y:S02]  /*6f60*/  FFMA.FTZ R3, R13, c[0x0][0x2d0], -R119.reuse ;  /* 0x0000b4000d037a23 */ /* 0x102fe40000010877 */
[----:B------:R-:W-:Y:S07]  /*6f70*/  FMUL.FTZ R13, R116, R133 ;  /* 0x00000085740d7220 */ /* 0x000fee0000410000 */
[----:B------:R1:W5:Y:S01]  /*6f80*/  MUFU.EX2 R212, R3 ;  /* 0x0000000300d47308 */ /* 0x0003620000000800 */
[----:B--2---:R-:W-:Y:S02]  /*6f90*/  FMUL.FTZ R25, R117, R145 ;  /* 0x0000009175197220 */ /* 0x004fe40000410000 */
[----:B------:R-:W-:Y:S07]  /*6fa0*/  FFMA.FTZ R145, R44, c[0x0][0x2d0], -R119 ;  /* 0x0000b4002c917a23 */ /* 0x000fee0000010877 */
[----:B------:R2:W-:Y:S01]  /*6fb0*/  MUFU.EX2 R177, R34 ;  /* 0x0000002200b17308 */ /* 0x0005e20000000800 */
[----:B---3--:R-:W-:Y:S01]  /*6fc0*/  FMUL.FTZ R33, R116, R149 ;  /* 0x0000009574217220 */ /* 0x008fe20000410000 */
[----:B----4-:R-:W-:Y:S08]  /*6fd0*/  F2FP.BF16.PACK_AB R38, R179, R195 ;  /* 0x000000c3b326723e */ /* 0x010ff000000010ff */
[----:B------:R3:W-:Y:S01]  /*6fe0*/  MUFU.EX2 R178, R35 ;  /* 0x0000002300b27308 */ /* 0x0007e20000000800 */
[----:B-1----:R-:W-:Y:S04]  /*6ff0*/  FMUL.FTZ R3, R2, c[0x0][0x2d0] ;  /* 0x0000b40002037a20 */ /* 0x002fe80000410000 */
[--C-:B------:R-:W-:Y:S02]  /*7000*/  FFMA.FTZ R4, R10, c[0x0][0x2d0], -R3.reuse ;  /* 0x0000b4000a047a23 */ /* 0x100fe40000010803 */
[----:B------:R-:W-:Y:S01]  /*7010*/  FMUL.FTZ R10, R0, R126 ;  /* 0x0000007e000a7220 */ /* 0x000fe20000410000 */
[----:B-----5:R-:W-:Y:S02]  /*7020*/  F2FP.BF16.PACK_AB R126, R212, R211 ;  /* 0x000000d3d47e723e */ /* 0x020fe400000010ff */
[----:B------:R1:W-:Y:S01]  /*7030*/  MUFU.EX2 R201, R4 ;  /* 0x0000000400c97308 */ /* 0x0003e20000000800 */
[--C-:B------:R-:W-:Y:S02]  /*7040*/  FFMA.FTZ R26, R26, c[0x0][0x2d0], -R3.reuse ;  /* 0x0000b4001a1a7a23 */ /* 0x100fe40000010803 */
[--C-:B------:R-:W-:Y:S02]  /*7050*/  FFMA.FTZ R32, R27, c[0x0][0x2d0], -R3.reuse ;  /* 0x0000b4001b207a23 */ /* 0x100fe40000010803 */
[----:B--2---:R-:W-:Y:S02]  /*7060*/  FMUL.FTZ R34, R0, R150 ;  /* 0x0000009600227220 */ /* 0x004fe40000410000 */
[--C-:B------:R-:W-:Y:S02]  /*7070*/  FFMA.FTZ R30, R30, c[0x0][0x2d0], -R3.reuse ;  /* 0x0000b4001e1e7a23 */ /* 0x100fe40000010803 */
[--C-:B------:R-:W-:Y:S01]  /*7080*/  FFMA.FTZ R31, R31, c[0x0][0x2d0], -R3.reuse ;  /* 0x0000b4001f1f7a23 */ /* 0x100fe20000010803 */
[----:B------:R2:W-:Y:S01]  /*7090*/  MUFU.EX2 R173, R26 ;  /* 0x0000001a00ad7308 */ /* 0x0005e20000000800 */
[--C-:B------:R-:W-:Y:S01]  /*70a0*/  FFMA.FTZ R143, R42, c[0x0][0x2d0], -R3.reuse ;  /* 0x0000b4002a8f7a23 */ /* 0x100fe20000010803 */
[----:B------:R-:W-:Y:S01]  /*70b0*/  F2FP.BF16.PACK_AB R42, R172, R171 ;  /* 0x000000abac2a723e */ /* 0x000fe200000010ff */
[----:B---3--:R-:W-:Y:S02]  /*70c0*/  FMUL.FTZ R35, R0, R151 ;  /* 0x0000009700237220 */ /* 0x008fe40000410000 */
[----:B------:R-:W-:Y:S02]  /*70d0*/  FFMA.FTZ R142, R43, c[0x0][0x2d0], -R3 ;  /* 0x0000b4002b8e7a23 */ /* 0x000fe40000010803 */
[----:B------:R-:W-:Y:S02]  /*70e0*/  FMUL.FTZ R27, R118, R147 ;  /* 0x00000093761b7220 */ /* 0x000fe40000410000 */
[----:B------:R-:W-:Y:S01]  /*70f0*/  FFMA.FTZ R147, R40, c[0x0][0x2d0], -R119 ;  /* 0x0000b40028937a23 */ /* 0x000fe20000010877 */
[----:B------:R3:W-:Y:S01]  /*7100*/  MUFU.EX2 R170, R30 ;  /* 0x0000001e00aa7308 */ /* 0x0007e20000000800 */
[----:B------:R-:W-:Y:S01]  /*7110*/  F2FP.BF16.PACK_AB R40, R176, R175 ;  /* 0x000000afb028723e */ /* 0x000fe200000010ff */
[----:B-1----:R-:W-:Y:S02]  /*7120*/  FFMA.FTZ R4, R11, c[0x0][0x2d0], -R3 ;  /* 0x0000b4000b047a23 */ /* 0x002fe40000010803 */
[----:B------:R-:W-:Y:S06]  /*7130*/  FMUL.FTZ R11, R0, R127 ;  /* 0x0000007f000b7220 */ /* 0x000fec0000410000 */
[----:B------:R1:W4:Y:S01]  /*7140*/  MUFU.EX2 R203, R4 ;  /* 0x0000000400cb7308 */ /* 0x0003220000000800 */
[----:B--2---:R-:W-:Y:S02]  /*7150*/  FMUL.FTZ R26, R118, R146 ;  /* 0x00000092761a7220 */ /* 0x004fe40000410000 */
[----:B------:R-:W-:Y:S02]  /*7160*/  FFMA.FTZ R146, R41, c[0x0][0x2d0], -R119 ;  /* 0x0000b40029927a23 */ /* 0x000fe40000010877 */
[--C-:B------:R-:W-:Y:S05]  /*7170*/  FFMA.FTZ R119, R46, c[0x0][0x2d0], -R3.reuse ;  /* 0x0000b4002e777a23 */ /* 0x100fea0000010803 */
[----:B------:R-:W2:Y:S01]  /*7180*/  MUFU.EX2 R169, R31 ;  /* 0x0000001f00a97308 */ /* 0x000ea20000000800 */
[----:B---3--:R-:W-:Y:S01]  /*7190*/  FMUL.FTZ R30, R118, R154 ;  /* 0x0000009a761e7220 */ /* 0x008fe20000410000 */
[----:B------:R-:W-:Y:S08]  /*71a0*/  F2FP.BF16.PACK_AB R154, R168, R167 ;  /* 0x000000a7a89a723e */ /* 0x000ff000000010ff */
[----:B------:R3:W5:Y:S01]  /*71b0*/  MUFU.EX2 R174, R32 ;  /* 0x0000002000ae7308 */ /* 0x0007620000000800 */
[--C-:B-1----:R-:W-:Y:S01]  /*71c0*/  FFMA.FTZ R4, R14, c[0x0][0x2d0], -R3.reuse ;  /* 0x0000b4000e047a23 */ /* 0x102fe20000010803 */
[----:B----4-:R-:W-:Y:S01]  /*71d0*/  F2FP.BF16.PACK_AB R125, R203, R201 ;  /* 0x000000c9cb7d723e */ /* 0x010fe200000010ff */
[----:B------:R-:W-:Y:S07]  /*71e0*/  FMUL.FTZ R14, R0, R134 ;  /* 0x00000086000e7220 */ /* 0x000fee0000410000 */
[----:B------:R1:W4:Y:S01]  /*71f0*/  MUFU.EX2 R209, R4 ;  /* 0x0000000400d17308 */ /* 0x0003220000000800 */
[----:B--2---:R-:W-:Y:S01]  /*7200*/  F2FP.BF16.PACK_AB R43, R169, R170 ;  /* 0x000000aaa92b723e */ /* 0x004fe200000010ff */
[----:B------:R-:W-:Y:S08]  /*7210*/  FMUL.FTZ R31, R118, R155 ;  /* 0x0000009b761f7220 */ /* 0x000ff00000410000 */
[----:B------:R-:W-:Y:S01]  /*7220*/  MUFU.EX2 R160, R144 ;  /* 0x0000009000a07308 */ /* 0x000fe20000000800 */
[----:B---3--:R-:W-:Y:S01]  /*7230*/  FMUL.FTZ R32, R116, R148 ;  /* 0x0000009474207220 */ /* 0x008fe20000410000 */
[----:B-----5:R-:W-:Y:S08]  /*7240*/  F2FP.BF16.PACK_AB R41, R174, R173 ;  /* 0x000000adae29723e */ /* 0x020ff000000010ff */
[----:B------:R-:W-:Y:S01]  /*7250*/  MUFU.EX2 R119, R119 ;  /* 0x0000007700777308 */ /* 0x000fe20000000800 */
[--C-:B-1----:R-:W-:Y:S02]  /*7260*/  FFMA.FTZ R4, R15, c[0x0][0x2d0], -R3.reuse ;  /* 0x0000b4000f047a23 */ /* 0x102fe40000010803 */
[C---:B------:R-:W-:Y:S02]  /*7270*/  FMUL.FTZ R15, R0.reuse, R135 ;  /* 0x00000087000f7220 */ /* 0x040fe40000410000 */
[----:B------:R-:W1:Y:S01]  /*7280*/  LDSM.16.MT88.4 R132, [R181] ;  /* 0x00000000b584783b */ /* 0x000e620000004200 */
[----:B------:R-:W-:Y:S04]  /*7290*/  FFMA.FTZ R3, R47, c[0x0][0x2d0], -R3 ;  /* 0x0000b4002f037a23 */ /* 0x000fe80000010803 */
[----:B------:R2:W3:Y:S01]  /*72a0*/  MUFU.EX2 R210, R4 ;  /* 0x0000000400d27308 */ /* 0x0004e20000000800 */
[----:B------:R-:W-:Y:S04]  /*72b0*/  FFMA.FTZ R0, R0, R215, R201 ;  /* 0x000000d700007223 */ /* 0x000fe800000100c9 */
[----:B------:R-:W-:Y:S01]  /*72c0*/  FADD.FTZ R0, R203, R0 ;  /* 0x00000000cb007221 */ /* 0x000fe20000010000 */
[----:B------:R-:W-:Y:S03]  /*72d0*/  LDSM.16.MT88.4 R44, [R180+0x1000] ;  /* 0x00100000b42c783b */ /* 0x000fe60000004200 */
[----:B----4-:R-:W-:Y:S02]  /*72e0*/  FADD.FTZ R0, R209, R0 ;  /* 0x00000000d1007221 */ /* 0x010fe40000010000 */
[----:B--2---:R-:W-:Y:S01]  /*72f0*/  FMUL.FTZ R4, R117, R128 ;  /* 0x0000008075047220 */ /* 0x004fe20000410000 */
[----:B------:R-:W-:Y:S01]  /*7300*/  F2FP.BF16.PACK_AB R128, R207, R162 ;  /* 0x000000a2cf80723e */ /* 0x000fe200000010ff */
[----:B------:R-:W-:Y:S01]  /*7310*/  FFMA.FTZ R117, R117, R200, R162 ;  /* 0x000000c875757223 */ /* 0x000fe200000100a2 */
[C---:B---3--:R-:W-:Y:S01]  /*7320*/  F2FP.BF16.PACK_AB R127, R210.reuse, R209 ;  /* 0x000000d1d27f723e */ /* 0x048fe200000010ff */
[----:B------:R-:W2:Y:S01]  /*7330*/  MUFU.EX2 R162, R141 ;  /* 0x0000008d00a27308 */ /* 0x000ea20000000800 */
[----:B------:R-:W-:Y:S03]  /*7340*/  FADD.FTZ R0, R210, R0 ;  /* 0x00000000d2007221 */ /* 0x000fe60000010000 */
[-C--:B------:R-:W-:Y:S08]  /*7350*/  HMMA.16816.F32.BF16 R4, R128, R156.reuse, R4 ;  /* 0x0000009c8004723c */ /* 0x080ff00000041804 */
[C---:B------:R-:W-:Y:S01]  /*7360*/  HMMA.16816.F32.BF16 R8, R124.reuse, R156, R8 ;  /* 0x0000009c7c08723c */ /* 0x040fe20000041808 */
[----:B------:R-:W-:Y:S07]  /*7370*/  MUFU.EX2 R156, R147 ;  /* 0x00000093009c7308 */ /* 0x000fee0000000800 */
[-C--:B------:R-:W-:Y:S03]  /*7380*/  HMMA.16816.F32.BF16 R12, R124, R158.reuse, R12 ;  /* 0x0000009e7c0c723c */ /* 0x080fe6000004180c */
[----:B------:R-:W-:Y:S01]  /*7390*/  MUFU.EX2 R157, R142 ;  /* 0x0000008e009d7308 */ /* 0x000fe20000000800 */
[----:B--2---:R-:W-:Y:S04]  /*73a0*/  F2FP.BF16.PACK_AB R152, R166, R162 ;  /* 0x000000a2a698723e */ /* 0x004fe800000010ff */
[C---:B------:R-:W-:Y:S05]  /*73b0*/  HMMA.16816.F32.BF16 R16, R128.reuse, R158, R16 ;  /* 0x0000009e8010723c */ /* 0x040fea0000041810 */
[----:B------:R-:W-:Y:S03]  /*73c0*/  MUFU.EX2 R158, R146 ;  /* 0x00000092009e7308 */ /* 0x000fe60000000800 */
[-C--:B-1----:R-:W-:Y:S07]  /*73d0*/  HMMA.16816.F32.BF16 R52, R128, R132.reuse, R52 ;  /* 0x000000848034723c */ /* 0x082fee0000041834 */
[----:B------:R-:W-:Y:S01]  /*73e0*/  MUFU.EX2 R159, R145 ;  /* 0x00000091009f7308 */ /* 0x000fe20000000800 */
[C---:B------:R-:W-:Y:S08]  /*73f0*/  HMMA.16816.F32.BF16 R56, R124.reuse, R132, R56 ;  /* 0x000000847c38723c */ /* 0x040ff00000041838 */
[-C--:B------:R-:W-:Y:S08]  /*7400*/  HMMA.16816.F32.BF16 R60, R124, R134.reuse, R60 ;  /* 0x000000867c3c723c */ /* 0x080ff0000004183c */
[C---:B------:R-:W-:Y:S01]  /*7410*/  HMMA.16816.F32.BF16 R64, R128.reuse, R134, R64 ;  /* 0x000000868040723c */ /* 0x040fe20000041840 */
[----:B------:R-:W1:Y:S07]  /*7420*/  LDSM.16.MT88.4 R132, [R180+0xc00] ;  /* 0x000c0000b484783b */ /* 0x000e6e0000004200 */
[-C--:B-1----:R-:W-:Y:S08]  /*7430*/  HMMA.16816.F32.BF16 R68, R128, R132.reuse, R68 ;  /* 0x000000848044723c */ /* 0x082ff00000041844 */
        /* <DEDUP_REMOVED lines=15> */
[C---:B------:R-:W-:Y:S07]  /*7530*/  HMMA.16816.F32.BF16 R32, R124.reuse, R132, R32 ;  /* 0x000000847c20723c */ /* 0x040fee0000041820 */
[--C-:B------:R-:W-:Y:S01]  /*7540*/  FFMA.FTZ R132, R50, c[0x0][0x2d0], -R161.reuse ;  /* 0x0000b40032847a23 */ /* 0x100fe200000108a1 */
[-C--:B------:R-:W-:Y:S01]  /*7550*/  HMMA.16816.F32.BF16 R112, R124, R134.reuse, R112 ;  /* 0x000000867c70723c */ /* 0x080fe20000041870 */
[----:B------:R-:W1:Y:S02]  /*7560*/  LDSM.16.MT88.4 R124, [R180+0x400] ;  /* 0x00040000b47c783b */ /* 0x000e640000004200 */
[----:B------:R-:W-:Y:S01]  /*7570*/  MUFU.EX2 R165, R132 ;  /* 0x0000008400a57308 */ /* 0x000fe20000000800 */
[----:B------:R-:W-:Y:S01]  /*7580*/  FFMA.FTZ R133, R39, c[0x0][0x2d0], -R161 ;  /* 0x0000b40027857a23 */ /* 0x000fe200000108a1 */
[----:B------:R-:W-:Y:S03]  /*7590*/  F2FP.BF16.PACK_AB R39, R178, R177 ;  /* 0x000000b1b227723e */ /* 0x000fe600000010ff */
[----:B------:R-:W-:Y:S01]  /*75a0*/  HMMA.16816.F32.BF16 R28, R128, R134, R28 ;  /* 0x00000086801c723c */ /* 0x000fe2000004181c */
[----:B------:R-:W2:Y:S04]  /*75b0*/  LDSM.16.MT88.4 R48, [R181+0x400] ;  /* 0x00040000b530783b */ /* 0x000ea80000004200 */
[----:B------:R-:W3:Y:S10]  /*75c0*/  MUFU.EX2 R164, R133 ;  /* 0x0000008500a47308 */ /* 0x000ef40000000800 */
[----:B------:R-:W4:Y:S01]  /*75d0*/  MUFU.EX2 R161, R140 ;  /* 0x0000008c00a17308 */ /* 0x000f220000000800 */
[----:B---3--:R-:W-:Y:S01]  /*75e0*/  F2FP.BF16.PACK_AB R153, R164, R163 ;  /* 0x000000a3a499723e */ /* 0x008fe200000010ff */
[-C--:B-1----:R-:W-:Y:S05]  /*75f0*/  HMMA.16816.F32.BF16 R4, R36, R124.reuse, R4 ;  /* 0x0000007c2404723c */ /* 0x082fea0000041804 */
[----:B----4-:R-:W-:Y:S03]  /*7600*/  F2FP.BF16.PACK_AB R155, R161, R165 ;  /* 0x000000a5a19b723e */ /* 0x010fe600000010ff */
[C---:B------:R-:W-:Y:S08]  /*7610*/  HMMA.16816.F32.BF16 R8, R40.reuse, R124, R8 ;  /* 0x0000007c2808723c */ /* 0x040ff00000041808 */
[-C--:B------:R-:W-:Y:S08]  /*7620*/  HMMA.16816.F32.BF16 R12, R40, R126.reuse, R12 ;  /* 0x0000007e280c723c */ /* 0x080ff0000004180c */
[C---:B------:R-:W-:Y:S08]  /*7630*/  HMMA.16816.F32.BF16 R16, R36.reuse, R126, R16 ;  /* 0x0000007e2410723c */ /* 0x040ff00000041810 */
[-C--:B--2---:R-:W-:Y:S08]  /*7640*/  HMMA.16816.F32.BF16 R52, R36, R48.reuse, R52 ;  /* 0x000000302434723c */ /* 0x084ff00000041834 */
[C---:B------:R-:W-:Y:S08]  /*7650*/  HMMA.16816.F32.BF16 R56, R40.reuse, R48, R56 ;  /* 0x000000302838723c */ /* 0x040ff00000041838 */
[-C--:B------:R-:W-:Y:S08]  /*7660*/  HMMA.16816.F32.BF16 R60, R40, R50.reuse, R60 ;  /* 0x00000032283c723c */ /* 0x080ff0000004183c */
[C---:B------:R-:W-:Y:S01]  /*7670*/  HMMA.16816.F32.BF16 R64, R36.reuse, R50, R64 ;  /* 0x000000322440723c */ /* 0x040fe20000041840 */
[----:B------:R-:W1:Y:S07]  /*7680*/  LDSM.16.MT88.4 R48, [R181+0x1000] ;  /* 0x00100000b530783b */ /* 0x000e6e0000004200 */
        /* <DEDUP_REMOVED lines=8> */
[C---:B------:R-:W-:Y:S01]  /*7710*/  HMMA.16816.F32.BF16 R96, R36.reuse, R50, R96 ;  /* 0x000000322460723c */ /* 0x040fe20000041860 */
[----:B------:R-:W1:Y:S07]  /*7720*/  LDSM.16.MT88.4 R48, [R181+0x1c00] ;  /* 0x001c0000b530783b */ /* 0x000e6e0000004200 */
[-C--:B--2---:R-:W-:Y:S08]  /*7730*/  HMMA.16816.F32.BF16 R100, R36, R44.reuse, R100 ;  /* 0x0000002c2464723c */ /* 0x084ff00000041864 */
[C---:B------:R-:W-:Y:S08]  /*7740*/  HMMA.16816.F32.BF16 R104, R40.reuse, R44, R104 ;  /* 0x0000002c2868723c */ /* 0x040ff00000041868 */
[-C--:B------:R-:W-:Y:S08]  /*7750*/  HMMA.16816.F32.BF16 R20, R40, R46.reuse, R20 ;  /* 0x0000002e2814723c */ /* 0x080ff00000041814 */
[C---:B------:R-:W-:Y:S01]  /*7760*/  HMMA.16816.F32.BF16 R108, R36.reuse, R46, R108 ;  /* 0x0000002e246c723c */ /* 0x040fe2000004186c */
[----:B------:R-:W2:Y:S07]  /*7770*/  MUFU.EX2 R47, R143 ;  /* 0x0000008f002f7308 */ /* 0x000eae0000000800 */
[-C--:B-1----:R-:W-:Y:S03]  /*7780*/  HMMA.16816.F32.BF16 R24, R36, R48.reuse, R24 ;  /* 0x000000302418723c */ /* 0x082fe60000041818 */
[----:B------:R1:W3:Y:S05]  /*7790*/  MUFU.EX2 R46, R3 ;  /* 0x00000003002e7308 */ /* 0x0002ea0000000800 */
[C---:B------:R-:W-:Y:S08]  /*77a0*/  HMMA.16816.F32.BF16 R32, R40.reuse, R48, R32 ;  /* 0x000000302820723c */ /* 0x040ff00000041820 */
[-C--:B------:R-:W-:Y:S07]  /*77b0*/  HMMA.16816.F32.BF16 R112, R40, R50.reuse, R112 ;  /* 0x000000322870723c */ /* 0x080fee0000041870 */
[----:B------:R-:W-:Y:S01]  /*77c0*/  FFMA.FTZ R40, R116, R214, R202 ;  /* 0x000000d674287223 */ /* 0x000fe200000100ca */
[----:B------:R-:W-:Y:S04]  /*77d0*/  HMMA.16816.F32.BF16 R28, R36, R50, R28 ;  /* 0x00000032241c723c */ /* 0x000fe8000004181c */
[----:B------:R-:W-:Y:S02]  /*77e0*/  FADD.FTZ R41, R207, R117 ;  /* 0x00000075cf297221 */ /* 0x000fe40000010000 */
[----:B------:R-:W-:Y:S01]  /*77f0*/  FADD.FTZ R44, R204, R40 ;  /* 0x00000028cc2c7221 */ /* 0x000fe20000010000 */
[----:B------:R-:W-:Y:S01]  /*7800*/  F2FP.BF16.PACK_AB R36, R158, R156 ;  /* 0x0000009c9e24723e */ /* 0x000fe200000010ff */
[-C--:B------:R-:W-:Y:S01]  /*7810*/  HMMA.16816.F32.BF16 R128, R152, R136.reuse, R4 ;  /* 0x000000889880723c */ /* 0x080fe20000041804 */
[----:B------:R-:W4:Y:S04]  /*7820*/  LDSM.16.MT88.4 R4, [R181+0x800] ;  /* 0x00080000b504783b */ /* 0x000f280000004200 */
[----:B--2---:R-:W-:Y:S01]  /*7830*/  F2FP.BF16.PACK_AB R37, R157, R47 ;  /* 0x0000002f9d25723e */ /* 0x004fe200000010ff */
[----:B-1----:R-:W-:Y:S01]  /*7840*/  FFMA.FTZ R3, R118, R213, R205 ;  /* 0x000000d576037223 */ /* 0x002fe200000100cd */
[----:B------:R-:W-:Y:S02]  /*7850*/  F2FP.BF16.PACK_AB R38, R160, R159 ;  /* 0x0000009fa026723e */ /* 0x000fe400000010ff */
[----:B---3--:R-:W-:Y:S03]  /*7860*/  F2FP.BF16.PACK_AB R39, R46, R119 ;  /* 0x000000772e27723e */ /* 0x008fe600000010ff */
[----:B------:R-:W-:Y:S02]  /*7870*/  FADD.FTZ R45, R206, R3 ;  /* 0x00000003ce2d7221 */ /* 0x000fe40000010000 */
[----:B------:R-:W-:Y:S02]  /*7880*/  FADD.FTZ R3, R208, R41 ;  /* 0x00000029d0037221 */ /* 0x000fe40000010000 */
[C---:B------:R-:W-:Y:S01]  /*7890*/  HMMA.16816.F32.BF16 R124, R36.reuse, R136, R8 ;  /* 0x00000088247c723c */ /* 0x040fe20000041808 */
[----:B------:R-:W1:Y:S03]  /*78a0*/  LDSM.16.MT88.4 R8, [R180+0x1400] ;  /* 0x00140000b408783b */ /* 0x000e660000004200 */
[----:B------:R-:W-:Y:S04]  /*78b0*/  FADD.FTZ R3, R218, R3 ;  /* 0x00000003da037221 */ /* 0x000fe80000010000 */
[-C--:B------:R-:W-:Y:S01]  /*78c0*/  HMMA.16816.F32.BF16 R132, R36, R138.reuse, R12 ;  /* 0x0000008a2484723c */ /* 0x080fe2000004180c */
[----:B------:R-:W2:Y:S03]  /*78d0*/  LDSM.16.MT88.4 R40, [R181+0x1400] ;  /* 0x00140000b528783b */ /* 0x000ea60000004200 */
[----:B------:R-:W-:Y:S04]  /*78e0*/  FADD.FTZ R3, R198, R3 ;  /* 0x00000003c6037221 */ /* 0x000fe80000010000 */
[C---:B------:R-:W-:Y:S01]  /*78f0*/  HMMA.16816.F32.BF16 R136, R152.reuse, R138, R16 ;  /* 0x0000008a9888723c */ /* 0x040fe20000041810 */
[----:B------:R-:W3:Y:S03]  /*7900*/  LDSM.16.MT88.4 R12, [R180+0x2000] ;  /* 0x00200000b40c783b */ /* 0x000ee60000004200 */
[----:B------:R-:W-:Y:S04]  /*7910*/  FADD.FTZ R3, R199, R3 ;  /* 0x00000003c7037221 */ /* 0x000fe80000010000 */
[-C--:B----4-:R-:W-:Y:S01]  /*7920*/  HMMA.16816.F32.BF16 R52, R152, R4.reuse, R52 ;  /* 0x000000049834723c */ /* 0x090fe20000041834 */
[----:B------:R-:W4:Y:S07]  /*7930*/  LDSM.16.MT88.4 R16, [R181+0x2000] ;  /* 0x00200000b510783b */ /* 0x000f2e0000004200 */
[C---:B------:R-:W-:Y:S07]  /*7940*/  HMMA.16816.F32.BF16 R56, R36.reuse, R4, R56 ;  /* 0x000000042438723c */ /* 0x040fee0000041838 */
[----:B------:R-:W-:Y:S01]  /*7950*/  FADD.FTZ R5, R217, R45 ;  /* 0x0000002dd9057221 */ /* 0x000fe20000010000 */
[-C--:B------:R-:W-:Y:S04]  /*7960*/  HMMA.16816.F32.BF16 R60, R36, R6.reuse, R60 ;  /* 0x00000006243c723c */ /* 0x080fe8000004183c */
[----:B------:R-:W-:Y:S02]  /*7970*/  FADD.FTZ R5, R216, R5 ;  /* 0x00000005d8057221 */ /* 0x000fe40000010000 */
[----:B------:R-:W-:Y:S02]  /*7980*/  FADD.FTZ R4, R173, R0 ;  /* 0x00000000ad047221 */ /* 0x000fe40000010000 */
[C---:B------:R-:W-:Y:S04]  /*7990*/  HMMA.16816.F32.BF16 R64, R152.reuse, R6, R64 ;  /* 0x000000069840723c */ /* 0x040fe80000041840 */
[----:B------:R-:W-:Y:S03]  /*79a0*/  FADD.FTZ R5, R197, R5 ;  /* 0x00000005c5057221 */ /* 0x000fe60000010000 */
[----:B------:R-:W-:Y:S01]  /*79b0*/  FADD.FTZ R6, R211, R44 ;  /* 0x0000002cd3067221 */ /* 0x000fe20000010000 */
        /* <DEDUP_REMOVED lines=24> */
[-C--:B---3--:R-:W-:Y:S04]  /*7b40*/  HMMA.16816.F32.BF16 R100, R152, R12.reuse, R100 ;  /* 0x0000000c9864723c */ /* 0x088fe80000041864 */
        /* <DEDUP_REMOVED lines=11> */
[-C--:B----4-:R-:W-:Y:S04]  /*7c00*/  HMMA.16816.F32.BF16 R144, R152, R16.reuse, R24 ;  /* 0x000000109890723c */ /* 0x090fe80000041818 */
[----:B------:R-:W-:Y:S01]  /*7c10*/  FADD.FTZ R0, R119, R5 ;  /* 0x0000000577007221 */ /* 0x000fe20000010000 */
[----:B------:R-:W-:Y:S01]  /*7c20*/  MOV R119, R2 ;  /* 0x0000000200777202 */ /* 0x000fe20000000f00 */
[----:B------:R-:W-:Y:S02]  /*7c30*/  FADD.FTZ R200, R168, R6 ;  /* 0x00000006a8c87221 */ /* 0x000fe40000010000 */
[C---:B------:R-:W-:Y:S04]  /*7c40*/  HMMA.16816.F32.BF16 R148, R36.reuse, R16, R32 ;  /* 0x000000102494723c */ /* 0x040fe80000041820 */
[----:B------:R-:W-:Y:S02]  /*7c50*/  FADD.FTZ R213, R161, R4 ;  /* 0x00000004a1d57221 */ /* 0x000fe40000010000 */
[----:B------:R-:W-:Y:S02]  /*7c60*/  FADD.FTZ R214, R160, R3 ;  /* 0x00000003a0d67221 */ /* 0x000fe40000010000 */
[-C--:B------:R-:W-:Y:S04]  /*7c70*/  HMMA.16816.F32.BF16 R112, R36, R18.reuse, R112 ;  /* 0x000000122470723c */ /* 0x080fe80000041870 */
[----:B------:R-:W-:Y:S04]  /*7c80*/  FADD.FTZ R215, R46, R0 ;  /* 0x000000002ed77221 */ /* 0x000fe80000010000 */
[----:B------:R-:W-:Y:S01]  /*7c90*/  HMMA.16816.F32.BF16 R152, R152, R18, R28 ;  /* 0x000000129898723c */ /* 0x000fe2000004181c */
[----:B------:R-:W-:-:S07]  /*7ca0*/  @P2 BRA `(.L_x_55) ;  /* 0xffffd8e000002947 */ /* 0x000fce000383ffff */
.L_x_52:
[----:B------:R-:W-:Y:S11]  /*7cb0*/  @!UPT UIADD3 URZ, URZ, URZ, URZ ;  /* 0x0000003f3f3ff290 */ /* 0x000ff6000fffe03f */
[----:B------:R-:W-:Y:S05]  /*7cc0*/  BRA.DIV ~URZ, `(.L_x_56) ;  /* 0x000055527f007947 */ /* 0x000fea000b800000 */
[----:B------:R-:W1:Y:S04]  /*7cd0*/  SHFL.BFLY PT, R3, R200, 0x2, 0x1f ;  /* 0x0c401f00c8037f89 */ /* 0x000e6800000e0000 */
[----:B------:R-:W2:Y:S04]  /*7ce0*/  SHFL.BFLY PT, R2, R213, 0x2, 0x1f ;  /* 0x0c401f00d5027f89 */ /* 0x000ea800000e0000 */
[----:B------:R-:W3:Y:S04]  /*7cf0*/  SHFL.BFLY PT, R0, R214, 0x2, 0x1f ;  /* 0x0c401f00d6007f89 */ /* 0x000ee800000e0000 */
[----:B------:R-:W4:Y:S01]  /*7d00*/  SHFL.BFLY PT, R6, R215, 0x2, 0x1f ;  /* 0x0c401f00d7067f89 */ /* 0x000f2200000e0000 */
[----:B-1----:R-:W-:-:S02]  /*7d10*/  FADD.FTZ R3, R3, R200 ;  /* 0x000000c803037221 */ /* 0x002fc40000010000 */
[----:B--2---:R-:W-:-:S03]  /*7d20*/  FADD.FTZ R2, R2, R213 ;  /* 0x000000d502027221 */ /* 0x004fc60000010000 */
[----:B------:R-:W1:Y:S01]  /*7d30*/  SHFL.BFLY PT, R5, R3, 0x1, 0x1f ;  /* 0x0c201f0003057f89 */ /* 0x000e6200000e0000 */
[----:B---3--:R-:W-:-:S03]  /*7d40*/  FADD.FTZ R0, R0, R214 ;  /* 0x000000d600007221 */ /* 0x008fc60000010000 */
[----:B------:R-:W2:Y:S01]  /*7d50*/  SHFL.BFLY PT, R4, R2, 0x1, 0x1f ;  /* 0x0c201f0002047f89 */ /* 0x000ea200000e0000 */
[----:B----4-:R-:W-:-:S03]  /*7d60*/  FADD.FTZ R6, R6, R215 ;  /* 0x000000d706067221 */ /* 0x010fc60000010000 */
[----:B------:R-:W3:Y:S04]  /*7d70*/  SHFL.BFLY PT, R7, R0, 0x1, 0x1f ;  /* 0x0c201f0000077f89 */ /* 0x000ee800000e0000 */
[----:B------:R4:W4:Y:S01]  /*7d80*/  SHFL.BFLY PT, R8, R6, 0x1, 0x1f ;  /* 0x0c201f0006087f89 */ /* 0x00092200000e0000 */
[----:B-1----:R-:W-:Y:S02]  /*7d90*/  FADD.FTZ R5, R3, R5 ;  /* 0x0000000503057221 */ /* 0x002fe40000010000 */
[----:B--2---:R-:W-:Y:S02]  /*7da0*/  FADD.FTZ R4, R2, R4 ;  /* 0x0000000402047221 */ /* 0x004fe40000010000 */
[----:B---3--:R-:W-:Y:S02]  /*7db0*/  FADD.FTZ R7, R0, R7 ;  /* 0x0000000700077221 */ /* 0x008fe40000010000 */
.L_x_132:
[----:B------:R-:W-:Y:S01]  /*7dc0*/  FSETP.NE.FTZ.AND P3, PT, R5, RZ, PT ;  /* 0x000000ff0500720b */ /* 0x000fe20003f75000 */
[----:B------:R-:W-:Y:S01]  /*7dd0*/  CS2R R2, SRZ ;  /* 0x0000000000027805 */ /* 0x000fe2000001ff00 */
[----:B------:R-:W-:Y:S01]  /*7de0*/  MOV R0, RZ ;  /* 0x000000ff00007202 */ /* 0x000fe20000000f00 */
[----:B----4-:R-:W-:Y:S01]  /*7df0*/  FADD.FTZ R6, R8, R6 ;  /* 0x0000000608067221 */ /* 0x010fe20000010000 */
[----:B------:R-:W-:-:S02]  /*7e00*/  FSETP.NE.FTZ.AND P2, PT, R4, RZ, PT ;  /* 0x000000ff0400720b */ /* 0x000fc40003f55000 */
[----:B------:R-:W-:Y:S02]  /*7e10*/  FSETP.NE.FTZ.AND P1, PT, R7, RZ, PT ;  /* 0x000000ff0700720b */ /* 0x000fe40003f35000 */
[----:B------:R-:W-:Y:S02]  /*7e20*/  FSETP.NE.FTZ.AND P0, PT, R6, RZ, PT ;  /* 0x000000ff0600720b */ /* 0x000fe40003f15000 */
[----:B------:R-:W-:Y:S02]  /*7e30*/  MOV R25, 0xff800000 ;  /* 0xff80000000197802 */ /* 0x000fe40000000f00 */
[----:B------:R-:W-:Y:S01]  /*7e40*/  MOV R24, 0xff800000 ;  /* 0xff80000000187802 */ /* 0x000fe20000000f00 */
[----:B------:R-:W1:Y:S01]  /*7e50*/  @P3 MUFU.RCP R0, R5 ;  /* 0x0000000500003308 */ /* 0x000e620000001000 */
[----:B------:R-:W-:Y:S02]  /*7e60*/  MOV R23, 0xff800000 ;  /* 0xff80000000177802 */ /* 0x000fe40000000f00 */
[----:B------:R-:W-:-:S03]  /*7e70*/  MOV R22, 0xff800000 ;  /* 0xff80000000167802 */ /* 0x000fc60000000f00 */
[----:B------:R-:W-:Y:S02]  /*7e80*/  @P1 MOV R10, 0x3f317218 ;  /* 0x3f317218000a1802 */ /* 0x000fe40000000f00 */
[----:B------:R-:W-:Y:S01]  /*7e90*/  @P2 MUFU.RCP R3, R4 ;  /* 0x0000000400032308 */ /* 0x000fe20000001000 */
[----:B-1----:R-:W-:-:S07]  /*7ea0*/  FMUL.FTZ R160, R0, R80 ;  /* 0x0000005000a07220 */ /* 0x002fce0000410000 */
[----:B------:R-:W1:Y:S01]  /*7eb0*/  @P2 MUFU.LG2 R4, R4 ;  /* 0x0000000400042308 */ /* 0x000e620000000c00 */
[C---:B------:R-:W-:Y:S02]  /*7ec0*/  FMUL.FTZ R161, R0.reuse, R81 ;  /* 0x0000005100a17220 */ /* 0x040fe40000410000 */
[C---:B------:R-:W-:Y:S02]  /*7ed0*/  FMUL.FTZ R128, R0.reuse, R128 ;  /* 0x0000008000807220 */ /* 0x040fe40000410000 */
[C---:B------:R-:W-:Y:S02]  /*7ee0*/  FMUL.FTZ R129, R0.reuse, R129 ;  /* 0x0000008100817220 */ /* 0x040fe40000410000 */
[C---:B------:R-:W-:Y:S01]  /*7ef0*/  FMUL.FTZ R136, R0.reuse, R136 ;  /* 0x0000008800887220 */ /* 0x040fe20000410000 */
[----:B------:R-:W-:Y:S01]  /*7f00*/  @P1 MUFU.RCP R2, R7 ;  /* 0x0000000700021308 */ /* 0x000fe20000001000 */
        /* <DEDUP_REMOVED lines=19> */
[----:B------:R-:W-:Y:S02]  /*8040*/  FMUL.FTZ R81, R0, R153 ;  /* 0x0000009900517220 */ /* 0x000fe40000410000 */
[----:B------:R2:W3:Y:S01]  /*8050*/  @P1 MUFU.LG2 R0, R7 ;  /* 0x0000000700001308 */ /* 0x0004e20000000c00 */
[----:B-1----:R-:W-:-:S02]  /*8060*/  @P2 FMUL.FTZ R8, R4, 0.69314718246459960938 ;  /* 0x3f31721804082820 */ /* 0x002fc40000410000 */
[C---:B------:R-:W-:Y:S02]  /*8070*/  FMUL.FTZ R162, R3.reuse, R138 ;  /* 0x0000008a03a27220 */ /* 0x040fe40000410000 */
[C---:B------:R-:W-:Y:S02]  /*8080*/  FMUL.FTZ R163, R3.reuse, R139 ;  /* 0x0000008b03a37220 */ /* 0x040fe40000410000 */
[C---:B------:R-:W-:Y:S02]  /*8090*/  FMUL.FTZ R152, R3.reuse, R130 ;  /* 0x0000008203987220 */ /* 0x040fe40000410000 */
[C---:B------:R-:W-:Y:S02]  /*80a0*/  FMUL.FTZ R153, R3.reuse, R131 ;  /* 0x0000008303997220 */ /* 0x040fe40000410000 */
[C---:B------:R-:W-:Y:S02]  /*80b0*/  FMUL.FTZ R138, R3.reuse, R82 ;  /* 0x00000052038a7220 */ /* 0x040fe40000410000 */
[----:B------:R-:W-:-:S02]  /*80c0*/  FMUL.FTZ R139, R3, R83 ;  /* 0x00000053038b7220 */ /* 0x000fc40000410000 */
[C---:B------:R-:W-:Y:S01]  /*80d0*/  FMUL.FTZ R164, R3.reuse, R54 ;  /* 0x0000003603a47220 */ /* 0x040fe20000410000 */
[----:B--2---:R-:W-:Y:S01]  /*80e0*/  @P2 MOV R7, 0x3f317218 ;  /* 0x3f31721800072802 */ /* 0x004fe20000000f00 */
[C---:B------:R-:W-:Y:S02]  /*80f0*/  FMUL.FTZ R165, R3.reuse, R55 ;  /* 0x0000003703a57220 */ /* 0x040fe40000410000 */
[----:B------:R-:W-:Y:S02]  /*8100*/  FMUL.FTZ R108, R3, R66 ;  /* 0x00000042036c7220 */ /* 0x000fe40000410000 */
[----:B------:R-:W-:Y:S02]  /*8110*/  @P2 FMUL.FTZ R4, R7, c[0x0][0x2d0] ;  /* 0x0000b40007042a20 */ /* 0x000fe40000410000 */
[----:B---3--:R-:W-:Y:S01]  /*8120*/  @P1 FMUL.FTZ R7, R0, 0.69314718246459960938 ;  /* 0x3f31721800071820 */ /* 0x008fe20000410000 */
[----:B------:R-:W-:Y:S01]  /*8130*/  MOV R0, RZ ;  /* 0x000000ff00007202 */ /* 0x000fe20000000f00 */
[----:B------:R-:W-:-:S02]  /*8140*/  FMUL.FTZ R109, R3, R67 ;  /* 0x00000043036d7220 */ /* 0x000fc40000410000 */
[C---:B------:R-:W-:Y:S02]  /*8150*/  FMUL.FTZ R130, R3.reuse, R70 ;  /* 0x0000004603827220 */ /* 0x040fe40000410000 */
[C---:B------:R-:W-:Y:S01]  /*8160*/  FMUL.FTZ R131, R3.reuse, R71 ;  /* 0x0000004703837220 */ /* 0x040fe20000410000 */
[----:B------:R-:W1:Y:S01]  /*8170*/  @P0 MUFU.RCP R0, R6 ;  /* 0x0000000600000308 */ /* 0x000e620000001000 */
        /* <DEDUP_REMOVED lines=11> */
[----:B------:R-:W-:Y:S01]  /*8230*/  FMUL.FTZ R83, R3, R155 ;  /* 0x0000009b03537220 */ /* 0x000fe20000410000 */
[----:B------:R-:W-:Y:S01]  /*8240*/  @P3 MOV R3, 0x3f317218 ;  /* 0x3f31721800033802 */ /* 0x000fe20000000f00 */
        /* <DEDUP_REMOVED lines=23> */
[----:B------:R-:W-:Y:S02]  /*83c0*/  FMUL.FTZ R27, R2, R113 ;  /* 0x00000071021b7220 */ /* 0x000fe40000410000 */
[----:B------:R-:W2:Y:S01]  /*83d0*/  @P0 MUFU.LG2 R2, R6 ;  /* 0x0000000600020308 */ /* 0x000ea20000000c00 */
[----:B------:R-:W-:Y:S02]  /*83e0*/  @P3 FMUL.FTZ R9, R5, 0.69314718246459960938 ;  /* 0x3f31721805093820 */ /* 0x000fe40000410000 */
[----:B------:R-:W-:Y:S02]  /*83f0*/  @P3 FMUL.FTZ R5, R3, c[0x0][0x2d0] ;  /* 0x0000b40003053a20 */ /* 0x000fe40000410000 */
[----:B------:R-:W-:Y:S02]  /*8400*/  @P1 FMUL.FTZ R3, R10, c[0x0][0x2d0] ;  /* 0x0000b4000a031a20 */ /* 0x000fe40000410000 */
[----:B------:R-:W-:Y:S01]  /*8410*/  @P2 FFMA.FTZ R24, R4, R121, R8 ;  /* 0x0000007904182223 */ /* 0x000fe20000010008 */
[----:B------:R-:W-:Y:S01]  /*8420*/  MOV R4, 0x1 ;  /* 0x0000000100047802 */ /* 0x000fe20000000f00 */
[----:B------:R-:W-:Y:S01]  /*8430*/  @P1 FFMA.FTZ R25, R3, R120, R7 ;  /* 0x0000007803191223 */ /* 0x000fe20000010007 */
[----:B------:R-:W-:Y:S01]  /*8440*/  @P0 MOV R3, 0x3f317218 ;  /* 0x3f31721800030802 */ /* 0x000fe20000000f00 */
[----:B-1----:R-:W-:-:S02]  /*8450*/  FMUL.FTZ R68, R0, R58 ;  /* 0x0000003a00447220 */ /* 0x002fc40000410000 */
[----:B------:R-:W-:Y:S02]  /*8460*/  FMUL.FTZ R69, R0, R59 ;  /* 0x0000003b00457220 */ /* 0x000fe40000410000 */
[----:B------:R-:W-:Y:S02]  /*8470*/  @P0 FMUL.FTZ R3, R3, c[0x0][0x2d0] ;  /* 0x0000b40003030a20 */ /* 0x000fe40000410000 */
[----:B--2---:R-:W-:Y:S02]  /*8480*/  @P0 FMUL.FTZ R2, R2, 0.69314718246459960938 ;  /* 0x3f31721802020820 */ /* 0x004fe40000410000 */
        /* <DEDUP_REMOVED lines=21> */
[----:B------:R-:W-:Y:S01]  /*85e0*/  FMUL.FTZ R45, R0, R115 ;  /* 0x00000073002d7220 */ /* 0x000fe20000410000 */
[----:B------:R-:W-:Y:S01]  /*85f0*/  PRMT R0, R4, 0x7610, R0 ;  /* 0x0000761004007816 */ /* 0x000fe20000000000 */
[----:B------:R-:W-:Y:S02]  /*8600*/  @P3 FFMA.FTZ R23, R5, R122, R9 ;  /* 0x0000007a05173223 */ /* 0x000fe40000010009 */
[----:B------:R-:W-:Y:S02]  /*8610*/  @P0 FFMA.FTZ R22, R3, R119, R2 ;  /* 0x0000007703160223 */ /* 0x000fe40000010002 */
.L_x_37:
[----:B------:R-:W2:Y:S01]  /*8620*/  S2R R2, SR_TID.X ;  /* 0x0000000000027919 */ /* 0x000ea20000002100 */
[----:B------:R-:W-:Y:S01]  /*8630*/  BSSY B0, `(.L_x_57) ;  /* 0x0000010000007945 */ /* 0x000fe20003800000 */
[----:B--2---:R-:W-:-:S13]  /*8640*/  LOP3.LUT P0, RZ, R2, 0x7f, RZ, 0xc0, !PT ;  /* 0x0000007f02ff7812 */ /* 0x004fda000780c0ff */
[----:B------:R-:W-:Y:S05]  /*8650*/  @P0 BRA `(.L_x_58) ;  /* 0x000000d000000947 */ /* 0x000fea0003800000 */
[----:B------:R-:W2:Y:S01]  /*8660*/  S2R R4, SR_LANEID ;  /* 0x0000000000047919 */ /* 0x000ea20000000000 */
[----:B------:R-:W-:Y:S01]  /*8670*/  VOTEU.ANY UR4, UPT, PT ;  /* 0x0000000000047886 */ /* 0x000fe200038e0100 */
[----:B------:R-:W-:Y:S01]  /*8680*/  IMAD.MOV.U32 R5, RZ, RZ, c[0x0][0x564] ;  /* 0x00015900ff057624 */ /* 0x000fe200078e00ff */
[----:B------:R-:W2:Y:S08]  /*8690*/  FLO.U32 R3, UR4 ;  /* 0x0000000400037d00 */ /* 0x000eb000080e0000 */
[----:B------:R-:W3:Y:S01]  /*86a0*/  POPC R2, UR4 ;  /* 0x0000000400027d09 */ /* 0x000ee20008000000 */
[----:B--2---:R-:W-:Y:S01]  /*86b0*/  ISETP.EQ.U32.AND P0, PT, R3, R4, PT ;  /* 0x000000040300720c */ /* 0x004fe20003f02070 */
[----:B------:R-:W-:-:S12]  /*86c0*/  IMAD.MOV.U32 R4, RZ, RZ, c[0x0][0x560] ;  /* 0x00015800ff047624 */ /* 0x000fd800078e00ff */
[----:B---3--:R2:W3:Y:S04]  /*86d0*/  @P0 ATOMG.E.ADD.STRONG.GPU PT, R2, [R4.64], R2 ;  /* 0x00000002040209a8 */ /* 0x0084e800081ee1c6 */
[----:B--2---:R-:W2:Y:S04]  /*86e0*/  S2R R4, SR_LTMASK ;  /* 0x0000000000047919 */ /* 0x004ea80000003900 */
[----:B---3--:R2:W3:Y:S02]  /*86f0*/  SHFL.IDX PT, R3, R2, R3, 0x1f ;  /* 0x00001f0302037589 */ /* 0x0084e400000e0000 */
[----:B--2---:R-:W-:-:S06]  /*8700*/  LOP3.LUT R2, R4, UR4, RZ, 0xc0, !PT ;  /* 0x0000000404027c12 */ /* 0x004fcc000f8ec0ff */
[----:B------:R-:W3:Y:S02]  /*8710*/  POPC R2, R2 ;  /* 0x0000000200027309 */ /* 0x000ee40000000000 */
[----:B---3--:R-:W-:-:S06]  /*8720*/  IADD3 R232, R3, c[0x0][0xc], R2 ;  /* 0x0000030003e87a10 */ /* 0x008fcc0007ffe002 */
.L_x_58:
[----:B------:R-:W-:Y:S05]  /*8730*/  BSYNC B0 ;  /* 0x0000000000007941 */ /* 0x000fea0003800000 */
.L_x_57:
[----:B------:R-:W-:Y:S01]  /*8740*/  PRMT R0, R0, 0x9910, RZ ;  /* 0x0000991000007816 */ /* 0x000fe200000000ff */
[----:B------:R-:W-:Y:S01]  /*8750*/  BSSY B1, `(.L_x_59) ;  /* 0x0000388000017945 */ /* 0x000fe20003800000 */
[----:B------:R-:W-:Y:S02]  /*8760*/  IMAD.MOV.U32 R74, RZ, RZ, R232 ;  /* 0x000000ffff4a7224 */ /* 0x000fe400078e00e8 */
[----:B------:R-:W-:-:S13]  /*8770*/  ISETP.NE.AND P0, PT, R0, RZ, PT ;  /* 0x000000ff0000720c */ /* 0x000fda0003f05270 */
[----:B------:R-:W-:Y:S05]  /*8780*/  @!P0 BRA `(.L_x_60) ;  /* 0x00002ba000008947 */ /* 0x000fea0003800000 */
[----:B------:R-:W2:Y:S04]  /*8790*/  LDL R6, [R1+0x30] ;  /* 0x0000300001067983 */ /* 0x000ea80000100800 */
[----:B------:R-:W3:Y:S01]  /*87a0*/  LDL R8, [R1+0x2c] ;  /* 0x00002c0001087983 */ /* 0x000ee20000100800 */
[----:B------:R-:W-:Y:S01]  /*87b0*/  WARPSYNC 0xffffffff ;  /* 0xffffffff00007948 */ /* 0x000fe20003800000 */
[----:B------:R-:W-:Y:S01]  /*87c0*/  F2FP.BF16.PACK_AB R0, R129, R128 ;  /* 0x000000808100723e */ /* 0x000fe200000010ff */
[----:B------:R-:W-:Y:S01]  /*87d0*/  IMAD.MOV.U32 R11, RZ, RZ, c[0x0][0x388] ;  /* 0x0000e200ff0b7624 */ /* 0x000fe200078e00ff */
[----:B------:R-:W-:Y:S01]  /*87e0*/  BAR.SYNC.DEFER_BLOCKING 0x1, 0x80 ;  /* 0x0042000000007b1d */ /* 0x000fe20000010000 */
[----:B------:R-:W-:Y:S02]  /*87f0*/  F2FP.BF16.PACK_AB R3, R153, R152 ;  /* 0x000000989903723e */ /* 0x000fe400000010ff */
[----:B------:R-:W-:-:S02]  /*8800*/  F2FP.BF16.PACK_AB R2, R137, R136 ;  /* 0x000000888902723e */ /* 0x000fc400000010ff */
[----:B------:R-:W-:Y:S02]  /*8810*/  F2FP.BF16.PACK_AB R4, R47, R46 ;  /* 0x0000002e2f04723e */ /* 0x000fe400000010ff */
[----:B------:R-:W-:Y:S02]  /*8820*/  F2FP.BF16.PACK_AB R5, R73, R72 ;  /* 0x000000484905723e */ /* 0x000fe400000010ff */
[----:B------:R-:W-:Y:S02]  /*8830*/  ISETP.NE.U32.AND P0, PT, RZ, c[0x0][0x508], PT ;  /* 0x00014200ff007a0c */ /* 0x000fe40003f05070 */
[----:B------:R-:W-:Y:S02]  /*8840*/  ISETP.NE.U32.AND P2, PT, RZ, c[0x0][0x500], PT ;  /* 0x00014000ff007a0c */ /* 0x000fe40003f45070 */
[----:B------:R-:W-:Y:S02]  /*8850*/  ISETP.NE.AND.EX P1, PT, RZ, c[0x0][0x50c], PT, P0 ;  /* 0x00014300ff007a0c */ /* 0x000fe40003f25300 */
[----:B------:R-:W-:Y:S01]  /*8860*/  ISETP.NE.AND.EX P2, PT, RZ, c[0x0][0x504], PT, P2 ;  /* 0x00014100ff007a0c */ /* 0x000fe20003f45320 */
[----:B------:R4:W-:Y:S04]  /*8870*/  STS [R239+0x80], R0 ;  /* 0x00008000ef007388 */ /* 0x0009e80000000800 */
[----:B------:R1:W-:Y:S04]  /*8880*/  STS [R239+0x280], R3 ;  /* 0x00028003ef007388 */ /* 0x0003e80000000800 */
[----:B------:R1:W-:Y:S01]  /*8890*/  STS [R252], R2 ;  /* 0x00000002fc007388 */ /* 0x0003e20000000800 */
[----:B----4-:R-:W-:-:S02]  /*88a0*/  F2FP.BF16.PACK_AB R0, R163, R162 ;  /* 0x000000a2a300723e */ /* 0x010fc400000010ff */
[----:B-1----:R-:W-:-:S03]  /*88b0*/  F2FP.BF16.PACK_AB R3, R29, R28 ;  /* 0x0000001c1d03723e */ /* 0x002fc600000010ff */
[----:B------:R1:W-:Y:S01]  /*88c0*/  STS [R252+0x200], R0 ;  /* 0x00020000fc007388 */ /* 0x0003e20000000800 */
[----:B------:R-:W-:-:S03]  /*88d0*/  F2FP.BF16.PACK_AB R2, R57, R56 ;  /* 0x000000383902723e */ /* 0x000fc600000010ff */
[----:B------:R4:W-:Y:S04]  /*88e0*/  STS [R239+0x1080], R3 ;  /* 0x00108003ef007388 */ /* 0x0009e80000000800 */
[----:B------:R4:W-:Y:S04]  /*88f0*/  STS [R239+0x1280], R2 ;  /* 0x00128002ef007388 */ /* 0x0009e80000000800 */
[----:B------:R4:W-:Y:S01]  /*8900*/  STS [R252+0x1200], R4 ;  /* 0x00120004fc007388 */ /* 0x0009e20000000800 */
[----:B-1----:R-:W-:Y:S02]  /*8910*/  F2FP.BF16.PACK_AB R0, R31, R30 ;  /* 0x0000001e1f00723e */ /* 0x002fe400000010ff */
[----:B----4-:R-:W-:-:S03]  /*8920*/  F2FP.BF16.PACK_AB R3, R117, R116 ;  /* 0x000000747503723e */ /* 0x010fc600000010ff */
[----:B------:R1:W-:Y:S01]  /*8930*/  STS [R252+0x1000], R0 ;  /* 0x00100000fc007388 */ /* 0x0003e20000000800 */
[----:B------:R-:W-:Y:S02]  /*8940*/  F2FP.BF16.PACK_AB R2, R165, R164 ;  /* 0x000000a4a502723e */ /* 0x000fe400000010ff */
[----:B------:R-:W-:Y:S02]  /*8950*/  F2FP.BF16.PACK_AB R4, R33, R32 ;  /* 0x000000202104723e */ /* 0x000fe400000010ff */
[----:B-1----:R-:W-:Y:S01]  /*8960*/  F2FP.BF16.PACK_AB R0, R157, R156 ;  /* 0x0000009c9d00723e */ /* 0x002fe200000010ff */
[----:B--2---:R1:W-:Y:S04]  /*8970*/  STS [R6+0x80], R3 ;  /* 0x0000800306007388 */ /* 0x0043e80000000800 */
[----:B------:R2:W-:Y:S04]  /*8980*/  STS [R6+0x280], R2 ;  /* 0x0002800206007388 */ /* 0x0005e80000000800 */
[----:B---3--:R3:W-:Y:S01]  /*8990*/  STS [R8], R0 ;  /* 0x0000000008007388 */ /* 0x0087e20000000800 */
[----:B-1----:R-:W-:-:S02]  /*89a0*/  F2FP.BF16.PACK_AB R3, R109, R108 ;  /* 0x0000006c6d03723e */ /* 0x002fc400000010ff */
[----:B--2---:R-:W-:-:S03]  /*89b0*/  F2FP.BF16.PACK_AB R2, R69, R68 ;  /* 0x000000444502723e */ /* 0x004fc600000010ff */
[----:B------:R1:W-:Y:S01]  /*89c0*/  STS [R8+0x200], R3 ;  /* 0x0002000308007388 */ /* 0x0003e20000000800 */
[----:B---3--:R-:W-:-:S03]  /*89d0*/  F2FP.BF16.PACK_AB R0, R35, R34 ;  /* 0x000000222300723e */ /* 0x008fc600000010ff */
[----:B------:R2:W-:Y:S04]  /*89e0*/  STS [R6+0x1080], R4 ;  /* 0x0010800406007388 */ /* 0x0005e80000000800 */
[----:B------:R3:W-:Y:S04]  /*89f0*/  STS [R6+0x1280], R2 ;  /* 0x0012800206007388 */ /* 0x0007e80000000800 */
[----:B------:R4:W-:Y:S01]  /*8a00*/  STS [R8+0x1000], R0 ;  /* 0x0010000008007388 */ /* 0x0009e20000000800 */
[----:B-1----:R-:W-:Y:S02]  /*8a10*/  F2FP.BF16.PACK_AB R3, R159, R158 ;  /* 0x0000009e9f03723e */ /* 0x002fe400000010ff */
[----:B--2---:R-:W-:-:S02]  /*8a20*/  F2FP.BF16.PACK_AB R4, R63, R62 ;  /* 0x0000003e3f04723e */ /* 0x004fc400000010ff */
[----:B---3--:R-:W-:-:S03]  /*8a30*/  F2FP.BF16.PACK_AB R2, R131, R130 ;  /* 0x000000828302723e */ /* 0x008fc600000010ff */
[----:B------:R1:W-:Y:S01]  /*8a40*/  STS [R8+0x1200], R4 ;  /* 0x0012000408007388 */ /* 0x0003e20000000800 */
[----:B----4-:R-:W-:-:S03]  /*8a50*/  F2FP.BF16.PACK_AB R0, R161, R160 ;  /* 0x000000a0a100723e */ /* 0x010fc600000010ff */
        /* <DEDUP_REMOVED lines=26> */
[----:B------:R4:W-:Y:S04]  /*8c00*/  STS [R8+0x3000], R0 ;  /* 0x0030000008007388 */ /* 0x0009e80000000800 */
[----:B------:R-:W-:Y:S01]  /*8c10*/  STS [R8+0x3200], R5 ;  /* 0x0032000508007388 */ /* 0x000fe20000000800 */
[----:B-1----:R-:W-:-:S02]  /*8c20*/  F2FP.BF16.PACK_AB R3, R103, R102 ;  /* 0x000000666703723e */ /* 0x002fc400000010ff */
[----:B--2---:R-:W-:-:S03]  /*8c30*/  F2FP.BF16.PACK_AB R4, R101, R100 ;  /* 0x000000646504723e */ /* 0x004fc600000010ff */
[----:B------:R1:W-:Y:S01]  /*8c40*/  STS [R239+0x4280], R3 ;  /* 0x00428003ef007388 */ /* 0x0003e20000000800 */
[----:B---3--:R-:W-:-:S03]  /*8c50*/  F2FP.BF16.PACK_AB R2, R167, R166 ;  /* 0x000000a6a702723e */ /* 0x008fc600000010ff */
[----:B------:R2:W-:Y:S01]  /*8c60*/  STS [R239+0x4080], R4 ;  /* 0x00408004ef007388 */ /* 0x0005e20000000800 */
[----:B----4-:R-:W-:-:S03]  /*8c70*/  F2FP.BF16.PACK_AB R0, R111, R110 ;  /* 0x0000006e6f00723e */ /* 0x010fc600000010ff */
[----:B------:R3:W-:Y:S04]  /*8c80*/  STS [R252+0x4000], R2 ;  /* 0x00400002fc007388 */ /* 0x0007e80000000800 */
[----:B------:R4:W-:Y:S01]  /*8c90*/  STS [R252+0x4200], R0 ;  /* 0x00420000fc007388 */ /* 0x0009e20000000800 */
[----:B-1----:R-:W-:Y:S02]  /*8ca0*/  F2FP.BF16.PACK_AB R3, R71, R70 ;  /* 0x000000464703723e */ /* 0x002fe400000010ff */
        /* <DEDUP_REMOVED lines=8> */
[----:B--2---:R-:W-:-:S03]  /*8d30*/  @P1 LEA R4, P0, R230, c[0x0][0x508], 0x2 ;  /* 0x00014200e6041a11 */ /* 0x004fc600078010ff */
[----:B------:R1:W-:Y:S01]  /*8d40*/  STS [R6+0x4080], R3 ;  /* 0x0040800306007388 */ /* 0x0003e20000000800 */
[----:B---3--:R-:W-:Y:S02]  /*8d50*/  F2FP.BF16.PACK_AB R2, R147, R146 ;  /* 0x000000929302723e */ /* 0x008fe400000010ff */
[----:B------:R-:W-:Y:S02]  /*8d60*/  @P1 LEA.HI.X R5, R230, c[0x0][0x50c], R238, 0x2, P0 ;  /* 0x00014300e6051a11 */ /* 0x000fe400000f14ee */
[----:B----4-:R-:W-:Y:S01]  /*8d70*/  F2FP.BF16.PACK_AB R0, R81, R80 ;  /* 0x000000505100723e */ /* 0x010fe200000010ff */
[----:B------:R2:W-:Y:S04]  /*8d80*/  STS [R6+0x4280], R2 ;  /* 0x0042800206007388 */ /* 0x0005e80000000800 */
[----:B------:R3:W-:Y:S01]  /*8d90*/  STS [R8+0x4000], R0 ;  /* 0x0040000008007388 */ /* 0x0007e20000000800 */
[----:B-1----:R-:W-:-:S05]  /*8da0*/  F2FP.BF16.PACK_AB R3, R83, R82 ;  /* 0x000000525303723e */ /* 0x002fca00000010ff */
[----:B------:R1:W-:Y:S01]  /*8db0*/  STS [R8+0x4200], R3 ;  /* 0x0042000308007388 */ /* 0x0003e20000000800 */
[----:B--2---:R-:W-:Y:S02]  /*8dc0*/  F2FP.BF16.PACK_AB R2, R43, R42 ;  /* 0x0000002a2b02723e */ /* 0x004fe400000010ff */
[----:B---3--:R-:W-:-:S03]  /*8dd0*/  F2FP.BF16.PACK_AB R0, R55, R54 ;  /* 0x000000363700723e */ /* 0x008fc600000010ff */
[----:B------:R2:W-:Y:S04]  /*8de0*/  STS [R6+0x5080], R2 ;  /* 0x0050800206007388 */ /* 0x0005e80000000800 */
[----:B------:R3:W-:Y:S01]  /*8df0*/  STS [R6+0x5280], R0 ;  /* 0x0052800006007388 */ /* 0x0007e20000000800 */
[----:B-1----:R-:W-:-:S05]  /*8e00*/  F2FP.BF16.PACK_AB R3, R27, R26 ;  /* 0x0000001a1b03723e */ /* 0x002fca00000010ff */
[----:B------:R1:W-:Y:S01]  /*8e10*/  STS [R8+0x5000], R3 ;  /* 0x0050000308007388 */ /* 0x0003e20000000800 */
[----:B--2---:R-:W-:Y:S01]  /*8e20*/  IMAD.MOV.U32 R2, RZ, RZ, RZ ;  /* 0x000000ffff027224 */ /* 0x004fe200078e00ff */
[----:B---3--:R-:W-:Y:S01]  /*8e30*/  F2FP.BF16.PACK_AB R0, R45, R44 ;  /* 0x0000002c2d00723e */ /* 0x008fe200000010ff */
[----:B------:R-:W-:-:S04]  /*8e40*/  IMAD.MOV.U32 R6, RZ, RZ, 0x4 ;  /* 0x00000004ff067424 */ /* 0x000fc800078e00ff */
[----:B------:R2:W-:Y:S01]  /*8e50*/  STS [R8+0x5200], R0 ;  /* 0x0052000008007388 */ /* 0x0005e20000000800 */
[----:B------:R-:W-:-:S03]  /*8e60*/  IMAD.WIDE R6, R230, R6, c[0x0][0x500] ;  /* 0x00014000e6067625 */ /* 0x000fc600078e0206 */
[----:B------:R-:W-:Y:S06]  /*8e70*/  BAR.SYNC.DEFER_BLOCKING 0x1, 0x80 ;  /* 0x0042000000007b1d */ /* 0x000fec0000010000 */
[----:B------:R2:W5:Y:S04]  /*8e80*/  @P1 LDG.E R11, [R4.64] ;  /* 0x00000006040b1981 */ /* 0x000568000c1e1900 */
[----:B------:R2:W5:Y:S01]  /*8e90*/  @P2 LDG.E R2, [R6.64] ;  /* 0x0000000606022981 */ /* 0x000562000c1e1900 */
[----:B------:R-:W-:-:S04]  /*8ea0*/  ISETP.NE.AND P0, PT, R234, RZ, PT ;  /* 0x000000ffea00720c */ /* 0x000fc80003f05270 */
[----:B-1----:R-:W-:Y:S01]  /*8eb0*/  SEL R3, R234, c[0x0][0x3d4], P0 ;  /* 0x0000f500ea037a07 */ /* 0x002fe20000000000 */
[----:B------:R-:W-:Y:S05]  /*8ec0*/  @P1 BRA `(.L_x_61) ;  /* 0x0000004000001947 */ /* 0x000fea0003800000 */
[----:B------:R-:W-:Y:S05]  /*8ed0*/  @!P2 BRA `(.L_x_61) ;  /* 0x000000300000a947 */ /* 0x000fea0003800000 */
[----:B--2---:R1:W2:Y:S04]  /*8ee0*/  LDG.E R0, [R6.64] ;  /* 0x0000000606007981 */ /* 0x0042a8000c1e1900 */
[----:B-1----:R-:W2:Y:S02]  /*8ef0*/  LDG.E R6, [R6.64+0x4] ;  /* 0x0000040606067981 */ /* 0x002ea4000c1e1900 */
[----:B--2--5:R-:W-:Y:S02]  /*8f00*/  IADD3 R11, -R0, R6, RZ ;  /* 0x00000006000b7210 */ /* 0x024fe40007ffe1ff */
.L_x_61:
[----:B--2---:R-:W2:Y:S04]  /*8f10*/  LDL R4, [R1+0x7c] ;  /* 0x00007c0001047983 */ /* 0x004ea80000100800 */
[----:B------:R-:W3:Y:S01]  /*8f20*/  LDL R13, [R1+0x40] ;  /* 0x00004000010d7983 */ /* 0x000ee20000100800 */
[----:B------:R-:W-:Y:S01]  /*8f30*/  IMAD.MOV.U32 R0, RZ, RZ, 0x368 ;  /* 0x00000368ff007424 */ /* 0x000fe200078e00ff */
[----:B------:R-:W-:-:S02]  /*8f40*/  ISETP.GT.AND P2, PT, R3, 0x1, PT ;  /* 0x000000010300780c */ /* 0x000fc40003f44270 */
[----:B------:R-:W4:Y:S01]  /*8f50*/  LDL R75, [R1+0x78] ;  /* 0x00007800014b7983 */ /* 0x000f220000100800 */
[----:B------:R-:W-:Y:S02]  /*8f60*/  ISETP.NE.U32.AND P0, PT, RZ, c[0x0][0x500], PT ;  /* 0x00014000ff007a0c */ /* 0x000fe40003f05070 */
[----:B------:R-:W-:Y:S02]  /*8f70*/  SEL R0, R0, 0x328, P2 ;  /* 0x0000032800007807 */ /* 0x000fe40001000000 */
[----:B------:R-:W-:Y:S02]  /*8f80*/  ISETP.NE.AND.EX P0, PT, RZ, c[0x0][0x504], PT, P0 ;  /* 0x00014100ff007a0c */ /* 0x000fe40003f05300 */
[----:B------:R1:W1:Y:S08]  /*8f90*/  LDC.64 R6, c[0x0][R0+0x170] ;  /* 0x00005c0000067b82 */ /* 0x0002700000000a00 */
[----:B------:R1:W1:Y:S08]  /*8fa0*/  LDC.64 R14, c[0x0][R0+0x168] ;  /* 0x00005a00000e7b82 */ /* 0x0002700000000a00 */
[----:B------:R1:W2:Y:S08]  /*8fb0*/  LDC.64 R18, c[0x0][R0+0x178] ;  /* 0x00005e0000127b82 */ /* 0x0002b00000000a00 */
[----:B------:R1:W2:Y:S02]  /*8fc0*/  LDC.64 R20, c[0x0][R0+0x160] ;  /* 0x0000580000147b82 */ /* 0x0002a40000000a00 */
[----:B-1----:R-:W-:-:S05]  /*8fd0*/  IMAD.MOV.U32 R0, RZ, RZ, c[0x0][0x4e8] ;  /* 0x00013a00ff007624 */ /* 0x002fca00078e00ff */
[----:B------:R-:W-:Y:S02]  /*8fe0*/  ISETP.NE.AND P5, PT, R0, 0x1, PT ;  /* 0x000000010000780c */ /* 0x000fe40003fa5270 */
[----:B------:R-:W-:Y:S01]  /*8ff0*/  SEL R0, R230, RZ, !P0 ;  /* 0x000000ffe6007207 */ /* 0x000fe20004000000 */
[----:B------:R-:W1:Y:S01]  /*9000*/  S2R R76, SR_TID.X ;  /* 0x00000000004c7919 */ /* 0x000e620000002100 */
[----:B------:R-:W-:-:S03]  /*9010*/  IMAD R9, R15, R236, RZ ;  /* 0x000000ec0f097224 */ /* 0x000fc600078e02ff */
[----:B------:R-:W-:Y:S01]  /*9020*/  IMAD R3, R7, R0, RZ ;  /* 0x0000000007037224 */ /* 0x000fe200078e02ff */
[----:B-----5:R-:W-:Y:S02]  /*9030*/  SHF.R.S32.HI R17, RZ, 0x1f, R2 ;  /* 0x0000001fff117819 */ /* 0x020fe40000011402 */
[----:B-1----:R-:W-:-:S04]  /*9040*/  SHF.R.S32.HI R16, RZ, 0x1f, R76 ;  /* 0x0000001fff107819 */ /* 0x002fc8000001144c */
[----:B------:R-:W-:-:S04]  /*9050*/  LEA.HI R16, R16, R76, RZ, 0x5 ;  /* 0x0000004c10107211 */ /* 0x000fc800078f28ff */
[----:B------:R-:W-:-:S05]  /*9060*/  LOP3.LUT R16, R16, 0xffffffe0, RZ, 0xc0, !PT ;  /* 0xffffffe010107812 */ /* 0x000fca00078ec0ff */
[----:B------:R-:W-:Y:S01]  /*9070*/  IMAD.IADD R16, R76, 0x1, -R16 ;  /* 0x000000014c107824 */ /* 0x000fe200078e0a10 */
[----:B------:R-:W-:-:S04]  /*9080*/  LOP3.LUT R237, R237, 0xfffffffd, RZ, 0xc0, !PT ;  /* 0xfffffffdeded7812 */ /* 0x000fc800078ec0ff */
[----:B------:R-:W-:Y:S01]  /*9090*/  LOP3.LUT R237, R237, 0xfffffffe, RZ, 0xc0, !PT ;  /* 0xfffffffeeded7812 */ /* 0x000fe200078ec0ff */
[----:B--2---:R-:W-:Y:S01]  /*90a0*/  IMAD R10, R233, 0x80, R4 ;  /* 0x00000080e90a7824 */ /* 0x004fe200078e0204 */
[----:B------:R-:W-:-:S03]  /*90b0*/  SEL R4, R238, RZ, !P0 ;  /* 0x000000ffee047207 */ /* 0x000fc60004000000 */
[----:B------:R-:W-:-:S04]  /*90c0*/  @P5 IMAD.HI.U32 R8, R10, c[0x0][0x4ec], RZ ;  /* 0x00013b000a085a27 */ /* 0x000fc800078e00ff */
[C---:B------:R-:W-:Y:S02]  /*90d0*/  IMAD R12, R6.reuse, R4, R3 ;  /* 0x00000004060c7224 */ /* 0x040fe400078e0203 */
[----:B------:R-:W-:-:S04]  /*90e0*/  IMAD.WIDE.U32 R4, R6, R0, RZ ;  /* 0x0000000006047225 */ /* 0x000fc800078e00ff */
[----:B------:R-:W-:-:S04]  /*90f0*/  IMAD.WIDE.U32 R6, R14, R236, RZ ;  /* 0x000000ec0e067225 */ /* 0x000fc800078e00ff */
[----:B------:R-:W-:Y:S01]  /*9100*/  IMAD.MOV.U32 R3, RZ, RZ, R10 ;  /* 0x000000ffff037224 */ /* 0x000fe200078e000a */
[----:B------:R-:W-:Y:S02]  /*9110*/  @P5 SHF.R.U32.HI R3, RZ, c[0x0][0x4f0], R8 ;  /* 0x00013c00ff035a19 */ /* 0x000fe40000011608 */
[----:B---3--:R-:W-:Y:S01]  /*9120*/  SEL R8, R13, RZ, P2 ;  /* 0x000000ff0d087207 */ /* 0x008fe20001000000 */
[----:B------:R-:W-:Y:S01]  /*9130*/  IMAD.IADD R12, R5, 0x1, R12 ;  /* 0x00000001050c7824 */ /* 0x000fe200078e020c */
[----:B------:R-:W-:Y:S01]  /*9140*/  IADD3 R13, P1, P0, R4, R6, R2 ;  /* 0x00000006040d7210 */ /* 0x000fe2000783e002 */
[----:B------:R-:W-:Y:S02]  /*9150*/  IMAD.IADD R4, R7, 0x1, R9 ;  /* 0x0000000107047824 */ /* 0x000fe400078e0209 */
[----:B------:R-:W-:Y:S02]  /*9160*/  IMAD R9, R19, R8, RZ ;  /* 0x0000000813097224 */ /* 0x000fe400078e02ff */
[----:B------:R-:W-:-:S02]  /*9170*/  IMAD.MOV R5, RZ, RZ, -R3 ;  /* 0x000000ffff057224 */ /* 0x000fc400078e0a03 */
[----:B------:R-:W-:Y:S01]  /*9180*/  IMAD.WIDE.U32 R6, R18, R8, RZ ;  /* 0x0000000812067225 */ /* 0x000fe200078e00ff */
[----:B------:R-:W-:-:S03]  /*9190*/  IADD3.X R12, R12, R4, R17, P1, P0 ;  /* 0x000000040c0c7210 */ /* 0x000fc60000fe0411 */
[----:B------:R-:W-:Y:S01]  /*91a0*/  IMAD R4, R5, c[0x0][0x4e8], R10 ;  /* 0x00013a0005047a24 */ /* 0x000fe200078e020a */
[----:B------:R-:W-:Y:S01]  /*91b0*/  IADD3 R6, P1, P0, R3, R13, R6 ;  /* 0x0000000d03067210 */ /* 0x000fe2000783e006 */
[----:B------:R-:W-:Y:S01]  /*91c0*/  IMAD.IADD R9, R7, 0x1, R9 ;  /* 0x0000000107097824 */ /* 0x000fe200078e0209 */
[----:B------:R-:W-:Y:S01]  /*91d0*/  SHF.R.S32.HI R5, RZ, 0x1f, R3 ;  /* 0x0000001fff057819 */ /* 0x000fe20000011403 */
[----:B------:R-:W-:Y:S01]  /*91e0*/  IMAD R3, R21, R4, RZ ;  /* 0x0000000415037224 */ /* 0x000fe200078e02ff */
[----:B------:R-:W-:Y:S02]  /*91f0*/  SHF.R.S32.HI R8, RZ, 0x1f, R4 ;  /* 0x0000001fff087819 */ /* 0x000fe40000011404 */
[----:B------:R-:W-:Y:S01]  /*9200*/  IADD3.X R7, R5, R12, R9, P1, P0 ;  /* 0x0000000c05077210 */ /* 0x000fe20000fe0409 */
[----:B------:R-:W-:Y:S02]  /*9210*/  IMAD.MOV.U32 R9, RZ, RZ, c[0x0][0x4a8] ;  /* 0x00012a00ff097624 */ /* 0x000fe400078e00ff */
[----:B------:R-:W-:-:S02]  /*9220*/  IMAD R3, R20, R8, R3 ;  /* 0x0000000814037224 */ /* 0x000fc400078e0203 */
[----:B------:R-:W-:Y:S01]  /*9230*/  IMAD.WIDE.U32 R4, R20, R4, R6 ;  /* 0x0000000414047225 */ /* 0x000fe200078e0006 */
[----:B------:R-:W-:-:S03]  /*9240*/  SEL R6, R9, c[0x0][0x450], P2 ;  /* 0x0001140009067a07 */ /* 0x000fc60001000000 */
[----:B------:R-:W-:Y:S02]  /*9250*/  IMAD.MOV.U32 R7, RZ, RZ, c[0x0][0x4ac] ;  /* 0x00012b00ff077624 */ /* 0x000fe400078e00ff */
[----:B------:R-:W-:Y:S01]  /*9260*/  IMAD.IADD R3, R5, 0x1, R3 ;  /* 0x0000000105037824 */ /* 0x000fe200078e0203 */
[----:B------:R-:W-:Y:S02]  /*9270*/  LEA R5, P0, R4, R6, 0x2 ;  /* 0x0000000604057211 */ /* 0x000fe400078010ff */
[----:B------:R-:W-:-:S04]  /*9280*/  SEL R7, R7, c[0x0][0x454], P2 ;  /* 0x0001150007077a07 */ /* 0x000fc80001000000 */
[----:B------:R-:W-:Y:S01]  /*9290*/  LEA.HI.X R3, R4, R7, R3, 0x2, P0 ;  /* 0x0000000704037211 */ /* 0x000fe200000f1403 */
[----:B------:R-:W-:Y:S04]  /*92a0*/  SHFL.IDX PT, R14, R5, RZ, 0x1c1f ;  /* 0x001c1fff050e7589 */ /* 0x000fe800000e0000 */
[----:B------:R-:W1:Y:S04]  /*92b0*/  SHFL.IDX PT, R15, R3, RZ, 0x1c1f ;  /* 0x001c1fff030f7589 */ /* 0x000e6800000e0000 */
[----:B------:R-:W-:Y:S04]  /*92c0*/  SHFL.IDX PT, R12, R5, 0x1, 0x1c1f ;  /* 0x003c1f00050c7f89 */ /* 0x000fe800000e0000 */
[----:B------:R-:W2:Y:S04]  /*92d0*/  SHFL.IDX PT, R13, R3, 0x1, 0x1c1f ;  /* 0x003c1f00030d7f89 */ /* 0x000ea800000e0000 */
[----:B------:R-:W-:Y:S04]  /*92e0*/  SHFL.IDX PT, R9, R3, 0x2, 0x1c1f ;  /* 0x005c1f0003097f89 */ /* 0x000fe800000e0000 */
[----:B------:R4:W-:Y:S01]  /*92f0*/  SHFL.IDX PT, R7, R3, 0x3, 0x1c1f ;  /* 0x007c1f0003077f89 */ /* 0x0009e200000e0000 */
[----:B------:R-:W-:Y:S01]  /*9300*/  IMAD R4, R11, c[0x0][0x4e8], RZ ;  /* 0x00013a000b047a24 */ /* 0x000fe200078e02ff */
[----:B------:R-:W-:-:S02]  /*9310*/  LOP3.LUT P0, RZ, R16, 0x3, RZ, 0xc0, !PT ;  /* 0x0000000310ff7812 */ /* 0x000fc4000780c0ff */
[----:B------:R-:W3:Y:S04]  /*9320*/  SHFL.IDX PT, R8, R5, 0x2, 0x1c1f ;  /* 0x005c1f0005087f89 */ /* 0x000ee800000e0000 */
[----:B------:R1:W1:Y:S01]  /*9330*/  SHFL.IDX PT, R6, R5, 0x3, 0x1c1f ;  /* 0x007c1f0005067f89 */ /* 0x00026200000e0000 */
[----:B----4-:R-:W-:-:S05]  /*9340*/  IMAD R3, R233, 0x80, R75 ;  /* 0x00000080e9037824 */ /* 0x010fca00078e024b */
[C---:B------:R-:W-:Y:S02]  /*9350*/  IADD3 R16, R3.reuse, 0x8, RZ ;  /* 0x0000000803107810 */ /* 0x040fe40007ffe0ff */
[CC--:B------:R-:W-:Y:S02]  /*9360*/  ISETP.GE.OR P4, PT, R3.reuse, R4.reuse, P0 ;  /* 0x000000040300720c */ /* 0x0c0fe40000786670 */
[----:B------:R-:W-:Y:S02]  /*9370*/  IADD3 R11, R3, 0x40, RZ ;  /* 0x00000040030b7810 */ /* 0x000fe40007ffe0ff */
[-C--:B------:R-:W-:Y:S02]  /*9380*/  ISETP.GE.OR P3, PT, R16, R4.reuse, P0 ;  /* 0x000000041000720c */ /* 0x080fe40000766670 */
[----:B------:R-:W-:Y:S02]  /*9390*/  ISETP.GE.OR P1, PT, R11, R4, P0 ;  /* 0x000000040b00720c */ /* 0x000fe40000726670 */
[----:B-1----:R-:W-:-:S05]  /*93a0*/  IADD3 R5, R3, 0x48, RZ ;  /* 0x0000004803057810 */ /* 0x002fca0007ffe0ff */
[----:B------:R1:W-:Y:S04]  /*93b0*/  @!P4 ST.E [R14.64], R23 ;  /* 0x000000170e00c985 */ /* 0x0003e8000c101906 */
[----:B--2---:R1:W-:Y:S01]  /*93c0*/  @!P3 ST.E [R12.64], R24 ;  /* 0x000000180c00b985 */ /* 0x0043e2000c101906 */
[-C--:B------:R-:W-:Y:S02]  /*93d0*/  ISETP.GE.AND P3, PT, R11, R4.reuse, PT ;  /* 0x000000040b00720c */ /* 0x080fe40003f66270 */
[CC--:B------:R-:W-:Y:S01]  /*93e0*/  ISETP.GE.OR P0, PT, R5.reuse, R4.reuse, P0 ;  /* 0x000000040500720c */ /* 0x0c0fe20000706670 */
[----:B---3--:R1:W-:Y:S01]  /*93f0*/  @!P1 ST.E [R8.64], R25 ;  /* 0x0000001908009985 */ /* 0x0083e2000c101906 */
[-C--:B------:R-:W-:Y:S02]  /*9400*/  ISETP.GE.AND P1, PT, R5, R4.reuse, PT ;  /* 0x000000040500720c */ /* 0x080fe40003f26270 */
[----:B------:R-:W-:-:S07]  /*9410*/  ISETP.GE.AND P6, PT, R16, R4, PT ;  /* 0x000000041000720c */ /* 0x000fce0003fc6270 */
[----:B------:R-:W-:Y:S02]  /*9420*/  @P3 LOP3.LUT R237, R237, 0x1, RZ, 0xfc, !PT ;  /* 0x00000001eded3812 */ /* 0x000fe400078efcff */
[----:B------:R1:W-:Y:S01]  /*9430*/  @!P0 ST.E [R6.64], R22 ;  /* 0x0000001606008985 */ /* 0x0003e2000c101906 */
[----:B------:R-:W-:Y:S02]  /*9440*/  ISETP.GE.AND P0, PT, R3, R4, PT ;  /* 0x000000040300720c */ /* 0x000fe40003f06270 */
[----:B------:R-:W-:Y:S01]  /*9450*/  @P1 LOP3.LUT R237, R237, 0x2, RZ, 0xfc, !PT ;  /* 0x00000002eded1812 */ /* 0x000fe200078efcff */
[----:B------:R-:W-:Y:S05]  /*9460*/  @P2 BRA `(.L_x_62) ;  /* 0x000008c000002947 */ /* 0x000fea0003800000 */
[----:B------:R-:W2:Y:S04]  /*9470*/  LDL R18, [R1+0x44] ;  /* 0x0000440001127983 */ /* 0x000ea80000100800 */
[----:B------:R-:W3:Y:S01]  /*9480*/  S2R R76, SR_TID.X ;  /* 0x00000000004c7919 */ /* 0x000ee20000002100 */
[----:B------:R-:W-:-:S02]  /*9490*/  IMAD R3, R17, c[0x0][0x3a0], RZ ;  /* 0x0000e80011037a24 */ /* 0x000fc400078e02ff */
[----:B-1----:R-:W-:-:S04]  /*94a0*/  IMAD.WIDE.U32 R6, R2, c[0x0][0x3a0], RZ ;  /* 0x0000e80002067a25 */ /* 0x002fc800078e00ff */
[----:B------:R-:W-:Y:S01]  /*94b0*/  IMAD R2, R2, c[0x0][0x3a4], R3 ;  /* 0x0000e90002027a24 */ /* 0x000fe200078e0203 */
[----:B---3--:R-:W-:-:S04]  /*94c0*/  SHF.R.S32.HI R75, RZ, 0x1f, R76 ;  /* 0x0000001fff4b7819 */ /* 0x008fc8000001144c */
[----:B------:R-:W-:-:S04]  /*94d0*/  LEA.HI R75, R75, R76, RZ, 0x2 ;  /* 0x0000004c4b4b7211 */ /* 0x000fc800078f10ff */
[----:B------:R-:W-:-:S04]  /*94e0*/  LOP3.LUT R75, R75, 0xfffffffc, RZ, 0xc0, !PT ;  /* 0xfffffffc4b4b7812 */ /* 0x000fc800078ec0ff */
[----:B------:R-:W-:Y:S02]  /*94f0*/  IADD3 R75, -R75, R76, RZ ;  /* 0x0000004c4b4b7210 */ /* 0x000fe40007ffe1ff */
[----:B------:R-:W-:Y:S02]  /*9500*/  IADD3 R3, R7, R2, RZ ;  /* 0x0000000207037210 */ /* 0x000fe40007ffe0ff */
[----:B------:R-:W-:Y:S02]  /*9510*/  LEA R5, R75, R229, 0x5 ;  /* 0x000000e54b057211 */ /* 0x000fe400078e28ff */
[----:B------:R-:W-:Y:S02]  /*9520*/  MOV R2, R6 ;  /* 0x0000000600027202 */ /* 0x000fe40000000f00 */
[----:B------:R-:W-:-:S03]  /*9530*/  LEA R5, R233, R5, 0x7 ;  /* 0x00000005e9057211 */ /* 0x000fc600078e38ff */
[----:B------:R-:W-:Y:S01]  /*9540*/  IMAD.WIDE.U32 R6, R236, c[0x0][0x3e8], R2 ;  /* 0x0000fa00ec067a25 */ /* 0x000fe200078e0002 */
[----:B------:R-:W-:-:S03]  /*9550*/  SHF.R.S32.HI R3, RZ, 0x1f, R0 ;  /* 0x0000001fff037819 */ /* 0x000fc60000011400 */
[----:B------:R-:W-:-:S04]  /*9560*/  @P5 IMAD.HI.U32 R9, R5, c[0x0][0x4ec], RZ ;  /* 0x00013b0005095a27 */ /* 0x000fc800078e00ff */
[----:B------:R-:W-:Y:S01]  /*9570*/  IMAD.MOV.U32 R2, RZ, RZ, R5 ;  /* 0x000000ffff027224 */ /* 0x000fe200078e0005 */
[----:B------:R-:W-:Y:S01]  /*9580*/  @P5 SHF.R.U32.HI R2, RZ, c[0x0][0x4f0], R9 ;  /* 0x00013c00ff025a19 */ /* 0x000fe20000011609 */
[----:B------:R-:W-:Y:S02]  /*9590*/  IMAD R8, R3, c[0x0][0x3f0], RZ ;  /* 0x0000fc0003087a24 */ /* 0x000fe400078e02ff */
[----:B------:R-:W-:Y:S02]  /*95a0*/  IMAD R7, R236, c[0x0][0x3ec], R7 ;  /* 0x0000fb00ec077a24 */ /* 0x000fe400078e0207 */
[C---:B------:R-:W-:Y:S01]  /*95b0*/  IMAD R9, R0.reuse, c[0x0][0x3f4], R8 ;  /* 0x0000fd0000097a24 */ /* 0x040fe200078e0208 */
[----:B------:R-:W-:Y:S01]  /*95c0*/  SHF.R.S32.HI R8, RZ, 0x1f, R2 ;  /* 0x0000001fff087819 */ /* 0x000fe20000011402 */
[----:B------:R-:W-:Y:S01]  /*95d0*/  IMAD.WIDE.U32 R6, R0, c[0x0][0x3f0], R6 ;  /* 0x0000fc0000067a25 */ /* 0x000fe200078e0006 */
[----:B------:R-:W-:-:S03]  /*95e0*/  IADD3 R0, -R2, RZ, RZ ;  /* 0x000000ff02007210 */ /* 0x000fc60007ffe1ff */
[----:B------:R-:W-:Y:S02]  /*95f0*/  IMAD.IADD R7, R7, 0x1, R9 ;  /* 0x0000000107077824 */ /* 0x000fe400078e0209 */
[----:B------:R-:W-:-:S05]  /*9600*/  IMAD R0, R0, c[0x0][0x4e8], R5 ;  /* 0x00013a0000007a24 */ /* 0x000fca00078e0205 */
[----:B------:R-:W-:-:S05]  /*9610*/  SHF.R.S32.HI R5, RZ, 0x1f, R0 ;  /* 0x0000001fff057819 */ /* 0x000fca0000011400 */
[----:B------:R-:W-:Y:S01]  /*9620*/  IMAD R5, R5, c[0x0][0x3d8], RZ ;  /* 0x0000f60005057a24 */ /* 0x000fe200078e02ff */
[----:B------:R-:W-:Y:S02]  /*9630*/  LEA R11, R233, R229, 0x7 ;  /* 0x000000e5e90b7211 */ /* 0x000fe400078e38ff */
[----:B--2---:R-:W-:-:S05]  /*9640*/  SHF.L.U32 R3, R18, 0x1, RZ ;  /* 0x0000000112037819 */ /* 0x004fca00000006ff */
[----:B------:R-:W1:Y:S04]  /*9650*/  LDS.128 R24, [R3+0x80] ;  /* 0x0000800003187984 */ /* 0x000e680000000c00 */
[----:B------:R-:W2:Y:S04]  /*9660*/  LDS.128 R36, [R3+0x880] ;  /* 0x0008800003247984 */ /* 0x000ea80000000c00 */
[----:B------:R-:W3:Y:S04]  /*9670*/  LDS.128 R48, [R3+0x1080] ;  /* 0x0010800003307984 */ /* 0x000ee80000000c00 */
[----:B------:R-:W4:Y:S04]  /*9680*/  LDS.128 R60, [R3+0x1880] ;  /* 0x00188000033c7984 */ /* 0x000f280000000c00 */
[----:B------:R-:W1:Y:S04]  /*9690*/  LDS.128 R20, [R3+0x2080] ;  /* 0x0020800003147984 */ /* 0x000e680000000c00 */
[----:B------:R-:W1:Y:S04]  /*96a0*/  LDS.128 R32, [R3+0x2880] ;  /* 0x0028800003207984 */ /* 0x000e680000000c00 */
[----:B------:R-:W1:Y:S04]  /*96b0*/  LDS.128 R44, [R3+0x3080] ;  /* 0x00308000032c7984 */ /* 0x000e680000000c00 */
[----:B------:R-:W1:Y:S04]  /*96c0*/  LDS.128 R56, [R3+0x3880] ;  /* 0x0038800003387984 */ /* 0x000e680000000c00 */
[----:B------:R-:W1:Y:S04]  /*96d0*/  LDS.128 R16, [R3+0x4080] ;  /* 0x0040800003107984 */ /* 0x000e680000000c00 */
[----:B------:R-:W1:Y:S04]  /*96e0*/  LDS.128 R28, [R3+0x4880] ;  /* 0x00488000031c7984 */ /* 0x000e680000000c00 */
[----:B------:R-:W1:Y:S04]  /*96f0*/  LDS.128 R40, [R3+0x5080] ;  /* 0x0050800003287984 */ /* 0x000e680000000c00 */
[----:B------:R5:W1:Y:S02]  /*9700*/  LDS.128 R52, [R3+0x5880] ;  /* 0x0058800003347984 */ /* 0x000a640000000c00 */
[----:B-----5:R-:W-:-:S04]  /*9710*/  IMAD R3, R8, c[0x0][0x3e0], RZ ;  /* 0x0000f80008037a24 */ /* 0x020fc800078e02ff */
[C---:B------:R-:W-:Y:S02]  /*9720*/  IMAD R8, R2.reuse, c[0x0][0x3e4], R3 ;  /* 0x0000f90002087a24 */ /* 0x040fe400078e0203 */
[----:B------:R-:W-:-:S05]  /*9730*/  IMAD.WIDE.U32 R2, R2, c[0x0][0x3e0], R6 ;  /* 0x0000f80002027a25 */ /* 0x000fca00078e0006 */
[----:B------:R-:W-:-:S05]  /*9740*/  IADD3 R3, R3, R8, RZ ;  /* 0x0000000803037210 */ /* 0x000fca0007ffe0ff */
[----:B------:R-:W-:-:S04]  /*9750*/  IMAD.WIDE.U32 R2, R0, c[0x0][0x3d8], R2 ;  /* 0x0000f60000027a25 */ /* 0x000fc800078e0002 */
[----:B------:R-:W-:Y:S01]  /*9760*/  IMAD R0, R0, c[0x0][0x3dc], R5 ;  /* 0x0000f70000007a24 */ /* 0x000fe200078e0205 */
[----:B------:R-:W-:-:S04]  /*9770*/  LEA R13, P0, R2, c[0x0][0x380], 0x1 ;  /* 0x0000e000020d7a11 */ /* 0x000fc800078008ff */
[----:B------:R-:W-:-:S04]  /*9780*/  IADD3 R0, R3, R0, RZ ;  /* 0x0000000003007210 */ /* 0x000fc80007ffe0ff */
[----:B------:R-:W-:Y:S01]  /*9790*/  LEA.HI.X R12, R2, c[0x0][0x384], R0, 0x1, P0 ;  /* 0x0000e100020c7a11 */ /* 0x000fe200000f0c00 */
[----:B------:R-:W-:Y:S05]  /*97a0*/  BRA.DIV ~URZ, `(.L_x_63) ;  /* 0x00003d027f007947 */ /* 0x000fea000b800000 */
[----:B-1234-:R1:W2:Y:S02]  /*97b0*/  SHFL.IDX PT, R10, R12, RZ, 0x1c1f ;  /* 0x001c1fff0c0a7589 */ /* 0x01e2a400000e0000 */
.L_x_133:
[----:B------:R-:W-:Y:S05]  /*97c0*/  BRA.DIV ~URZ, `(.L_x_64) ;  /* 0x00003d527f007947 */ /* 0x000fea000b800000 */
[----:B------:R3:W4:Y:S02]  /*97d0*/  SHFL.IDX PT, R0, R13, RZ, 0x1c1f ;  /* 0x001c1fff0d007589 */ /* 0x00072400000e0000 */
.L_x_134:
[----:B------:R-:W-:Y:S01]  /*97e0*/  ISETP.GE.AND P0, PT, R11, R4, PT ;  /* 0x000000040b00720c */ /* 0x000fe20003f06270 */
[----:B------:R-:W-:-:S12]  /*97f0*/  BSSY B0, `(.L_x_65) ;  /* 0x0000010000007945 */ /* 0x000fd80003800000 */
[----:B------:R-:W-:Y:S05]  /*9800*/  @P0 BRA `(.L_x_66) ;  /* 0x000000e000000947 */ /* 0x000fea0003800000 */
[----:B------:R-:W5:Y:S04]  /*9810*/  LDL R14, [R1+0x38] ;  /* 0x00003800010e7983 */ /* 0x000f680000100800 */
[----:B---3--:R-:W3:Y:S01]  /*9820*/  LDL R5, [R1+0x34] ;  /* 0x0000340001057983 */ /* 0x008ee20000100800 */
[----:B------:R-:W-:Y:S02]  /*9830*/  ISETP.GE.AND P2, PT, R226, c[0x0][0x3c8], PT ;  /* 0x0000f200e2007a0c */ /* 0x000fe40003f46270 */
[----:B------:R-:W-:Y:S02]  /*9840*/  ISETP.GE.AND P1, PT, R225, c[0x0][0x3c8], PT ;  /* 0x0000f200e1007a0c */ /* 0x000fe40003f26270 */
[----:B------:R-:W-:-:S09]  /*9850*/  ISETP.GE.AND P0, PT, R228, c[0x0][0x3c8], PT ;  /* 0x0000f200e4007a0c */ /* 0x000fd20003f06270 */
[-C--:B----4-:R-:W-:Y:S02]  /*9860*/  @!P2 LEA R8, P5, R226, R0.reuse, 0x1 ;  /* 0x00000000e208a211 */ /* 0x090fe400078a08ff */
[-C--:B------:R-:W-:Y:S02]  /*9870*/  @!P1 LEA R6, P4, R225, R0.reuse, 0x1 ;  /* 0x00000000e1069211 */ /* 0x080fe400078808ff */
[----:B------:R-:W-:Y:S02]  /*9880*/  @!P0 LEA R2, P3, R228, R0, 0x1 ;  /* 0x00000000e4028211 */ /* 0x000fe400078608ff */
[----:B--2---:R-:W-:-:S05]  /*9890*/  @!P2 LEA.HI.X R9, R226, R10, R227, 0x1, P5 ;  /* 0x0000000ae209a211 */ /* 0x004fca00028f0ce3 */
[----:B------:R2:W-:Y:S01]  /*98a0*/  @!P2 ST.E.128 [R8.64], R24 ;  /* 0x000000180800a985 */ /* 0x0005e2000c101d06 */
[-C--:B-----5:R-:W-:Y:S02]  /*98b0*/  @!P1 LEA.HI.X R7, R225, R10.reuse, R14, 0x1, P4 ;  /* 0x0000000ae1079211 */ /* 0x0a0fe400020f0c0e */
[----:B---3--:R-:W-:-:S03]  /*98c0*/  @!P0 LEA.HI.X R3, R228, R10, R5, 0x1, P3 ;  /* 0x0000000ae4038211 */ /* 0x008fc600018f0c05 */
[----:B------:R2:W-:Y:S04]  /*98d0*/  @!P1 ST.E.128 [R6.64], R20 ;  /* 0x0000001406009985 */ /* 0x0005e8000c101d06 */
[----:B------:R2:W-:Y:S02]  /*98e0*/  @!P0 ST.E.128 [R2.64], R16 ;  /* 0x0000001002008985 */ /* 0x0005e4000c101d06 */
.L_x_66:
[----:B------:R-:W-:Y:S05]  /*98f0*/  BSYNC B0 ;  /* 0x0000000000007941 */ /* 0x000fea0003800000 */
.L_x_65:
[----:B------:R-:W-:Y:S05]  /*9900*/  BRA.DIV ~URZ, `(.L_x_67) ;  /* 0x00003c727f007947 */ /* 0x000fea000b800000 */
[----:B--2---:R2:W1:Y:S04]  /*9910*/  SHFL.IDX PT, R10, R12, 0x1, 0x1c1f ;  /* 0x003c1f000c0a7f89 */ /* 0x00446800000e0000 */
[----:B----4-:R2:W4:Y:S02]  /*9920*/  SHFL.IDX PT, R0, R13, 0x1, 0x1c1f ;  /* 0x003c1f000d007f89 */ /* 0x01052400000e0000 */
.L_x_135:
[----:B------:R-:W-:Y:S01]  /*9930*/  IADD3 R2, R11, 0x20, RZ ;  /* 0x000000200b027810 */ /* 0x000fe20007ffe0ff */
[----:B------:R-:W-:Y:S03]  /*9940*/  BSSY B0, `(.L_x_68) ;  /* 0x0000011000007945 */ /* 0x000fe60003800000 */
[----:B------:R-:W-:-:S13]  /*9950*/  ISETP.GE.AND P0, PT, R2, R4, PT ;  /* 0x000000040200720c */ /* 0x000fda0003f06270 */
[----:B------:R-:W-:Y:S05]  /*9960*/  @P0 BRA `(.L_x_69) ;  /* 0x000000e000000947 */ /* 0x000fea0003800000 */
[----:B------:R-:W5:Y:S04]  /*9970*/  LDL R14, [R1+0x38] ;  /* 0x00003800010e7983 */ /* 0x000f680000100800 */
[----:B--2---:R-:W2:Y:S01]  /*9980*/  LDL R5, [R1+0x34] ;  /* 0x0000340001057983 */ /* 0x004ea20000100800 */
[----:B------:R-:W-:Y:S02]  /*9990*/  ISETP.GE.AND P2, PT, R226, c[0x0][0x3c8], PT ;  /* 0x0000f200e2007a0c */ /* 0x000fe40003f46270 */
[----:B------:R-:W-:Y:S02]  /*99a0*/  ISETP.GE.AND P1, PT, R225, c[0x0][0x3c8], PT ;  /* 0x0000f200e1007a0c */ /* 0x000fe40003f26270 */
[----:B------:R-:W-:-:S09]  /*99b0*/  ISETP.GE.AND P0, PT, R228, c[0x0][0x3c8], PT ;  /* 0x0000f200e4007a0c */ /* 0x000fd20003f06270 */
[-C--:B----4-:R-:W-:Y:S02]  /*99c0*/  @!P2 LEA R8, P5, R226, R0.reuse, 0x1 ;  /* 0x00000000e208a211 */ /* 0x090fe400078a08ff */
[-C--:B------:R-:W-:Y:S02]  /*99d0*/  @!P1 LEA R6, P4, R225, R0.reuse, 0x1 ;  /* 0x00000000e1069211 */ /* 0x080fe400078808ff */
[----:B------:R-:W-:Y:S02]  /*99e0*/  @!P0 LEA R2, P3, R228, R0, 0x1 ;  /* 0x00000000e4028211 */ /* 0x000fe400078608ff */
[----:B-1----:R-:W-:-:S05]  /*99f0*/  @!P2 LEA.HI.X R9, R226, R10, R227, 0x1, P5 ;  /* 0x0000000ae209a211 */ /* 0x002fca00028f0ce3 */
[----:B------:R1:W-:Y:S01]  /*9a00*/  @!P2 ST.E.128 [R8.64], R36 ;  /* 0x000000240800a985 */ /* 0x0003e2000c101d06 */
[-C--:B-----5:R-:W-:Y:S02]  /*9a10*/  @!P1 LEA.HI.X R7, R225, R10.reuse, R14, 0x1, P4 ;  /* 0x0000000ae1079211 */ /* 0x0a0fe400020f0c0e */
[----:B--2---:R-:W-:-:S03]  /*9a20*/  @!P0 LEA.HI.X R3, R228, R10, R5, 0x1, P3 ;  /* 0x0000000ae4038211 */ /* 0x004fc600018f0c05 */
[----:B------:R1:W-:Y:S04]  /*9a30*/  @!P1 ST.E.128 [R6.64], R32 ;  /* 0x0000002006009985 */ /* 0x0003e8000c101d06 */
[----:B------:R1:W-:Y:S02]  /*9a40*/  @!P0 ST.E.128 [R2.64], R28 ;  /* 0x0000001c02008985 */ /* 0x0003e4000c101d06 */
.L_x_69:
[----:B------:R-:W-:Y:S05]  /*9a50*/  BSYNC B0 ;  /* 0x0000000000007941 */ /* 0x000fea0003800000 */
.L_x_68:
[----:B------:R-:W-:Y:S05]  /*9a60*/  BRA.DIV ~URZ, `(.L_x_70) ;  /* 0x00003bd27f007947 */ /* 0x000fea000b800000 */
[----:B-1----:R1:W2:Y:S02]  /*9a70*/  SHFL.IDX PT, R10, R12, 0x2, 0x1c1f ;  /* 0x005c1f000c0a7f89 */ /* 0x0022a400000e0000 */
.L_x_136:
[----:B------:R-:W-:Y:S05]  /*9a80*/  BRA.DIV ~URZ, `(.L_x_71) ;  /* 0x00003c227f007947 */ /* 0x000fea000b800000 */
[----:B----4-:R4:W1:Y:S02]  /*9a90*/  SHFL.IDX PT, R0, R13, 0x2, 0x1c1f ;  /* 0x005c1f000d007f89 */ /* 0x01086400000e0000 */
.L_x_137:
[----:B------:R-:W-:Y:S01]  /*9aa0*/  IADD3 R2, R11, 0x40, RZ ;  /* 0x000000400b027810 */ /* 0x000fe20007ffe0ff */
[----:B------:R-:W-:Y:S03]  /*9ab0*/  BSSY B0, `(.L_x_72) ;  /* 0x0000011000007945 */ /* 0x000fe60003800000 */
[----:B------:R-:W-:-:S13]  /*9ac0*/  ISETP.GE.AND P0, PT, R2, R4, PT ;  /* 0x000000040200720c */ /* 0x000fda0003f06270 */
[----:B------:R-:W-:Y:S05]  /*9ad0*/  @P0 BRA `(.L_x_73) ;  /* 0x000000e000000947 */ /* 0x000fea0003800000 */
[----:B------:R-:W5:Y:S04]  /*9ae0*/  LDL R14, [R1+0x38] ;  /* 0x00003800010e7983 */ /* 0x000f680000100800 */
[----:B---3--:R-:W3:Y:S01]  /*9af0*/  LDL R5, [R1+0x34] ;  /* 0x0000340001057983 */ /* 0x008ee20000100800 */
[----:B------:R-:W-:Y:S02]  /*9b00*/  ISETP.GE.AND P2, PT, R226, c[0x0][0x3c8], PT ;  /* 0x0000f200e2007a0c */ /* 0x000fe40003f46270 */
[----:B------:R-:W-:Y:S02]  /*9b10*/  ISETP.GE.AND P1, PT, R225, c[0x0][0x3c8], PT ;  /* 0x0000f200e1007a0c */ /* 0x000fe40003f26270 */
[----:B------:R-:W-:-:S09]  /*9b20*/  ISETP.GE.AND P0, PT, R228, c[0x0][0x3c8], PT ;  /* 0x0000f200e4007a0c */ /* 0x000fd20003f06270 */
[-C--:B-1----:R-:W-:Y:S02]  /*9b30*/  @!P2 LEA R8, P5, R226, R0.reuse, 0x1 ;  /* 0x00000000e208a211 */ /* 0x082fe400078a08ff */
        /* <DEDUP_REMOVED lines=8> */
.L_x_73:
[----:B------:R-:W-:Y:S05]  /*9bc0*/  BSYNC B0 ;  /* 0x0000000000007941 */ /* 0x000fea0003800000 */
.L_x_72:
[----:B------:R-:W-:Y:S05]  /*9bd0*/  BRA.DIV ~URZ, `(.L_x_74) ;  /* 0x00003b327f007947 */ /* 0x000fea000b800000 */
[----:B-1----:R1:W3:Y:S04]  /*9be0*/  SHFL.IDX PT, R6, R12, 0x3, 0x1c1f ;  /* 0x007c1f000c067f89 */ /* 0x0022e800000e0000 */
[----:B------:R1:W4:Y:S02]  /*9bf0*/  SHFL.IDX PT, R0, R13, 0x3, 0x1c1f ;  /* 0x007c1f000d007f89 */ /* 0x00032400000e0000 */
.L_x_138:
[----:B------:R-:W-:-:S04]  /*9c00*/  IADD3 R2, R11, 0x60, RZ ;  /* 0x000000600b027810 */ /* 0x000fc80007ffe0ff */
[----:B------:R-:W-:-:S13]  /*9c10*/  ISETP.GE.AND P0, PT, R2, R4, PT ;  /* 0x000000040200720c */ /* 0x000fda0003f06270 */
[----:B------:R-:W-:Y:S05]  /*9c20*/  @P0 BRA `(.L_x_75) ;  /* 0x000023a000000947 */ /* 0x000fea0003800000 */
[----:B------:R-:W5:Y:S01]  /*9c30*/  LDL R7, [R1+0x38] ;  /* 0x0000380001077983 */ /* 0x000f620000100800 */
[----:B------:R-:W-:Y:S02]  /*9c40*/  ISETP.GE.AND P1, PT, R226, c[0x0][0x3c8], PT ;  /* 0x0000f200e2007a0c */ /* 0x000fe40003f26270 */
[----:B------:R-:W-:-:S11]  /*9c50*/  ISETP.GE.AND P0, PT, R225, c[0x0][0x3c8], PT ;  /* 0x0000f200e1007a0c */ /* 0x000fd60003f06270 */
[CC--:B----4-:R-:W-:Y:S02]  /*9c60*/  @!P1 LEA R4, P3, R226.reuse, R0.reuse, 0x1 ;  /* 0x00000000e2049211 */ /* 0x0d0fe400078608ff */
[----:B------:R-:W-:Y:S02]  /*9c70*/  @!P0 LEA R2, P2, R225, R0, 0x1 ;  /* 0x00000000e1028211 */ /* 0x000fe400078408ff */
[----:B---3--:R-:W-:-:S05]  /*9c80*/  @!P1 LEA.HI.X R5, R226, R6, R227, 0x1, P3 ;  /* 0x00000006e2059211 */ /* 0x008fca00018f0ce3 */
[----:B------:R3:W-:Y:S01]  /*9c90*/  @!P1 ST.E.128 [R4.64], R60 ;  /* 0x0000003c04009985 */ /* 0x0007e2000c101d06 */
[----:B-----5:R-:W-:-:S05]  /*9ca0*/  @!P0 LEA.HI.X R3, R225, R6, R7, 0x1, P2 ;  /* 0x00000006e1038211 */ /* 0x020fca00010f0c07 */
[----:B------:R3:W-:Y:S01]  /*9cb0*/  @!P0 ST.E.128 [R2.64], R56 ;  /* 0x0000003802008985 */ /* 0x0007e2000c101d06 */
[----:B------:R-:W-:-:S13]  /*9cc0*/  ISETP.GE.AND P0, PT, R228, c[0x0][0x3c8], PT ;  /* 0x0000f200e4007a0c */ /* 0x000fda0003f06270 */
[----:B------:R-:W-:Y:S05]  /*9cd0*/  @P0 BRA `(.L_x_75) ;  /* 0x000022f000000947 */ /* 0x000fea0003800000 */
[----:B------:R-:W4:Y:S01]  /*9ce0*/  LDL R7, [R1+0x34] ;  /* 0x0000340001077983 */ /* 0x000f220000100800 */
[----:B---3--:R-:W-:-:S04]  /*9cf0*/  LEA R2, P0, R228, R0, 0x1 ;  /* 0x00000000e4027211 */ /* 0x008fc800078008ff */
[----:B----4-:R-:W-:-:S05]  /*9d00*/  LEA.HI.X R3, R228, R6, R7, 0x1, P0 ;  /* 0x00000006e4037211 */ /* 0x010fca00000f0c07 */
[----:B------:R3:W-:Y:S01]  /*9d10*/  ST.E.128 [R2.64], R52 ;  /* 0x0000003402007985 */ /* 0x0007e2000c101d06 */
[----:B------:R-:W-:Y:S05]  /*9d20*/  BRA `(.L_x_75) ;  /* 0x000022a000007947 */ /* 0x000fea0003800000 */
.L_x_62:
[----:B-1----:R-:W2:Y:S01]  /*9d30*/  LDL.LU R6, [R1+0x40] ;  /* 0x0000400001067983 */ /* 0x002ea20000300800 */
[----:B------:R-:W-:Y:S02]  /*9d40*/  IMAD R3, R17, c[0x0][0x408], RZ ;  /* 0x0001020011037a24 */ /* 0x000fe400078e02ff */
[----:B------:R-:W-:-:S04]  /*9d50*/  IMAD.WIDE.U32 R4, R2, c[0x0][0x408], RZ ;  /* 0x0001020002047a25 */ /* 0x000fc800078e00ff */
[----:B------:R-:W-:-:S05]  /*9d60*/  IMAD R2, R2, c[0x0][0x40c], R3 ;  /* 0x0001030002027a24 */ /* 0x000fca00078e0203 */
[----:B------:R-:W-:Y:S02]  /*9d70*/  IADD3 R3, R5, R2, RZ ;  /* 0x0000000205037210 */ /* 0x000fe40007ffe0ff */
[----:B------:R-:W-:Y:S02]  /*9d80*/  MOV R2, R4 ;  /* 0x0000000400027202 */ /* 0x000fe40000000f00 */
[----:B------:R-:W-:-:S03]  /*9d90*/  SHF.R.S32.HI R5, RZ, 0x1f, R0 ;  /* 0x0000001fff057819 */ /* 0x000fc60000011400 */
[----:B------:R-:W-:-:S04]  /*9da0*/  IMAD.WIDE.U32 R2, R236, c[0x0][0x438], R2 ;  /* 0x00010e00ec027a25 */ /* 0x000fc800078e0002 */
[----:B------:R-:W-:Y:S02]  /*9db0*/  IMAD R4, R5, c[0x0][0x440], RZ ;  /* 0x0001100005047a24 */ /* 0x000fe400078e02ff */
[----:B------:R-:W-:Y:S02]  /*9dc0*/  IMAD R3, R236, c[0x0][0x43c], R3 ;  /* 0x00010f00ec037a24 */ /* 0x000fe400078e0203 */
[----:B------:R-:W-:-:S04]  /*9dd0*/  @P5 IMAD.HI.U32 R5, R10, c[0x0][0x4ec], RZ ;  /* 0x00013b000a055a27 */ /* 0x000fc800078e00ff */
[C---:B------:R-:W-:Y:S02]  /*9de0*/  IMAD R4, R0.reuse, c[0x0][0x444], R4 ;  /* 0x0001110000047a24 */ /* 0x040fe400078e0204 */
[----:B------:R-:W-:Y:S01]  /*9df0*/  IMAD.WIDE.U32 R2, R0, c[0x0][0x440], R2 ;  /* 0x0001100000027a25 */ /* 0x000fe200078e0002 */
[----:B------:R-:W-:Y:S02]  /*9e00*/  MOV R0, R10 ;  /* 0x0000000a00007202 */ /* 0x000fe40000000f00 */
[----:B------:R-:W-:Y:S02]  /*9e10*/  @P5 SHF.R.U32.HI R0, RZ, c[0x0][0x4f0], R5 ;  /* 0x00013c00ff005a19 */ /* 0x000fe40000011605 */
[----:B------:R-:W-:Y:S02]  /*9e20*/  IADD3 R3, R3, R4, RZ ;  /* 0x0000000403037210 */ /* 0x000fe40007ffe0ff */
[----:B------:R-:W-:Y:S02]  /*9e30*/  SHF.R.S32.HI R5, RZ, 0x1f, R0 ;  /* 0x0000001fff057819 */ /* 0x000fe40000011400 */
[----:B------:R-:W-:-:S03]  /*9e40*/  IADD3 R4, -R0, RZ, RZ ;  /* 0x000000ff00047210 */ /* 0x000fc60007ffe1ff */
[----:B------:R-:W-:Y:S02]  /*9e50*/  IMAD R5, R5, c[0x0][0x430], RZ ;  /* 0x00010c0005057a24 */ /* 0x000fe400078e02ff */
[----:B------:R-:W-:Y:S02]  /*9e60*/  IMAD R4, R4, c[0x0][0x4e8], R10 ;  /* 0x00013a0004047a24 */ /* 0x000fe400078e020a */
[----:B------:R-:W-:Y:S02]  /*9e70*/  IMAD R5, R0, c[0x0][0x434], R5 ;  /* 0x00010d0000057a24 */ /* 0x000fe400078e0205 */
[----:B--2---:R-:W-:-:S04]  /*9e80*/  IMAD.WIDE.U32 R2, R6, c[0x0][0x448], R2 ;  /* 0x0001120006027a25 */ /* 0x004fc800078e0002 */
[----:B------:R-:W-:-:S04]  /*9e90*/  IMAD R3, R6, c[0x0][0x44c], R3 ;  /* 0x0001130006037a24 */ /* 0x000fc800078e0203 */
[----:B------:R-:W-:Y:S01]  /*9ea0*/  IMAD.WIDE.U32 R2, R0, c[0x0][0x430], R2 ;  /* 0x00010c0000027a25 */ /* 0x000fe200078e0002 */
[----:B------:R-:W-:-:S04]  /*9eb0*/  SHF.R.S32.HI R0, RZ, 0x1f, R4 ;  /* 0x0000001fff007819 */ /* 0x000fc80000011404 */
[----:B------:R-:W-:Y:S01]  /*9ec0*/  IADD3 R3, R3, R5, RZ ;  /* 0x0000000503037210 */ /* 0x000fe20007ffe0ff */
[----:B------:R-:W-:-:S04]  /*9ed0*/  IMAD R0, R0, c[0x0][0x428], RZ ;  /* 0x00010a0000007a24 */ /* 0x000fc800078e02ff */
[----:B------:R-:W-:-:S04]  /*9ee0*/  IMAD.WIDE.U32 R2, R4, c[0x0][0x428], R2 ;  /* 0x00010a0004027a25 */ /* 0x000fc800078e0002 */
[----:B------:R-:W-:Y:S01]  /*9ef0*/  IMAD R4, R4, c[0x0][0x42c], R0 ;  /* 0x00010b0004047a24 */ /* 0x000fe200078e0200 */
[----:B------:R-:W-:-:S04]  /*9f00*/  LEA R13, P1, R2, c[0x0][0x400], 0x2 ;  /* 0x00010000020d7a11 */ /* 0x000fc800078210ff */
[----:B------:R-:W-:-:S04]  /*9f10*/  IADD3 R4, R3, R4, RZ ;  /* 0x0000000403047210 */ /* 0x000fc80007ffe0ff */
[----:B------:R-:W-:Y:S01]  /*9f20*/  LEA.HI.X R12, R2, c[0x0][0x404], R4, 0x2, P1 ;  /* 0x00010100020c7a11 */ /* 0x000fe200008f1404 */
[----:B------:R-:W-:Y:S05]  /*9f30*/  BRA.DIV ~URZ, `(.L_x_76) ;  /* 0x000038927f007947 */ /* 0x000fea000b800000 */
[----:B------:R1:W2:Y:S02]  /*9f40*/  SHFL.IDX PT, R4, R12, RZ, 0x1c1f ;  /* 0x001c1fff0c047589 */ /* 0x0002a400000e0000 */
.L_x_139:
[----:B------:R-:W-:Y:S05]  /*9f50*/  BRA.DIV ~URZ, `(.L_x_77) ;  /* 0x000038e27f007947 */ /* 0x000fea000b800000 */
[----:B------:R3:W4:Y:S02]  /*9f60*/  SHFL.IDX PT, R0, R13, RZ, 0x1c1f ;  /* 0x001c1fff0d007589 */ /* 0x00072400000e0000 */
.L_x_140:
[----:B------:R-:W-:Y:S01]  /*9f70*/  BSSY B0, `(.L_x_78) ;  /* 0x000004a000007945 */ /* 0x000fe20003800000 */
[----:B------:R-:W-:Y:S05]  /*9f80*/  @P0 BRA `(.L_x_79) ;  /* 0x0000048000000947 */ /* 0x000fea0003800000 */
[----:B------:R-:W5:Y:S04]  /*9f90*/  LDL R5, [R1+0x3c] ;  /* 0x00003c0001057983 */ /* 0x000f680000100800 */
[----:B---3--:R-:W3:Y:S04]  /*9fa0*/  LDL R16, [R1+0x28] ;  /* 0x0000280001107983 */ /* 0x008ee80000100800 */
[----:B----4-:R-:W4:Y:S04]  /*9fb0*/  LDL R10, [R1+0x24] ;  /* 0x00002400010a7983 */ /* 0x010f280000100800 */
[----:B--2---:R-:W2:Y:S04]  /*9fc0*/  LDL R18, [R1+0x70] ;  /* 0x0000700001127983 */ /* 0x004ea80000100800 */
[----:B------:R-:W2:Y:S04]  /*9fd0*/  LDL R14, [R1+0x6c] ;  /* 0x00006c00010e7983 */ /* 0x000ea80000100800 */
        /* <DEDUP_REMOVED lines=12> */
[----:B------:R-:W2:Y:S01]  /*a0a0*/  LDL R11, [R1+0x4] ;  /* 0x00000400010b7983 */ /* 0x000ea20000100800 */
[----:B-----5:R-:W-:-:S02]  /*a0b0*/  ISETP.GE.AND P0, PT, R5, c[0x0][0x3c8], PT ;  /* 0x0000f20005007a0c */ /* 0x020fc40003f06270 */
[----:B---3--:R-:W-:Y:S02]  /*a0c0*/  ISETP.GE.AND P1, PT, R16, c[0x0][0x3c8], PT ;  /* 0x0000f20010007a0c */ /* 0x008fe40003f26270 */
[----:B----4-:R-:W-:-:S09]  /*a0d0*/  ISETP.GE.AND P3, PT, R10, c[0x0][0x3c8], PT ;  /* 0x0000f2000a007a0c */ /* 0x010fd20003f66270 */
[----:B------:R-:W-:Y:S02]  /*a0e0*/  @!P0 IMAD.MOV.U32 R2, RZ, RZ, R0 ;  /* 0x000000ffff028224 */ /* 0x000fe400078e0000 */
[----:B------:R-:W-:-:S04]  /*a0f0*/  @!P0 IMAD.MOV.U32 R3, RZ, RZ, R4 ;  /* 0x000000ffff038224 */ /* 0x000fc800078e0004 */
[----:B------:R-:W-:Y:S01]  /*a100*/  @!P0 IMAD.WIDE R6, R5, 0x4, R2 ;  /* 0x0000000405068825 */ /* 0x000fe200078e0202 */
[C---:B------:R-:W-:Y:S01]  /*a110*/  @!P1 LEA R2, P2, R16.reuse, R0, 0x2 ;  /* 0x0000000010029211 */ /* 0x040fe200078410ff */
[----:B------:R-:W3:Y:S03]  /*a120*/  LDL R5, [R1] ;  /* 0x0000000001057983 */ /* 0x000ee60000100800 */
[----:B--2---:R-:W-:Y:S02]  /*a130*/  @!P1 LEA.HI.X R3, R16, R4, R18, 0x2, P2 ;  /* 0x0000000410039211 */ /* 0x004fe400010f1412 */
[----:B------:R-:W2:Y:S04]  /*a140*/  LDL R18, [R1+0x54] ;  /* 0x0000540001127983 */ /* 0x000ea80000100800 */
[----:B------:R4:W-:Y:S04]  /*a150*/  @!P0 ST.E.64 [R6.64], R128 ;  /* 0x0000008006008985 */ /* 0x0009e8000c101b06 */
[----:B------:R-:W5:Y:S01]  /*a160*/  LDL R16, [R1+0x50] ;  /* 0x0000500001107983 */ /* 0x000f620000100800 */
[----:B----4-:R-:W-:-:S04]  /*a170*/  @!P3 LEA R6, P0, R10, R0, 0x2 ;  /* 0x000000000a06b211 */ /* 0x010fc800078010ff */
[----:B------:R-:W-:Y:S02]  /*a180*/  @!P3 LEA.HI.X R7, R10, R4, R14, 0x2, P0 ;  /* 0x000000040a07b211 */ /* 0x000fe400000f140e */
[----:B------:R-:W4:Y:S04]  /*a190*/  LDL R14, [R1+0x4c] ;  /* 0x00004c00010e7983 */ /* 0x000f280000100800 */
[----:B------:R-:W4:Y:S01]  /*a1a0*/  LDL R10, [R1+0x48] ;  /* 0x00004800010a7983 */ /* 0x000f220000100800 */
[----:B------:R-:W-:-:S03]  /*a1b0*/  ISETP.GE.AND P4, PT, R25, c[0x0][0x3c8], PT ;  /* 0x0000f20019007a0c */ /* 0x000fc60003f86270 */
[----:B------:R1:W-:Y:S01]  /*a1c0*/  @!P1 ST.E.64 [R2.64], R136 ;  /* 0x0000008802009985 */ /* 0x0003e2000c101b06 */
[----:B------:R-:W-:Y:S02]  /*a1d0*/  ISETP.GE.AND P1, PT, R23, c[0x0][0x3c8], PT ;  /* 0x0000f20017007a0c */ /* 0x000fe40003f26270 */
[----:B------:R-:W-:Y:S01]  /*a1e0*/  ISETP.GE.AND P2, PT, R8, c[0x0][0x3c8], PT ;  /* 0x0000f20008007a0c */ /* 0x000fe20003f46270 */
[----:B------:R1:W-:Y:S06]  /*a1f0*/  @!P3 ST.E.64 [R6.64], R116 ;  /* 0x000000740600b985 */ /* 0x0003ec000c101b06 */
[----:B-1----:R-:W-:-:S04]  /*a200*/  @!P4 LEA R2, P0, R25, R0, 0x2 ;  /* 0x000000001902c211 */ /* 0x002fc800078010ff */
[----:B------:R-:W-:Y:S02]  /*a210*/  @!P4 LEA.HI.X R3, R25, R4, R75, 0x2, P0 ;  /* 0x000000041903c211 */ /* 0x000fe400000f144b */
[----:B------:R-:W-:-:S03]  /*a220*/  @!P1 LEA R6, P0, R23, R0, 0x2 ;  /* 0x0000000017069211 */ /* 0x000fc600078010ff */
[----:B------:R1:W-:Y:S01]  /*a230*/  @!P4 ST.E.64 [R2.64], R156 ;  /* 0x0000009c0200c985 */ /* 0x0003e2000c101b06 */
[----:B------:R-:W-:Y:S02]  /*a240*/  ISETP.GE.AND P4, PT, R21, c[0x0][0x3c8], PT ;  /* 0x0000f20015007a0c */ /* 0x000fe40003f86270 */
[----:B------:R-:W-:-:S05]  /*a250*/  @!P1 LEA.HI.X R7, R23, R4, R24, 0x2, P0 ;  /* 0x0000000417079211 */ /* 0x000fca00000f1418 */
[----:B------:R1:W-:Y:S01]  /*a260*/  @!P1 ST.E.64 [R6.64], R158 ;  /* 0x0000009e06009985 */ /* 0x0003e2000c101b06 */
[----:B------:R-:W-:Y:S02]  /*a270*/  ISETP.GE.AND P1, PT, R19, c[0x0][0x3c8], PT ;  /* 0x0000f20013007a0c */ /* 0x000fe40003f26270 */
[----:B------:R-:W-:Y:S02]  /*a280*/  ISETP.GE.AND P3, PT, R17, c[0x0][0x3c8], PT ;  /* 0x0000f20011007a0c */ /* 0x000fe40003f66270 */
[----:B-1----:R-:W-:-:S04]  /*a290*/  @!P2 LEA R2, P0, R8, R0, 0x2 ;  /* 0x000000000802a211 */ /* 0x002fc800078010ff */
[----:B------:R-:W-:Y:S02]  /*a2a0*/  @!P2 LEA.HI.X R3, R8, R4, R9, 0x2, P0 ;  /* 0x000000040803a211 */ /* 0x000fe400000f1409 */
[----:B------:R-:W-:-:S04]  /*a2b0*/  @!P4 LEA R8, P0, R21, R0, 0x2 ;  /* 0x000000001508c211 */ /* 0x000fc800078010ff */
[----:B------:R-:W-:Y:S01]  /*a2c0*/  @!P4 LEA.HI.X R9, R21, R4, R22, 0x2, P0 ;  /* 0x000000041509c211 */ /* 0x000fe200000f1416 */
[----:B------:R1:W-:Y:S01]  /*a2d0*/  @!P2 ST.E.64 [R2.64], R160 ;  /* 0x000000a00200a985 */ /* 0x0003e2000c101b06 */
[----:B------:R-:W-:-:S03]  /*a2e0*/  @!P1 LEA R6, P0, R19, R0, 0x2 ;  /* 0x0000000013069211 */ /* 0x000fc600078010ff */
[----:B------:R2:W-:Y:S01]  /*a2f0*/  @!P4 ST.E.64 [R8.64], R84 ;  /* 0x000000540800c985 */ /* 0x0005e2000c101b06 */
[----:B------:R-:W-:Y:S02]  /*a300*/  ISETP.GE.AND P4, PT, R15, c[0x0][0x3c8], PT ;  /* 0x0000f2000f007a0c */ /* 0x000fe40003f86270 */
[----:B------:R-:W-:Y:S02]  /*a310*/  @!P1 LEA.HI.X R7, R19, R4, R20, 0x2, P0 ;  /* 0x0000000413079211 */ /* 0x000fe400000f1414 */
[----:B------:R-:W-:-:S03]  /*a320*/  ISETP.GE.AND P2, PT, R11, c[0x0][0x3c8], PT ;  /* 0x0000f2000b007a0c */ /* 0x000fc60003f46270 */
[----:B------:R2:W-:Y:S01]  /*a330*/  @!P1 ST.E.64 [R6.64], R96 ;  /* 0x0000006006009985 */ /* 0x0005e2000c101b06 */
[----:B-1----:R-:W-:Y:S02]  /*a340*/  @!P3 LEA R2, P0, R17, R0, 0x2 ;  /* 0x000000001102b211 */ /* 0x002fe400078010ff */
[----:B---3--:R-:W-:Y:S02]  /*a350*/  ISETP.GE.AND P1, PT, R5, c[0x0][0x3c8], PT ;  /* 0x0000f20005007a0c */ /* 0x008fe40003f26270 */
[----:B--2---:R-:W-:Y:S02]  /*a360*/  @!P3 LEA.HI.X R3, R17, R4, R18, 0x2, P0 ;  /* 0x000000041103b211 */ /* 0x004fe400000f1412 */
[----:B------:R-:W-:-:S04]  /*a370*/  @!P4 LEA R8, P0, R15, R0, 0x2 ;  /* 0x000000000f08c211 */ /* 0x000fc800078010ff */
[----:B-----5:R-:W-:Y:S02]  /*a380*/  @!P4 LEA.HI.X R9, R15, R4, R16, 0x2, P0 ;  /* 0x000000040f09c211 */ /* 0x020fe400000f1410 */
[C---:B------:R-:W-:Y:S01]  /*a390*/  @!P2 LEA R6, P0, R11.reuse, R0, 0x2 ;  /* 0x000000000b06a211 */ /* 0x040fe200078010ff */
[----:B------:R1:W-:Y:S04]  /*a3a0*/  @!P3 ST.E.64 [R2.64], R100 ;  /* 0x000000640200b985 */ /* 0x0003e8000c101b06 */
[----:B------:R2:W-:Y:S01]  /*a3b0*/  @!P4 ST.E.64 [R8.64], R166 ;  /* 0x000000a60800c985 */ /* 0x0005e2000c101b06 */
[----:B----4-:R-:W-:Y:S02]  /*a3c0*/  @!P2 LEA.HI.X R7, R11, R4, R14, 0x2, P0 ;  /* 0x000000040b07a211 */ /* 0x010fe400000f140e */
[----:B-1----:R-:W-:-:S04]  /*a3d0*/  @!P1 LEA R2, P0, R5, R0, 0x2 ;  /* 0x0000000005029211 */ /* 0x002fc800078010ff */
[----:B------:R-:W-:Y:S01]  /*a3e0*/  @!P1 LEA.HI.X R3, R5, R4, R10, 0x2, P0 ;  /* 0x0000000405039211 */ /* 0x000fe200000f140a */
[----:B------:R2:W-:Y:S04]  /*a3f0*/  @!P2 ST.E.64 [R6.64], R144 ;  /* 0x000000900600a985 */ /* 0x0005e8000c101b06 */
[----:B------:R2:W-:Y:S04]  /*a400*/  @!P1 ST.E.64 [R2.64], R80 ;  /* 0x0000005002009985 */ /* 0x0005e8000c101b06 */
.L_x_79:
[----:B------:R-:W-:Y:S05]  /*a410*/  BSYNC B0 ;  /* 0x0000000000007941 */ /* 0x000fea0003800000 */
.L_x_78:
[----:B------:R-:W-:Y:S05]  /*a420*/  BRA.DIV ~URZ, `(.L_x_80) ;  /* 0x000034727f007947 */ /* 0x000fea000b800000 */
[----:B--2---:R2:W1:Y:S04]  /*a430*/  SHFL.IDX PT, R4, R12, 0x1, 0x1c1f ;  /* 0x003c1f000c047f89 */ /* 0x00446800000e0000 */
[----:B----4-:R2:W4:Y:S02]  /*a440*/  SHFL.IDX PT, R0, R13, 0x1, 0x1c1f ;  /* 0x003c1f000d007f89 */ /* 0x01052400000e0000 */
.L_x_141:
[----:B------:R-:W-:Y:S01]  /*a450*/  BSSY B0, `(.L_x_81) ;  /* 0x000004a000007945 */ /* 0x000fe20003800000 */
[----:B------:R-:W-:Y:S05]  /*a460*/  @P6 BRA `(.L_x_82) ;  /* 0x0000048000006947 */ /* 0x000fea0003800000 */
[----:B------:R-:W5:Y:S04]  /*a470*/  LDL R5, [R1+0x3c] ;  /* 0x00003c0001057983 */ /* 0x000f680000100800 */
[----:B--2---:R-:W2:Y:S04]  /*a480*/  LDL R9, [R1+0x28] ;  /* 0x0000280001097983 */ /* 0x004ea80000100800 */
[----:B---3--:R-:W3:Y:S04]  /*a490*/  LDL R14, [R1+0x70] ;  /* 0x00007000010e7983 */ /* 0x008ee80000100800 */
[----:B----4-:R-:W4:Y:S04]  /*a4a0*/  LDL R76, [R1+0x24] ;  /* 0x00002400014c7983 */ /* 0x010f280000100800 */
[----:B------:R-:W3:Y:S04]  /*a4b0*/  LDL R25, [R1+0x20] ;  /* 0x0000200001197983 */ /* 0x000ee80000100800 */
[----:B------:R-:W3:Y:S04]  /*a4c0*/  LDL R23, [R1+0x1c] ;  /* 0x00001c0001177983 */ /* 0x000ee80000100800 */
[----:B------:R-:W4:Y:S04]  /*a4d0*/  LDL R21, [R1+0x18] ;  /* 0x0000180001157983 */ /* 0x000f280000100800 */
        /* <DEDUP_REMOVED lines=12> */
[----:B------:R-:W4:Y:S01]  /*a5a0*/  LDL R16, [R1+0x4c] ;  /* 0x00004c0001107983 */ /* 0x000f220000100800 */
[----:B-----5:R-:W-:-:S02]  /*a5b0*/  ISETP.GE.AND P1, PT, R5, c[0x0][0x3c8], PT ;  /* 0x0000f20005007a0c */ /* 0x020fc40003f26270 */
[----:B--2---:R-:W-:-:S11]  /*a5c0*/  ISETP.GE.AND P0, PT, R9, c[0x0][0x3c8], PT ;  /* 0x0000f20009007a0c */ /* 0x004fd60003f06270 */
[----:B------:R-:W-:Y:S02]  /*a5d0*/  @!P1 IMAD.MOV.U32 R6, RZ, RZ, R0 ;  /* 0x000000ffff069224 */ /* 0x000fe400078e0000 */
[----:B-1----:R-:W-:Y:S01]  /*a5e0*/  @!P1 IMAD.MOV.U32 R7, RZ, RZ, R4 ;  /* 0x000000ffff079224 */ /* 0x002fe200078e0004 */
[----:B------:R-:W-:-:S03]  /*a5f0*/  @!P0 LEA R2, P2, R9, R0, 0x2 ;  /* 0x0000000009028211 */ /* 0x000fc600078410ff */
[----:B------:R-:W-:Y:S02]  /*a600*/  @!P1 IMAD.WIDE R6, R5, 0x4, R6 ;  /* 0x0000000405069825 */ /* 0x000fe400078e0206 */
[----:B------:R-:W2:Y:S01]  /*a610*/  LDL R5, [R1] ;  /* 0x0000000001057983 */ /* 0x000ea20000100800 */
[----:B---3--:R-:W-:-:S03]  /*a620*/  @!P0 LEA.HI.X R3, R9, R4, R14, 0x2, P2 ;  /* 0x0000000409038211 */ /* 0x008fc600010f140e */
[----:B------:R-:W3:Y:S04]  /*a630*/  LDL R9, [R1+0x54] ;  /* 0x0000540001097983 */ /* 0x000ee80000100800 */
[----:B------:R-:W5:Y:S01]  /*a640*/  LDL R14, [R1+0x48] ;  /* 0x00004800010e7983 */ /* 0x000f620000100800 */
[----:B----4-:R-:W-:Y:S02]  /*a650*/  ISETP.GE.AND P3, PT, R76, c[0x0][0x3c8], PT ;  /* 0x0000f2004c007a0c */ /* 0x010fe40003f66270 */
[----:B------:R-:W-:Y:S02]  /*a660*/  ISETP.GE.AND P4, PT, R25, c[0x0][0x3c8], PT ;  /* 0x0000f20019007a0c */ /* 0x000fe40003f86270 */
[----:B------:R-:W-:Y:S01]  /*a670*/  ISETP.GE.AND P2, PT, R23, c[0x0][0x3c8], PT ;  /* 0x0000f20017007a0c */ /* 0x000fe20003f46270 */
[----:B------:R1:W-:Y:S01]  /*a680*/  @!P1 ST.E.64 [R6.64], R152 ;  /* 0x0000009806009985 */ /* 0x0003e2000c101b06 */
[----:B------:R-:W-:-:S03]  /*a690*/  ISETP.GE.AND P1, PT, R21, c[0x0][0x3c8], PT ;  /* 0x0000f20015007a0c */ /* 0x000fc60003f26270 */
[----:B------:R4:W-:Y:S04]  /*a6a0*/  @!P0 ST.E.64 [R2.64], R162 ;  /* 0x000000a202008985 */ /* 0x0009e8000c101b06 */
[CC--:B-1----:R-:W-:Y:S02]  /*a6b0*/  @!P3 LEA R6, P5, R76.reuse, R0.reuse, 0x2 ;  /* 0x000000004c06b211 */ /* 0x0c2fe400078a10ff */
[C---:B----4-:R-:W-:Y:S02]  /*a6c0*/  @!P4 LEA R2, P0, R25.reuse, R0, 0x2 ;  /* 0x000000001902c211 */ /* 0x050fe400078010ff */
[-C--:B------:R-:W-:Y:S02]  /*a6d0*/  @!P3 LEA.HI.X R7, R76, R4.reuse, R77, 0x2, P5 ;  /* 0x000000044c07b211 */ /* 0x080fe400028f144d */
[----:B------:R-:W-:-:S02]  /*a6e0*/  @!P4 LEA.HI.X R3, R25, R4, R75, 0x2, P0 ;  /* 0x000000041903c211 */ /* 0x000fc400000f144b */
[----:B------:R-:W-:Y:S01]  /*a6f0*/  ISETP.GE.AND P0, PT, R19, c[0x0][0x3c8], PT ;  /* 0x0000f20013007a0c */ /* 0x000fe20003f06270 */
[----:B------:R1:W-:Y:S04]  /*a700*/  @!P3 ST.E.64 [R6.64], R164 ;  /* 0x000000a40600b985 */ /* 0x0003e8000c101b06 */
[----:B------:R4:W-:Y:S01]  /*a710*/  @!P4 ST.E.64 [R2.64], R108 ;  /* 0x0000006c0200c985 */ /* 0x0009e2000c101b06 */
[----:B------:R-:W-:Y:S02]  /*a720*/  ISETP.GE.AND P4, PT, R10, c[0x0][0x3c8], PT ;  /* 0x0000f2000a007a0c */ /* 0x000fe40003f86270 */
[----:B------:R-:W-:Y:S02]  /*a730*/  ISETP.GE.AND P5, PT, R8, c[0x0][0x3c8], PT ;  /* 0x0000f20008007a0c */ /* 0x000fe40003fa6270 */
[----:B-1----:R-:W-:-:S04]  /*a740*/  @!P2 LEA R6, P3, R23, R0, 0x2 ;  /* 0x000000001706a211 */ /* 0x002fc800078610ff */
[----:B------:R-:W-:Y:S02]  /*a750*/  @!P2 LEA.HI.X R7, R23, R4, R24, 0x2, P3 ;  /* 0x000000041707a211 */ /* 0x000fe400018f1418 */
[----:B----4-:R-:W-:-:S03]  /*a760*/  @!P1 LEA R2, P3, R21, R0, 0x2 ;  /* 0x0000000015029211 */ /* 0x010fc600078610ff */
[----:B------:R1:W-:Y:S01]  /*a770*/  @!P2 ST.E.64 [R6.64], R130 ;  /* 0x000000820600a985 */ /* 0x0003e2000c101b06 */
[----:B------:R-:W-:Y:S02]  /*a780*/  @!P1 LEA.HI.X R3, R21, R4, R22, 0x2, P3 ;  /* 0x0000000415039211 */ /* 0x000fe400018f1416 */
[----:B------:R-:W-:-:S03]  /*a790*/  ISETP.GE.AND P3, PT, R17, c[0x0][0x3c8], PT ;  /* 0x0000f20011007a0c */ /* 0x000fc60003f66270 */
[----:B------:R4:W-:Y:S01]  /*a7a0*/  @!P1 ST.E.64 [R2.64], R138 ;  /* 0x0000008a02009985 */ /* 0x0009e2000c101b06 */
[----:B-1----:R-:W-:-:S04]  /*a7b0*/  @!P0 LEA R6, P2, R19, R0, 0x2 ;  /* 0x0000000013068211 */ /* 0x002fc800078410ff */
[----:B------:R-:W-:Y:S02]  /*a7c0*/  @!P0 LEA.HI.X R7, R19, R4, R20, 0x2, P2 ;  /* 0x0000000413078211 */ /* 0x000fe400010f1414 */
[C---:B----4-:R-:W-:Y:S02]  /*a7d0*/  @!P4 LEA R2, P1, R10.reuse, R0, 0x2 ;  /* 0x000000000a02c211 */ /* 0x050fe400078210ff */
[----:B------:R-:W-:Y:S01]  /*a7e0*/  ISETP.GE.AND P2, PT, R15, c[0x0][0x3c8], PT ;  /* 0x0000f2000f007a0c */ /* 0x000fe20003f46270 */
[----:B------:R1:W-:Y:S01]  /*a7f0*/  @!P0 ST.E.64 [R6.64], R86 ;  /* 0x0000005606008985 */ /* 0x0003e2000c101b06 */
[----:B------:R-:W-:Y:S02]  /*a800*/  @!P4 LEA.HI.X R3, R10, R4, R11, 0x2, P1 ;  /* 0x000000040a03c211 */ /* 0x000fe400008f140b */
[----:B------:R-:W-:-:S03]  /*a810*/  @!P5 LEA R10, P0, R8, R0, 0x2 ;  /* 0x00000000080ad211 */ /* 0x000fc600078010ff */
[----:B------:R4:W-:Y:S01]  /*a820*/  @!P4 ST.E.64 [R2.64], R98 ;  /* 0x000000620200c985 */ /* 0x0009e2000c101b06 */
[----:B--2---:R-:W-:Y:S02]  /*a830*/  ISETP.GE.AND P1, PT, R5, c[0x0][0x3c8], PT ;  /* 0x0000f20005007a0c */ /* 0x004fe40003f26270 */
[----:B---3--:R-:W-:Y:S02]  /*a840*/  @!P5 LEA.HI.X R11, R8, R4, R9, 0x2, P0 ;  /* 0x00000004080bd211 */ /* 0x008fe400000f1409 */
[----:B------:R-:W-:-:S04]  /*a850*/  @!P3 LEA R8, P0, R17, R0, 0x2 ;  /* 0x000000001108b211 */ /* 0x000fc800078010ff */
[----:B------:R-:W-:Y:S02]  /*a860*/  @!P3 LEA.HI.X R9, R17, R4, R18, 0x2, P0 ;  /* 0x000000041109b211 */ /* 0x000fe400000f1412 */
[----:B-1----:R-:W-:-:S04]  /*a870*/  @!P2 LEA R6, P0, R15, R0, 0x2 ;  /* 0x000000000f06a211 */ /* 0x002fc800078010ff */
[----:B------:R-:W-:Y:S02]  /*a880*/  @!P2 LEA.HI.X R7, R15, R4, R16, 0x2, P0 ;  /* 0x000000040f07a211 */ /* 0x000fe400000f1410 */
[C---:B----4-:R-:W-:Y:S01]  /*a890*/  @!P1 LEA R2, P0, R5.reuse, R0, 0x2 ;  /* 0x0000000005029211 */ /* 0x050fe200078010ff */
[----:B------:R1:W-:Y:S03]  /*a8a0*/  @!P5 ST.E.64 [R10.64], R102 ;  /* 0x000000660a00d985 */ /* 0x0003e6000c101b06 */
[----:B-----5:R-:W-:Y:S01]  /*a8b0*/  @!P1 LEA.HI.X R3, R5, R4, R14, 0x2, P0 ;  /* 0x0000000405039211 */ /* 0x020fe200000f140e */
[----:B------:R1:W-:Y:S04]  /*a8c0*/  @!P3 ST.E.64 [R8.64], R110 ;  /* 0x0000006e0800b985 */ /* 0x0003e8000c101b06 */
[----:B------:R1:W-:Y:S04]  /*a8d0*/  @!P2 ST.E.64 [R6.64], R146 ;  /* 0x000000920600a985 */ /* 0x0003e8000c101b06 */
[----:B------:R1:W-:Y:S02]  /*a8e0*/  @!P1 ST.E.64 [R2.64], R82 ;  /* 0x0000005202009985 */ /* 0x0003e4000c101b06 */
.L_x_82:
[----:B------:R-:W-:Y:S05]  /*a8f0*/  BSYNC B0 ;  /* 0x0000000000007941 */ /* 0x000fea0003800000 */
.L_x_81:
[----:B------:R-:W-:Y:S05]  /*a900*/  BRA.DIV ~URZ, `(.L_x_83) ;  /* 0x000030527f007947 */ /* 0x000fea000b800000 */
[----:B-1----:R1:W2:Y:S02]  /*a910*/  SHFL.IDX PT, R4, R12, 0x2, 0x1c1f ;  /* 0x005c1f000c047f89 */ /* 0x0022a400000e0000 */
.L_x_142:
[----:B------:R-:W-:Y:S05]  /*a920*/  BRA.DIV ~URZ, `(.L_x_84) ;  /* 0x000030a27f007947 */ /* 0x000fea000b800000 */
[----:B----4-:R4:W1:Y:S02]  /*a930*/  SHFL.IDX PT, R0, R13, 0x2, 0x1c1f ;  /* 0x005c1f000d007f89 */ /* 0x01086400000e0000 */
.L_x_143:
[----:B------:R-:W-:Y:S01]  /*a940*/  LOP3.LUT P0, RZ, R237, 0x1, RZ, 0xc0, !PT ;  /* 0x00000001edff7812 */ /* 0x000fe2000780c0ff */
[----:B------:R-:W-:-:S12]  /*a950*/  BSSY B0, `(.L_x_85) ;  /* 0x000004a000007945 */ /* 0x000fd80003800000 */
        /* <DEDUP_REMOVED lines=18> */
[----:B------:R-:W2:Y:S04]  /*aa80*/  LDL R5, [R1] ;  /* 0x0000000001057983 */ /* 0x000ea80000100800 */
[----:B------:R-:W2:Y:S04]  /*aa90*/  LDL R20, [R1+0x54] ;  /* 0x0000540001147983 */ /* 0x000ea80000100800 */
[----:B------:R-:W2:Y:S01]  /*aaa0*/  LDL R18, [R1+0x50] ;  /* 0x0000500001127983 */ /* 0x000ea20000100800 */
[----:B-----5:R-:W-:-:S02]  /*aab0*/  ISETP.GE.AND P2, PT, R11, c[0x0][0x3c8], PT ;  /* 0x0000f2000b007a0c */ /* 0x020fc40003f46270 */
[----:B---3--:R-:W-:-:S11]  /*aac0*/  ISETP.GE.AND P0, PT, R16, c[0x0][0x3c8], PT ;  /* 0x0000f20010007a0c */ /* 0x008fd60003f06270 */
[----:B-1----:R-:W-:-:S04]  /*aad0*/  @!P2 LEA R2, P1, R11, R0, 0x2 ;  /* 0x000000000b02a211 */ /* 0x002fc800078210ff */
[----:B----4-:R-:W-:Y:S02]  /*aae0*/  @!P2 LEA.HI.X R3, R11, R4, R14, 0x2, P1 ;  /* 0x000000040b03a211 */ /* 0x010fe400008f140e */
[----:B------:R-:W3:Y:S01]  /*aaf0*/  LDL R11, [R1+0x58] ;  /* 0x00005800010b7983 */ /* 0x000ee20000100800 */
[----:B------:R-:W-:Y:S02]  /*ab00*/  @!P0 IMAD.MOV.U32 R6, RZ, RZ, R0 ;  /* 0x000000ffff068224 */ /* 0x000fe400078e0000 */
[----:B------:R-:W-:Y:S01]  /*ab10*/  @!P0 IMAD.MOV.U32 R7, RZ, RZ, R4 ;  /* 0x000000ffff078224 */ /* 0x000fe200078e0004 */
[----:B------:R-:W4:Y:S03]  /*ab20*/  LDL R14, [R1+0x48] ;  /* 0x00004800010e7983 */ /* 0x000f260000100800 */
[----:B------:R-:W-:Y:S02]  /*ab30*/  @!P0 IMAD.WIDE R6, R16, 0x4, R6 ;  /* 0x0000000410068825 */ /* 0x000fe400078e0206 */
[----:B------:R-:W5:Y:S01]  /*ab40*/  LDL R16, [R1+0x4c] ;  /* 0x00004c0001107983 */ /* 0x000f620000100800 */
[----:B--2---:R-:W-:-:S02]  /*ab50*/  ISETP.GE.AND P4, PT, R76, c[0x0][0x3c8], PT ;  /* 0x0000f2004c007a0c */ /* 0x004fc40003f86270 */
[----:B------:R-:W-:Y:S01]  /*ab60*/  ISETP.GE.AND P3, PT, R8, c[0x0][0x3c8], PT ;  /* 0x0000f20008007a0c */ /* 0x000fe20003f66270 */
[----:B------:R1:W-:Y:S01]  /*ab70*/  @!P0 ST.E.64 [R6.64], R28 ;  /* 0x0000001c06008985 */ /* 0x0003e2000c101b06 */
[----:B------:R-:W-:Y:S02]  /*ab80*/  ISETP.GE.AND P1, PT, R25, c[0x0][0x3c8], PT ;  /* 0x0000f20019007a0c */ /* 0x000fe40003f26270 */
[----:B------:R-:W-:Y:S01]  /*ab90*/  ISETP.GE.AND P0, PT, R23, c[0x0][0x3c8], PT ;  /* 0x0000f20017007a0c */ /* 0x000fe20003f06270 */
[----:B------:R2:W-:Y:S01]  /*aba0*/  @!P2 ST.E.64 [R2.64], R30 ;  /* 0x0000001e0200a985 */ /* 0x0005e2000c101b06 */
[----:B------:R-:W-:-:S05]  /*abb0*/  ISETP.GE.AND P6, PT, R21, c[0x0][0x3c8], PT ;  /* 0x0000f20015007a0c */ /* 0x000fca0003fc6270 */
[-C--:B-1----:R-:W-:Y:S02]  /*abc0*/  @!P4 LEA R6, P5, R76, R0.reuse, 0x2 ;  /* 0x000000004c06c211 */ /* 0x082fe400078a10ff */
[----:B--2---:R-:W-:Y:S02]  /*abd0*/  @!P3 LEA R2, P2, R8, R0, 0x2 ;  /* 0x000000000802b211 */ /* 0x004fe400078410ff */
[-C--:B------:R-:W-:Y:S02]  /*abe0*/  @!P4 LEA.HI.X R7, R76, R4.reuse, R77, 0x2, P5 ;  /* 0x000000044c07c211 */ /* 0x080fe400028f144d */
[----:B------:R-:W-:-:S03]  /*abf0*/  @!P3 LEA.HI.X R3, R8, R4, R9, 0x2, P2 ;  /* 0x000000040803b211 */ /* 0x000fc600010f1409 */
[----:B------:R-:W-:Y:S01]  /*ac00*/  @!P4 ST.E.64 [R6.64], R32 ;  /* 0x000000200600c985 */ /* 0x000fe2000c101b06 */
[----:B------:R-:W-:Y:S02]  /*ac10*/  ISETP.GE.AND P4, PT, R10, c[0x0][0x3c8], PT ;  /* 0x0000f2000a007a0c */ /* 0x000fe40003f86270 */
[C---:B------:R-:W-:Y:S01]  /*ac20*/  @!P1 LEA R8, P5, R25.reuse, R0, 0x2 ;  /* 0x0000000019089211 */ /* 0x040fe200078a10ff */
[----:B------:R1:W-:Y:S03]  /*ac30*/  @!P3 ST.E.64 [R2.64], R34 ;  /* 0x000000220200b985 */ /* 0x0003e6000c101b06 */
[----:B------:R-:W-:Y:S02]  /*ac40*/  @!P1 LEA.HI.X R9, R25, R4, R75, 0x2, P5 ;  /* 0x0000000419099211 */ /* 0x000fe400028f144b */
[----:B------:R-:W-:-:S03]  /*ac50*/  ISETP.GE.AND P3, PT, R19, c[0x0][0x3c8], PT ;  /* 0x0000f20013007a0c */ /* 0x000fc60003f66270 */
[----:B------:R-:W-:Y:S01]  /*ac60*/  @!P1 ST.E.64 [R8.64], R50 ;  /* 0x0000003208009985 */ /* 0x000fe2000c101b06 */
[----:B------:R-:W-:Y:S02]  /*ac70*/  ISETP.GE.AND P1, PT, R15, c[0x0][0x3c8], PT ;  /* 0x0000f2000f007a0c */ /* 0x000fe40003f26270 */
[-C--:B-1----:R-:W-:Y:S02]  /*ac80*/  @!P0 LEA R2, P2, R23, R0.reuse, 0x2 ;  /* 0x0000000017028211 */ /* 0x082fe400078410ff */
[----:B------:R-:W-:Y:S02]  /*ac90*/  @!P6 LEA R6, P5, R21, R0, 0x2 ;  /* 0x000000001506e211 */ /* 0x000fe400078a10ff */
[-C--:B------:R-:W-:Y:S02]  /*aca0*/  @!P0 LEA.HI.X R3, R23, R4.reuse, R24, 0x2, P2 ;  /* 0x0000000417038211 */ /* 0x080fe400010f1418 */
[----:B------:R-:W-:Y:S02]  /*acb0*/  ISETP.GE.AND P2, PT, R17, c[0x0][0x3c8], PT ;  /* 0x0000f20011007a0c */ /* 0x000fe40003f46270 */
[----:B------:R-:W-:Y:S01]  /*acc0*/  @!P6 LEA.HI.X R7, R21, R4, R22, 0x2, P5 ;  /* 0x000000041507e211 */ /* 0x000fe200028f1416 */
[----:B------:R1:W-:Y:S01]  /*acd0*/  @!P0 ST.E.64 [R2.64], R36 ;  /* 0x0000002402008985 */ /* 0x0003e2000c101b06 */
[----:B------:R-:W-:-:S03]  /*ace0*/  ISETP.GE.AND P0, PT, R5, c[0x0][0x3c8], PT ;  /* 0x0000f20005007a0c */ /* 0x000fc60003f06270 */
[----:B------:R2:W-:Y:S01]  /*acf0*/  @!P6 ST.E.64 [R6.64], R38 ;  /* 0x000000260600e985 */ /* 0x0005e2000c101b06 */
[----:B-1----:R-:W-:-:S04]  /*ad00*/  @!P4 LEA R2, P5, R10, R0, 0x2 ;  /* 0x000000000a02c211 */ /* 0x002fc800078a10ff */
[----:B---3--:R-:W-:Y:S02]  /*ad10*/  @!P4 LEA.HI.X R3, R10, R4, R11, 0x2, P5 ;  /* 0x000000040a03c211 */ /* 0x008fe400028f140b */
[----:B------:R-:W-:-:S03]  /*ad20*/  @!P3 LEA R10, P5, R19, R0, 0x2 ;  /* 0x00000000130ab211 */ /* 0x000fc600078a10ff */
[----:B------:R1:W-:Y:S01]  /*ad30*/  @!P4 ST.E.64 [R2.64], R40 ;  /* 0x000000280200c985 */ /* 0x0003e2000c101b06 */
[----:B------:R-:W-:Y:S02]  /*ad40*/  @!P2 LEA R8, P4, R17, R0, 0x2 ;  /* 0x000000001108a211 */ /* 0x000fe400078810ff */
[----:B------:R-:W-:Y:S02]  /*ad50*/  @!P3 LEA.HI.X R11, R19, R4, R20, 0x2, P5 ;  /* 0x00000004130bb211 */ /* 0x000fe400028f1414 */
[----:B--2---:R-:W-:Y:S02]  /*ad60*/  @!P1 LEA R6, P5, R15, R0, 0x2 ;  /* 0x000000000f069211 */ /* 0x004fe400078a10ff */
[-C--:B------:R-:W-:Y:S02]  /*ad70*/  @!P2 LEA.HI.X R9, R17, R4.reuse, R18, 0x2, P4 ;  /* 0x000000041109a211 */ /* 0x080fe400020f1412 */
[----:B-----5:R-:W-:Y:S01]  /*ad80*/  @!P1 LEA.HI.X R7, R15, R4, R16, 0x2, P5 ;  /* 0x000000040f079211 */ /* 0x020fe200028f1410 */
[----:B------:R2:W-:Y:S04]  /*ad90*/  @!P3 ST.E.64 [R10.64], R64 ;  /* 0x000000400a00b985 */ /* 0x0005e8000c101b06 */
[----:B------:R2:W-:Y:S04]  /*ada0*/  @!P2 ST.E.64 [R8.64], R52 ;  /* 0x000000340800a985 */ /* 0x0005e8000c101b06 */
[----:B------:R2:W-:Y:S01]  /*adb0*/  @!P1 ST.E.64 [R6.64], R42 ;  /* 0x0000002a06009985 */ /* 0x0005e2000c101b06 */
[----:B-1----:R-:W-:-:S04]  /*adc0*/  @!P0 LEA R2, P4, R5, R0, 0x2 ;  /* 0x0000000005028211 */ /* 0x002fc800078810ff */
[----:B----4-:R-:W-:-:S05]  /*add0*/  @!P0 LEA.HI.X R3, R5, R4, R14, 0x2, P4 ;  /* 0x0000000405038211 */ /* 0x010fca00020f140e */
[----:B------:R2:W-:Y:S04]  /*ade0*/  @!P0 ST.E.64 [R2.64], R26 ;  /* 0x0000001a02008985 */ /* 0x0005e8000c101b06 */
.L_x_86:
[----:B------:R-:W-:Y:S05]  /*adf0*/  BSYNC B0 ;  /* 0x0000000000007941 */ /* 0x000fea0003800000 */
.L_x_85:
[----:B------:R-:W-:Y:S05]  /*ae00*/  BRA.DIV ~URZ, `(.L_x_87) ;  /* 0x00002c227f007947 */ /* 0x000fea000b800000 */
[----:B--2---:R2:W3:Y:S04]  /*ae10*/  SHFL.IDX PT, R4, R12, 0x3, 0x1c1f ;  /* 0x007c1f000c047f89 */ /* 0x0044e800000e0000 */
[----:B-1----:R2:W1:Y:S02]  /*ae20*/  SHFL.IDX PT, R0, R13, 0x3, 0x1c1f ;  /* 0x007c1f000d007f89 */ /* 0x00246400000e0000 */
.L_x_144:
[----:B------:R-:W-:-:S13]  /*ae30*/  LOP3.LUT P0, RZ, R237, 0x2, RZ, 0xc0, !PT ;  /* 0x00000002edff7812 */ /* 0x000fda000780c0ff */
[----:B------:R-:W-:Y:S05]  /*ae40*/  @P0 BRA `(.L_x_75) ;  /* 0x0000118000000947 */ /* 0x000fea0003800000 */
[----:B--234-:R-:W2:Y:S04]  /*ae50*/  LDL R13, [R1+0x3c] ;  /* 0x00003c00010d7983 */ /* 0x01cea80000100800 */
[----:B------:R-:W3:Y:S04]  /*ae60*/  LDL R8, [R1+0x28] ;  /* 0x0000280001087983 */ /* 0x000ee80000100800 */
[----:B------:R-:W4:Y:S04]  /*ae70*/  LDL R5, [R1+0x24] ;  /* 0x0000240001057983 */ /* 0x000f280000100800 */
[----:B------:R-:W5:Y:S04]  /*ae80*/  LDL R9, [R1+0x70] ;  /* 0x0000700001097983 */ /* 0x000f680000100800 */
        /* <DEDUP_REMOVED lines=15> */
[----:B------:R-:W5:Y:S01]  /*af80*/  LDL R15, [R1+0x50] ;  /* 0x00005000010f7983 */ /* 0x000f620000100800 */
[----:B--2---:R-:W-:-:S02]  /*af90*/  ISETP.GE.AND P4, PT, R13, c[0x0][0x3c8], PT ;  /* 0x0000f2000d007a0c */ /* 0x004fc40003f86270 */
[----:B---3--:R-:W-:Y:S02]  /*afa0*/  ISETP.GE.AND P3, PT, R8, c[0x0][0x3c8], PT ;  /* 0x0000f20008007a0c */ /* 0x008fe40003f66270 */
[----:B----4-:R-:W-:-:S09]  /*afb0*/  ISETP.GE.AND P2, PT, R5, c[0x0][0x3c8], PT ;  /* 0x0000f20005007a0c */ /* 0x010fd20003f46270 */
[----:B-1----:R-:W-:Y:S02]  /*afc0*/  @!P4 IMAD.MOV.U32 R6, RZ, RZ, R0 ;  /* 0x000000ffff06c224 */ /* 0x002fe400078e0000 */
[----:B------:R-:W-:Y:S01]  /*afd0*/  @!P4 IMAD.MOV.U32 R7, RZ, RZ, R4 ;  /* 0x000000ffff07c224 */ /* 0x000fe200078e0004 */
[----:B------:R-:W-:-:S03]  /*afe0*/  @!P3 LEA R2, P5, R8, R0, 0x2 ;  /* 0x000000000802b211 */ /* 0x000fc600078a10ff */
[----:B------:R-:W-:Y:S01]  /*aff0*/  @!P4 IMAD.WIDE R6, R13, 0x4, R6 ;  /* 0x000000040d06c825 */ /* 0x000fe200078e0206 */
[----:B-----5:R-:W-:Y:S01]  /*b000*/  @!P3 LEA.HI.X R3, R8, R4, R9, 0x2, P5 ;  /* 0x000000040803b211 */ /* 0x020fe200028f1409 */
[----:B------:R-:W2:Y:S04]  /*b010*/  LDL R13, [R1+0x4c] ;  /* 0x00004c00010d7983 */ /* 0x000ea80000100800 */
[----:B------:R1:W-:Y:S04]  /*b020*/  @!P4 ST.E.64 [R6.64], R56 ;  /* 0x000000380600c985 */ /* 0x0003e8000c101b06 */
[----:B------:R3:W-:Y:S01]  /*b030*/  @!P3 ST.E.64 [R2.64], R46 ;  /* 0x0000002e0200b985 */ /* 0x0007e2000c101b06 */
[----:B------:R-:W-:-:S04]  /*b040*/  @!P2 LEA R8, P3, R5, R0, 0x2 ;  /* 0x000000000508a211 */ /* 0x000fc800078610ff */
[----:B------:R-:W-:Y:S02]  /*b050*/  @!P2 LEA.HI.X R9, R5, R4, R26, 0x2, P3 ;  /* 0x000000040509a211 */ /* 0x000fe400018f141a */
[----:B------:R-:W4:Y:S01]  /*b060*/  LDL R5, [R1] ;  /* 0x0000000001057983 */ /* 0x000f220000100800 */
[----:B------:R-:W-:Y:S02]  /*b070*/  ISETP.GE.AND P1, PT, R24, c[0x0][0x3c8], PT ;  /* 0x0000f20018007a0c */ /* 0x000fe40003f26270 */
[----:B------:R-:W-:-:S11]  /*b080*/  ISETP.GE.AND P0, PT, R22, c[0x0][0x3c8], PT ;  /* 0x0000f20016007a0c */ /* 0x000fd60003f06270 */
[-C--:B-1----:R-:W-:Y:S02]  /*b090*/  @!P1 LEA R6, P4, R24, R0.reuse, 0x2 ;  /* 0x0000000018069211 */ /* 0x082fe400078810ff */
[----:B------:R-:W-:Y:S02]  /*b0a0*/  ISETP.GE.AND P5, PT, R20, c[0x0][0x3c8], PT ;  /* 0x0000f20014007a0c */ /* 0x000fe40003fa6270 */
[----:B---3--:R-:W-:-:S09]  /*b0b0*/  @!P0 LEA R2, P6, R22, R0, 0x2 ;  /* 0x0000000016028211 */ /* 0x008fd200078c10ff */
[----:B------:R-:W-:-:S04]  /*b0c0*/  P2R R3, PR, RZ, 0x10 ;  /* 0x00000010ff037803 */ /* 0x000fc80000000000 */
[----:B------:R-:W-:Y:S02]  /*b0d0*/  ISETP.NE.AND P3, PT, R3, RZ, PT ;  /* 0x000000ff0300720c */ /* 0x000fe40003f65270 */
[----:B------:R-:W-:Y:S02]  /*b0e0*/  ISETP.GE.AND P4, PT, R10, c[0x0][0x3c8], PT ;  /* 0x0000f2000a007a0c */ /* 0x000fe40003f86270 */
[-C--:B------:R-:W-:Y:S02]  /*b0f0*/  @!P1 LEA.HI.X R7, R24, R4.reuse, R25, 0x2, P3 ;  /* 0x0000000418079211 */ /* 0x080fe400018f1419 */
[----:B------:R-:W-:Y:S01]  /*b100*/  @!P0 LEA.HI.X R3, R22, R4, R23, 0x2, P6 ;  /* 0x0000000416038211 */ /* 0x000fe200030f1417 */
[----:B------:R-:W-:Y:S01]  /*b110*/  @!P2 ST.E.64 [R8.64], R68 ;  /* 0x000000440800a985 */ /* 0x000fe2000c101b06 */
[----:B------:R-:W-:-:S03]  /*b120*/  ISETP.GE.AND P3, PT, R18, c[0x0][0x3c8], PT ;  /* 0x0000f20012007a0c */ /* 0x000fc60003f66270 */
[----:B------:R1:W-:Y:S04]  /*b130*/  @!P1 ST.E.64 [R6.64], R62 ;  /* 0x0000003e06009985 */ /* 0x0003e8000c101b06 */
[----:B------:R3:W-:Y:S01]  /*b140*/  @!P0 ST.E.64 [R2.64], R48 ;  /* 0x0000003002008985 */ /* 0x0007e2000c101b06 */
[----:B------:R-:W-:Y:S02]  /*b150*/  ISETP.GE.AND P2, PT, R16, c[0x0][0x3c8], PT ;  /* 0x0000f20010007a0c */ /* 0x000fe40003f46270 */
[----:B------:R-:W-:Y:S02]  /*b160*/  ISETP.GE.AND P1, PT, R14, c[0x0][0x3c8], PT ;  /* 0x0000f2000e007a0c */ /* 0x000fe40003f26270 */
[----:B-1----:R-:W-:-:S04]  /*b170*/  @!P5 LEA R6, P0, R20, R0, 0x2 ;  /* 0x000000001406d211 */ /* 0x002fc800078010ff */
[----:B------:R-:W-:Y:S02]  /*b180*/  @!P5 LEA.HI.X R7, R20, R4, R21, 0x2, P0 ;  /* 0x000000041407d211 */ /* 0x000fe400000f1415 */
[----:B---3--:R-:W-:-:S03]  /*b190*/  @!P4 LEA R2, P6, R10, R0, 0x2 ;  /* 0x000000000a02c211 */ /* 0x008fc600078c10ff */
[----:B------:R-:W-:Y:S01]  /*b1a0*/  @!P5 ST.E.64 [R6.64], R58 ;  /* 0x0000003a0600d985 */ /* 0x000fe2000c101b06 */
[----:B------:R-:W-:Y:S02]  /*b1b0*/  @!P4 LEA.HI.X R3, R10, R4, R11, 0x2, P6 ;  /* 0x000000040a03c211 */ /* 0x000fe400030f140b */
[-C--:B------:R-:W-:Y:S02]  /*b1c0*/  @!P3 LEA R10, P5, R18, R0.reuse, 0x2 ;  /* 0x00000000120ab211 */ /* 0x080fe400078a10ff */
[----:B------:R-:W-:Y:S01]  /*b1d0*/  ISETP.GE.AND P0, PT, R12, c[0x0][0x3c8], PT ;  /* 0x0000f2000c007a0c */ /* 0x000fe20003f06270 */
[----:B------:R1:W-:Y:S01]  /*b1e0*/  @!P4 ST.E.64 [R2.64], R60 ;  /* 0x0000003c0200c985 */ /* 0x0003e2000c101b06 */
[----:B------:R-:W-:-:S04]  /*b1f0*/  @!P2 LEA R8, P6, R16, R0, 0x2 ;  /* 0x000000001008a211 */ /* 0x000fc800078c10ff */
[----:B------:R-:W-:-:S05]  /*b200*/  @!P2 LEA.HI.X R9, R16, R4, R17, 0x2, P6 ;  /* 0x000000041009a211 */ /* 0x000fca00030f1411 */
[----:B-1----:R-:W-:-:S04]  /*b210*/  P2R R2, PR, RZ, 0x20 ;  /* 0x00000020ff027803 */ /* 0x002fc80000000000 */
[----:B------:R-:W-:Y:S02]  /*b220*/  ISETP.NE.AND P4, PT, R2, RZ, PT ;  /* 0x000000ff0200720c */ /* 0x000fe40003f85270 */
[----:B------:R-:W-:Y:S02]  /*b230*/  @!P1 LEA R6, P5, R14, R0, 0x2 ;  /* 0x000000000e069211 */ /* 0x000fe400078a10ff */
[----:B------:R-:W-:Y:S02]  /*b240*/  @!P3 LEA.HI.X R11, R18, R4, R19, 0x2, P4 ;  /* 0x00000004120bb211 */ /* 0x000fe400020f1413 */
[----:B------:R-:W-:Y:S02]  /*b250*/  @!P0 LEA R2, P4, R12, R0, 0x2 ;  /* 0x000000000c028211 */ /* 0x000fe400078810ff */
[-C--:B------:R-:W-:Y:S01]  /*b260*/  @!P1 LEA.HI.X R7, R14, R4.reuse, R15, 0x2, P5 ;  /* 0x000000040e079211 */ /* 0x080fe200028f140f */
[----:B------:R1:W-:Y:S04]  /*b270*/  @!P3 ST.E.64 [R10.64], R72 ;  /* 0x000000480a00b985 */ /* 0x0003e8000c101b06 */
[----:B------:R1:W-:Y:S04]  /*b280*/  @!P2 ST.E.64 [R8.64], R70 ;  /* 0x000000460800a985 */ /* 0x0003e8000c101b06 */
[----:B------:R1:W-:Y:S01]  /*b290*/  @!P1 ST.E.64 [R6.64], R66 ;  /* 0x0000004206009985 */ /* 0x0003e2000c101b06 */
[----:B--2---:R-:W-:-:S05]  /*b2a0*/  @!P0 LEA.HI.X R3, R12, R4, R13, 0x2, P4 ;  /* 0x000000040c038211 */ /* 0x004fca00020f140d */
[----:B------:R1:W-:Y:S01]  /*b2b0*/  @!P0 ST.E.64 [R2.64], R54 ;  /* 0x0000003602008985 */ /* 0x0003e2000c101b06 */
[----:B----4-:R-:W-:-:S13]  /*b2c0*/  ISETP.GE.AND P0, PT, R5, c[0x0][0x3c8], PT ;  /* 0x0000f20005007a0c */ /* 0x010fda0003f06270 */
[----:B------:R-:W-:Y:S05]  /*b2d0*/  @P0 BRA `(.L_x_75) ;  /* 0x00000cf000000947 */ /* 0x000fea0003800000 */
[----:B------:R-:W2:Y:S01]  /*b2e0*/  LDL R12, [R1+0x48] ;  /* 0x00004800010c7983 */ /* 0x000ea20000100800 */
[----:B-1----:R-:W-:-:S04]  /*b2f0*/  LEA R2, P0, R5, R0, 0x2 ;  /* 0x0000000005027211 */ /* 0x002fc800078010ff */
[----:B--2---:R-:W-:-:S05]  /*b300*/  LEA.HI.X R3, R5, R4, R12, 0x2, P0 ;  /* 0x0000000405037211 */ /* 0x004fca00000f140c */
[----:B------:R1:W-:Y:S01]  /*b310*/  ST.E.64 [R2.64], R44 ;  /* 0x0000002c02007985 */ /* 0x0003e2000c101b06 */
[----:B------:R-:W-:Y:S05]  /*b320*/  BRA `(.L_x_75) ;  /* 0x00000ca000007947 */ /* 0x000fea0003800000 */
.L_x_60:
[----:B------:R-:W-:Y:S01]  /*b330*/  ISETP.NE.U32.AND P0, PT, RZ, c[0x0][0x508], PT ;  /* 0x00014200ff007a0c */ /* 0x000fe20003f05070 */
[----:B------:R-:W-:Y:S01]  /*b340*/  IMAD.MOV.U32 R4, RZ, RZ, 0x4 ;  /* 0x00000004ff047424 */ /* 0x000fe200078e00ff */
[----:B------:R-:W-:Y:S01]  /*b350*/  ISETP.NE.U32.AND P2, PT, RZ, c[0x0][0x500], PT ;  /* 0x00014000ff007a0c */ /* 0x000fe20003f45070 */
[----:B------:R-:W-:Y:S01]  /*b360*/  IMAD.MOV.U32 R0, RZ, RZ, RZ ;  /* 0x000000ffff007224 */ /* 0x000fe200078e00ff */
[----:B------:R-:W-:Y:S01]  /*b370*/  ISETP.NE.AND.EX P1, PT, RZ, c[0x0][0x50c], PT, P0 ;  /* 0x00014300ff007a0c */ /* 0x000fe20003f25300 */
[----:B------:R-:W-:Y:S01]  /*b380*/  IMAD.MOV.U32 R19, RZ, RZ, c[0x0][0x388] ;  /* 0x0000e200ff137624 */ /* 0x000fe200078e00ff */
[----:B------:R-:W-:Y:S01]  /*b390*/  ISETP.NE.AND.EX P2, PT, RZ, c[0x0][0x504], PT, P2 ;  /* 0x00014100ff007a0c */ /* 0x000fe20003f45320 */
[----:B------:R-:W-:-:S10]  /*b3a0*/  IMAD.WIDE R4, R230, R4, c[0x0][0x500] ;  /* 0x00014000e6047625 */ /* 0x000fd400078e0204 */
[C---:B------:R-:W-:Y:S02]  /*b3b0*/  @P1 LEA R2, P0, R230.reuse, c[0x0][0x508], 0x2 ;  /* 0x00014200e6021a11 */ /* 0x040fe400078010ff */
[----:B------:R2:W5:Y:S02]  /*b3c0*/  @P2 LDG.E R0, [R4.64] ;  /* 0x0000000604002981 */ /* 0x000564000c1e1900 */
[----:B------:R-:W-:-:S05]  /*b3d0*/  @P1 LEA.HI.X R3, R230, c[0x0][0x50c], R238, 0x2, P0 ;  /* 0x00014300e6031a11 */ /* 0x000fca00000f14ee */
[----:B------:R2:W5:Y:S01]  /*b3e0*/  @P1 LDG.E R19, [R2.64] ;  /* 0x0000000602131981 */ /* 0x000562000c1e1900 */
[----:B------:R-:W-:-:S04]  /*b3f0*/  ISETP.NE.AND P0, PT, R234, RZ, PT ;  /* 0x000000ffea00720c */ /* 0x000fc80003f05270 */
[----:B------:R-:W-:Y:S01]  /*b400*/  SEL R18, R234, c[0x0][0x3d4], P0 ;  /* 0x0000f500ea127a07 */ /* 0x000fe20000000000 */
[----:B------:R-:W-:Y:S05]  /*b410*/  @P1 BRA `(.L_x_88) ;  /* 0x0000004000001947 */ /* 0x000fea0003800000 */
[----:B------:R-:W-:Y:S05]  /*b420*/  @!P2 BRA `(.L_x_88) ;  /* 0x000000300000a947 */ /* 0x000fea0003800000 */
[----:B--2---:R2:W3:Y:S04]  /*b430*/  LDG.E R2, [R4.64] ;  /* 0x0000000604027981 */ /* 0x0044e8000c1e1900 */
[----:B--2---:R-:W3:Y:S02]  /*b440*/  LDG.E R4, [R4.64+0x4] ;  /* 0x0000040604047981 */ /* 0x004ee4000c1e1900 */
[----:B---3-5:R-:W-:Y:S02]  /*b450*/  IADD3 R19, -R2, R4, RZ ;  /* 0x0000000402137210 */ /* 0x028fe40007ffe1ff */
.L_x_88:
[----:B--2---:R-:W2:Y:S01]  /*b460*/  S2R R3, SR_TID.X ;  /* 0x0000000000037919 */ /* 0x004ea20000002100 */
[----:B------:R-:W-:Y:S01]  /*b470*/  BSSY B0, `(.L_x_89) ;  /* 0x0000036000007945 */ /* 0x000fe20003800000 */
[----:B------:R-:W-:Y:S02]  /*b480*/  SEL R12, R230, RZ, !P2 ;  /* 0x000000ffe60c7207 */ /* 0x000fe40005000000 */
[----:B------:R-:W-:-:S02]  /*b490*/  SEL R20, R238, RZ, !P2 ;  /* 0x000000ffee147207 */ /* 0x000fc40005000000 */
[----:B-----5:R-:W-:Y:S02]  /*b4a0*/  SHF.R.S32.HI R17, RZ, 0x1f, R0 ;  /* 0x0000001fff117819 */ /* 0x020fe40000011400 */
[----:B--2---:R-:W-:-:S13]  /*b4b0*/  ISETP.GT.AND P0, PT, R3, 0x7f, PT ;  /* 0x0000007f0300780c */ /* 0x004fda0003f04270 */
[----:B------:R-:W-:Y:S05]  /*b4c0*/  @P0 BRA `(.L_x_90) ;  /* 0x0000030000000947 */ /* 0x000fea0003800000 */
[----:B------:R-:W-:Y:S01]  /*b4d0*/  IMAD R2, R19, c[0x0][0x4e8], RZ ;  /* 0x00013a0013027a24 */ /* 0x000fe200078e02ff */
[----:B------:R-:W-:-:S04]  /*b4e0*/  LEA R13, R233, R3, 0x7 ;  /* 0x00000003e90d7211 */ /* 0x000fc800078e38ff */
[----:B------:R-:W-:-:S13]  /*b4f0*/  ISETP.GE.AND P0, PT, R13, R2, PT ;  /* 0x000000020d00720c */ /* 0x000fda0003f06270 */
[----:B------:R-:W-:Y:S05]  /*b500*/  @P0 BRA `(.L_x_90) ;  /* 0x000002c000000947 */ /* 0x000fea0003800000 */
[----:B------:R-:W2:Y:S01]  /*b510*/  LDL.LU R21, [R1+0x40] ;  /* 0x0000400001157983 */ /* 0x000ea20000300800 */
[----:B------:R-:W-:Y:S01]  /*b520*/  IMAD.MOV.U32 R2, RZ, RZ, 0x368 ;  /* 0x00000368ff027424 */ /* 0x000fe200078e00ff */
[----:B------:R-:W-:-:S04]  /*b530*/  ISETP.GT.AND P2, PT, R18, 0x1, PT ;  /* 0x000000011200780c */ /* 0x000fc80003f44270 */
[----:B------:R-:W-:-:S04]  /*b540*/  SEL R2, R2, 0x328, P2 ;  /* 0x0000032802027807 */ /* 0x000fc80001000000 */
[----:B------:R3:W4:Y:S08]  /*b550*/  LDC.64 R8, c[0x0][R2+0x170] ;  /* 0x00005c0002087b82 */ /* 0x0007300000000a00 */
[----:B------:R3:W5:Y:S08]  /*b560*/  LDC.64 R6, c[0x0][R2+0x168] ;  /* 0x00005a0002067b82 */ /* 0x0007700000000a00 */
[----:B-1----:R3:W1:Y:S08]  /*b570*/  LDC.64 R14, c[0x0][R2+0x178] ;  /* 0x00005e00020e7b82 */ /* 0x0026700000000a00 */
[----:B------:R3:W1:Y:S02]  /*b580*/  LDC.64 R10, c[0x0][R2+0x160] ;  /* 0x00005800020a7b82 */ /* 0x0006640000000a00 */
[----:B---3--:R-:W-:-:S02]  /*b590*/  IMAD.MOV.U32 R2, RZ, RZ, c[0x0][0x4e8] ;  /* 0x00013a00ff027624 */ /* 0x008fc400078e00ff */
[-C--:B----4-:R-:W-:Y:S02]  /*b5a0*/  IMAD R3, R9, R12.reuse, RZ ;  /* 0x0000000c09037224 */ /* 0x090fe400078e02ff */
[----:B------:R-:W-:Y:S01]  /*b5b0*/  IMAD.WIDE.U32 R4, R8, R12, RZ ;  /* 0x0000000c08047225 */ /* 0x000fe200078e00ff */
[----:B------:R-:W-:Y:S02]  /*b5c0*/  ISETP.NE.AND P0, PT, R2, 0x1, PT ;  /* 0x000000010200780c */ /* 0x000fe40003f05270 */
[----:B------:R-:W-:Y:S01]  /*b5d0*/  MOV R2, R13 ;  /* 0x0000000d00027202 */ /* 0x000fe20000000f00 */
[----:B------:R-:W-:Y:S02]  /*b5e0*/  IMAD R8, R8, R20, R3 ;  /* 0x0000001408087224 */ /* 0x000fe400078e0203 */
[-C--:B-----5:R-:W-:Y:S02]  /*b5f0*/  IMAD R9, R7, R236.reuse, RZ ;  /* 0x000000ec07097224 */ /* 0x0a0fe400078e02ff */
[----:B------:R-:W-:-:S04]  /*b600*/  IMAD.WIDE.U32 R6, R6, R236, RZ ;  /* 0x000000ec06067225 */ /* 0x000fc800078e00ff */
[----:B------:R-:W-:Y:S01]  /*b610*/  IMAD.IADD R9, R7, 0x1, R9 ;  /* 0x0000000107097824 */ /* 0x000fe200078e0209 */
[----:B------:R-:W-:Y:S01]  /*b620*/  IADD3 R7, R5, R8, RZ ;  /* 0x0000000805077210 */ /* 0x000fe20007ffe0ff */
[----:B------:R-:W-:-:S05]  /*b630*/  @P0 IMAD.HI.U32 R16, R13, c[0x0][0x4ec], RZ ;  /* 0x00013b000d100a27 */ /* 0x000fca00078e00ff */
[----:B------:R-:W-:Y:S02]  /*b640*/  @P0 SHF.R.U32.HI R2, RZ, c[0x0][0x4f0], R16 ;  /* 0x00013c00ff020a19 */ /* 0x000fe40000011610 */
[----:B------:R-:W-:-:S03]  /*b650*/  IADD3 R16, P1, P0, R4, R6, R0 ;  /* 0x0000000604107210 */ /* 0x000fc6000783e000 */
[----:B------:R-:W-:Y:S01]  /*b660*/  IMAD.MOV R6, RZ, RZ, -R2 ;  /* 0x000000ffff067224 */ /* 0x000fe200078e0a02 */
[----:B------:R-:W-:Y:S02]  /*b670*/  IADD3.X R9, R7, R9, R17, P1, P0 ;  /* 0x0000000907097210 */ /* 0x000fe40000fe0411 */
[----:B--2---:R-:W-:-:S05]  /*b680*/  SEL R3, R21, RZ, P2 ;  /* 0x000000ff15037207 */ /* 0x004fca0001000000 */
[-C--:B-1----:R-:W-:Y:S02]  /*b690*/  IMAD R8, R15, R3.reuse, RZ ;  /* 0x000000030f087224 */ /* 0x082fe400078e02ff */
[----:B------:R-:W-:-:S04]  /*b6a0*/  IMAD.WIDE.U32 R4, R14, R3, RZ ;  /* 0x000000030e047225 */ /* 0x000fc800078e00ff */
[----:B------:R-:W-:Y:S01]  /*b6b0*/  IMAD R3, R6, c[0x0][0x4e8], R13 ;  /* 0x00013a0006037a24 */ /* 0x000fe200078e020d */
[----:B------:R-:W-:Y:S02]  /*b6c0*/  IADD3 R7, R5, R8, RZ ;  /* 0x0000000805077210 */ /* 0x000fe40007ffe0ff */
[----:B------:R-:W-:Y:S02]  /*b6d0*/  IADD3 R4, P1, P0, R2, R16, R4 ;  /* 0x0000001002047210 */ /* 0x000fe4000783e004 */
[----:B------:R-:W-:Y:S01]  /*b6e0*/  SHF.R.S32.HI R5, RZ, 0x1f, R2 ;  /* 0x0000001fff057819 */ /* 0x000fe20000011402 */
[----:B------:R-:W-:Y:S01]  /*b6f0*/  IMAD R2, R11, R3, RZ ;  /* 0x000000030b027224 */ /* 0x000fe200078e02ff */
[----:B------:R-:W-:Y:S02]  /*b700*/  SHF.R.S32.HI R6, RZ, 0x1f, R3 ;  /* 0x0000001fff067819 */ /* 0x000fe40000011403 */
[----:B------:R-:W-:Y:S01]  /*b710*/  IADD3.X R5, R5, R9, R7, P1, P0 ;  /* 0x0000000905057210 */ /* 0x000fe20000fe0407 */
[----:B------:R-:W-:-:S02]  /*b720*/  IMAD.MOV.U32 R7, RZ, RZ, c[0x0][0x4a8] ;  /* 0x00012a00ff077624 */ /* 0x000fc400078e00ff */
[C---:B------:R-:W-:Y:S02]  /*b730*/  IMAD R6, R10.reuse, R6, R2 ;  /* 0x000000060a067224 */ /* 0x040fe400078e0202 */
[----:B------:R-:W-:Y:S01]  /*b740*/  IMAD.WIDE.U32 R2, R10, R3, R4 ;  /* 0x000000030a027225 */ /* 0x000fe200078e0004 */
[----:B------:R-:W-:Y:S02]  /*b750*/  MOV R5, c[0x0][0x4ac] ;  /* 0x00012b0000057a02 */ /* 0x000fe40000000f00 */
[----:B------:R-:W-:Y:S01]  /*b760*/  SEL R4, R7, c[0x0][0x450], P2 ;  /* 0x0001140007047a07 */ /* 0x000fe20001000000 */
[----:B------:R-:W-:Y:S01]  /*b770*/  IMAD.IADD R3, R3, 0x1, R6 ;  /* 0x0000000103037824 */ /* 0x000fe200078e0206 */
[----:B------:R-:W-:Y:S02]  /*b780*/  SEL R5, R5, c[0x0][0x454], P2 ;  /* 0x0001150005057a07 */ /* 0x000fe40001000000 */
[----:B------:R-:W-:-:S04]  /*b790*/  LEA R4, P0, R2, R4, 0x2 ;  /* 0x0000000402047211 */ /* 0x000fc800078010ff */
[----:B------:R-:W-:Y:S02]  /*b7a0*/  LEA.HI.X R5, R2, R5, R3, 0x2, P0 ;  /* 0x0000000502057211 */ /* 0x000fe400000f1403 */
[----:B------:R-:W-:-:S05]  /*b7b0*/  MOV R2, 0xff800000 ;  /* 0xff80000000027802 */ /* 0x000fca0000000f00 */
[----:B------:R1:W-:Y:S02]  /*b7c0*/  STG.E [R4.64], R2 ;  /* 0x0000000204007986 */ /* 0x0003e4000c101906 */
.L_x_90:
[----:B------:R-:W-:Y:S05]  /*b7d0*/  BSYNC B0 ;  /* 0x0000000000007941 */ /* 0x000fea0003800000 */
.L_x_89:
[----:B------:R-:W-:-:S13]  /*b7e0*/  ISETP.GT.AND P0, PT, R18, 0x1, PT ;  /* 0x000000011200780c */ /* 0x000fda0003f04270 */
[----:B------:R-:W-:Y:S05]  /*b7f0*/  @P0 BRA `(.L_x_75) ;  /* 0x000007d000000947 */ /* 0x000fea0003800000 */
[----:B------:R-:W2:Y:S01]  /*b800*/  S2R R3, SR_TID.X ;  /* 0x0000000000037919 */ /* 0x000ea20000002100 */
[----:B-1----:R-:W-:Y:S01]  /*b810*/  MOV R2, c[0x0][0x4e8] ;  /* 0x00013a0000027a02 */ /* 0x002fe20000000f00 */
[----:B------:R-:W-:Y:S01]  /*b820*/  IMAD R4, R17, c[0x0][0x3a0], RZ ;  /* 0x0000e80011047a24 */ /* 0x000fe200078e02ff */
[----:B------:R-:W-:Y:S02]  /*b830*/  LEA R11, R233, R229, 0x7 ;  /* 0x000000e5e90b7211 */ /* 0x000fe400078e38ff */
[----:B------:R-:W-:Y:S02]  /*b840*/  ISETP.NE.AND P0, PT, R2, 0x1, PT ;  /* 0x000000010200780c */ /* 0x000fe40003f05270 */
[----:B--2---:R-:W-:-:S04]  /*b850*/  SHF.R.S32.HI R5, RZ, 0x1f, R3 ;  /* 0x0000001fff057819 */ /* 0x004fc80000011403 */
[----:B------:R-:W-:-:S04]  /*b860*/  LEA.HI R5, R5, R3, RZ, 0x2 ;  /* 0x0000000305057211 */ /* 0x000fc800078f10ff */
[----:B------:R-:W-:-:S04]  /*b870*/  LOP3.LUT R5, R5, 0xfffffffc, RZ, 0xc0, !PT ;  /* 0xfffffffc05057812 */ /* 0x000fc800078ec0ff */
[----:B------:R-:W-:Y:S01]  /*b880*/  IADD3 R5, -R5, R3, RZ ;  /* 0x0000000305057210 */ /* 0x000fe20007ffe1ff */
[----:B------:R-:W-:-:S04]  /*b890*/  IMAD.WIDE.U32 R2, R0, c[0x0][0x3a0], RZ ;  /* 0x0000e80000027a25 */ /* 0x000fc800078e00ff */
[----:B------:R-:W-:Y:S01]  /*b8a0*/  IMAD R0, R0, c[0x0][0x3a4], R4 ;  /* 0x0000e90000007a24 */ /* 0x000fe200078e0204 */
[----:B------:R-:W-:Y:S01]  /*b8b0*/  LEA R4, R5, R229, 0x5 ;  /* 0x000000e505047211 */ /* 0x000fe200078e28ff */
[----:B------:R-:W-:Y:S02]  /*b8c0*/  IMAD R5, R20, c[0x0][0x3f0], RZ ;  /* 0x0000fc0014057a24 */ /* 0x000fe400078e02ff */
[----:B------:R-:W-:Y:S01]  /*b8d0*/  IMAD.IADD R3, R3, 0x1, R0 ;  /* 0x0000000103037824 */ /* 0x000fe200078e0200 */
[----:B------:R-:W-:Y:S01]  /*b8e0*/  LEA R4, R233, R4, 0x7 ;  /* 0x00000004e9047211 */ /* 0x000fe200078e38ff */
[----:B------:R-:W-:Y:S02]  /*b8f0*/  IMAD R7, R12, c[0x0][0x3f4], R5 ;  /* 0x0000fd000c077a24 */ /* 0x000fe400078e0205 */
[----:B------:R-:W-:Y:S01]  /*b900*/  IMAD.WIDE.U32 R2, R236, c[0x0][0x3e8], R2 ;  /* 0x0000fa00ec027a25 */ /* 0x000fe200078e0002 */
[----:B------:R-:W-:-:S03]  /*b910*/  MOV R0, R4 ;  /* 0x0000000400007202 */ /* 0x000fc60000000f00 */
[----:B------:R-:W-:-:S04]  /*b920*/  @P0 IMAD.HI.U32 R6, R4, c[0x0][0x4ec], RZ ;  /* 0x00013b0004060a27 */ /* 0x000fc800078e00ff */
[----:B------:R-:W-:Y:S01]  /*b930*/  IMAD R3, R236, c[0x0][0x3ec], R3 ;  /* 0x0000fb00ec037a24 */ /* 0x000fe200078e0203 */
[----:B------:R-:W-:-:S03]  /*b940*/  @P0 SHF.R.U32.HI R0, RZ, c[0x0][0x4f0], R6 ;  /* 0x00013c00ff000a19 */ /* 0x000fc60000011606 */
[----:B------:R-:W-:Y:S01]  /*b950*/  IMAD.WIDE.U32 R2, R12, c[0x0][0x3f0], R2 ;  /* 0x0000fc000c027a25 */ /* 0x000fe200078e0002 */
[----:B------:R-:W-:Y:S02]  /*b960*/  SHF.R.S32.HI R6, RZ, 0x1f, R0 ;  /* 0x0000001fff067819 */ /* 0x000fe40000011400 */
[----:B------:R-:W-:Y:S01]  /*b970*/  IADD3 R5, -R0, RZ, RZ ;  /* 0x000000ff00057210 */ /* 0x000fe20007ffe1ff */
[----:B------:R-:W-:Y:S02]  /*b980*/  IMAD.IADD R3, R3, 0x1, R7 ;  /* 0x0000000103037824 */ /* 0x000fe400078e0207 */
[----:B------:R-:W-:Y:S02]  /*b990*/  IMAD R6, R6, c[0x0][0x3e0], RZ ;  /* 0x0000f80006067a24 */ /* 0x000fe400078e02ff */
[----:B------:R-:W-:Y:S02]  /*b9a0*/  IMAD R4, R5, c[0x0][0x4e8], R4 ;  /* 0x00013a0005047a24 */ /* 0x000fe400078e0204 */
[----:B------:R-:W-:-:S02]  /*b9b0*/  IMAD R6, R0, c[0x0][0x3e4], R6 ;  /* 0x0000f90000067a24 */ /* 0x000fc400078e0206 */
        /* <DEDUP_REMOVED lines=11> */
.L_x_145:
[----:B------:R-:W-:Y:S05]  /*ba70*/  BRA.DIV ~URZ, `(.L_x_92) ;  /* 0x000020e27f007947 */ /* 0x000fea000b800000 */
[----:B------:R3:W4:Y:S02]  /*ba80*/  SHFL.IDX PT, R0, R12, RZ, 0x1c1f ;  /* 0x001c1fff0c007589 */ /* 0x00072400000e0000 */
.L_x_146:
[----:B------:R-:W-:Y:S01]  /*ba90*/  IMAD R10, R19, c[0x0][0x4e8], RZ ;  /* 0x00013a00130a7a24 */ /* 0x000fe200078e02ff */
[----:B------:R-:W-:Y:S04]  /*baa0*/  BSSY B0, `(.L_x_93) ;  /* 0x0000011000007945 */ /* 0x000fe80003800000 */
[----:B------:R-:W-:-:S13]  /*bab0*/  ISETP.GE.AND P0, PT, R11, R10, PT ;  /* 0x0000000a0b00720c */ /* 0x000fda0003f06270 */
        /* <DEDUP_REMOVED lines=10> */
[----:B------:R2:W-:Y:S01]  /*bb60*/  @!P2 ST.E.128 [R6.64], RZ ;  /* 0x000000ff0600a985 */ /* 0x0005e2000c101d06 */
[-C--:B-----5:R-:W-:Y:S02]  /*bb70*/  @!P1 LEA.HI.X R5, R225, R8.reuse, R14, 0x1, P4 ;  /* 0x00000008e1059211 */ /* 0x0a0fe400020f0c0e */
[----:B---3--:R-:W-:-:S03]  /*bb80*/  @!P0 LEA.HI.X R3, R228, R8, R13, 0x1, P3 ;  /* 0x00000008e4038211 */ /* 0x008fc600018f0c0d */
[----:B------:R2:W-:Y:S04]  /*bb90*/  @!P1 ST.E.128 [R4.64], RZ ;  /* 0x000000ff04009985 */ /* 0x0005e8000c101d06 */
[----:B------:R2:W-:Y:S02]  /*bba0*/  @!P0 ST.E.128 [R2.64], RZ ;  /* 0x000000ff02008985 */ /* 0x0005e4000c101d06 */
.L_x_94:
[----:B------:R-:W-:Y:S05]  /*bbb0*/  BSYNC B0 ;  /* 0x0000000000007941 */ /* 0x000fea0003800000 */
.L_x_93:
[----:B------:R-:W-:Y:S05]  /*bbc0*/  BRA.DIV ~URZ, `(.L_x_95) ;  /* 0x00001ff27f007947 */ /* 0x000fea000b800000 */
[----:B--2---:R2:W1:Y:S04]  /*bbd0*/  SHFL.IDX PT, R8, R9, 0x1, 0x1c1f ;  /* 0x003c1f0009087f89 */ /* 0x00446800000e0000 */
[----:B----4-:R2:W4:Y:S02]  /*bbe0*/  SHFL.IDX PT, R0, R12, 0x1, 0x1c1f ;  /* 0x003c1f000c007f89 */ /* 0x01052400000e0000 */
.L_x_147:
        /* <DEDUP_REMOVED lines=13> */
[----:B------:R1:W-:Y:S01]  /*bcc0*/  @!P2 ST.E.128 [R6.64], RZ ;  /* 0x000000ff0600a985 */ /* 0x0003e2000c101d06 */
[-C--:B-----5:R-:W-:Y:S02]  /*bcd0*/  @!P1 LEA.HI.X R5, R225, R8.reuse, R14, 0x1, P4 ;  /* 0x00000008e1059211 */ /* 0x0a0fe400020f0c0e */
[----:B--2---:R-:W-:-:S03]  /*bce0*/  @!P0 LEA.HI.X R3, R228, R8, R13, 0x1, P3 ;  /* 0x00000008e4038211 */ /* 0x004fc600018f0c0d */
[----:B------:R1:W-:Y:S04]  /*bcf0*/  @!P1 ST.E.128 [R4.64], RZ ;  /* 0x000000ff04009985 */ /* 0x0003e8000c101d06 */
[----:B------:R1:W-:Y:S02]  /*bd00*/  @!P0 ST.E.128 [R2.64], RZ ;  /* 0x000000ff02008985 */ /* 0x0003e4000c101d06 */
.L_x_97:
[----:B------:R-:W-:Y:S05]  /*bd10*/  BSYNC B0 ;  /* 0x0000000000007941 */ /* 0x000fea0003800000 */
.L_x_96:
[----:B------:R-:W-:Y:S05]  /*bd20*/  BRA.DIV ~URZ, `(.L_x_98) ;  /* 0x00001f527f007947 */ /* 0x000fea000b800000 */
[----:B-1----:R1:W2:Y:S02]  /*bd30*/  SHFL.IDX PT, R8, R9, 0x2, 0x1c1f ;  /* 0x005c1f0009087f89 */ /* 0x0022a400000e0000 */
.L_x_148:
[----:B------:R-:W-:Y:S05]  /*bd40*/  BRA.DIV ~URZ, `(.L_x_99) ;  /* 0x00001fa27f007947 */ /* 0x000fea000b800000 */
[----:B----4-:R4:W1:Y:S02]  /*bd50*/  SHFL.IDX PT, R0, R12, 0x2, 0x1c1f ;  /* 0x005c1f000c007f89 */ /* 0x01086400000e0000 */
.L_x_149:
        /* <DEDUP_REMOVED lines=18> */
.L_x_101:
[----:B------:R-:W-:Y:S05]  /*be80*/  BSYNC B0 ;  /* 0x0000000000007941 */ /* 0x000fea0003800000 */
.L_x_100:
[----:B------:R-:W-:Y:S05]  /*be90*/  BRA.DIV ~URZ, `(.L_x_102) ;  /* 0x00001eb27f007947 */ /* 0x000fea000b800000 */
[----:B--2---:R2:W3:Y:S04]  /*bea0*/  SHFL.IDX PT, R8, R9, 0x3, 0x1c1f ;  /* 0x007c1f0009087f89 */ /* 0x0044e800000e0000 */
[----:B-1----:R2:W1:Y:S02]  /*beb0*/  SHFL.IDX PT, R0, R12, 0x3, 0x1c1f ;  /* 0x007c1f000c007f89 */ /* 0x00246400000e0000 */
.L_x_150:
[----:B------:R-:W-:-:S04]  /*bec0*/  IADD3 R2, R11, 0x60, RZ ;  /* 0x000000600b027810 */ /* 0x000fc80007ffe0ff */
[----:B------:R-:W-:-:S13]  /*bed0*/  ISETP.GE.AND P0, PT, R2, R10, PT ;  /* 0x0000000a0200720c */ /* 0x000fda0003f06270 */
[----:B------:R-:W-:Y:S05]  /*bee0*/  @P0 BRA `(.L_x_75) ;  /* 0x000000e000000947 */ /* 0x000fea0003800000 */
[----:B--234-:R-:W2:Y:S04]  /*bef0*/  LDL R12, [R1+0x38] ;  /* 0x00003800010c7983 */ /* 0x01cea80000100800 */
[----:B------:R-:W3:Y:S01]  /*bf00*/  LDL R9, [R1+0x34] ;  /* 0x0000340001097983 */ /* 0x000ee20000100800 */
[----:B------:R-:W-:Y:S02]  /*bf10*/  ISETP.GE.AND P2, PT, R226, c[0x0][0x3c8], PT ;  /* 0x0000f200e2007a0c */ /* 0x000fe40003f46270 */
[----:B------:R-:W-:Y:S02]  /*bf20*/  ISETP.GE.AND P1, PT, R225, c[0x0][0x3c8], PT ;  /* 0x0000f200e1007a0c */ /* 0x000fe40003f26270 */
[----:B------:R-:W-:-:S09]  /*bf30*/  ISETP.GE.AND P0, PT, R228, c[0x0][0x3c8], PT ;  /* 0x0000f200e4007a0c */ /* 0x000fd20003f06270 */
[-C--:B-1----:R-:W-:Y:S02]  /*bf40*/  @!P2 LEA R6, P5, R226, R0.reuse, 0x1 ;  /* 0x00000000e206a211 */ /* 0x082fe400078a08ff */
[-C--:B------:R-:W-:Y:S02]  /*bf50*/  @!P1 LEA R4, P4, R225, R0.reuse, 0x1 ;  /* 0x00000000e1049211 */ /* 0x080fe400078808ff */
[----:B------:R-:W-:Y:S02]  /*bf60*/  @!P0 LEA R2, P3, R228, R0, 0x1 ;  /* 0x00000000e4028211 */ /* 0x000fe400078608ff */
[----:B------:R-:W-:-:S05]  /*bf70*/  @!P2 LEA.HI.X R7, R226, R8, R227, 0x1, P5 ;  /* 0x00000008e207a211 */ /* 0x000fca00028f0ce3 */
[----:B------:R1:W-:Y:S01]  /*bf80*/  @!P2 ST.E.128 [R6.64], RZ ;  /* 0x000000ff0600a985 */ /* 0x0003e2000c101d06 */
[-C--:B--2---:R-:W-:Y:S02]  /*bf90*/  @!P1 LEA.HI.X R5, R225, R8.reuse, R12, 0x1, P4 ;  /* 0x00000008e1059211 */ /* 0x084fe400020f0c0c */
[----:B---3--:R-:W-:-:S03]  /*bfa0*/  @!P0 LEA.HI.X R3, R228, R8, R9, 0x1, P3 ;  /* 0x00000008e4038211 */ /* 0x008fc600018f0c09 */
[----:B------:R1:W-:Y:S04]  /*bfb0*/  @!P1 ST.E.128 [R4.64], RZ ;  /* 0x000000ff04009985 */ /* 0x0003e8000c101d06 */
[----:B------:R1:W-:Y:S02]  /*bfc0*/  @!P0 ST.E.128 [R2.64], RZ ;  /* 0x000000ff02008985 */ /* 0x0003e4000c101d06 */
.L_x_75:
[----:B------:R-:W-:Y:S05]  /*bfd0*/  BSYNC B1 ;  /* 0x0000000000017941 */ /* 0x000fea0003800000 */
.L_x_59:
[----:B-1--4-:R-:W4:Y:S02]  /*bfe0*/  LDL R0, [R1+0x74] ;  /* 0x0000740001007983 */ /* 0x012f240000100800 */
[----:B----4-:R-:W-:-:S13]  /*bff0*/  ISETP.NE.AND P0, PT, R0, RZ, PT ;  /* 0x000000ff0000720c */ /* 0x010fda0003f05270 */
[----:B------:R-:W-:Y:S01]  /*c000*/  @P0 WARPSYNC 0xffffffff ;  /* 0xffffffff00000948 */ /* 0x000fe20003800000 */
[----:B------:R-:W-:Y:S06]  /*c010*/  @P0 BAR.SYNC.DEFER_BLOCKING 0x5, 0x80 ;  /* 0x0142000000000b1d */ /* 0x000fec0000010000 */
[----:B------:R-:W1:Y:S04]  /*c020*/  @P0 LDS.128 R232, [0xc080] ;  /* 0x00c08000ffe80984 */ /* 0x000e680000000c00 */
[----:B------:R-:W-:Y:S06]  /*c030*/  @P0 BAR.ARV 0x4, 0x80 ;  /* 0x0102000000000b1d */ /* 0x000fec0000002000 */
[----:B------:R-:W-:Y:S05]  /*c040*/  @P0 BRA `(.L_x_103) ;  /* 0x00000ad000000947 */ /* 0x000fea0003800000 */
[----:B------:R-:W4:Y:S01]  /*c050*/  S2R R0, SR_TID.X ;  /* 0x0000000000007919 */ /* 0x000f220000002100 */
[----:B------:R-:W-:Y:S01]  /*c060*/  IMAD.MOV.U32 R7, RZ, RZ, RZ ;  /* 0x000000ffff077224 */ /* 0x000fe200078e00ff */
[----:B----4-:R-:W-:-:S04]  /*c070*/  LOP3.LUT R14, R0, 0x1f, RZ, 0xc0, !PT ;  /* 0x0000001f000e7812 */ /* 0x010fc800078ec0ff */
[----:B------:R-:W-:Y:S01]  /*c080*/  ISETP.NE.AND P6, PT, R14, 0x1f, PT ;  /* 0x0000001f0e00780c */ /* 0x000fe20003fc5270 */
[----:B------:R-:W-:Y:S10]  /*c090*/  BRA.DIV ~URZ, `(.L_x_104) ;  /* 0x00001d727f007947 */ /* 0x000ff4000b800000 */
[----:B--2---:R2:W4:Y:S02]  /*c0a0*/  SHFL.IDX PT, R9, R74, RZ, 0x1f ;  /* 0x00001fff4a097589 */ /* 0x00452400000e0000 */
.L_x_151:
[----:B------:R-:W-:Y:S05]  /*c0b0*/  BRA.DIV ~URZ, `(.L_x_105) ;  /* 0x00001dc27f007947 */ /* 0x000fea000b800000 */
[----:B---3--:R3:W2:Y:S02]  /*c0c0*/  SHFL.IDX PT, R8, R74, 0x1, 0x1f ;  /* 0x00201f004a087f89 */ /* 0x0086a400000e0000 */
.L_x_152:
[----:B-1----:R-:W-:Y:S02]  /*c0d0*/  IMAD.IADD R0, R235, 0x1, R14 ;  /* 0x00000001eb007824 */ /* 0x002fe400078e020e */
[----:B------:R-:W-:-:S03]  /*c0e0*/  IMAD.MOV.U32 R6, RZ, RZ, RZ ;  /* 0x000000ffff067224 */ /* 0x000fc600078e00ff */
[----:B------:R-:W-:-:S13]  /*c0f0*/  ISETP.GE.OR P0, PT, R0, c[0x0][0x53c], !P6 ;  /* 0x00014f0000007a0c */ /* 0x000fda0007706670 */
[----:B------:R-:W-:Y:S01]  /*c100*/  @!P0 IMAD.MOV.U32 R2, RZ, RZ, 0x4 ;  /* 0x00000004ff028424 */ /* 0x000fe200078e00ff */
[----:B------:R-:W-:-:S03]  /*c110*/  @!P0 MOV R3, 0x4 ;  /* 0x0000000400038802 */ /* 0x000fc60000000f00 */
[----:B------:R-:W-:-:S04]  /*c120*/  @!P0 IMAD.WIDE R4, R0, R2, c[0x0][0x580] ;  /* 0x0001600000048625 */ /* 0x000fc800078e0202 */
[----:B------:R-:W-:Y:S01]  /*c130*/  @!P0 IMAD.WIDE R2, R0, R3, c[0x0][0x578] ;  /* 0x00015e0000028625 */ /* 0x000fe200078e0203 */
[----:B------:R-:W5:Y:S04]  /*c140*/  @!P0 LDG.E R6, [R4.64] ;  /* 0x0000000604068981 */ /* 0x000f68000c1e1900 */
[----:B------:R-:W5:Y:S01]  /*c150*/  @!P0 LDG.E R7, [R2.64] ;  /* 0x0000000602078981 */ /* 0x000f62000c1e1900 */
[C---:B------:R-:W-:Y:S02]  /*c160*/  ISETP.GE.U32.AND P4, PT, R14.reuse, 0x10, PT ;  /* 0x000000100e00780c */ /* 0x040fe40003f86070 */
[C---:B------:R-:W-:Y:S02]  /*c170*/  ISETP.GE.U32.AND P3, PT, R14.reuse, 0x8, PT ;  /* 0x000000080e00780c */ /* 0x040fe40003f66070 */
[----:B------:R-:W-:-:S02]  /*c180*/  ISETP.GE.U32.AND P2, PT, R14, 0x4, PT ;  /* 0x000000040e00780c */ /* 0x000fc40003f46070 */
[C---:B------:R-:W-:Y:S02]  /*c190*/  ISETP.GE.U32.AND P1, PT, R14.reuse, 0x2, PT ;  /* 0x000000020e00780c */ /* 0x040fe40003f26070 */
[----:B------:R-:W-:Y:S02]  /*c1a0*/  ISETP.NE.AND P5, PT, R14, RZ, PT ;  /* 0x000000ff0e00720c */ /* 0x000fe40003fa5270 */
[----:B------:R-:W-:Y:S01]  /*c1b0*/  MOV R13, RZ ;  /* 0x000000ff000d7202 */ /* 0x000fe20000000f00 */
[----:B-----5:R-:W-:Y:S01]  /*c1c0*/  IMAD R0, R7, R6, RZ ;  /* 0x0000000607007224 */ /* 0x020fe200078e02ff */
[----:B------:R-:W-:Y:S07]  /*c1d0*/  BRA.DIV ~URZ, `(.L_x_106) ;  /* 0x00001d127f007947 */ /* 0x000fee000b800000 */
[----:B------:R1:W3:Y:S02]  /*c1e0*/  SHFL.UP PT, R4, R0, 0x1, RZ ;  /* 0x0420000000047989 */ /* 0x0002e400000e00ff */
.L_x_153:
        /* <DEDUP_REMOVED lines=16> */
.L_x_154:
[----:B---3--:R-:W-:Y:S01]  /*c2f0*/  IMAD R0, R0, c[0x0][0x538], RZ ;  /* 0x00014e0000007a24 */ /* 0x008fe200078e02ff */
[----:B------:R-:W-:Y:S04]  /*c300*/  BSSY B1, `(.L_x_108) ;  /* 0x000007c000017945 */ /* 0x000fe80003800000 */
[----:B--2---:R-:W-:-:S04]  /*c310*/  IADD3 R8, R0, R8, RZ ;  /* 0x0000000800087210 */ /* 0x004fc80007ffe0ff */
[----:B----4-:R-:W-:-:S13]  /*c320*/  ISETP.GT.AND P0, PT, R8, R9, PT ;  /* 0x000000090800720c */ /* 0x010fda0003f04270 */
[----:B------:R-:W-:Y:S05]  /*c330*/  @P0 BRA `(.L_x_109) ;  /* 0x0000024000000947 */ /* 0x000fea0003800000 */
.L_x_113:
[----:B------:R-:W-:-:S04]  /*c340*/  IADD3 R0, R235, 0x1f, RZ ;  /* 0x0000001feb007810 */ /* 0x000fc80007ffe0ff */
[----:B------:R-:W-:-:S13]  /*c350*/  ISETP.GE.AND P0, PT, R0, c[0x0][0x53c], PT ;  /* 0x00014f0000007a0c */ /* 0x000fda0003f06270 */
[----:B------:R-:W-:Y:S05]  /*c360*/  @P0 BRA `(.L_x_110) ;  /* 0x0000071000000947 */ /* 0x000fea0003800000 */
[----:B------:R-:W-:Y:S01]  /*c370*/  MOV R235, R0 ;  /* 0x0000000000eb7202 */ /* 0x000fe20000000f00 */
[----:B------:R-:W-:-:S03]  /*c380*/  CS2R R6, SRZ ;  /* 0x0000000000067805 */ /* 0x000fc6000001ff00 */
[----:B------:R-:W-:-:S04]  /*c390*/  IADD3 R0, R235, R14, RZ ;  /* 0x0000000eeb007210 */ /* 0x000fc80007ffe0ff */
[----:B------:R-:W-:-:S13]  /*c3a0*/  ISETP.GE.OR P0, PT, R0, c[0x0][0x53c], !P6 ;  /* 0x00014f0000007a0c */ /* 0x000fda0007706670 */
[----:B------:R-:W-:Y:S02]  /*c3b0*/  @!P0 MOV R2, 0x4 ;  /* 0x0000000400028802 */ /* 0x000fe40000000f00 */
[----:B------:R-:W-:-:S03]  /*c3c0*/  @!P0 MOV R3, 0x4 ;  /* 0x0000000400038802 */ /* 0x000fc60000000f00 */
[----:B-1----:R-:W-:-:S04]  /*c3d0*/  @!P0 IMAD.WIDE R4, R0, R2, c[0x0][0x580] ;  /* 0x0001600000048625 */ /* 0x002fc800078e0202 */
[----:B------:R-:W-:Y:S01]  /*c3e0*/  @!P0 IMAD.WIDE R2, R0, R3, c[0x0][0x578] ;  /* 0x00015e0000028625 */ /* 0x000fe200078e0203 */
[----:B------:R-:W2:Y:S04]  /*c3f0*/  @!P0 LDG.E R6, [R4.64] ;  /* 0x0000000604068981 */ /* 0x000ea8000c1e1900 */
[----:B------:R-:W2:Y:S02]  /*c400*/  @!P0 LDG.E R7, [R2.64] ;  /* 0x0000000602078981 */ /* 0x000ea4000c1e1900 */
[----:B--2---:R-:W-:Y:S01]  /*c410*/  IMAD R0, R7, R6, RZ ;  /* 0x0000000607007224 */ /* 0x004fe200078e02ff */
[----:B------:R-:W-:Y:S05]  /*c420*/  BRA.DIV ~URZ, `(.L_x_111) ;  /* 0x00001ca27f007947 */ /* 0x000fea000b800000 */
[----:B------:R1:W2:Y:S02]  /*c430*/  SHFL.UP PT, R2, R0, 0x1, RZ ;  /* 0x0420000000027989 */ /* 0x0002a400000e00ff */
.L_x_155:
[----:B--2---:R-:W-:-:S04]  /*c440*/  SEL R2, R2, RZ, P5 ;  /* 0x000000ff02027207 */ /* 0x004fc80002800000 */
        /* <DEDUP_REMOVED lines=14> */
[----:B------:R1:W2:Y:S02]  /*c530*/  SHFL.IDX PT, R0, R4, 0x1f, 0x1f ;  /* 0x03e01f0004007f89 */ /* 0x0002a400000e0000 */
.L_x_156:
[----:B--2---:R-:W-:-:S05]  /*c540*/  IMAD R0, R0, c[0x0][0x538], RZ ;  /* 0x00014e0000007a24 */ /* 0x004fca00078e02ff */
[----:B------:R-:W-:-:S04]  /*c550*/  IADD3 R8, R0, R8, RZ ;  /* 0x0000000800087210 */ /* 0x000fc80007ffe0ff */
[----:B------:R-:W-:-:S13]  /*c560*/  ISETP.GT.AND P0, PT, R8, R9, PT ;  /* 0x000000090800720c */ /* 0x000fda0003f04270 */
[----:B-1----:R-:W-:Y:S05]  /*c570*/  @!P0 BRA `(.L_x_113) ;  /* 0xfffffdc000008947 */ /* 0x002fea000383ffff */
.L_x_109:
[----:B------:R-:W-:-:S05]  /*c580*/  IADD3 R11, -R0, R8, RZ ;  /* 0x00000008000b7210 */ /* 0x000fca0007ffe1ff */
[----:B------:R-:W-:-:S05]  /*c590*/  IMAD R0, R4, c[0x0][0x538], R11 ;  /* 0x00014e0004007a24 */ /* 0x000fca00078e020b */
[----:B------:R-:W-:Y:S01]  /*c5a0*/  ISETP.GT.AND P0, PT, R0, R9, PT ;  /* 0x000000090000720c */ /* 0x000fe20003f04270 */
[----:B------:R-:W-:-:S12]  /*c5b0*/  BRA.DIV ~URZ, `(.L_x_114) ;  /* 0x00001d027f007947 */ /* 0x000fd8000b800000 */
[----:B------:R-:W-:-:S04]  /*c5c0*/  VOTE.ANY R10, PT, !P0 ;  /* 0x00000000000a7806 */ /* 0x000fc800040e0100 */
.L_x_157:
[----:B------:R2:W3:Y:S01]  /*c5d0*/  POPC R12, R10 ;  /* 0x0000000a000c7309 */ /* 0x0004e20000000000 */
[----:B------:R-:W-:Y:S05]  /*c5e0*/  BRA.DIV ~URZ, `(.L_x_115) ;  /* 0x00001d227f007947 */ /* 0x000fea000b800000 */
[----:B---3--:R3:W4:Y:S04]  /*c5f0*/  SHFL.IDX PT, R8, R6, R12, 0x1f ;  /* 0x00001f0c06087589 */ /* 0x00872800000e0000 */
[----:B------:R3:W1:Y:S02]  /*c600*/  SHFL.IDX PT, R7, R7, R12, 0x1f ;  /* 0x00001f0c07077589 */ /* 0x00066400000e0000 */
.L_x_158:
[----:B------:R-:W-:Y:S01]  /*c610*/  ISETP.NE.AND P0, PT, R10, RZ, PT ;  /* 0x000000ff0a00720c */ /* 0x000fe20003f05270 */
[----:B------:R-:W-:-:S12]  /*c620*/  BSSY B0, `(.L_x_116) ;  /* 0x0000005000007945 */ /* 0x000fd80003800000 */
[----:B------:R-:W-:Y:S05]  /*c630*/  @!P0 BRA `(.L_x_117) ;  /* 0x0000003000008947 */ /* 0x000fea0003800000 */
[----:B------:R-:W-:Y:S01]  /*c640*/  IADD3 R3, R12, -0x1, RZ ;  /* 0xffffffff0c037810 */ /* 0x000fe20007ffe0ff */
[----:B------:R-:W-:Y:S05]  /*c650*/  BRA.DIV ~URZ, `(.L_x_118) ;  /* 0x00001d827f007947 */ /* 0x000fea000b800000 */
[----:B------:R2:W3:Y:S02]  /*c660*/  SHFL.IDX PT, R13, R4, R3, 0x1f ;  /* 0x00001f03040d7589 */ /* 0x0004e400000e0000 */
.L_x_117:
[----:B------:R-:W-:Y:S05]  /*c670*/  BSYNC B0 ;  /* 0x0000000000007941 */ /* 0x000fea0003800000 */
.L_x_116:
[-C--:B----4-:R-:W-:Y:S01]  /*c680*/  IABS R2, R8.reuse ;  /* 0x0000000800027213 */ /* 0x090fe20000000000 */
[----:B---3--:R-:W-:Y:S01]  /*c690*/  IMAD R232, R13, c[0x0][0x538], R11 ;  /* 0x00014e000de87a24 */ /* 0x008fe200078e020b */
[----:B-1----:R-:W-:Y:S01]  /*c6a0*/  IABS R0, R7 ;  /* 0x0000000700007213 */ /* 0x002fe20000000000 */
[----:B------:R-:W-:Y:S01]  /*c6b0*/  IMAD.IADD R235, R12, 0x1, R235 ;  /* 0x000000010ceb7824 */ /* 0x000fe200078e02eb */
[----:B--2---:R-:W1:Y:S01]  /*c6c0*/  I2F.RP R4, R2 ;  /* 0x0000000200047306 */ /* 0x004e620000209400 */
[----:B------:R-:W-:Y:S02]  /*c6d0*/  IMAD.IADD R10, R9, 0x1, -R232 ;  /* 0x00000001090a7824 */ /* 0x000fe400078e0ae8 */
[----:B------:R-:W-:Y:S01]  /*c6e0*/  IMAD.MOV.U32 R6, RZ, RZ, R0 ;  /* 0x000000ffff067224 */ /* 0x000fe200078e0000 */
[----:B------:R-:W-:Y:S02]  /*c6f0*/  IABS R0, R8 ;  /* 0x0000000800007213 */ /* 0x000fe40000000000 */
[----:B------:R-:W-:-:S02]  /*c700*/  IABS R9, R10 ;  /* 0x0000000a00097213 */ /* 0x000fc40000000000 */
[----:B------:R-:W-:Y:S01]  /*c710*/  I2F.RP R11, R6 ;  /* 0x00000006000b7306 */ /* 0x000fe20000209400 */
[----:B------:R-:W-:-:S07]  /*c720*/  IMAD.MOV R0, RZ, RZ, -R0 ;  /* 0x000000ffff007224 */ /* 0x000fce00078e0a00 */
[----:B-1----:R-:W1:Y:S02]  /*c730*/  MUFU.RCP R4, R4 ;  /* 0x0000000400047308 */ /* 0x002e640000001000 */
[----:B-1----:R-:W-:-:S06]  /*c740*/  IADD3 R4, R4, 0xffffffe, RZ ;  /* 0x0ffffffe04047810 */ /* 0x002fcc0007ffe0ff */
[----:B------:R-:W1:Y:S02]  /*c750*/  F2I.FTZ.U32.TRUNC.NTZ R5, R4 ;  /* 0x0000000400057305 */ /* 0x000e64000021f000 */
[----:B-1----:R-:W-:Y:S01]  /*c760*/  IMAD.MOV R3, RZ, RZ, -R5 ;  /* 0x000000ffff037224 */ /* 0x002fe200078e0a05 */
[----:B------:R-:W-:-:S03]  /*c770*/  MOV R4, RZ ;  /* 0x000000ff00047202 */ /* 0x000fc60000000f00 */
[----:B------:R-:W-:-:S04]  /*c780*/  IMAD R3, R3, R2, RZ ;  /* 0x0000000203037224 */ /* 0x000fc800078e02ff */
[----:B------:R-:W-:-:S04]  /*c790*/  IMAD.HI.U32 R5, R5, R3, R4 ;  /* 0x0000000305057227 */ /* 0x000fc800078e0004 */
[----:B------:R-:W-:Y:S02]  /*c7a0*/  IMAD.MOV.U32 R3, RZ, RZ, R9 ;  /* 0x000000ffff037224 */ /* 0x000fe400078e0009 */
[----:B------:R-:W-:Y:S02]  /*c7b0*/  IMAD.MOV.U32 R4, RZ, RZ, R0 ;  /* 0x000000ffff047224 */ /* 0x000fe400078e0000 */
[----:B------:R-:W-:-:S04]  /*c7c0*/  IMAD.HI.U32 R0, R5, R3, RZ ;  /* 0x0000000305007227 */ /* 0x000fc800078e00ff */
[----:B------:R-:W-:Y:S02]  /*c7d0*/  IMAD R3, R0, R4, R3 ;  /* 0x0000000400037224 */ /* 0x000fe400078e0203 */
[----:B------:R-:W1:Y:S03]  /*c7e0*/  MUFU.RCP R4, R11 ;  /* 0x0000000b00047308 */ /* 0x000e660000001000 */
[----:B------:R-:W-:-:S13]  /*c7f0*/  ISETP.GT.U32.AND P0, PT, R2, R3, PT ;  /* 0x000000030200720c */ /* 0x000fda0003f04070 */
[-C--:B------:R-:W-:Y:S02]  /*c800*/  @!P0 IADD3 R3, R3, -R2.reuse, RZ ;  /* 0x8000000203038210 */ /* 0x080fe40007ffe0ff */
[----:B-1----:R-:W-:Y:S02]  /*c810*/  IADD3 R4, R4, 0xffffffe, RZ ;  /* 0x0ffffffe04047810 */ /* 0x002fe40007ffe0ff */
[----:B------:R-:W-:Y:S02]  /*c820*/  ISETP.GE.U32.AND P2, PT, R3, R2, PT ;  /* 0x000000020300720c */ /* 0x000fe40003f46070 */
[----:B------:R-:W1:Y:S01]  /*c830*/  F2I.FTZ.U32.TRUNC.NTZ R3, R4 ;  /* 0x0000000400037305 */ /* 0x000e62000021f000 */
[----:B------:R-:W-:Y:S02]  /*c840*/  LOP3.LUT R2, R10, R8, RZ, 0x3c, !PT ;  /* 0x000000080a027212 */ /* 0x000fe400078e3cff */
[----:B------:R-:W-:Y:S02]  /*c850*/  @!P0 IADD3 R0, R0, 0x1, RZ ;  /* 0x0000000100008810 */ /* 0x000fe40007ffe0ff */
[----:B------:R-:W-:-:S02]  /*c860*/  ISETP.GE.AND P1, PT, R2, RZ, PT ;  /* 0x000000ff0200720c */ /* 0x000fc40003f26270 */
[----:B------:R-:W-:-:S04]  /*c870*/  ISETP.NE.AND P0, PT, R8, RZ, PT ;  /* 0x000000ff0800720c */ /* 0x000fc80003f05270 */
[----:B------:R-:W-:Y:S01]  /*c880*/  @P2 IADD3 R0, R0, 0x1, RZ ;  /* 0x0000000100002810 */ /* 0x000fe20007ffe0ff */
[----:B-1----:R-:W-:-:S06]  /*c890*/  IMAD.MOV R2, RZ, RZ, -R3 ;  /* 0x000000ffff027224 */ /* 0x002fcc00078e0a03 */
[----:B------:R-:W-:Y:S02]  /*c8a0*/  @!P1 IMAD.MOV R0, RZ, RZ, -R0 ;  /* 0x000000ffff009224 */ /* 0x000fe400078e0a00 */
[----:B------:R-:W-:Y:S01]  /*c8b0*/  IMAD.MOV.U32 R4, RZ, RZ, R2 ;  /* 0x000000ffff047224 */ /* 0x000fe200078e0002 */
[----:B------:R-:W-:Y:S02]  /*c8c0*/  IABS R2, R7 ;  /* 0x0000000700027213 */ /* 0x000fe40000000000 */
[----:B------:R-:W-:Y:S01]  /*c8d0*/  @!P0 LOP3.LUT R0, RZ, R8, RZ, 0x33, !PT ;  /* 0x00000008ff008212 */ /* 0x000fe200078e33ff */
[----:B------:R-:W-:Y:S01]  /*c8e0*/  IMAD R4, R4, R6, RZ ;  /* 0x0000000604047224 */ /* 0x000fe200078e02ff */
[----:B------:R-:W-:Y:S01]  /*c8f0*/  IADD3 R5, RZ, -R2, RZ ;  /* 0x80000002ff057210 */ /* 0x000fe20007ffe0ff */
[----:B------:R-:W-:Y:S01]  /*c900*/  IMAD.MOV.U32 R2, RZ, RZ, RZ ;  /* 0x000000ffff027224 */ /* 0x000fe200078e00ff */
[----:B------:R-:W-:-:S03]  /*c910*/  IABS R9, R0 ;  /* 0x0000000000097213 */ /* 0x000fc60000000000 */
[----:B------:R-:W-:Y:S01]  /*c920*/  IMAD.HI.U32 R2, R3, R4, R2 ;  /* 0x0000000403027227 */ /* 0x000fe200078e0002 */
[----:B------:R-:W-:-:S03]  /*c930*/  MOV R4, R5 ;  /* 0x0000000500047202 */ /* 0x000fc60000000f00 */
[----:B------:R-:W-:-:S04]  /*c940*/  IMAD.MOV.U32 R3, RZ, RZ, R9 ;  /* 0x000000ffff037224 */ /* 0x000fc800078e0009 */
        /* <DEDUP_REMOVED lines=13> */
[----:B------:R-:W-:-:S04]  /*ca20*/  @!P0 LOP3.LUT R2, RZ, R7, RZ, 0x33, !PT ;  /* 0x00000007ff028212 */ /* 0x000fc800078e33ff */
[----:B------:R-:W-:Y:S01]  /*ca30*/  IADD3 R3, -R2, RZ, RZ ;  /* 0x000000ff02037210 */ /* 0x000fe20007ffe1ff */
[----:B------:R-:W-:-:S04]  /*ca40*/  IMAD R2, R7, 0x1000000, R2 ;  /* 0x0100000007027824 */ /* 0x000fc800078e0202 */
[----:B------:R-:W-:-:S04]  /*ca50*/  IMAD R0, R7, R3, R0 ;  /* 0x0000000307007224 */ /* 0x000fc800078e0200 */
[----:B------:R-:W-:Y:S01]  /*ca60*/  IMAD R234, R0, 0x10000, R2 ;  /* 0x0001000000ea7824 */ /* 0x000fe200078e0202 */
[----:B------:R-:W-:Y:S05]  /*ca70*/  BRA `(.L_x_119) ;  /* 0x0000004000007947 */ /* 0x000fea0003800000 */
.L_x_110:
[----:B------:R-:W-:Y:S01]  /*ca80*/  IMAD.MOV.U32 R232, RZ, RZ, R9 ;  /* 0x000000ffffe87224 */ /* 0x000fe200078e0009 */
[----:B------:R-:W-:Y:S01]  /*ca90*/  MOV R234, RZ ;  /* 0x000000ff00ea7202 */ /* 0x000fe20000000f00 */
[----:B------:R-:W-:Y:S01]  /*caa0*/  IMAD.MOV.U32 R233, RZ, RZ, RZ ;  /* 0x000000ffffe97224 */ /* 0x000fe200078e00ff */
[----:B------:R-:W-:Y:S02]  /*cab0*/  MOV R235, c[0x0][0x53c] ;  /* 0x00014f0000eb7a02 */ /* 0x000fe40000000f00 */
.L_x_119:
[----:B------:R-:W-:Y:S05]  /*cac0*/  BSYNC B1 ;  /* 0x0000000000017941 */ /* 0x000fea0003800000 */
.L_x_108:
[----:B------:R-:W-:Y:S01]  /*cad0*/  WARPSYNC 0xffffffff ;  /* 0xffffffff00007948 */ /* 0x000fe20003800000 */
[----:B------:R-:W-:Y:S01]  /*cae0*/  BAR.SYNC.DEFER_BLOCKING 0x4, 0x80 ;  /* 0x0102000000007b1d */ /* 0x000fe20000010000 */
[----:B------:R-:W-:-:S13]  /*caf0*/  ISETP.NE.AND P0, PT, R14, RZ, PT ;  /* 0x000000ff0e00720c */ /* 0x000fda0003f05270 */
[----:B------:R2:W-:Y:S04]  /*cb00*/  @!P0 STS.128 [0xc080], R232 ;  /* 0x00c080e8ff008388 */ /* 0x0005e80000000c00 */
[----:B------:R-:W-:Y:S06]  /*cb10*/  BAR.ARV 0x5, 0x80 ;  /* 0x0142000000007b1d */ /* 0x000fec0000002000 */
.L_x_103:
[----:B-1----:R-:W-:-:S13]  /*cb20*/  ISETP.GE.AND P0, PT, R235, c[0x0][0x53c], PT ;  /* 0x00014f00eb007a0c */ /* 0x002fda0003f06270 */
[----:B--23--:R-:W-:Y:S01]  /*cb30*/  @P0 CALL.REL.NOINC `(.L_x_120) ;  /* 0x0000001000000944 */ /* 0x00cfe20003c00000 */
[----:B------:R-:W-:Y:S05]  /*cb40*/  BRA `(.L_x_121) ;  /* 0xffff4b9000007947 */ /* 0x000fea000383ffff */
.L_x_120:
[----:B------:R-:W-:Y:S05]  /*cb50*/  EXIT ;  /* 0x000000000000794d */ /* 0x000fea0003800000 */
.L_x_23:
[----:B------:R-:W-:Y:S01]  /*cb60*/  IMAD.MOV.U32 R0, RZ, RZ, R5 ;  /* 0x000000ffff007224 */ /* 0x000fe200078e0005 */
[----:B------:R-:W-:Y:S02]  /*cb70*/  MOV R2, 0x1 ;  /* 0x0000000100027802 */ /* 0x000fe40000000f00 */
[----:B------:R-:W-:Y:S02]  /*cb80*/  MOV R3, 0xcba0 ;  /* 0x0000cba000037802 */ /* 0x000fe40000000f00 */
[----:B--2---:R-:W-:Y:S05]  /*cb90*/  CALL.REL.NOINC `($__internal_2_$__cuda_sm70_shflsync_up_p) ;  /* 0x0000193000007944 */ /* 0x004fea0003c00000 */
[----:B------:R-:W-:Y:S01]  /*cba0*/  MOV R0, R4 ;  /* 0x0000000400007202 */ /* 0x000fe20000000f00 */
[----:B------:R-:W-:Y:S05]  /*cbb0*/  BRA `(.L_x_122) ;  /* 0xffff389000007947 */ /* 0x000fea000383ffff */
.L_x_24:
[----:B------:R-:W-:Y:S01]  /*cbc0*/  IMAD.MOV.U32 R0, RZ, RZ, R5 ;  /* 0x000000ffff007224 */ /* 0x000fe200078e0005 */
[----:B------:R-:W-:Y:S02]  /*cbd0*/  MOV R2, 0x2 ;  /* 0x0000000200027802 */ /* 0x000fe40000000f00 */
[----:B------:R-:W-:Y:S02]  /*cbe0*/  MOV R3, 0xcc00 ;  /* 0x0000cc0000037802 */ /* 0x000fe40000000f00 */
[----:B--2---:R-:W-:Y:S05]  /*cbf0*/  CALL.REL.NOINC `($__internal_2_$__cuda_sm70_shflsync_up_p) ;  /* 0x000018d000007944 */ /* 0x004fea0003c00000 */
[----:B------:R-:W-:Y:S01]  /*cc00*/  SEL R0, R4, RZ, P4 ;  /* 0x000000ff04007207 */ /* 0x000fe20002000000 */
[----:B------:R-:W-:Y:S01]  /*cc10*/  IMAD.MOV.U32 R2, RZ, RZ, 0x4 ;  /* 0x00000004ff027424 */ /* 0x000fe200078e00ff */
[----:B------:R-:W-:-:S03]  /*cc20*/  MOV R3, 0xcc50 ;  /* 0x0000cc5000037802 */ /* 0x000fc60000000f00 */
[----:B------:R-:W-:Y:S02]  /*cc30*/  IMAD.IADD R0, R5, 0x1, R0 ;  /* 0x0000000105007824 */ /* 0x000fe400078e0200 */
[----:B------:R-:W-:Y:S05]  /*cc40*/  CALL.REL.NOINC `($__internal_2_$__cuda_sm70_shflsync_up_p) ;  /* 0x0000188000007944 */ /* 0x000fea0003c00000 */
        /* <DEDUP_REMOVED lines=13> */
[----:B------:R-:W-:Y:S01]  /*cd20*/  IMAD.IADD R4, R0, 0x1, R4 ;  /* 0x0000000100047824 */ /* 0x000fe200078e0204 */
[----:B------:R-:W-:-:S03]  /*cd30*/  MOV R0, 0x1f ;  /* 0x0000001f00007802 */ /* 0x000fc60000000f00 */
[----:B------:R-:W-:Y:S02]  /*cd40*/  IMAD.MOV.U32 R5, RZ, RZ, R4 ;  /* 0x000000ffff057224 */ /* 0x000fe400078e0004 */
[----:B------:R-:W-:Y:S05]  /*cd50*/  CALL.REL.NOINC `($__internal_1_$__cuda_sm70_shflsync_idx_p) ;  /* 0x0000172000007944 */ /* 0x000fea0003c00000 */
[----:B------:R-:W-:Y:S05]  /*cd60*/  BRA `(.L_x_123) ;  /* 0xffff37e000007947 */ /* 0x000fea000383ffff */
.L_x_26:
[----:B------:R-:W-:Y:S02]  /*cd70*/  SEL R0, RZ, 0x1, P0 ;  /* 0x00000001ff007807 */ /* 0x000fe40000000000 */
[----:B------:R-:W-:Y:S02]  /*cd80*/  MOV R2, 0xcda0 ;  /* 0x0000cda000027802 */ /* 0x000fe40000000f00 */
[----:B--2---:R-:W-:Y:S05]  /*cd90*/  CALL.REL.NOINC `($__internal_3_$__cuda_sm70_votesync_ballot) ;  /* 0x000017a000007944 */ /* 0x004fea0003c00000 */
[----:B------:R-:W-:Y:S01]  /*cda0*/  MOV R6, R0 ;  /* 0x0000000000067202 */ /* 0x000fe20000000f00 */
[----:B------:R-:W-:Y:S05]  /*cdb0*/  BRA `(.L_x_124) ;  /* 0xffff382000007947 */ /* 0x000fea000383ffff */
.L_x_27:
[----:B------:R-:W-:Y:S01]  /*cdc0*/  IMAD.MOV.U32 R5, RZ, RZ, R8 ;  /* 0x000000ffff057224 */ /* 0x000fe200078e0008 */
[----:B--2---:R-:W-:Y:S01]  /*cdd0*/  MOV R3, R235 ;  /* 0x000000eb00037202 */ /* 0x004fe20000000f00 */
[----:B------:R-:W-:Y:S01]  /*cde0*/  IMAD.MOV.U32 R0, RZ, RZ, 0x1f ;  /* 0x0000001fff007424 */ /* 0x000fe200078e00ff */
[----:B------:R-:W-:Y:S02]  /*cdf0*/  MOV R2, 0xce10 ;  /* 0x0000ce1000027802 */ /* 0x000fe40000000f00 */
[----:B-1----:R-:W-:Y:S05]  /*ce00*/  CALL.REL.NOINC `($__internal_1_$__cuda_sm70_shflsync_idx_p) ;  /* 0x0000167000007944 */ /* 0x002fea0003c00000 */
[----:B------:R-:W-:Y:S01]  /*ce10*/  IMAD.MOV.U32 R11, RZ, RZ, R0 ;  /* 0x000000ffff0b7224 */ /* 0x000fe200078e0000 */
[----:B------:R-:W-:Y:S01]  /*ce20*/  MOV R5, R7 ;  /* 0x0000000700057202 */ /* 0x000fe20000000f00 */
[----:B------:R-:W-:Y:S01]  /*ce30*/  IMAD.MOV.U32 R232, RZ, RZ, RZ ;  /* 0x000000ffffe87224 */ /* 0x000fe200078e00ff */
[----:B------:R-:W-:Y:S01]  /*ce40*/  MOV R3, R235 ;  /* 0x000000eb00037202 */ /* 0x000fe20000000f00 */
[----:B------:R-:W-:Y:S01]  /*ce50*/  IMAD.MOV.U32 R0, RZ, RZ, 0x1f ;  /* 0x0000001fff007424 */ /* 0x000fe200078e00ff */
[----:B------:R-:W-:-:S02]  /*ce60*/  MOV R2, 0xce80 ;  /* 0x0000ce8000027802 */ /* 0x000fc40000000f00 */
[----:B------:R-:W-:Y:S05]  /*ce70*/  CALL.REL.NOINC `($__internal_1_$__cuda_sm70_shflsync_idx_p) ;  /* 0x0000160000007944 */ /* 0x000fea0003c00000 */
[----:B------:R-:W-:Y:S01]  /*ce80*/  MOV R10, R0 ;  /* 0x00000000000a7202 */ /* 0x000fe20000000f00 */
[----:B------:R-:W-:Y:S05]  /*ce90*/  BRA `(.L_x_125) ;  /* 0xffff379000007947 */ /* 0x000fea000383ffff */
.L_x_30:
[----:B------:R-:W-:Y:S01]  /*cea0*/  IMAD.MOV.U32 R5, RZ, RZ, R4 ;  /* 0x000000ffff057224 */ /* 0x000fe200078e0004 */
[----:B------:R-:W-:-:S02]  /*ceb0*/  MOV R0, 0x1f ;  /* 0x0000001f00007802 */ /* 0x000fc40000000f00 */
[----:B------:R-:W-:Y:S02]  /*cec0*/  MOV R2, 0xcee0 ;  /* 0x0000cee000027802 */ /* 0x000fe40000000f00 */
[----:B-1234-:R-:W-:Y:S05]  /*ced0*/  CALL.REL.NOINC `($__internal_1_$__cuda_sm70_shflsync_idx_p) ;  /* 0x000015a000007944 */ /* 0x01efea0003c00000 */
[----:B------:R-:W-:Y:S01]  /*cee0*/  MOV R232, R0 ;  /* 0x0000000000e87202 */ /* 0x000fe20000000f00 */
[----:B------:R-:W-:Y:S05]  /*cef0*/  BRA `(.L_x_29) ;  /* 0xffff379000007947 */ /* 0x000fea000383ffff */
.L_x_38:
[----:B------:R-:W-:Y:S01]  /*cf00*/  IMAD.MOV.U32 R5, RZ, RZ, R10 ;  /* 0x000000ffff057224 */ /* 0x000fe200078e000a */
[----:B------:R-:W-:Y:S01]  /*cf10*/  MOV R3, RZ ;  /* 0x000000ff00037202 */ /* 0x000fe20000000f00 */
[----:B------:R-:W-:Y:S01]  /*cf20*/  IMAD.MOV.U32 R0, RZ, RZ, 0x1c1f ;  /* 0x00001c1fff007424 */ /* 0x000fe200078e00ff */
[----:B------:R-:W-:Y:S02]  /*cf30*/  MOV R2, 0xcf50 ;  /* 0x0000cf5000027802 */ /* 0x000fe40000000f00 */
[----:B------:R-:W-:Y:S05]  /*cf40*/  CALL.REL.NOINC `($__internal_1_$__cuda_sm70_shflsync_idx_p) ;  /* 0x0000153000007944 */ /* 0x000fea0003c00000 */
[----:B------:R-:W-:Y:S01]  /*cf50*/  MOV R8, R0 ;  /* 0x0000000000087202 */ /* 0x000fe20000000f00 */
[----:B------:R-:W-:Y:S05]  /*cf60*/  BRA `(.L_x_126) ;  /* 0xffff56b000007947 */ /* 0x000fea000383ffff */
.L_x_39:
[----:B------:R-:W-:Y:S01]  /*cf70*/  IMAD.MOV.U32 R5, RZ, RZ, R12 ;  /* 0x000000ffff057224 */ /* 0x000fe200078e000c */
[----:B------:R-:W-:Y:S01]  /*cf80*/  MOV R3, RZ ;  /* 0x000000ff00037202 */ /* 0x000fe20000000f00 */
[----:B------:R-:W-:Y:S01]  /*cf90*/  IMAD.MOV.U32 R0, RZ, RZ, 0x1c1f ;  /* 0x00001c1fff007424 */ /* 0x000fe200078e00ff */
[----:B------:R-:W-:Y:S02]  /*cfa0*/  MOV R2, 0xcfc0 ;  /* 0x0000cfc000027802 */ /* 0x000fe40000000f00 */
[----:B-12---:R-:W-:Y:S05]  /*cfb0*/  CALL.REL.NOINC `($__internal_1_$__cuda_sm70_shflsync_idx_p) ;  /* 0x000014c000007944 */ /* 0x006fea0003c00000 */
[----:B------:R-:W-:Y:S05]  /*cfc0*/  BRA `(.L_x_127) ;  /* 0xffff567000007947 */ /* 0x000fea000383ffff */
.L_x_42:
[----:B--2---:R-:W-:Y:S01]  /*cfd0*/  IMAD.MOV.U32 R5, RZ, RZ, R10 ;  /* 0x000000ffff057224 */ /* 0x004fe200078e000a */
[----:B------:R-:W-:Y:S01]  /*cfe0*/  MOV R3, 0x1 ;  /* 0x0000000100037802 */ /* 0x000fe20000000f00 */
[----:B----4-:R-:W-:Y:S01]  /*cff0*/  IMAD.MOV.U32 R0, RZ, RZ, 0x1c1f ;  /* 0x00001c1fff007424 */ /* 0x010fe200078e00ff */
[----:B------:R-:W-:-:S02]  /*d000*/  MOV R2, 0xd020 ;  /* 0x0000d02000027802 */ /* 0x000fc40000000f00 */
[----:B-1-3--:R-:W-:Y:S05]  /*d010*/  CALL.REL.NOINC `($__internal_1_$__cuda_sm70_shflsync_idx_p) ;  /* 0x0000146000007944 */ /* 0x00afea0003c00000 */
[----:B------:R-:W-:Y:S01]  /*d020*/  IMAD.MOV.U32 R8, RZ, RZ, R0 ;  /* 0x000000ffff087224 */ /* 0x000fe200078e0000 */
[----:B------:R-:W-:Y:S01]  /*d030*/  MOV R3, 0x1 ;  /* 0x0000000100037802 */ /* 0x000fe20000000f00 */
[----:B------:R-:W-:Y:S01]  /*d040*/  IMAD.MOV.U32 R5, RZ, RZ, R12 ;  /* 0x000000ffff057224 */ /* 0x000fe200078e000c */
[----:B------:R-:W-:-:S02]  /*d050*/  MOV R0, 0x1c1f ;  /* 0x00001c1f00007802 */ /* 0x000fc40000000f00 */
[----:B------:R-:W-:Y:S02]  /*d060*/  MOV R2, 0xd080 ;  /* 0x0000d08000027802 */ /* 0x000fe40000000f00 */
[----:B------:R-:W-:Y:S05]  /*d070*/  CALL.REL.NOINC `($__internal_1_$__cuda_sm70_shflsync_idx_p) ;  /* 0x0000140000007944 */ /* 0x000fea0003c00000 */
[----:B------:R-:W-:Y:S05]  /*d080*/  BRA `(.L_x_128) ;  /* 0xffff573000007947 */ /* 0x000fea000383ffff */
.L_x_45:
[----:B-1----:R-:W-:Y:S01]  /*d090*/  IMAD.MOV.U32 R5, RZ, RZ, R10 ;  /* 0x000000ffff057224 */ /* 0x002fe200078e000a */
[----:B------:R-:W-:Y:S01]  /*d0a0*/  MOV R3, 0x2 ;  /* 0x0000000200037802 */ /* 0x000fe20000000f00 */
[----:B----4-:R-:W-:Y:S01]  /*d0b0*/  IMAD.MOV.U32 R0, RZ, RZ, 0x1c1f ;  /* 0x00001c1fff007424 */ /* 0x010fe200078e00ff */
[----:B------:R-:W-:Y:S02]  /*d0c0*/  MOV R2, 0xd0e0 ;  /* 0x0000d0e000027802 */ /* 0x000fe40000000f00 */
[----:B--23--:R-:W-:Y:S05]  /*d0d0*/  CALL.REL.NOINC `($__internal_1_$__cuda_sm70_shflsync_idx_p) ;  /* 0x000013a000007944 */ /* 0x00cfea0003c00000 */
[----:B------:R-:W-:Y:S01]  /*d0e0*/  MOV R8, R0 ;  /* 0x0000000000087202 */ /* 0x000fe20000000f00 */
[----:B------:R-:W-:Y:S05]  /*d0f0*/  BRA `(.L_x_129) ;  /* 0xffff583000007947 */ /* 0x000fea000383ffff */
.L_x_46:
[----:B------:R-:W-:Y:S01]  /*d100*/  IMAD.MOV.U32 R5, RZ, RZ, R12 ;  /* 0x000000ffff057224 */ /* 0x000fe200078e000c */
[----:B------:R-:W-:Y:S01]  /*d110*/  MOV R3, 0x2 ;  /* 0x0000000200037802 */ /* 0x000fe20000000f00 */
[----:B----4-:R-:W-:Y:S01]  /*d120*/  IMAD.MOV.U32 R0, RZ, RZ, 0x1c1f ;  /* 0x00001c1fff007424 */ /* 0x010fe200078e00ff */
[----:B------:R-:W-:Y:S02]  /*d130*/  MOV R2, 0xd150 ;  /* 0x0000d15000027802 */ /* 0x000fe40000000f00 */
[----:B-123--:R-:W-:Y:S05]  /*d140*/  CALL.REL.NOINC `($__internal_1_$__cuda_sm70_shflsync_idx_p) ;  /* 0x0000133000007944 */ /* 0x00efea0003c00000 */
[----:B------:R-:W-:Y:S05]  /*d150*/  BRA `(.L_x_130) ;  /* 0xffff57f000007947 */ /* 0x000fea000383ffff */
.L_x_49:
[----:B-1----:R-:W-:Y:S01]  /*d160*/  IMAD.MOV.U32 R5, RZ, RZ, R10 ;  /* 0x000000ffff057224 */ /* 0x002fe200078e000a */
[----:B------:R-:W-:Y:S01]  /*d170*/  MOV R3, 0x3 ;  /* 0x0000000300037802 */ /* 0x000fe20000000f00 */
[----:B------:R-:W-:Y:S01]  /*d180*/  IMAD.MOV.U32 R0, RZ, RZ, 0x1c1f ;  /* 0x00001c1fff007424 */ /* 0x000fe200078e00ff */
[----:B------:R-:W-:-:S02]  /*d190*/  MOV R2, 0xd1b0 ;  /* 0x0000d1b000027802 */ /* 0x000fc40000000f00 */
[----:B--234-:R-:W-:Y:S05]  /*d1a0*/  CALL.REL.NOINC `($__internal_1_$__cuda_sm70_shflsync_idx_p) ;  /* 0x000012d000007944 */ /* 0x01cfea0003c00000 */
[----:B------:R-:W-:Y:S01]  /*d1b0*/  IMAD.MOV.U32 R8, RZ, RZ, R0 ;  /* 0x000000ffff087224 */ /* 0x000fe200078e0000 */
[----:B------:R-:W-:Y:S01]  /*d1c0*/  MOV R3, 0x3 ;  /* 0x0000000300037802 */ /* 0x000fe20000000f00 */
[----:B------:R-:W-:Y:S01]  /*d1d0*/  IMAD.MOV.U32 R5, RZ, RZ, R12 ;  /* 0x000000ffff057224 */ /* 0x000fe200078e000c */
[----:B------:R-:W-:-:S02]  /*d1e0*/  MOV R0, 0x1c1f ;  /* 0x00001c1f00007802 */ /* 0x000fc40000000f00 */
[----:B------:R-:W-:Y:S02]  /*d1f0*/  MOV R2, 0xd210 ;  /* 0x0000d21000027802 */ /* 0x000fe40000000f00 */
[----:B------:R-:W-:Y:S05]  /*d200*/  CALL.REL.NOINC `($__internal_1_$__cuda_sm70_shflsync_idx_p) ;  /* 0x0000127000007944 */ /* 0x000fea0003c00000 */
[----:B------:R-:W-:Y:S05]  /*d210*/  BRA `(.L_x_131) ;  /* 0xffff58b000007947 */ /* 0x000fea000383ffff */
.L_x_56:
[----:B------:R-:W-:Y:S01]  /*d220*/  IMAD.MOV.U32 R0, RZ, RZ, R200 ;  /* 0x000000ffff007224 */ /* 0x000fe200078e00c8 */
[----:B------:R-:W-:Y:S01]  /*d230*/  MOV R10, 0x1f ;  /* 0x0000001f000a7802 */ /* 0x000fe20000000f00 */
[----:B------:R-:W-:Y:S01]  /*d240*/  IMAD.MOV.U32 R3, RZ, RZ, 0x2 ;  /* 0x00000002ff037424 */ /* 0x000fe200078e00ff */
[----:B------:R-:W-:Y:S02]  /*d250*/  MOV R9, 0xffffffff ;  /* 0xffffffff00097802 */ /* 0x000fe40000000f00 */
[----:B------:R-:W-:Y:S02]  /*d260*/  MOV R2, 0xd280 ;  /* 0x0000d28000027802 */ /* 0x000fe40000000f00 */
[----:B------:R-:W-:Y:S05]  /*d270*/  CALL.REL.NOINC `($__internal_0_$__cuda_sm70_shflsync_bfly_p) ;  /* 0x000011c000007944 */ /* 0x000fea0003c00000 */
[----:B------:R-:W-:Y:S01]  /*d280*/  FADD.FTZ R0, R200, R8 ;  /* 0x00000008c8007221 */ /* 0x000fe20000010000 */
[----:B------:R-:W-:Y:S02]  /*d290*/  MOV R3, 0x1 ;  /* 0x0000000100037802 */ /* 0x000fe40000000f00 */
[----:B------:R-:W-:Y:S02]  /*d2a0*/  MOV R2, 0xd2c0 ;  /* 0x0000d2c000027802 */ /* 0x000fe40000000f00 */
[----:B------:R-:W-:Y:S05]  /*d2b0*/  CALL.REL.NOINC `($__internal_0_$__cuda_sm70_shflsync_bfly_p) ;  /* 0x0000118000007944 */ /* 0x000fea0003c00000 */
[----:B------:R-:W-:Y:S01]  /*d2c0*/  FADD.FTZ R5, R0, R8 ;  /* 0x0000000800057221 */ /* 0x000fe20000010000 */
[----:B------:R-:W-:Y:S02]  /*d2d0*/  MOV R0, R213 ;  /* 0x000000d500007202 */ /* 0x000fe40000000f00 */
[----:B------:R-:W-:-:S02]  /*d2e0*/  MOV R3, 0x2 ;  /* 0x0000000200037802 */ /* 0x000fc40000000f00 */
[----:B------:R-:W-:Y:S02]  /*d2f0*/  MOV R2, 0xd310 ;  /* 0x0000d31000027802 */ /* 0x000fe40000000f00 */
[----:B------:R-:W-:Y:S05]  /*d300*/  CALL.REL.NOINC `($__internal_0_$__cuda_sm70_shflsync_bfly_p) ;  /* 0x0000113000007944 */ /* 0x000fea0003c00000 */
[----:B------:R-:W-:Y:S01]  /*d310*/  FADD.FTZ R4, R213, R8 ;  /* 0x00000008d5047221 */ /* 0x000fe20000010000 */
[----:B------:R-:W-:Y:S02]  /*d320*/  MOV R3, 0x1 ;  /* 0x0000000100037802 */ /* 0x000fe40000000f00 */
[----:B------:R-:W-:Y:S02]  /*d330*/  MOV R2, 0xd360 ;  /* 0x0000d36000027802 */ /* 0x000fe40000000f00 */
[----:B------:R-:W-:Y:S02]  /*d340*/  MOV R0, R4 ;  /* 0x0000000400007202 */ /* 0x000fe40000000f00 */
[----:B------:R-:W-:Y:S05]  /*d350*/  CALL.REL.NOINC `($__internal_0_$__cuda_sm70_shflsync_bfly_p) ;  /* 0x000010e000007944 */ /* 0x000fea0003c00000 */
[----:B------:R-:W-:Y:S01]  /*d360*/  FADD.FTZ R4, R4, R8 ;  /* 0x0000000804047221 */ /* 0x000fe20000010000 */
[----:B------:R-:W-:Y:S02]  /*d370*/  MOV R0, R214 ;  /* 0x000000d600007202 */ /* 0x000fe40000000f00 */
[----:B------:R-:W-:Y:S02]  /*d380*/  MOV R3, 0x2 ;  /* 0x0000000200037802 */ /* 0x000fe40000000f00 */
[----:B------:R-:W-:-:S02]  /*d390*/  MOV R2, 0xd3b0 ;  /* 0x0000d3b000027802 */ /* 0x000fc40000000f00 */
[----:B------:R-:W-:Y:S05]  /*d3a0*/  CALL.REL.NOINC `($__internal_0_$__cuda_sm70_shflsync_bfly_p) ;  /* 0x0000109000007944 */ /* 0x000fea0003c00000 */
[----:B------:R-:W-:Y:S01]  /*d3b0*/  FADD.FTZ R7, R214, R8 ;  /* 0x00000008d6077221 */ /* 0x000fe20000010000 */
[----:B------:R-:W-:-:S02]  /*d3c0*/  MOV R3, 0x1 ;  /* 0x0000000100037802 */ /* 0x000fc40000000f00 */
[----:B------:R-:W-:Y:S02]  /*d3d0*/  MOV R2, 0xd400 ;  /* 0x0000d40000027802 */ /* 0x000fe40000000f00 */
[----:B------:R-:W-:Y:S02]  /*d3e0*/  MOV R0, R7 ;  /* 0x0000000700007202 */ /* 0x000fe40000000f00 */
[----:B------:R-:W-:Y:S05]  /*d3f0*/  CALL.REL.NOINC `($__internal_0_$__cuda_sm70_shflsync_bfly_p) ;  /* 0x0000104000007944 */ /* 0x000fea0003c00000 */
[----:B------:R-:W-:Y:S01]  /*d400*/  FADD.FTZ R7, R7, R8 ;  /* 0x0000000807077221 */ /* 0x000fe20000010000 */
[----:B------:R-:W-:Y:S02]  /*d410*/  MOV R0, R215 ;  /* 0x000000d700007202 */ /* 0x000fe40000000f00 */
[----:B------:R-:W-:Y:S02]  /*d420*/  MOV R3, 0x2 ;  /* 0x0000000200037802 */ /* 0x000fe40000000f00 */
[----:B------:R-:W-:Y:S02]  /*d430*/  MOV R2, 0xd450 ;  /* 0x0000d45000027802 */ /* 0x000fe40000000f00 */
[----:B------:R-:W-:Y:S05]  /*d440*/  CALL.REL.NOINC `($__internal_0_$__cuda_sm70_shflsync_bfly_p) ;  /* 0x00000ff000007944 */ /* 0x000fea0003c00000 */
[----:B------:R-:W-:Y:S01]  /*d450*/  FADD.FTZ R6, R215, R8 ;  /* 0x00000008d7067221 */ /* 0x000fe20000010000 */
[----:B------:R-:W-:Y:S02]  /*d460*/  MOV R3, 0x1 ;  /* 0x0000000100037802 */ /* 0x000fe40000000f00 */
[----:B------:R-:W-:-:S02]  /*d470*/  MOV R2, 0xd4a0 ;  /* 0x0000d4a000027802 */ /* 0x000fc40000000f00 */
[----:B------:R-:W-:Y:S02]  /*d480*/  MOV R0, R6 ;  /* 0x0000000600007202 */ /* 0x000fe40000000f00 */
[----:B------:R-:W-:Y:S05]  /*d490*/  CALL.REL.NOINC `($__internal_0_$__cuda_sm70_shflsync_bfly_p) ;  /* 0x00000fa000007944 */ /* 0x000fea0003c00000 */
[----:B------:R-:W-:Y:S05]  /*d4a0*/  BRA `(.L_x_132) ;  /* 0xffffa91000007947 */ /* 0x000fea000383ffff */
.L_x_63:
[----:B-1234-:R-:W-:Y:S01]  /*d4b0*/  IMAD.MOV.U32 R5, RZ, RZ, R12 ;  /* 0x000000ffff057224 */ /* 0x01efe200078e000c */
[----:B------:R-:W-:Y:S01]  /*d4c0*/  MOV R3, RZ ;  /* 0x000000ff00037202 */ /* 0x000fe20000000f00 */
[----:B------:R-:W-:Y:S01]  /*d4d0*/  IMAD.MOV.U32 R0, RZ, RZ, 0x1c1f ;  /* 0x00001c1fff007424 */ /* 0x000fe200078e00ff */
[----:B------:R-:W-:Y:S02]  /*d4e0*/  MOV R2, 0xd500 ;  /* 0x0000d50000027802 */ /* 0x000fe40000000f00 */
[----:B------:R-:W-:Y:S05]  /*d4f0*/  CALL.REL.NOINC `($__internal_1_$__cuda_sm70_shflsync_idx_p) ;  /* 0x00000f8000007944 */ /* 0x000fea0003c00000 */
[----:B------:R-:W-:Y:S01]  /*d500*/  MOV R10, R0 ;  /* 0x00000000000a7202 */ /* 0x000fe20000000f00 */
[----:B------:R-:W-:Y:S05]  /*d510*/  BRA `(.L_x_133) ;  /* 0xffffc2a000007947 */ /* 0x000fea000383ffff */
.L_x_64:
[----:B------:R-:W-:Y:S01]  /*d520*/  IMAD.MOV.U32 R5, RZ, RZ, R13 ;  /* 0x000000ffff057224 */ /* 0x000fe200078e000d */
[----:B------:R-:W-:Y:S01]  /*d530*/  MOV R3, RZ ;  /* 0x000000ff00037202 */ /* 0x000fe20000000f00 */
[----:B------:R-:W-:Y:S01]  /*d540*/  IMAD.MOV.U32 R0, RZ, RZ, 0x1c1f ;  /* 0x00001c1fff007424 */ /* 0x000fe200078e00ff */
[----:B------:R-:W-:Y:S02]  /*d550*/  MOV R2, 0xd570 ;  /* 0x0000d57000027802 */ /* 0x000fe40000000f00 */
[----:B-12---:R-:W-:Y:S05]  /*d560*/  CALL.REL.NOINC `($__internal_1_$__cuda_sm70_shflsync_idx_p) ;  /* 0x00000f1000007944 */ /* 0x006fea0003c00000 */
[----:B------:R-:W-:Y:S05]  /*d570*/  BRA `(.L_x_134) ;  /* 0xffffc26000007947 */ /* 0x000fea000383ffff */
.L_x_67:
[----:B------:R-:W-:Y:S01]  /*d580*/  IMAD.MOV.U32 R5, RZ, RZ, R12 ;  /* 0x000000ffff057224 */ /* 0x000fe200078e000c */
[----:B--2---:R-:W-:Y:S01]  /*d590*/  MOV R3, 0x1 ;  /* 0x0000000100037802 */ /* 0x004fe20000000f00 */
        /* <DEDUP_REMOVED lines=10> */
.L_x_70:
[----:B------:R-:W-:Y:S01]  /*d640*/  IMAD.MOV.U32 R5, RZ, RZ, R12 ;  /* 0x000000ffff057224 */ /* 0x000fe200078e000c */
[----:B-1----:R-:W-:Y:S01]  /*d650*/  MOV R3, 0x2 ;  /* 0x0000000200037802 */ /* 0x002fe20000000f00 */
[----:B----4-:R-:W-:Y:S01]  /*d660*/  IMAD.MOV.U32 R0, RZ, RZ, 0x1c1f ;  /* 0x00001c1fff007424 */ /* 0x010fe200078e00ff */
[----:B------:R-:W-:Y:S02]  /*d670*/  MOV R2, 0xd690 ;  /* 0x0000d69000027802 */ /* 0x000fe40000000f00 */
[----:B--23--:R-:W-:Y:S05]  /*d680*/  CALL.REL.NOINC `($__internal_1_$__cuda_sm70_shflsync_idx_p) ;  /* 0x00000df000007944 */ /* 0x00cfea0003c00000 */
[----:B------:R-:W-:Y:S01]  /*d690*/  MOV R10, R0 ;  /* 0x00000000000a7202 */ /* 0x000fe20000000f00 */
[----:B------:R-:W-:Y:S05]  /*d6a0*/  BRA `(.L_x_136) ;  /* 0xffffc3d000007947 */ /* 0x000fea000383ffff */
.L_x_71:
[----:B------:R-:W-:Y:S01]  /*d6b0*/  IMAD.MOV.U32 R5, RZ, RZ, R13 ;  /* 0x000000ffff057224 */ /* 0x000fe200078e000d */
[----:B------:R-:W-:Y:S01]  /*d6c0*/  MOV R3, 0x2 ;  /* 0x0000000200037802 */ /* 0x000fe20000000f00 */
[----:B----4-:R-:W-:Y:S01]  /*d6d0*/  IMAD.MOV.U32 R0, RZ, RZ, 0x1c1f ;  /* 0x00001c1fff007424 */ /* 0x010fe200078e00ff */
[----:B------:R-:W-:Y:S02]  /*d6e0*/  MOV R2, 0xd700 ;  /* 0x0000d70000027802 */ /* 0x000fe40000000f00 */
[----:B-123--:R-:W-:Y:S05]  /*d6f0*/  CALL.REL.NOINC `($__internal_1_$__cuda_sm70_shflsync_idx_p) ;  /* 0x00000d8000007944 */ /* 0x00efea0003c00000 */
[----:B------:R-:W-:Y:S05]  /*d700*/  BRA `(.L_x_137) ;  /* 0xffffc39000007947 */ /* 0x000fea000383ffff */
.L_x_74:
[----:B------:R-:W-:Y:S01]  /*d710*/  IMAD.MOV.U32 R5, RZ, RZ, R12 ;  /* 0x000000ffff057224 */ /* 0x000fe200078e000c */
[----:B-1----:R-:W-:Y:S01]  /*d720*/  MOV R3, 0x3 ;  /* 0x0000000300037802 */ /* 0x002fe20000000f00 */
        /* <DEDUP_REMOVED lines=10> */
.L_x_76:
[----:B------:R-:W-:Y:S01]  /*d7d0*/  IMAD.MOV.U32 R5, RZ, RZ, R12 ;  /* 0x000000ffff057224 */ /* 0x000fe200078e000c */
[----:B------:R-:W-:Y:S01]  /*d7e0*/  MOV R3, RZ ;  /* 0x000000ff00037202 */ /* 0x000fe20000000f00 */
[----:B------:R-:W-:Y:S01]  /*d7f0*/  IMAD.MOV.U32 R0, RZ, RZ, 0x1c1f ;  /* 0x00001c1fff007424 */ /* 0x000fe200078e00ff */
[----:B------:R-:W-:Y:S02]  /*d800*/  MOV R2, 0xd820 ;  /* 0x0000d82000027802 */ /* 0x000fe40000000f00 */
[----:B------:R-:W-:Y:S05]  /*d810*/  CALL.REL.NOINC `($__internal_1_$__cuda_sm70_shflsync_idx_p) ;  /* 0x00000c6000007944 */ /* 0x000fea0003c00000 */
[----:B------:R-:W-:Y:S01]  /*d820*/  MOV R4, R0 ;  /* 0x0000000000047202 */ /* 0x000fe20000000f00 */
[----:B------:R-:W-:Y:S05]  /*d830*/  BRA `(.L_x_139) ;  /* 0xffffc71000007947 */ /* 0x000fea000383ffff */
.L_x_77:
[----:B------:R-:W-:Y:S01]  /*d840*/  IMAD.MOV.U32 R5, RZ, RZ, R13 ;  /* 0x000000ffff057224 */ /* 0x000fe200078e000d */
[----:B------:R-:W-:Y:S01]  /*d850*/  MOV R3, RZ ;  /* 0x000000ff00037202 */ /* 0x000fe20000000f00 */
[----:B------:R-:W-:Y:S01]  /*d860*/  IMAD.MOV.U32 R0, RZ, RZ, 0x1c1f ;  /* 0x00001c1fff007424 */ /* 0x000fe200078e00ff */
[----:B------:R-:W-:Y:S02]  /*d870*/  MOV R2, 0xd890 ;  /* 0x0000d89000027802 */ /* 0x000fe40000000f00 */
[----:B-12---:R-:W-:Y:S05]  /*d880*/  CALL.REL.NOINC `($__internal_1_$__cuda_sm70_shflsync_idx_p) ;  /* 0x00000bf000007944 */ /* 0x006fea0003c00000 */
[----:B------:R-:W-:Y:S05]  /*d890*/  BRA `(.L_x_140) ;  /* 0xffffc6d000007947 */ /* 0x000fea000383ffff */
.L_x_80:
        /* <DEDUP_REMOVED lines=12> */
.L_x_83:
[----:B------:R-:W-:Y:S01]  /*d960*/  IMAD.MOV.U32 R5, RZ, RZ, R12 ;  /* 0x000000ffff057224 */ /* 0x000fe200078e000c */
[----:B-1----:R-:W-:Y:S01]  /*d970*/  MOV R3, 0x2 ;  /* 0x0000000200037802 */ /* 0x002fe20000000f00 */
[----:B----4-:R-:W-:Y:S01]  /*d980*/  IMAD.MOV.U32 R0, RZ, RZ, 0x1c1f ;  /* 0x00001c1fff007424 */ /* 0x010fe200078e00ff */
[----:B------:R-:W-:Y:S02]  /*d990*/  MOV R2, 0xd9b0 ;  /* 0x0000d9b000027802 */ /* 0x000fe40000000f00 */
[----:B--23--:R-:W-:Y:S05]  /*d9a0*/  CALL.REL.NOINC `($__internal_1_$__cuda_sm70_shflsync_idx_p) ;  /* 0x00000ad000007944 */ /* 0x00cfea0003c00000 */
[----:B------:R-:W-:Y:S01]  /*d9b0*/  MOV R4, R0 ;  /* 0x0000000000047202 */ /* 0x000fe20000000f00 */
[----:B------:R-:W-:Y:S05]  /*d9c0*/  BRA `(.L_x_142) ;  /* 0xffffcf5000007947 */ /* 0x000fea000383ffff */
.L_x_84:
[----:B------:R-:W-:Y:S01]  /*d9d0*/  IMAD.MOV.U32 R5, RZ, RZ, R13 ;  /* 0x000000ffff057224 */ /* 0x000fe200078e000d */
[----:B------:R-:W-:Y:S01]  /*d9e0*/  MOV R3, 0x2 ;  /* 0x0000000200037802 */ /* 0x000fe20000000f00 */
[----:B----4-:R-:W-:Y:S01]  /*d9f0*/  IMAD.MOV.U32 R0, RZ, RZ, 0x1c1f ;  /* 0x00001c1fff007424 */ /* 0x010fe200078e00ff */
[----:B------:R-:W-:Y:S02]  /*da00*/  MOV R2, 0xda20 ;  /* 0x0000da2000027802 */ /* 0x000fe40000000f00 */
[----:B-123--:R-:W-:Y:S05]  /*da10*/  CALL.REL.NOINC `($__internal_1_$__cuda_sm70_shflsync_idx_p) ;  /* 0x00000a6000007944 */ /* 0x00efea0003c00000 */
[----:B------:R-:W-:Y:S05]  /*da20*/  BRA `(.L_x_143) ;  /* 0xffffcf1000007947 */ /* 0x000fea000383ffff */
.L_x_87:
[----:B------:R-:W-:Y:S01]  /*da30*/  IMAD.MOV.U32 R5, RZ, RZ, R12 ;  /* 0x000000ffff057224 */ /* 0x000fe200078e000c */
[----:B--2---:R-:W-:Y:S01]  /*da40*/  MOV R3, 0x3 ;  /* 0x0000000300037802 */ /* 0x004fe20000000f00 */
[----:B-1----:R-:W-:Y:S01]  /*da50*/  IMAD.MOV.U32 R0, RZ, RZ, 0x1c1f ;  /* 0x00001c1fff007424 */ /* 0x002fe200078e00ff */
[----:B------:R-:W-:-:S02]  /*da60*/  MOV R2, 0xda80 ;  /* 0x0000da8000027802 */ /* 0x000fc40000000f00 */
[----:B---34-:R-:W-:Y:S05]  /*da70*/  CALL.REL.NOINC `($__internal_1_$__cuda_sm70_shflsync_idx_p) ;  /* 0x00000a0000007944 */ /* 0x018fea0003c00000 */
[----:B------:R-:W-:Y:S01]  /*da80*/  IMAD.MOV.U32 R4, RZ, RZ, R0 ;  /* 0x000000ffff047224 */ /* 0x000fe200078e0000 */
[----:B------:R-:W-:Y:S01]  /*da90*/  MOV R3, 0x3 ;  /* 0x0000000300037802 */ /* 0x000fe20000000f00 */
[----:B------:R-:W-:Y:S01]  /*daa0*/  IMAD.MOV.U32 R5, RZ, RZ, R13 ;  /* 0x000000ffff057224 */ /* 0x000fe200078e000d */
[----:B------:R-:W-:-:S02]  /*dab0*/  MOV R0, 0x1c1f ;  /* 0x00001c1f00007802 */ /* 0x000fc40000000f00 */
[----:B------:R-:W-:Y:S02]  /*dac0*/  MOV R2, 0xdae0 ;  /* 0x0000dae000027802 */ /* 0x000fe40000000f00 */
[----:B------:R-:W-:Y:S05]  /*dad0*/  CALL.REL.NOINC `($__internal_1_$__cuda_sm70_shflsync_idx_p) ;  /* 0x000009a000007944 */ /* 0x000fea0003c00000 */
[----:B------:R-:W-:Y:S05]  /*dae0*/  BRA `(.L_x_144) ;  /* 0xffffd34000007947 */ /* 0x000fea000383ffff */
.L_x_91:
[----:B------:R-:W-:Y:S01]  /*daf0*/  IMAD.MOV.U32 R5, RZ, RZ, R9 ;  /* 0x000000ffff057224 */ /* 0x000fe200078e0009 */
[----:B------:R-:W-:Y:S01]  /*db00*/  MOV R3, RZ ;  /* 0x000000ff00037202 */ /* 0x000fe20000000f00 */
[----:B------:R-:W-:Y:S01]  /*db10*/  IMAD.MOV.U32 R0, RZ, RZ, 0x1c1f ;  /* 0x00001c1fff007424 */ /* 0x000fe200078e00ff */
[----:B------:R-:W-:Y:S02]  /*db20*/  MOV R2, 0xdb40 ;  /* 0x0000db4000027802 */ /* 0x000fe40000000f00 */
[----:B------:R-:W-:Y:S05]  /*db30*/  CALL.REL.NOINC `($__internal_1_$__cuda_sm70_shflsync_idx_p) ;  /* 0x0000094000007944 */ /* 0x000fea0003c00000 */
[----:B------:R-:W-:Y:S01]  /*db40*/  MOV R8, R0 ;  /* 0x0000000000087202 */ /* 0x000fe20000000f00 */
[----:B------:R-:W-:Y:S05]  /*db50*/  BRA `(.L_x_145) ;  /* 0xffffdf1000007947 */ /* 0x000fea000383ffff */
.L_x_92:
[----:B------:R-:W-:Y:S01]  /*db60*/  IMAD.MOV.U32 R5, RZ, RZ, R12 ;  /* 0x000000ffff057224 */ /* 0x000fe200078e000c */
[----:B------:R-:W-:Y:S01]  /*db70*/  MOV R3, RZ ;  /* 0x000000ff00037202 */ /* 0x000fe20000000f00 */
[----:B------:R-:W-:Y:S01]  /*db80*/  IMAD.MOV.U32 R0, RZ, RZ, 0x1c1f ;  /* 0x00001c1fff007424 */ /* 0x000fe200078e00ff */
[----:B------:R-:W-:Y:S02]  /*db90*/  MOV R2, 0xdbb0 ;  /* 0x0000dbb000027802 */ /* 0x000fe40000000f00 */
[----:B-12---:R-:W-:Y:S05]  /*dba0*/  CALL.REL.NOINC `($__internal_1_$__cuda_sm70_shflsync_idx_p) ;  /* 0x000008d000007944 */ /* 0x006fea0003c00000 */
[----:B------:R-:W-:Y:S05]  /*dbb0*/  BRA `(.L_x_146) ;  /* 0xffffded000007947 */ /* 0x000fea000383ffff */
.L_x_95:
        /* <DEDUP_REMOVED lines=12> */
.L_x_98:
[----:B-1----:R-:W-:Y:S01]  /*dc80*/  IMAD.MOV.U32 R5, RZ, RZ, R9 ;  /* 0x000000ffff057224 */ /* 0x002fe200078e0009 */
[----:B------:R-:W-:Y:S01]  /*dc90*/  MOV R3, 0x2 ;  /* 0x0000000200037802 */ /* 0x000fe20000000f00 */
[----:B----4-:R-:W-:Y:S01]  /*dca0*/  IMAD.MOV.U32 R0, RZ, RZ, 0x1c1f ;  /* 0x00001c1fff007424 */ /* 0x010fe200078e00ff */
[----:B------:R-:W-:Y:S02]  /*dcb0*/  MOV R2, 0xdcd0 ;  /* 0x0000dcd000027802 */ /* 0x000fe40000000f00 */
[----:B--23--:R-:W-:Y:S05]  /*dcc0*/  CALL.REL.NOINC `($__internal_1_$__cuda_sm70_shflsync_idx_p) ;  /* 0x000007b000007944 */ /* 0x00cfea0003c00000 */
[----:B------:R-:W-:Y:S01]  /*dcd0*/  MOV R8, R0 ;  /* 0x0000000000087202 */ /* 0x000fe20000000f00 */
[----:B------:R-:W-:Y:S05]  /*dce0*/  BRA `(.L_x_148) ;  /* 0xffffe05000007947 */ /* 0x000fea000383ffff */
.L_x_99:
[----:B------:R-:W-:Y:S01]  /*dcf0*/  IMAD.MOV.U32 R5, RZ, RZ, R12 ;  /* 0x000000ffff057224 */ /* 0x000fe200078e000c */
[----:B------:R-:W-:Y:S01]  /*dd00*/  MOV R3, 0x2 ;  /* 0x0000000200037802 */ /* 0x000fe20000000f00 */
[----:B----4-:R-:W-:Y:S01]  /*dd10*/  IMAD.MOV.U32 R0, RZ, RZ, 0x1c1f ;  /* 0x00001c1fff007424 */ /* 0x010fe200078e00ff */
[----:B------:R-:W-:Y:S02]  /*dd20*/  MOV R2, 0xdd40 ;  /* 0x0000dd4000027802 */ /* 0x000fe40000000f00 */
[----:B-123--:R-:W-:Y:S05]  /*dd30*/  CALL.REL.NOINC `($__internal_1_$__cuda_sm70_shflsync_idx_p) ;  /* 0x0000074000007944 */ /* 0x00efea0003c00000 */
[----:B------:R-:W-:Y:S05]  /*dd40*/  BRA `(.L_x_149) ;  /* 0xffffe01000007947 */ /* 0x000fea000383ffff */
.L_x_102:
        /* <DEDUP_REMOVED lines=12> */
.L_x_104:
[----:B---3--:R-:W-:Y:S01]  /*de10*/  IMAD.MOV.U32 R5, RZ, RZ, R74 ;  /* 0x000000ffff057224 */ /* 0x008fe200078e004a */
[----:B------:R-:W-:Y:S01]  /*de20*/  MOV R3, RZ ;  /* 0x000000ff00037202 */ /* 0x000fe20000000f00 */
[----:B------:R-:W-:Y:S01]  /*de30*/  IMAD.MOV.U32 R0, RZ, RZ, 0x1f ;  /* 0x0000001fff007424 */ /* 0x000fe200078e00ff */
[----:B------:R-:W-:Y:S02]  /*de40*/  MOV R2, 0xde60 ;  /* 0x0000de6000027802 */ /* 0x000fe40000000f00 */
[----:B-12---:R-:W-:Y:S05]  /*de50*/  CALL.REL.NOINC `($__internal_1_$__cuda_sm70_shflsync_idx_p) ;  /* 0x0000062000007944 */ /* 0x006fea0003c00000 */
[----:B------:R-:W-:Y:S01]  /*de60*/  MOV R9, R0 ;  /* 0x0000000000097202 */ /* 0x000fe20000000f00 */
[----:B------:R-:W-:Y:S05]  /*de70*/  BRA `(.L_x_151) ;  /* 0xffffe23000007947 */ /* 0x000fea000383ffff */
.L_x_105:
[----:B---3--:R-:W-:Y:S01]  /*de80*/  IMAD.MOV.U32 R5, RZ, RZ, R74 ;  /* 0x000000ffff057224 */ /* 0x008fe200078e004a */
[----:B------:R-:W-:Y:S01]  /*de90*/  MOV R3, 0x1 ;  /* 0x0000000100037802 */ /* 0x000fe20000000f00 */
[----:B------:R-:W-:Y:S01]  /*dea0*/  IMAD.MOV.U32 R0, RZ, RZ, 0x1f ;  /* 0x0000001fff007424 */ /* 0x000fe200078e00ff */
[----:B------:R-:W-:Y:S02]  /*deb0*/  MOV R2, 0xded0 ;  /* 0x0000ded000027802 */ /* 0x000fe40000000f00 */
[----:B-12-4-:R-:W-:Y:S05]  /*dec0*/  CALL.REL.NOINC `($__internal_1_$__cuda_sm70_shflsync_idx_p) ;  /* 0x000005b000007944 */ /* 0x016fea0003c00000 */
[----:B------:R-:W-:Y:S01]  /*ded0*/  MOV R8, R0 ;  /* 0x0000000000087202 */ /* 0x000fe20000000f00 */
[----:B------:R-:W-:Y:S05]  /*dee0*/  BRA `(.L_x_152) ;  /* 0xffffe1e000007947 */ /* 0x000fea000383ffff */
.L_x_106:
[----:B------:R-:W-:Y:S02]  /*def0*/  MOV R2, 0x1 ;  /* 0x0000000100027802 */ /* 0x000fe40000000f00 */
[----:B------:R-:W-:-:S02]  /*df00*/  MOV R3, 0xdf20 ;  /* 0x0000df2000037802 */ /* 0x000fc40000000f00 */
[----:B--234-:R-:W-:Y:S05]  /*df10*/  CALL.REL.NOINC `($__internal_2_$__cuda_sm70_shflsync_up_p) ;  /* 0x000005b000007944 */ /* 0x01cfea0003c00000 */
[----:B------:R-:W-:Y:S05]  /*df20*/  BRA `(.L_x_153) ;  /* 0xffffe2c000007947 */ /* 0x000fea000383ffff */
.L_x_107:
[----:B------:R-:W-:Y:S02]  /*df30*/  MOV R2, 0x2 ;  /* 0x0000000200027802 */ /* 0x000fe40000000f00 */
[----:B------:R-:W-:-:S02]  /*df40*/  MOV R3, 0xdf60 ;  /* 0x0000df6000037802 */ /* 0x000fc40000000f00 */
[----:B--2-4-:R-:W-:Y:S05]  /*df50*/  CALL.REL.NOINC `($__internal_2_$__cuda_sm70_shflsync_up_p) ;  /* 0x0000057000007944 */ /* 0x014fea0003c00000 */
        /* <DEDUP_REMOVED lines=23> */
.L_x_111:
[----:B------:R-:W-:Y:S02]  /*e0d0*/  MOV R2, 0x1 ;  /* 0x0000000100027802 */ /* 0x000fe40000000f00 */
[----:B------:R-:W-:Y:S02]  /*e0e0*/  MOV R3, 0xe100 ;  /* 0x0000e10000037802 */ /* 0x000fe40000000f00 */
[----:B------:R-:W-:Y:S05]  /*e0f0*/  CALL.REL.NOINC `($__internal_2_$__cuda_sm70_shflsync_up_p) ;  /* 0x000003d000007944 */ /* 0x000fea0003c00000 */
[----:B------:R-:W-:Y:S01]  /*e100*/  MOV R2, R4 ;  /* 0x0000000400027202 */ /* 0x000fe20000000f00 */
[----:B------:R-:W-:Y:S05]  /*e110*/  BRA `(.L_x_155) ;  /* 0xffffe32000007947 */ /* 0x000fea000383ffff */
.L_x_112:
[----:B------:R-:W-:Y:S02]  /*e120*/  MOV R2, 0x2 ;  /* 0x0000000200027802 */ /* 0x000fe40000000f00 */
[----:B------:R-:W-:Y:S02]  /*e130*/  MOV R3, 0xe150 ;  /* 0x0000e15000037802 */ /* 0x000fe40000000f00 */
        /* <DEDUP_REMOVED lines=24> */
.L_x_114:
[----:B------:R-:W-:Y:S02]  /*e2c0*/  SEL R0, RZ, 0x1, P0 ;  /* 0x00000001ff007807 */ /* 0x000fe40000000000 */
[----:B------:R-:W-:Y:S02]  /*e2d0*/  MOV R2, 0xe2f0 ;  /* 0x0000e2f000027802 */ /* 0x000fe40000000f00 */
[----:B-1----:R-:W-:Y:S05]  /*e2e0*/  CALL.REL.NOINC `($__internal_3_$__cuda_sm70_votesync_ballot) ;  /* 0x0000025000007944 */ /* 0x002fea0003c00000 */
[----:B------:R-:W-:Y:S01]  /*e2f0*/  MOV R10, R0 ;  /* 0x00000000000a7202 */ /* 0x000fe20000000f00 */
[----:B------:R-:W-:Y:S05]  /*e300*/  BRA `(.L_x_157) ;  /* 0xffffe2c000007947 */ /* 0x000fea000383ffff */
.L_x_115:
[----:B------:R-:W-:Y:S01]  /*e310*/  IMAD.MOV.U32 R5, RZ, RZ, R6 ;  /* 0x000000ffff057224 */ /* 0x000fe200078e0006 */
[----:B---3--:R-:W-:Y:S01]  /*e320*/  MOV R3, R12 ;  /* 0x0000000c00037202 */ /* 0x008fe20000000f00 */
[----:B------:R-:W-:Y:S01]  /*e330*/  IMAD.MOV.U32 R0, RZ, RZ, 0x1f ;  /* 0x0000001fff007424 */ /* 0x000fe200078e00ff */
[----:B------:R-:W-:Y:S02]  /*e340*/  MOV R2, 0xe360 ;  /* 0x0000e36000027802 */ /* 0x000fe40000000f00 */
[----:B-12---:R-:W-:Y:S05]  /*e350*/  CALL.REL.NOINC `($__internal_1_$__cuda_sm70_shflsync_idx_p) ;  /* 0x0000012000007944 */ /* 0x006fea0003c00000 */
[----:B------:R-:W-:Y:S01]  /*e360*/  IMAD.MOV.U32 R8, RZ, RZ, R0 ;  /* 0x000000ffff087224 */ /* 0x000fe200078e0000 */
[----:B------:R-:W-:Y:S01]  /*e370*/  MOV R3, R12 ;  /* 0x0000000c00037202 */ /* 0x000fe20000000f00 */
[----:B------:R-:W-:Y:S01]  /*e380*/  IMAD.MOV.U32 R5, RZ, RZ, R7 ;  /* 0x000000ffff057224 */ /* 0x000fe200078e0007 */
[----:B------:R-:W-:Y:S02]  /*e390*/  MOV R0, 0x1f ;  /* 0x0000001f00007802 */ /* 0x000fe40000000f00 */
[----:B------:R-:W-:-:S02]  /*e3a0*/  MOV R2, 0xe3c0 ;  /* 0x0000e3c000027802 */ /* 0x000fc40000000f00 */
[----:B------:R-:W-:Y:S05]  /*e3b0*/  CALL.REL.NOINC `($__internal_1_$__cuda_sm70_shflsync_idx_p) ;  /* 0x000000c000007944 */ /* 0x000fea0003c00000 */
[----:B------:R-:W-:Y:S01]  /*e3c0*/  MOV R7, R0 ;  /* 0x0000000000077202 */ /* 0x000fe20000000f00 */
[----:B------:R-:W-:Y:S05]  /*e3d0*/  BRA `(.L_x_158) ;  /* 0xffffe23000007947 */ /* 0x000fea000383ffff */
.L_x_118:
[----:B------:R-:W-:Y:S01]  /*e3e0*/  IMAD.MOV.U32 R5, RZ, RZ, R4 ;  /* 0x000000ffff057224 */ /* 0x000fe200078e0004 */
[----:B------:R-:W-:-:S02]  /*e3f0*/  MOV R0, 0x1f ;  /* 0x0000001f00007802 */ /* 0x000fc40000000f00 */
[----:B------:R-:W-:Y:S02]  /*e400*/  MOV R2, 0xe420 ;  /* 0x0000e42000027802 */ /* 0x000fe40000000f00 */
[----:B-1234-:R-:W-:Y:S05]  /*e410*/  CALL.REL.NOINC `($__internal_1_$__cuda_sm70_shflsync_idx_p) ;  /* 0x0000006000007944 */ /* 0x01efea0003c00000 */
[----:B------:R-:W-:Y:S01]  /*e420*/  MOV R13, R0 ;  /* 0x00000000000d7202 */ /* 0x000fe20000000f00 */
[----:B------:R-:W-:Y:S05]  /*e430*/  BRA `(.L_x_117) ;  /* 0xffffe23000007947 */ /* 0x000fea000383ffff */
        .weak           $__internal_0_$__cuda_sm70_shflsync_bfly_p
        .type           $__internal_0_$__cuda_sm70_shflsync_bfly_p,@function
        .size           $__internal_0_$__cuda_sm70_shflsync_bfly_p,($__internal_1_$__cuda_sm70_shflsync_idx_p - $__internal_0_$__cuda_sm70_shflsync_bfly_p)
$__internal_0_$__cuda_sm70_shflsync_bfly_p:
[----:B------:R-:W-:Y:S04]  /*e440*/  WARPSYNC R9 ;  /* 0x0000000900007348 */ /* 0x000fe80003800000 */
[----:B------:R1:W2:Y:S02]  /*e450*/  SHFL.BFLY PT, R8, R0, R3, R10 ;  /* 0x0c00000300087389 */ /* 0x0002a400000e000a */
[----:B-1----:R-:W-:-:S04]  /*e460*/  MOV R3, 0x0 ;  /* 0x0000000000037802 */ /* 0x002fc80000000f00 */
[----:B--2---:R-:W-:Y:S05]  /*e470*/  RET.REL.NODEC R2 `(_ZN7cutlass13device_kernelIN5flash19enable_sm80_to_sm89INS1_16FlashAttnFwdSm80INS1_25CollectiveMainloopFwdSm80ILi4ELi1ELb0EN4cute5tupleIJNS5_1CILi128EEENS7_ILi48EEENS7_ILi96EEEEEELi96ENS_10bfloat16_tEfNS_4arch4Sm80ELb0ELb0ELb0ELb1ELb0ELb0ELb1ELb1EEENS1_21CollectiveEpilogueFwdINS6_IJS8_SA_S9_EEENS6_IJNS7_ILi1EEESI_SI_EEESC_SE_Li128ELb1ELb1ELb1ELb0EEENS1_36VarlenDynamicPersistentTileSchedulerILi128ELi48ELi128ELi128ELb1ELb1ELb0ELb0ELb1ELb1EEEEEEEEEvNT_6ParamsE) ;  /* 0xffff1b8002007950 */ /* 0x004fea0003c3ffff */
        .weak           $__internal_1_$__cuda_sm70_shflsync_idx_p
        .type           $__internal_1_$__cuda_sm70_shflsync_idx_p,@function
        .size           $__internal_1_$__cuda_sm70_shflsync_idx_p,($__internal_2_$__cuda_sm70_shflsync_up_p - $__internal_1_$__cuda_sm70_shflsync_idx_p)
$__internal_1_$__cuda_sm70_shflsync_idx_p:
[----:B------:R-:W-:-:S04]  /*e480*/  MOV R15, 0xffffffff ;  /* 0xffffffff000f7802 */ /* 0x000fc80000000f00 */
[----:B------:R-:W-:Y:S04]  /*e490*/  WARPSYNC R15 ;  /* 0x0000000f00007348 */ /* 0x000fe80003800000 */
[----:B------:R1:W2:Y:S02]  /*e4a0*/  SHFL.IDX PT, R0, R5, R3, R0 ;  /* 0x0000000305007389 */ /* 0x0002a400000e0000 */
[----:B-1----:R-:W-:-:S04]  /*e4b0*/  MOV R3, 0x0 ;  /* 0x0000000000037802 */ /* 0x002fc80000000f00 */
[----:B--2---:R-:W-:Y:S05]  /*e4c0*/  RET.REL.NODEC R2 `(_ZN7cutlass13device_kernelIN5flash19enable_sm80_to_sm89INS1_16FlashAttnFwdSm80INS1_25CollectiveMainloopFwdSm80ILi4ELi1ELb0EN4cute5tupleIJNS5_1CILi128EEENS7_ILi48EEENS7_ILi96EEEEEELi96ENS_10bfloat16_tEfNS_4arch4Sm80ELb0ELb0ELb0ELb1ELb0ELb0ELb1ELb1EEENS1_21CollectiveEpilogueFwdINS6_IJS8_SA_S9_EEENS6_IJNS7_ILi1EEESI_SI_EEESC_SE_Li128ELb1ELb1ELb1ELb0EEENS1_36VarlenDynamicPersistentTileSchedulerILi128ELi48ELi128ELi128ELb1ELb1ELb0ELb0ELb1ELb1EEEEEEEEEvNT_6ParamsE) ;  /* 0xffff1b3002007950 */ /* 0x004fea0003c3ffff */
        .weak           $__internal_2_$__cuda_sm70_shflsync_up_p
        .type           $__internal_2_$__cuda_sm70_shflsync_up_p,@function
        .size           $__internal_2_$__cuda_sm70_shflsync_up_p,($__internal_3_$__cuda_sm70_votesync_ballot - $__internal_2_$__cuda_sm70_shflsync_up_p)
$__internal_2_$__cuda_sm70_shflsync_up_p:
[----:B------:R-:W-:Y:S02]  /*e4d0*/  IMAD.MOV.U32 R4, RZ, RZ, RZ ;  /* 0x000000ffff047224 */ /* 0x000fe400078e00ff */
[----:B------:R-:W-:-:S04]  /*e4e0*/  IMAD.MOV.U32 R10, RZ, RZ, -0x1 ;  /* 0xffffffffff0a7424 */ /* 0x000fc800078e00ff */
[----:B------:R-:W-:Y:S04]  /*e4f0*/  WARPSYNC R10 ;  /* 0x0000000a00007348 */ /* 0x000fe80003800000 */
[----:B------:R1:W2:Y:S02]  /*e500*/  SHFL.UP PT, R4, R0, R2, R4 ;  /* 0x0400000200047389 */ /* 0x0002a400000e0004 */
[----:B-1----:R-:W-:Y:S02]  /*e510*/  MOV R2, R3 ;  /* 0x0000000300027202 */ /* 0x002fe40000000f00 */
[----:B------:R-:W-:-:S04]  /*e520*/  MOV R3, 0x0 ;  /* 0x0000000000037802 */ /* 0x000fc80000000f00 */
[----:B--2---:R-:W-:Y:S05]  /*e530*/  RET.REL.NODEC R2 `(_ZN7cutlass13device_kernelIN5flash19enable_sm80_to_sm89INS1_16FlashAttnFwdSm80INS1_25CollectiveMainloopFwdSm80ILi4ELi1ELb0EN4cute5tupleIJNS5_1CILi128EEENS7_ILi48EEENS7_ILi96EEEEEELi96ENS_10bfloat16_tEfNS_4arch4Sm80ELb0ELb0ELb0ELb1ELb0ELb0ELb1ELb1EEENS1_21CollectiveEpilogueFwdINS6_IJS8_SA_S9_EEENS6_IJNS7_ILi1EEESI_SI_EEESC_SE_Li128ELb1ELb1ELb1ELb0EEENS1_36VarlenDynamicPersistentTileSchedulerILi128ELi48ELi128ELi128ELb1ELb1ELb0ELb0ELb1ELb1EEEEEEEEEvNT_6ParamsE) ;  /* 0xffff1ac002007950 */ /* 0x004fea0003c3ffff */
        .weak           $__internal_3_$__cuda_sm70_votesync_ballot
        .type           $__internal_3_$__cuda_sm70_votesync_ballot,@function
        .size           $__internal_3_$__cuda_sm70_votesync_ballot,(.L_x_1425 - $__internal_3_$__cuda_sm70_votesync_ballot)
$__internal_3_$__cuda_sm70_votesync_ballot:
[----:B------:R-:W-:Y:S01]  /*e540*/  ISETP.NE.U32.AND P0, PT, R0, 0x1, PT ;  /* 0x000000010000780c */ /* 0x000fe20003f05070 */
[----:B------:R-:W-:-:S04]  /*e550*/  IMAD.MOV.U32 R3, RZ, RZ, -0x1 ;  /* 0xffffffffff037424 */ /* 0x000fc800078e00ff */
[----:B------:R-:W-:Y:S08]  /*e560*/  WARPSYNC R3 ;  /* 0x0000000300007348 */ /* 0x000ff00003800000 */
[----:B------:R-:W-:-:S04]  /*e570*/  VOTE.ANY R0, PT, !P0 ;  /* 0x0000000000007806 */ /* 0x000fc800040e0100 */
[----:B------:R-:W-:Y:S01]  /*e580*/  LOP3.LUT R0, R0, R3, RZ, 0xc0, !PT ;  /* 0x0000000300007212 */ /* 0x000fe200078ec0ff */
[----:B------:R-:W-:-:S04]  /*e590*/  IMAD.MOV.U32 R3, RZ, RZ, 0x0 ;  /* 0x00000000ff037424 */ /* 0x000fc800078e00ff */
[----:B------:R-:W-:Y:S05]  /*e5a0*/  RET.REL.NODEC R2 `(_ZN7cutlass13device_kernelIN5flash19enable_sm80_to_sm89INS1_16FlashAttnFwdSm80INS1_25CollectiveMainloopFwdSm80ILi4ELi1ELb0EN4cute5tupleIJNS5_1CILi128EEENS7_ILi48EEENS7_ILi96EEEEEELi96ENS_10bfloat16_tEfNS_4arch4Sm80ELb0ELb0ELb0ELb1ELb0ELb0ELb1ELb1EEENS1_21CollectiveEpilogueFwdINS6_IJS8_SA_S9_EEENS6_IJNS7_ILi1EEESI_SI_EEESC_SE_Li128ELb1ELb1ELb1ELb0EEENS1_36VarlenDynamicPersistentTileSchedulerILi128ELi48ELi128ELi128ELb1ELb1ELb0ELb0ELb1ELb1EEEEEEEEEvNT_6ParamsE) ;  /* 0xffff1a5002007950 */ /* 0x000fea0003c3ffff */
.L_x_159:
        /* <DEDUP_REMOVED lines=13> */
.L_x_1425:


//--------------------- .text._ZN7cutlass13device_kernelIN5flash19enable_sm80_to_sm89INS1_16FlashAttnFwdSm80INS1_25CollectiveMainloopFwdSm80ILi4ELi1ELb0EN4cute5tupleIJNS5_1CILi128EEENS7_ILi48EEENS7_ILi96EEEEEELi96ENS_10bfloat16_tEfNS_4arch4Sm80ELb0ELb0ELb0ELb1ELb0ELb1ELb1ELb1EEENS1_21CollectiveEpilogueFwdINS6_IJS8_SA_S9_EEENS6_IJNS7_ILi1EEESI_SI_EEESC_SE_Li128ELb1ELb1ELb1ELb0EEENS1_36VarlenDynamicPersistentTileSchedulerILi128ELi48ELi128ELi128ELb1ELb1ELb0ELb0ELb1ELb1EEEEEEEEEvNT_6ParamsE --------------------------
	.section	.text._ZN7cutlass13device_kernelIN5flash19enable_sm80_to_sm89INS1_16FlashAttnFwdSm80INS1_25CollectiveMainloopFwdSm80ILi4ELi1ELb0EN4cute5tupleIJNS5_1CILi128EEENS7_ILi48EEENS7_ILi96EEEEEELi96ENS_10bfloat16_tEfNS_4arch4Sm80ELb0ELb0ELb0ELb1ELb0ELb1ELb1ELb1EEENS1_21CollectiveEpilogueFwdINS6_IJS8_SA_S9_EEENS6_IJNS7_ILi1EEESI_SI_EEESC_SE_Li128ELb1ELb1ELb1ELb0EEENS1_36VarlenDynamicPersistentTileSchedulerILi128ELi48ELi128ELi128ELb1ELb1ELb0ELb0ELb1ELb1EEEEEEEEEvNT_6ParamsE,"ax",@progbits
	.sectioninfo	@"SHI_REGISTERS=255"
	.align	128
.text._ZN7cutlass13device_kernelIN5flash19enable_sm80_to_sm89INS1_16FlashAttnFwdSm80INS1_25CollectiveMainloopFwdSm80ILi4ELi1ELb0EN4cute5tupleIJNS5_1CILi128EEENS7_ILi48EEENS7_ILi96EEEEEELi96ENS_10bfloat16_tEfNS_4arch4Sm80ELb0ELb0ELb0ELb1ELb0ELb1ELb1ELb1EEENS1_21CollectiveEpilogueFwdINS6_IJS8_SA_S9_EEENS6_IJNS7_ILi1EEESI_SI_EEESC_SE_Li128ELb1ELb1ELb1ELb0EEENS1_36VarlenDynamicPersistentTileSchedulerILi128ELi48ELi128ELi128ELb1ELb1ELb0ELb0ELb1ELb1EEEEEEEEEvNT_6ParamsE:
        .type           _ZN7cutlass13device_kernelIN5flash19enable_sm80_to_sm89INS1_16FlashAttnFwdSm80INS1_25CollectiveMainloopFwdSm80ILi4ELi1ELb0EN4cute5tupleIJNS5_1CILi128EEENS7_ILi48EEENS7_ILi96EEEEEELi96ENS_10bfloat16_tEfNS_4arch4Sm80ELb0ELb0ELb0ELb1ELb0ELb1ELb1ELb1EEENS1_21CollectiveEpilogueFwdINS6_IJS8_SA_S9_EEENS6_IJNS7_ILi1EEESI_SI_EEESC_SE_Li128ELb1ELb1ELb1ELb0EEENS1_36VarlenDynamicPersistentTileSchedulerILi128ELi48ELi128ELi128ELb1ELb1ELb0ELb0ELb1ELb1EEEEEEEEEvNT_6ParamsE,@function
        .size           _ZN7cutlass13device_kernelIN5flash19enable_sm80_to_sm89INS1_16FlashAttnFwdSm80INS1_25CollectiveMainloopFwdSm80ILi4ELi1ELb0EN4cute5tupleIJNS5_1CILi128EEENS7_ILi48EEENS7_ILi96EEEEEELi96ENS_10bfloat16_tEfNS_4arch4Sm80ELb0ELb0ELb0ELb1ELb0ELb1ELb1ELb1EEENS1_21CollectiveEpilogueFwdINS6_IJS8_SA_S9_EEENS6_IJNS7_ILi1EEESI_SI_EEESC_SE_Li128ELb1ELb1ELb1ELb0EEENS1_36VarlenDynamicPersistentTileSchedulerILi128ELi48ELi128ELi128ELb1ELb1ELb0ELb0ELb1ELb1EEEEEEEEEvNT_6ParamsE,(.L_x_1430 - _ZN7cutlass13device_kernelIN5flash19enable_sm80_to_sm89INS1_16FlashAttnFwdSm80INS1_25CollectiveMainloopFwdSm80ILi4ELi1ELb0EN4cute5tupleIJNS5_1CILi128EEENS7_ILi48EEENS7_ILi96EEEEEELi96ENS_10bfloat16_tEfNS_4arch4Sm80ELb0ELb0ELb0ELb1ELb0ELb1ELb1ELb1EEENS1_21CollectiveEpilogueFwdINS6_IJS8_SA_S9_EEENS6_IJNS7_ILi1EEESI_SI_EEESC_SE_Li128ELb1ELb1ELb1ELb0EEENS1_36VarlenDynamicPersistentTileSchedulerILi128ELi48ELi128ELi128ELb1ELb1ELb0ELb0ELb1ELb1EEEEEEEEEvNT_6ParamsE)
        .other          _ZN7cutlass13device_kernelIN5flash19enable_sm80_to_sm89INS1_16FlashAttnFwdSm80INS1_25CollectiveMainloopFwdSm80ILi4ELi1ELb0EN4cute5tupleIJNS5_1CILi128EEENS7_ILi48EEENS7_ILi96EEEEEELi96ENS_10bfloat16_tEfNS_4arch4Sm80ELb0ELb0ELb0ELb1ELb0ELb1ELb1ELb1EEENS1_21CollectiveEpilogueFwdINS6_IJS8_SA_S9_EEENS6_IJNS7_ILi1EEESI_SI_EEESC_SE_Li128ELb1ELb1ELb1ELb0EEENS1_36VarlenDynamicPersistentTileSchedulerILi128ELi48ELi128ELi128ELb1ELb1ELb0ELb0ELb1ELb1EEEEEEEEEvNT_6ParamsE,@"STO_CUDA_ENTRY STV_DEFAULT"
_ZN7cutlass13device_kernelIN5flash19enable_sm80_to_sm89INS1_16FlashAttnFwdSm80INS1_25CollectiveMainloopFwdSm80ILi4ELi1ELb0EN4cute5tupleIJNS5_1CILi128EEENS7_ILi48EEENS7_ILi96EEEEEELi96ENS_10bfloat16_tEfNS_4arch4Sm80ELb0ELb0ELb0ELb1ELb0ELb1ELb1ELb1EEENS1_21CollectiveEpilogueFwdINS6_IJS8_SA_S9_EEENS6_IJNS7_ILi1EEESI_SI_EEESC_SE_Li128ELb1ELb1ELb1ELb0EEENS1_36VarlenDynamicPersistentTileSchedulerILi128ELi48ELi128ELi128ELb1ELb1ELb0ELb0ELb1ELb1EEEEEEEEEvNT_6ParamsE:
[----:B------:R-:W-:-:S03]  /*0000*/  MOV R1, c[0x0][0x28] ;  /* 0x00000a0000017a02 */ /* 0x000fc60000000f00 */
[----:B------:R-:W1:Y:S01]  /*0010*/  S2R R2, SR_TID.X ;  /* 0x0000000000027919 */ /* 0x000e620000002100 */
[----:B------:R-:W-:Y:S01]  /*0020*/  IADD3 R1, R1, -0x88, RZ ;  /* 0xffffff7801017810 */ /* 0x000fe20007ffe0ff */
[----:B------:R-:W-:Y:S01]  /*0030*/  ULDC.64 UR6, c[0x0][0x118] ;  /* 0x0000460000067ab9 */ /* 0x000fe20000000a00 */
[----:B-1----:R-:W-:-:S05]  /*0040*/  SHF.R.U32.HI R0, RZ, 0x5, R2 ;  /* 0x00000005ff007819 */ /* 0x002fca0000011602 */
[----:B------:R-:W1:Y:S02]  /*0050*/  SHFL.IDX PT, R3, R0, RZ, 0x1f ;  /* 0x00001fff00037589 */ /* 0x000e6400000e0000 */
[----:B-1----:R-:W-:Y:S02]  /*0060*/  ISETP.NE.AND P0, PT, R3, RZ, PT ;  /* 0x000000ff0300720c */ /* 0x002fe40003f05270 */
[----:B------:R-:W-:Y:S11]  /*0070*/  STL [R1+0x7c], R3 ;  /* 0x00007c0301007387 */ /* 0x000ff60000100800 */
[----:B------:R-:W-:Y:S06]  /*0080*/  @P0 BAR.SYNC.DEFER_BLOCKING 0x5, 0x80 ;  /* 0x0142000000000b1d */ /* 0x000fec0000010000 */
[----:B------:R-:W1:Y:S04]  /*0090*/  @P0 LDS.128 R4, [0xc080] ;  /* 0x00c08000ff040984 */ /* 0x000e680000000c00 */
[----:B-1----:R1:W-:Y:S04]  /*00a0*/  @P0 STL.64 [R1], R4 ;  /* 0x0000000401000387 */ /* 0x0023e80000100a00 */
[----:B------:R1:W-:Y:S04]  /*00b0*/  @P0 STL.64 [R1+0x8], R6 ;  /* 0x0000080601000387 */ /* 0x0003e80000100a00 */
[----:B------:R-:W-:Y:S06]  /*00c0*/  @P0 BAR.ARV 0x4, 0x80 ;  /* 0x0102000000000b1d */ /* 0x000fec0000002000 */
[----:B------:R-:W-:Y:S05]  /*00d0*/  @P0 BRA `(.L_x_160) ;  /* 0x00000b1000000947 */ /* 0x000fea0003800000 */
[----:B------:R-:W-:Y:S01]  /*00e0*/  LOP3.LUT R14, R2, 0x1f, RZ, 0xc0, !PT ;  /* 0x0000001f020e7812 */ /* 0x000fe200078ec0ff */
[----:B------:R-:W-:Y:S01]  /*00f0*/  CS2R R8, SRZ ;  /* 0x0000000000087805 */ /* 0x000fe2000001ff00 */
[----:B-1----:R-:W-:-:S02]  /*0100*/  IMAD.MOV.U32 R7, RZ, RZ, RZ ;  /* 0x000000ffff077224 */ /* 0x002fc400078e00ff */
[----:B------:R-:W-:-:S04]  /*0110*/  ISETP.NE.AND P6, PT, R14, 0x1f, PT ;  /* 0x0000001f0e00780c */ /* 0x000fc80003fc5270 */
[----:B------:R-:W-:-:S13]  /*0120*/  ISETP.GE.OR P0, PT, R14, c[0x0][0x53c], !P6 ;  /* 0x00014f000e007a0c */ /* 0x000fda0007706670 */
[----:B------:R-:W-:Y:S02]  /*0130*/  @!P0 IMAD.MOV.U32 R4, RZ, RZ, 0x4 ;  /* 0x00000004ff048424 */ /* 0x000fe400078e00ff */
[----:B------:R-:W-:Y:S02]  /*0140*/  @!P0 IMAD.MOV.U32 R2, RZ, RZ, 0x4 ;  /* 0x00000004ff028424 */ /* 0x000fe400078e00ff */
[----:B------:R-:W-:-:S04]  /*0150*/  @!P0 IMAD.WIDE.U32 R4, R14, R4, c[0x0][0x580] ;  /* 0x000160000e048625 */ /* 0x000fc800078e0004 */
[C---:B------:R-:W-:Y:S01]  /*0160*/  @!P0 IMAD.WIDE.U32 R2, R14.reuse, R2, c[0x0][0x578] ;  /* 0x00015e000e028625 */ /* 0x040fe200078e0002 */
[----:B------:R-:W2:Y:S04]  /*0170*/  @!P0 LDG.E R8, [R4.64] ;  /* 0x0000000604088981 */ /* 0x000ea8000c1e1900 */
[----:B------:R-:W2:Y:S01]  /*0180*/  @!P0 LDG.E R7, [R2.64] ;  /* 0x0000000602078981 */ /* 0x000ea2000c1e1900 */
[C---:B------:R-:W-:Y:S01]  /*0190*/  ISETP.NE.AND P5, PT, R14.reuse, RZ, PT ;  /* 0x000000ff0e00720c */ /* 0x040fe20003fa5270 */
[----:B------:R-:W1:Y:S01]  /*01a0*/  S2UR UR4, SR_CTAID.X ;  /* 0x00000000000479c3 */ /* 0x000e620000002500 */
[C---:B------:R-:W-:Y:S02]  /*01b0*/  ISETP.GE.U32.AND P4, PT, R14.reuse, 0x2, PT ;  /* 0x000000020e00780c */ /* 0x040fe40003f86070 */
[----:B------:R-:W-:-:S02]  /*01c0*/  ISETP.GE.U32.AND P3, PT, R14, 0x4, PT ;  /* 0x000000040e00780c */ /* 0x000fc40003f66070 */
[C---:B------:R-:W-:Y:S02]  /*01d0*/  ISETP.GE.U32.AND P2, PT, R14.reuse, 0x8, PT ;  /* 0x000000080e00780c */ /* 0x040fe40003f46070 */
[----:B------:R-:W-:Y:S01]  /*01e0*/  ISETP.GE.U32.AND P1, PT, R14, 0x10, PT ;  /* 0x000000100e00780c */ /* 0x000fe20003f26070 */
[----:B--2---:R-:W-:-:S05]  /*01f0*/  IMAD R4, R8, R7, RZ ;  /* 0x0000000708047224 */ /* 0x004fca00078e02ff */
[----:B------:R-:W2:Y:S02]  /*0200*/  SHFL.UP PT, R0, R4, 0x1, RZ ;  /* 0x0420000004007989 */ /* 0x000ea400000e00ff */
[----:B--2---:R-:W-:-:S05]  /*0210*/  SEL R0, R0, RZ, P5 ;  /* 0x000000ff00007207 */ /* 0x004fca0002800000 */
[----:B------:R-:W-:-:S05]  /*0220*/  IMAD.IADD R4, R4, 0x1, R0 ;  /* 0x0000000104047824 */ /* 0x000fca00078e0200 */
        /* <DEDUP_REMOVED lines=12> */
[----:B------:R-:W2:Y:S02]  /*02f0*/  SHFL.IDX PT, R6, R4, 0x1f, 0x1f ;  /* 0x03e01f0004067f89 */ /* 0x000ea400000e0000 */
[----:B--2---:R-:W-:-:S04]  /*0300*/  IMAD R6, R6, c[0x0][0x538], RZ ;  /* 0x00014e0006067a24 */ /* 0x004fc800078e02ff */
[----:B------:R-:W-:Y:S01]  /*0310*/  IMAD.MOV.U32 R0, RZ, RZ, R6 ;  /* 0x000000ffff007224 */ /* 0x000fe200078e0006 */
[----:B-1----:R-:W-:-:S13]  /*0320*/  ISETP.GT.AND P0, PT, R6, UR4, PT ;  /* 0x0000000406007c0c */ /* 0x002fda000bf04270 */
[----:B------:R-:W-:Y:S05]  /*0330*/  @P0 BRA `(.L_x_161) ;  /* 0x0000027000000947 */ /* 0x000fea0003800000 */
[----:B------:R-:W-:Y:S02]  /*0340*/  MOV R6, R0 ;  /* 0x0000000000067202 */ /* 0x000fe40000000f00 */
[----:B------:R-:W-:-:S04]  /*0350*/  MOV R9, RZ ;  /* 0x000000ff00097202 */ /* 0x000fc80000000f00 */
.L_x_165:
        /* <DEDUP_REMOVED lines=12> */
[----:B------:R-:W2:Y:S04]  /*0420*/  @!P0 LDG.E R8, [R4.64] ;  /* 0x0000000604088981 */ /* 0x000ea8000c1e1900 */
[----:B------:R-:W2:Y:S02]  /*0430*/  @!P0 LDG.E R7, [R2.64] ;  /* 0x0000000602078981 */ /* 0x000ea4000c1e1900 */
[----:B--2---:R-:W-:Y:S01]  /*0440*/  IMAD R5, R8, R7, RZ ;  /* 0x0000000708057224 */ /* 0x004fe200078e02ff */
[----:B------:R-:W-:Y:S05]  /*0450*/  BRA.DIV ~URZ, `(.L_x_163) ;  /* 0x000173327f007947 */ /* 0x000fea000b800000 */
[----:B------:R1:W2:Y:S02]  /*0460*/  SHFL.UP PT, R0, R5, 0x1, RZ ;  /* 0x0420000005007989 */ /* 0x0002a400000e00ff */
.L_x_332:
        /* <DEDUP_REMOVED lines=16> */
.L_x_333:
[----:B--2---:R-:W-:-:S05]  /*0570*/  IMAD R0, R0, c[0x0][0x538], RZ ;  /* 0x00014e0000007a24 */ /* 0x004fca00078e02ff */
[----:B------:R-:W-:-:S04]  /*0580*/  IADD3 R6, R0, R6, RZ ;  /* 0x0000000600067210 */ /* 0x000fc80007ffe0ff */
[----:B------:R-:W-:-:S13]  /*0590*/  ISETP.GT.AND P0, PT, R6, UR4, PT ;  /* 0x0000000406007c0c */ /* 0x000fda000bf04270 */
[----:B-1----:R-:W-:Y:S05]  /*05a0*/  @!P0 BRA `(.L_x_165) ;  /* 0xfffffdb000008947 */ /* 0x002fea000383ffff */
.L_x_161:
[----:B------:R-:W-:-:S05]  /*05b0*/  IADD3 R12, -R0, R6, RZ ;  /* 0x00000006000c7210 */ /* 0x000fca0007ffe1ff */
[----:B------:R-:W-:-:S05]  /*05c0*/  IMAD R0, R4, c[0x0][0x538], R12 ;  /* 0x00014e0004007a24 */ /* 0x000fca00078e020c */
[----:B------:R-:W-:Y:S01]  /*05d0*/  ISETP.GT.AND P0, PT, R0, UR4, PT ;  /* 0x0000000400007c0c */ /* 0x000fe2000bf04270 */
[----:B------:R-:W-:-:S12]  /*05e0*/  BRA.DIV ~URZ, `(.L_x_166) ;  /* 0x000173b27f007947 */ /* 0x000fd8000b800000 */
[----:B------:R-:W-:-:S04]  /*05f0*/  VOTE.ANY R6, PT, !P0 ;  /* 0x0000000000067806 */ /* 0x000fc800040e0100 */
.L_x_334:
[----:B------:R1:W2:Y:S01]  /*0600*/  POPC R13, R6 ;  /* 0x00000006000d7309 */ /* 0x0002a20000000000 */
[----:B------:R-:W-:Y:S05]  /*0610*/  BRA.DIV ~URZ, `(.L_x_167) ;  /* 0x000173d27f007947 */ /* 0x000fea000b800000 */
[----:B--2---:R-:W2:Y:S04]  /*0620*/  SHFL.IDX PT, R11, R8, R13, 0x1f ;  /* 0x00001f0d080b7589 */ /* 0x004ea800000e0000 */
[----:B------:R3:W4:Y:S02]  /*0630*/  SHFL.IDX PT, R10, R7, R13, 0x1f ;  /* 0x00001f0d070a7589 */ /* 0x00072400000e0000 */
[----:B---3--:R-:W-:Y:S02]  /*0640*/  MOV R7, RZ ;  /* 0x000000ff00077202 */ /* 0x008fe40000000f00 */
.L_x_335:
[----:B--2-4-:R-:W-:Y:S01]  /*0650*/  ISETP.NE.AND P0, PT, R6, RZ, PT ;  /* 0x000000ff0600720c */ /* 0x014fe20003f05270 */
[----:B------:R-:W-:-:S12]  /*0660*/  BSSY B0, `(.L_x_168) ;  /* 0x0000005000007945 */ /* 0x000fd80003800000 */
[----:B------:R-:W-:Y:S05]  /*0670*/  @!P0 BRA `(.L_x_169) ;  /* 0x0000003000008947 */ /* 0x000fea0003800000 */
[----:B------:R-:W-:Y:S01]  /*0680*/  IADD3 R3, R13, -0x1, RZ ;  /* 0xffffffff0d037810 */ /* 0x000fe20007ffe0ff */
[----:B------:R-:W-:Y:S05]  /*0690*/  BRA.DIV ~URZ, `(.L_x_170) ;  /* 0x000174327f007947 */ /* 0x000fea000b800000 */
[----:B------:R2:W3:Y:S02]  /*06a0*/  SHFL.IDX PT, R7, R4, R3, 0x1f ;  /* 0x00001f0304077589 */ /* 0x0004e400000e0000 */
.L_x_169:
[----:B------:R-:W-:Y:S05]  /*06b0*/  BSYNC B0 ;  /* 0x0000000000007941 */ /* 0x000fea0003800000 */
.L_x_168:
[----:B------:R-:W-:Y:S01]  /*06c0*/  IABS R0, R11 ;  /* 0x0000000b00007213 */ /* 0x000fe20000000000 */
[----:B--23--:R-:W-:-:S04]  /*06d0*/  IMAD R4, R7, c[0x0][0x538], R12 ;  /* 0x00014e0007047a24 */ /* 0x00cfc800078e020c */
[----:B------:R-:W-:Y:S01]  /*06e0*/  IMAD.MOV.U32 R5, RZ, RZ, R0 ;  /* 0x000000ffff057224 */ /* 0x000fe200078e0000 */
[----:B------:R-:W-:Y:S01]  /*06f0*/  IABS R0, R10 ;  /* 0x0000000a00007213 */ /* 0x000fe20000000000 */
[----:B------:R2:W-:Y:S01]  /*0700*/  STL [R1], R4 ;  /* 0x0000000401007387 */ /* 0x0005e20000100800 */
[----:B------:R-:W-:Y:S01]  /*0710*/  IADD3 R12, -R4, UR4, RZ ;  /* 0x00000004040c7c10 */ /* 0x000fe2000fffe1ff */
[----:B------:R-:W3:Y:S02]  /*0720*/  I2F.RP R2, R5 ;  /* 0x0000000500027306 */ /* 0x000ee40000209400 */
[----:B------:R-:W-:Y:S01]  /*0730*/  IMAD.MOV.U32 R7, RZ, RZ, R0 ;  /* 0x000000ffff077224 */ /* 0x000fe200078e0000 */
[----:B-1----:R-:W-:Y:S02]  /*0740*/  IABS R6, R12 ;  /* 0x0000000c00067213 */ /* 0x002fe40000000000 */
[----:B------:R-:W-:-:S03]  /*0750*/  IABS R0, R11 ;  /* 0x0000000b00007213 */ /* 0x000fc60000000000 */
[----:B------:R-:W-:Y:S01]  /*0760*/  I2F.RP R8, R7 ;  /* 0x0000000700087306 */ /* 0x000fe20000209400 */
[----:B------:R-:W-:-:S07]  /*0770*/  IADD3 R0, RZ, -R0, RZ ;  /* 0x80000000ff007210 */ /* 0x000fce0007ffe0ff */
[----:B---3--:R-:W1:Y:S02]  /*0780*/  MUFU.RCP R2, R2 ;  /* 0x0000000200027308 */ /* 0x008e640000001000 */
[----:B-1----:R-:W-:-:S06]  /*0790*/  IADD3 R2, R2, 0xffffffe, RZ ;  /* 0x0ffffffe02027810 */ /* 0x002fcc0007ffe0ff */
[----:B------:R-:W1:Y:S02]  /*07a0*/  F2I.FTZ.U32.TRUNC.NTZ R3, R2 ;  /* 0x0000000200037305 */ /* 0x000e64000021f000 */
[----:B-1----:R-:W-:-:S04]  /*07b0*/  IMAD.MOV R2, RZ, RZ, -R3 ;  /* 0x000000ffff027224 */ /* 0x002fc800078e0a03 */
[----:B--2---:R-:W-:Y:S02]  /*07c0*/  IMAD R4, R2, R5, RZ ;  /* 0x0000000502047224 */ /* 0x004fe400078e02ff */
[----:B------:R-:W-:-:S04]  /*07d0*/  IMAD.MOV.U32 R2, RZ, RZ, RZ ;  /* 0x000000ffff027224 */ /* 0x000fc800078e00ff */
[----:B------:R-:W-:-:S04]  /*07e0*/  IMAD.HI.U32 R2, R3, R4, R2 ;  /* 0x0000000403027227 */ /* 0x000fc800078e0002 */
[----:B------:R-:W-:-:S04]  /*07f0*/  IMAD.MOV.U32 R3, RZ, RZ, R6 ;  /* 0x000000ffff037224 */ /* 0x000fc800078e0006 */
[----:B------:R-:W-:-:S04]  /*0800*/  IMAD.HI.U32 R2, R2, R3, RZ ;  /* 0x0000000302027227 */ /* 0x000fc800078e00ff */
[----:B------:R-:W-:Y:S02]  /*0810*/  IMAD R0, R2, R0, R3 ;  /* 0x0000000002007224 */ /* 0x000fe400078e0203 */
[----:B------:R-:W1:Y:S03]  /*0820*/  MUFU.RCP R3, R8 ;  /* 0x0000000800037308 */ /* 0x000e660000001000 */
[----:B------:R-:W-:Y:S02]  /*0830*/  ISETP.GT.U32.AND P0, PT, R5, R0, PT ;  /* 0x000000000500720c */ /* 0x000fe40003f04070 */
[----:B-1----:R-:W-:-:S11]  /*0840*/  IADD3 R3, R3, 0xffffffe, RZ ;  /* 0x0ffffffe03037810 */ /* 0x002fd60007ffe0ff */
[----:B------:R-:W-:Y:S01]  /*0850*/  @!P0 IMAD.IADD R0, R0, 0x1, -R5 ;  /* 0x0000000100008824 */ /* 0x000fe200078e0a05 */
[----:B------:R-:W-:Y:S02]  /*0860*/  @!P0 IADD3 R2, R2, 0x1, RZ ;  /* 0x0000000102028810 */ /* 0x000fe40007ffe0ff */
[----:B------:R-:W-:Y:S01]  /*0870*/  ISETP.NE.AND P0, PT, R11, RZ, PT ;  /* 0x000000ff0b00720c */ /* 0x000fe20003f05270 */
[----:B------:R-:W1:Y:S01]  /*0880*/  F2I.FTZ.U32.TRUNC.NTZ R3, R3 ;  /* 0x0000000300037305 */ /* 0x000e62000021f000 */
[----:B------:R-:W-:Y:S02]  /*0890*/  ISETP.GE.U32.AND P2, PT, R0, R5, PT ;  /* 0x000000050000720c */ /* 0x000fe40003f46070 */
[----:B------:R-:W-:-:S04]  /*08a0*/  LOP3.LUT R0, R12, R11, RZ, 0x3c, !PT ;  /* 0x0000000b0c007212 */ /* 0x000fc800078e3cff */
[----:B------:R-:W-:-:S07]  /*08b0*/  ISETP.GE.AND P1, PT, R0, RZ, PT ;  /* 0x000000ff0000720c */ /* 0x000fce0003f26270 */
[----:B------:R-:W-:Y:S02]  /*08c0*/  @P2 IADD3 R2, R2, 0x1, RZ ;  /* 0x0000000102022810 */ /* 0x000fe40007ffe0ff */
[----:B-1----:R-:W-:-:S03]  /*08d0*/  IADD3 R0, RZ, -R3, RZ ;  /* 0x80000003ff007210 */ /* 0x002fc60007ffe0ff */
[----:B------:R-:W-:Y:S02]  /*08e0*/  IMAD.MOV.U32 R4, RZ, RZ, R2 ;  /* 0x000000ffff047224 */ /* 0x000fe400078e0002 */
[----:B------:R-:W-:Y:S01]  /*08f0*/  IMAD.MOV.U32 R2, RZ, RZ, R0 ;  /* 0x000000ffff027224 */ /* 0x000fe200078e0000 */
[----:B------:R-:W-:Y:S01]  /*0900*/  IABS R0, R10 ;  /* 0x0000000a00007213 */ /* 0x000fe20000000000 */
[----:B------:R-:W-:Y:S01]  /*0910*/  @!P1 IMAD.MOV R4, RZ, RZ, -R4 ;  /* 0x000000ffff049224 */ /* 0x000fe200078e0a04 */
[----:B------:R-:W-:Y:S01]  /*0920*/  @!P0 LOP3.LUT R4, RZ, R11, RZ, 0x33, !PT ;  /* 0x0000000bff048212 */ /* 0x000fe200078e33ff */
[----:B------:R-:W-:Y:S01]  /*0930*/  IMAD R5, R2, R7, RZ ;  /* 0x0000000702057224 */ /* 0x000fe200078e02ff */
[----:B------:R-:W-:Y:S01]  /*0940*/  MOV R2, RZ ;  /* 0x000000ff00027202 */ /* 0x000fe20000000f00 */
[----:B------:R-:W-:Y:S01]  /*0950*/  IMAD.MOV R6, RZ, RZ, -R0 ;  /* 0x000000ffff067224 */ /* 0x000fe200078e0a00 */
[----:B------:R-:W-:-:S03]  /*0960*/  IABS R8, R4 ;  /* 0x0000000400087213 */ /* 0x000fc60000000000 */
        /* <DEDUP_REMOVED lines=19> */
[----:B------:R-:W-:Y:S02]  /*0aa0*/  IMAD R2, R10, R2, R4 ;  /* 0x000000020a027224 */ /* 0x000fe400078e0204 */
[----:B------:R-:W-:Y:S02]  /*0ab0*/  IMAD.IADD R4, R13, 0x1, R9 ;  /* 0x000000010d047824 */ /* 0x000fe400078e0209 */
[----:B------:R-:W-:-:S03]  /*0ac0*/  IMAD R0, R2, 0x10000, R0 ;  /* 0x0001000002007824 */ /* 0x000fc600078e0200 */
[----:B------:R1:W-:Y:S04]  /*0ad0*/  STL [R1+0xc], R4 ;  /* 0x00000c0401007387 */ /* 0x0003e80000100800 */
[----:B------:R1:W-:Y:S04]  /*0ae0*/  STL [R1+0x8], R0 ;  /* 0x0000080001007387 */ /* 0x0003e80000100800 */
[----:B------:R1:W-:Y:S01]  /*0af0*/  STL [R1+0x4], R3 ;  /* 0x0000040301007387 */ /* 0x0003e20000100800 */
[----:B------:R-:W-:Y:S05]  /*0b00*/  BRA `(.L_x_171) ;  /* 0x0000006000007947 */ /* 0x000fea0003800000 */
.L_x_162:
[----:B------:R-:W-:Y:S01]  /*0b10*/  MOV R0, UR4 ;  /* 0x0000000400007c02 */ /* 0x000fe20008000f00 */
[----:B------:R-:W-:Y:S04]  /*0b20*/  STL [R1+0x4], RZ ;  /* 0x000004ff01007387 */ /* 0x000fe80000100800 */
[----:B------:R1:W-:Y:S04]  /*0b30*/  STL [R1], R0 ;  /* 0x0000000001007387 */ /* 0x0003e80000100800 */
[----:B------:R2:W-:Y:S01]  /*0b40*/  STL [R1+0x8], RZ ;  /* 0x000008ff01007387 */ /* 0x0005e20000100800 */
[----:B-1----:R-:W-:-:S05]  /*0b50*/  MOV R0, c[0x0][0x53c] ;  /* 0x00014f0000007a02 */ /* 0x002fca0000000f00 */
[----:B------:R2:W-:Y:S02]  /*0b60*/  STL [R1+0xc], R0 ;  /* 0x00000c0001007387 */ /* 0x0005e40000100800 */
.L_x_171:
[----:B-1----:R-:W3:Y:S04]  /*0b70*/  LDL R4, [R1] ;  /* 0x0000000001047983 */ /* 0x002ee80000100800 */
[----:B------:R-:W3:Y:S04]  /*0b80*/  LDL R5, [R1+0x4] ;  /* 0x0000040001057983 */ /* 0x000ee80000100800 */
[----:B------:R-:W3:Y:S04]  /*0b90*/  LDL R6, [R1+0x8] ;  /* 0x0000080001067983 */ /* 0x000ee80000100800 */
[----:B------:R-:W3:Y:S01]  /*0ba0*/  LDL R7, [R1+0xc] ;  /* 0x00000c0001077983 */ /* 0x000ee20000100800 */
[----:B------:R-:W-:Y:S01]  /*0bb0*/  ISETP.NE.AND P0, PT, R14, RZ, PT ;  /* 0x000000ff0e00720c */ /* 0x000fe20003f05270 */
[----:B------:R-:W-:-:S12]  /*0bc0*/  WARPSYNC 0xffffffff ;  /* 0xffffffff00007948 */ /* 0x000fd80003800000 */
[----:B---3--:R1:W-:Y:S04]  /*0bd0*/  @!P0 STS.128 [0xc080], R4 ;  /* 0x00c08004ff008388 */ /* 0x0083e80000000c00 */
[----:B------:R-:W-:Y:S06]  /*0be0*/  BAR.ARV 0x5, 0x80 ;  /* 0x0142000000007b1d */ /* 0x000fec0000002000 */
.L_x_160:
[----:B--2---:R-:W2:Y:S02]  /*0bf0*/  LDL R0, [R1+0xc] ;  /* 0x00000c0001007983 */ /* 0x004ea40000100800 */
[----:B--2---:R-:W-:-:S13]  /*0c00*/  ISETP.GE.AND P0, PT, R0, c[0x0][0x53c], PT ;  /* 0x00014f0000007a0c */ /* 0x004fda0003f06270 */
[----:B------:R-:W-:Y:S05]  /*0c10*/  @P0 EXIT ;  /* 0x000000000000094d */ /* 0x000fea0003800000 */
[----:B------:R-:W2:Y:S02]  /*0c20*/  S2R R12, SR_TID.X ;  /* 0x00000000000c7919 */ /* 0x000ea40000002100 */
[----:B--2---:R-:W-:Y:S02]  /*0c30*/  SHF.R.S32.HI R14, RZ, 0x1f, R12 ;  /* 0x0000001fff0e7819 */ /* 0x004fe4000001140c */
[-C--:B------:R-:W-:Y:S02]  /*0c40*/  LEA.HI R10, R12, R12.reuse, RZ, 0x1 ;  /* 0x0000000c0c0a7211 */ /* 0x080fe400078f08ff */
[----:B------:R-:W-:Y:S02]  /*0c50*/  LEA.HI R23, R14, R12, RZ, 0x3 ;  /* 0x0000000c0e177211 */ /* 0x000fe400078f18ff */
[----:B------:R-:W-:Y:S02]  /*0c60*/  SHF.R.S32.HI R237, RZ, 0x1, R10 ;  /* 0x00000001ffed7819 */ /* 0x000fe4000001140a */
[----:B------:R-:W-:-:S02]  /*0c70*/  LOP3.LUT R0, R23, 0xfffffff8, RZ, 0xc0, !PT ;  /* 0xfffffff817007812 */ /* 0x000fc400078ec0ff */
[----:B-1----:R-:W-:Y:S02]  /*0c80*/  LEA.HI R5, R14, R12, RZ, 0x4 ;  /* 0x0000000c0e057211 */ /* 0x002fe400078f20ff */
[----:B------:R-:W-:Y:S01]  /*0c90*/  LEA.HI R3, R10, R237, RZ, 0x1 ;  /* 0x000000ed0a037211 */ /* 0x000fe200078f08ff */
[----:B------:R-:W-:Y:S01]  /*0ca0*/  IMAD.IADD R2, R12, 0x1, -R0 ;  /* 0x000000010c027824 */ /* 0x000fe200078e0a00 */
[----:B------:R-:W-:Y:S02]  /*0cb0*/  SHF.R.S32.HI R6, RZ, 0x4, R5 ;  /* 0x00000004ff067819 */ /* 0x000fe40000011405 */
[----:B------:R-:W-:Y:S02]  /*0cc0*/  LOP3.LUT R0, R3, 0x7fffffe, RZ, 0xc0, !PT ;  /* 0x07fffffe03007812 */ /* 0x000fe400078ec0ff */
[----:B------:R-:W-:Y:S02]  /*0cd0*/  LEA.HI R11, R2, R2, RZ, 0x1 ;  /* 0x00000002020b7211 */ /* 0x000fe400078f08ff */
[----:B------:R-:W-:Y:S01]  /*0ce0*/  LEA.HI R4, R5, R6, RZ, 0x1 ;  /* 0x0000000605047211 */ /* 0x000fe200078f08ff */
[----:B------:R-:W-:Y:S01]  /*0cf0*/  IMAD.IADD R0, R237, 0x1, -R0 ;  /* 0x00000001ed007824 */ /* 0x000fe200078e0a00 */
[----:B------:R-:W-:-:S02]  /*0d00*/  LOP3.LUT R3, R11, 0x3fffffe, RZ, 0xc0, !PT ;  /* 0x03fffffe0b037812 */ /* 0x000fc400078ec0ff */
[----:B------:R-:W-:Y:S01]  /*0d10*/  LOP3.LUT R4, R4, 0xfffffffe, RZ, 0xc0, !PT ;  /* 0xfffffffe04047812 */ /* 0x000fe200078ec0ff */
[----:B------:R-:W-:Y:S01]  /*0d20*/  IMAD R22, R6, 0x8, R0 ;  /* 0x0000000806167824 */ /* 0x000fe200078e0200 */
[-C--:B------:R-:W-:Y:S01]  /*0d30*/  LEA.HI R9, R14, R12.reuse, RZ, 0x5 ;  /* 0x0000000c0e097211 */ /* 0x080fe200078f28ff */
[----:B------:R-:W-:Y:S01]  /*0d40*/  IMAD.IADD R21, R2, 0x1, -R3 ;  /* 0x0000000102157824 */ /* 0x000fe200078e0a03 */
[----:B------:R-:W-:Y:S01]  /*0d50*/  LEA.HI R14, R14, R12, RZ, 0x2 ;  /* 0x0000000c0e0e7211 */ /* 0x000fe200078f10ff */
[----:B------:R-:W-:Y:S01]  /*0d60*/  IMAD.IADD R19, R6, 0x1, -R4 ;  /* 0x0000000106137824 */ /* 0x000fe200078e0a04 */
[----:B------:R-:W-:Y:S01]  /*0d70*/  LOP3.LUT R0, R5, 0xfffffff0, RZ, 0xc0, !PT ;  /* 0xfffffff005007812 */ /* 0x000fe200078ec0ff */
[----:B------:R-:W-:Y:S01]  /*0d80*/  IMAD.SHL.U32 R22, R22, 0x20, RZ ;  /* 0x0000002016167824 */ /* 0x000fe200078e00ff */
[----:B------:R-:W-:Y:S02]  /*0d90*/  SHF.R.S32.HI R2, RZ, 0x3, R23 ;  /* 0x00000003ff027819 */ /* 0x000fe40000011417 */
[----:B------:R-:W-:Y:S01]  /*0da0*/  LOP3.LUT R4, R14, 0xfffffffc, RZ, 0xc0, !PT ;  /* 0xfffffffc0e047812 */ /* 0x000fe200078ec0ff */
[----:B------:R-:W-:Y:S01]  /*0db0*/  IMAD.IADD R0, R12, 0x1, -R0 ;  /* 0x000000010c007824 */ /* 0x000fe200078e0a00 */
[----:B------:R-:W-:Y:S01]  /*0dc0*/  SHF.R.S32.HI R238, RZ, 0x2, R14 ;  /* 0x00000002ffee7819 */ /* 0x000fe2000001140e */
[----:B------:R-:W-:Y:S01]  /*0dd0*/  IMAD.SHL.U32 R2, R2, 0x40, RZ ;  /* 0x0000004002027824 */ /* 0x000fe200078e00ff */
[----:B------:R-:W-:Y:S01]  /*0de0*/  SHF.R.S32.HI R8, RZ, 0x5, R9 ;  /* 0x00000005ff087819 */ /* 0x000fe20000011409 */
[----:B------:R-:W-:Y:S01]  /*0df0*/  IMAD.IADD R25, R12, 0x1, -R4 ;  /* 0x000000010c197824 */ /* 0x000fe200078e0a04 */
[----:B------:R-:W-:-:S02]  /*0e00*/  LEA.HI R3, R14, R238, RZ, 0x1 ;  /* 0x000000ee0e037211 */ /* 0x000fc400078f08ff */
[----:B------:R-:W-:Y:S01]  /*0e10*/  LOP3.LUT R2, R2, 0xc0, RZ, 0xc0, !PT ;  /* 0x000000c002027812 */ /* 0x000fe200078ec0ff */
[----:B------:R-:W-:Y:S01]  /*0e20*/  IMAD.SHL.U32 R246, R25, 0x8, RZ ;  /* 0x0000000819f67824 */ /* 0x000fe200078e00ff */
[----:B------:R-:W-:Y:S02]  /*0e30*/  LEA.HI R7, R0, R0, RZ, 0x1 ;  /* 0x0000000000077211 */ /* 0x000fe400078f08ff */
[----:B------:R-:W-:Y:S02]  /*0e40*/  LOP3.LUT R4, R3, 0x7fffffe, RZ, 0xc0, !PT ;  /* 0x07fffffe03047812 */ /* 0x000fe400078ec0ff */
[----:B------:R-:W-:Y:S02]  /*0e50*/  SHF.R.S32.HI R6, RZ, 0x1f, R0 ;  /* 0x0000001fff067819 */ /* 0x000fe40000011400 */
[----:B------:R-:W-:Y:S02]  /*0e60*/  LOP3.LUT R3, R7, 0x7fffffe, RZ, 0xc0, !PT ;  /* 0x07fffffe07037812 */ /* 0x000fe400078ec0ff */
[----:B------:R-:W-:-:S02]  /*0e70*/  SHF.R.U32.HI R5, RZ, 0x3, R2 ;  /* 0x00000003ff057819 */ /* 0x000fc40000011602 */
[----:B------:R-:W-:Y:S01]  /*0e80*/  LOP3.LUT R2, R2, 0x18, R246, 0xf8, !PT ;  /* 0x0000001802027812 */ /* 0x000fe200078ef8f6 */
[----:B------:R-:W-:Y:S01]  /*0e90*/  IMAD.IADD R13, R0, 0x1, -R3 ;  /* 0x00000001000d7824 */ /* 0x000fe200078e0a03 */
[----:B------:R-:W-:Y:S01]  /*0ea0*/  LEA.HI R16, R6, R0, RZ, 0x3 ;  /* 0x0000000006107211 */ /* 0x000fe200078f18ff */
[----:B------:R-:W-:Y:S01]  /*0eb0*/  IMAD.IADD R6, R238, 0x1, -R4 ;  /* 0x00000001ee067824 */ /* 0x000fe200078e0a04 */
[----:B------:R-:W-:Y:S02]  /*0ec0*/  LOP3.LUT R5, R2, R5, RZ, 0x3c, !PT ;  /* 0x0000000502057212 */ /* 0x000fe400078e3cff */
[----:B------:R-:W-:Y:S01]  /*0ed0*/  SHF.R.S32.HI R3, RZ, 0x1f, R9 ;  /* 0x0000001fff037819 */ /* 0x000fe20000011409 */
[----:B------:R-:W-:Y:S01]  /*0ee0*/  IMAD R0, R8, 0x8, R6 ;  /* 0x0000000808007824 */ /* 0x000fe200078e0206 */
[----:B------:R-:W-:Y:S01]  /*0ef0*/  LOP3.LUT R4, R10, 0xfffffffe, RZ, 0xc0, !PT ;  /* 0xfffffffe0a047812 */ /* 0x000fe200078ec0ff */
[----:B------:R-:W-:Y:S01]  /*0f00*/  IMAD.SHL.U32 R10, R16, 0x20, RZ ;  /* 0x00000020100a7824 */ /* 0x000fe200078e00ff */
[----:B------:R-:W-:Y:S01]  /*0f10*/  LOP3.LUT R2, R9, 0xffffffe0, RZ, 0xc0, !PT ;  /* 0xffffffe009027812 */ /* 0x000fe200078ec0ff */
[----:B------:R-:W-:Y:S01]  /*0f20*/  IMAD.U32 R236, R0, 0x20, R5 ;  /* 0x0000002000ec7824 */ /* 0x000fe200078e0005 */
[----:B------:R-:W-:Y:S01]  /*0f30*/  LEA.HI R3, R3, R8, RZ, 0x2 ;  /* 0x0000000803037211 */ /* 0x000fe200078f10ff */
[C---:B------:R-:W-:Y:S01]  /*0f40*/  IMAD.IADD R33, R12.reuse, 0x1, -R4 ;  /* 0x000000010c217824 */ /* 0x040fe200078e0a04 */
[----:B------:R-:W-:Y:S01]  /*0f50*/  LEA.HI R0, R25, R25, RZ, 0x1 ;  /* 0x0000001919007211 */ /* 0x000fe200078f08ff */
[----:B------:R-:W-:Y:S01]  /*0f60*/  IMAD.IADD R32, R12, 0x1, -R2 ;  /* 0x000000010c207824 */ /* 0x000fe200078e0a02 */
[----:B------:R-:W-:Y:S01]  /*0f70*/  LOP3.LUT R3, R3, 0xffffffc, RZ, 0xc0, !PT ;  /* 0x0ffffffc03037812 */ /* 0x000fe200078ec0ff */
[----:B------:R-:W-:Y:S01]  /*0f80*/  IMAD.SHL.U32 R122, R33, 0x4, RZ ;  /* 0x00000004217a7824 */ /* 0x000fe200078e00ff */
[C---:B------:R-:W-:Y:S01]  /*0f90*/  LOP3.LUT R2, R0.reuse, 0x1ffffffe, RZ, 0xc0, !PT ;  /* 0x1ffffffe00027812 */ /* 0x040fe200078ec0ff */
[----:B------:R-:W-:Y:S01]  /*0fa0*/  IMAD.SHL.U32 R0, R0, 0x20, RZ ;  /* 0x0000002000007824 */ /* 0x000fe200078e00ff */
[----:B------:R-:W-:Y:S01]  /*0fb0*/  SHF.R.S32.HI R4, RZ, 0x1f, R32 ;  /* 0x0000001fff047819 */ /* 0x000fe20000011420 */
[----:B------:R-:W-:Y:S01]  /*0fc0*/  IMAD.IADD R5, R8, 0x1, -R3 ;  /* 0x0000000108057824 */ /* 0x000fe200078e0a03 */
[----:B------:R-:W-:Y:S01]  /*0fd0*/  IADD3 R157, R122, 0x10, RZ ;  /* 0x000000107a9d7810 */ /* 0x000fe20007ffe0ff */
[----:B------:R-:W-:Y:S01]  /*0fe0*/  IMAD.IADD R3, R25, 0x1, -R2 ;  /* 0x0000000119037824 */ /* 0x000fe200078e0a02 */
[----:B------:R-:W-:Y:S01]  /*0ff0*/  LOP3.LUT R2, R0, 0xffffffc0, RZ, 0xc0, !PT ;  /* 0xffffffc000027812 */ /* 0x000fe200078ec0ff */
[----:B------:R-:W-:Y:S01]  /*1000*/  IMAD.SHL.U32 R116, R33, 0x8, RZ ;  /* 0x0000000821747824 */ /* 0x000fe200078e00ff */
[----:B------:R-:W-:Y:S01]  /*1010*/  IADD3 R9, R237, 0x40, RZ ;  /* 0x00000040ed097810 */ /* 0x000fe20007ffe0ff */
[----:B------:R-:W-:Y:S01]  /*1020*/  IMAD.IADD R0, R122, 0x1, R157 ;  /* 0x000000017a007824 */ /* 0x000fe200078e029d */
[----:B------:R-:W-:Y:S01]  /*1030*/  LEA.HI R20, R4, R32, RZ, 0x2 ;  /* 0x0000002004147211 */ /* 0x000fe200078f10ff */
[----:B------:R-:W-:Y:S01]  /*1040*/  IMAD R24, R3, 0x8, R2 ;  /* 0x0000000803187824 */ /* 0x000fe200078e0202 */
[----:B------:R-:W-:-:S02]  /*1050*/  SHF.R.S32.HI R3, RZ, 0x1f, R9 ;  /* 0x0000001fff037819 */ /* 0x000fc40000011409 */
[----:B------:R-:W-:Y:S02]  /*1060*/  SHF.R.S32.HI R4, RZ, 0x2, R20 ;  /* 0x00000002ff047819 */ /* 0x000fe40000011414 */
[-C--:B------:R-:W-:Y:S02]  /*1070*/  LEA.HI R3, R3, R9.reuse, RZ, 0x3 ;  /* 0x0000000903037211 */ /* 0x080fe400078f18ff */
[----:B------:R-:W-:Y:S01]  /*1080*/  SHF.R.S32.HI R2, RZ, 0x1f, R0 ;  /* 0x0000001fff027819 */ /* 0x000fe20000011400 */
[----:B------:R-:W-:Y:S01]  /*1090*/  IMAD R30, R5, 0x10, R4 ;  /* 0x00000010051e7824 */ /* 0x000fe200078e0204 */
[----:B------:R-:W-:Y:S01]  /*10a0*/  IADD3 R156, R122, 0x20, RZ ;  /* 0x000000207a9c7810 */ /* 0x000fe20007ffe0ff */
[----:B------:R-:W-:Y:S01]  /*10b0*/  IMAD.SHL.U32 R3, R3, 0x20, RZ ;  /* 0x0000002003037824 */ /* 0x000fe200078e00ff */
[----:B------:R-:W-:Y:S02]  /*10c0*/  LEA.HI R12, R9, R9, RZ, 0x1 ;  /* 0x00000009090c7211 */ /* 0x000fe400078f08ff */
[CC--:B------:R-:W-:Y:S01]  /*10d0*/  LEA.HI R15, R2.reuse, R0.reuse, RZ, 0x3 ;  /* 0x00000000020f7211 */ /* 0x0c0fe200078f18ff */
[----:B------:R-:W-:Y:S01]  /*10e0*/  STL [R1+0x80], R30 ;  /* 0x0000801e01007387 */ /* 0x000fe20000100800 */
[----:B------:R-:W-:Y:S01]  /*10f0*/  LEA.HI R17, R2, R0, RZ, 0x5 ;  /* 0x0000000002117211 */ /* 0x000fe200078f28ff */
[----:B------:R-:W-:Y:S01]  /*1100*/  IMAD.IADD R0, R122, 0x1, R156 ;  /* 0x000000017a007824 */ /* 0x000fe200078e029c */
[----:B------:R-:W-:-:S02]  /*1110*/  LOP3.LUT R4, R12, 0x7fffffe, RZ, 0xc0, !PT ;  /* 0x07fffffe0c047812 */ /* 0x000fc400078ec0ff */
[----:B------:R-:W-:Y:S02]  /*1120*/  SHF.R.S32.HI R6, RZ, 0x1f, R14 ;  /* 0x0000001fff067819 */ /* 0x000fe4000001140e */
[----:B------:R-:W-:Y:S01]  /*1130*/  LOP3.LUT R3, R3, 0xffffff00, RZ, 0xc0, !PT ;  /* 0xffffff0003037812 */ /* 0x000fe200078ec0ff */
[----:B------:R-:W-:Y:S01]  /*1140*/  IMAD.IADD R4, R9, 0x1, -R4 ;  /* 0x0000000109047824 */ /* 0x000fe200078e0a04 */
[----:B------:R-:W-:Y:S02]  /*1150*/  SHF.R.S32.HI R2, RZ, 0x1f, R0 ;  /* 0x0000001fff027819 */ /* 0x000fe40000011400 */
[----:B------:R-:W-:Y:S01]  /*1160*/  LEA.HI R5, R6, R238, RZ, 0x3 ;  /* 0x000000ee06057211 */ /* 0x000fe200078f18ff */
[----:B------:R-:W-:Y:S01]  /*1170*/  IMAD R26, R4, 0x20, R3 ;  /* 0x00000020041a7824 */ /* 0x000fe200078e0203 */
[-C--:B------:R-:W-:Y:S01]  /*1180*/  LEA.HI R14, R2, R0.reuse, RZ, 0x3 ;  /* 0x00000000020e7211 */ /* 0x080fe200078f18ff */
[----:B------:R-:W-:Y:S01]  /*1190*/  IMAD.SHL.U32 R4, R8, 0x200, RZ ;  /* 0x0000020008047824 */ /* 0x000fe200078e00ff */
[----:B------:R-:W-:-:S02]  /*11a0*/  LEA.HI R18, R2, R0, RZ, 0x5 ;  /* 0x0000000002127211 */ /* 0x000fc400078f28ff */
[----:B------:R-:W-:Y:S01]  /*11b0*/  LOP3.LUT R3, R5, 0xfffffff8, RZ, 0xc0, !PT ;  /* 0xfffffff805037812 */ /* 0x000fe200078ec0ff */
[----:B------:R-:W-:Y:S01]  /*11c0*/  STL [R1+0x48], R26 ;  /* 0x0000481a01007387 */ /* 0x000fe20000100800 */
[----:B------:R-:W-:Y:S02]  /*11d0*/  SHF.R.S32.HI R0, RZ, 0x1, R11 ;  /* 0x00000001ff007819 */ /* 0x000fe4000001140b */
[----:B------:R-:W-:Y:S01]  /*11e0*/  SHF.R.S32.HI R5, RZ, 0x1, R7 ;  /* 0x00000001ff057819 */ /* 0x000fe20000011407 */
[----:B------:R-:W-:Y:S01]  /*11f0*/  IMAD.IADD R3, R238, 0x1, -R3 ;  /* 0x00000001ee037824 */ /* 0x000fe200078e0a03 */
[C---:B------:R-:W-:Y:S01]  /*1200*/  LOP3.LUT P3, RZ, R0.reuse, 0x2, RZ, 0xc0, !PT ;  /* 0x0000000200ff7812 */ /* 0x040fe2000786c0ff */
[----:B------:R-:W-:Y:S01]  /*1210*/  IMAD.SHL.U32 R0, R0, 0x40, RZ ;  /* 0x0000004000007824 */ /* 0x000fe200078e00ff */
[----:B------:R-:W-:Y:S02]  /*1220*/  SHF.R.S32.HI R2, RZ, 0x1f, R7 ;  /* 0x0000001fff027819 */ /* 0x000fe40000011407 */
[----:B------:R-:W-:-:S02]  /*1230*/  IADD3 R159, R122, 0x18, RZ ;  /* 0x000000187a9f7810 */ /* 0x000fc40007ffe0ff */
[----:B------:R-:W-:Y:S02]  /*1240*/  LEA.HI R7, R2, R5, RZ, 0x2 ;  /* 0x0000000502077211 */ /* 0x000fe400078f10ff */
[----:B------:R-:W-:Y:S02]  /*1250*/  LEA.HI R2, R3, R3, RZ, 0x1 ;  /* 0x0000000303027211 */ /* 0x000fe400078f08ff */
[----:B------:R-:W-:Y:S02]  /*1260*/  LOP3.LUT R0, R0, 0xc0, RZ, 0xc0, !PT ;  /* 0x000000c000007812 */ /* 0x000fe400078ec0ff */
[----:B------:R-:W-:Y:S02]  /*1270*/  LOP3.LUT R11, R7, 0xfffffffc, RZ, 0xc0, !PT ;  /* 0xfffffffc070b7812 */ /* 0x000fe400078ec0ff */
[----:B------:R-:W-:Y:S02]  /*1280*/  LOP3.LUT R8, R2, 0x3fffffe, RZ, 0xc0, !PT ;  /* 0x03fffffe02087812 */ /* 0x000fe400078ec0ff */
[----:B------:R-:W-:Y:S01]  /*1290*/  LOP3.LUT R9, R0, 0x8, R23, 0xf8, !PT ;  /* 0x0000000800097812 */ /* 0x000fe200078ef817 */
[----:B------:R-:W-:Y:S01]  /*12a0*/  IMAD.IADD R11, R5, 0x1, -R11 ;  /* 0x00000001050b7824 */ /* 0x000fe200078e0a0b */
[----:B------:R-:W-:Y:S01]  /*12b0*/  SHF.R.U32.HI R7, RZ, 0x3, R0 ;  /* 0x00000003ff077819 */ /* 0x000fe20000011600 */
[----:B------:R-:W-:Y:S01]  /*12c0*/  IMAD.IADD R8, R3, 0x1, -R8 ;  /* 0x0000000103087824 */ /* 0x000fe200078e0a08 */
[----:B------:R-:W-:-:S02]  /*12d0*/  LOP3.LUT R0, R10, 0xffffff00, RZ, 0xc0, !PT ;  /* 0xffffff000a007812 */ /* 0x000fc400078ec0ff */
[----:B------:R-:W-:Y:S02]  /*12e0*/  LEA.HI R5, R6, R238, RZ, 0x2 ;  /* 0x000000ee06057211 */ /* 0x000fe400078f10ff */
[----:B------:R-:W-:Y:S01]  /*12f0*/  SHF.R.S32.HI R2, RZ, 0x1, R2 ;  /* 0x00000001ff027819 */ /* 0x000fe20000011402 */
[----:B------:R-:W-:Y:S01]  /*1300*/  IMAD.IADD R3, R0, 0x1, R4 ;  /* 0x0000000100037824 */ /* 0x000fe200078e0204 */
[----:B------:R-:W-:Y:S01]  /*1310*/  LOP3.LUT R7, R9, R7, RZ, 0x3c, !PT ;  /* 0x0000000709077212 */ /* 0x000fe200078e3cff */
[----:B------:R-:W-:Y:S01]  /*1320*/  IMAD R16, R13, 0x20, R0 ;  /* 0x000000200d107824 */ /* 0x000fe200078e0200 */
[----:B------:R-:W-:Y:S01]  /*1330*/  LOP3.LUT R0, R5, 0xfffffffc, RZ, 0xc0, !PT ;  /* 0xfffffffc05007812 */ /* 0x000fe200078ec0ff */
[----:B------:R-:W-:Y:S01]  /*1340*/  IMAD R13, R13, 0x20, R3 ;  /* 0x000000200d0d7824 */ /* 0x000fe200078e0203 */
[----:B------:R-:W-:Y:S01]  /*1350*/  LOP3.LUT R5, R2, 0x1, RZ, 0xc0, !PT ;  /* 0x0000000102057812 */ /* 0x000fe200078ec0ff */
[----:B------:R-:W-:Y:S01]  /*1360*/  IMAD R3, R25, 0x2, R4 ;  /* 0x0000000219037824 */ /* 0x000fe200078e0204 */
[----:B------:R-:W-:Y:S01]  /*1370*/  SHF.R.S32.HI R4, RZ, 0x1, R12 ;  /* 0x00000001ff047819 */ /* 0x000fe2000001140c */
[----:B------:R-:W-:Y:S01]  /*1380*/  IMAD.IADD R0, R238, 0x1, -R0 ;  /* 0x00000001ee007824 */ /* 0x000fe200078e0a00 */
[----:B------:R-:W-:Y:S01]  /*1390*/  ISETP.NE.U32.AND P2, PT, R5, 0x1, PT ;  /* 0x000000010500780c */ /* 0x000fe20003f45070 */
[----:B------:R-:W-:Y:S01]  /*13a0*/  IMAD R8, R8, 0x20, R3 ;  /* 0x0000002008087824 */ /* 0x000fe200078e0203 */
[----:B------:R-:W-:Y:S01]  /*13b0*/  LOP3.LUT P1, RZ, R2, 0x2, RZ, 0xc0, !PT ;  /* 0x0000000202ff7812 */ /* 0x000fe2000782c0ff */
[----:B------:R-:W-:Y:S01]  /*13c0*/  IMAD.SHL.U32 R4, R4, 0x40, RZ ;  /* 0x0000004004047824 */ /* 0x000fe200078e00ff */
[C---:B------:R-:W-:Y:S01]  /*13d0*/  LOP3.LUT P0, RZ, R0.reuse, 0x2, RZ, 0xc0, !PT ;  /* 0x0000000200ff7812 */ /* 0x040fe2000780c0ff */
[----:B------:R-:W-:Y:S01]  /*13e0*/  IMAD R3, R19, 0x8, R21 ;  /* 0x0000000813037824 */ /* 0x000fe200078e0215 */
[----:B------:R-:W-:Y:S01]  /*13f0*/  LOP3.LUT P4, RZ, R11, 0x2, RZ, 0xc0, !PT ;  /* 0x000000020bff7812 */ /* 0x000fe2000788c0ff */
[----:B------:R-:W-:Y:S01]  /*1400*/  IMAD.SHL.U32 R5, R0, 0x40, RZ ;  /* 0x0000004000057824 */ /* 0x000fe200078e00ff */
[----:B------:R-:W-:Y:S01]  /*1410*/  LOP3.LUT R31, R4, 0xc0, RZ, 0xc0, !PT ;  /* 0x000000c0041f7812 */ /* 0x000fe200078ec0ff */
[----:B------:R-:W-:Y:S01]  /*1420*/  IMAD.U32 R0, R3, 0x20, R7 ;  /* 0x0000002003007824 */ /* 0x000fe200078e0007 */
[----:B------:R-:W-:Y:S01]  /*1430*/  IADD3 R158, R122, 0x28, RZ ;  /* 0x000000287a9e7810 */ /* 0x000fe20007ffe0ff */
[----:B------:R-:W-:Y:S01]  /*1440*/  IMAD.SHL.U32 R3, R2, 0x40, RZ ;  /* 0x0000004002037824 */ /* 0x000fe200078e00ff */
[----:B------:R-:W-:Y:S01]  /*1450*/  LOP3.LUT R29, R5, 0xc0, RZ, 0xc0, !PT ;  /* 0x000000c0051d7812 */ /* 0x000fe200078ec0ff */
[----:B------:R-:W-:Y:S01]  /*1460*/  IMAD.SHL.U32 R2, R17, 0x80, RZ ;  /* 0x0000008011027824 */ /* 0x000fe200078e00ff */
[----:B------:R-:W-:Y:S01]  /*1470*/  SHF.R.U32.HI R28, RZ, 0x3, R31 ;  /* 0x00000003ff1c7819 */ /* 0x000fe2000001161f */
[----:B------:R-:W-:Y:S01]  /*1480*/  STL [R1+0x40], R31 ;  /* 0x0000401f01007387 */ /* 0x000fe20000100800 */
[----:B------:R-:W-:-:S02]  /*1490*/  LOP3.LUT R5, R31, 0x18, R15, 0xf8, !PT ;  /* 0x000000181f057812 */ /* 0x000fc400078ef80f */
[----:B------:R-:W-:Y:S01]  /*14a0*/  LOP3.LUT R6, R3, 0xc0, RZ, 0xc0, !PT ;  /* 0x000000c003067812 */ /* 0x000fe200078ec0ff */
[----:B------:R-:W-:Y:S01]  /*14b0*/  STL [R1+0x38], R22 ;  /* 0x0000381601007387 */ /* 0x000fe20000100800 */
[----:B------:R-:W-:Y:S02]  /*14c0*/  SHF.R.U32.HI R27, RZ, 0x3, R29 ;  /* 0x00000003ff1b7819 */ /* 0x000fe4000001161d */
[----:B------:R-:W-:Y:S01]  /*14d0*/  LOP3.LUT R4, R29, 0x18, R15, 0xf8, !PT ;  /* 0x000000181d047812 */ /* 0x000fe200078ef80f */
[----:B------:R-:W-:Y:S01]  /*14e0*/  STL [R1+0x30], R29 ;  /* 0x0000301d01007387 */ /* 0x000fe20000100800 */
[----:B------:R-:W-:Y:S02]  /*14f0*/  LOP3.LUT R3, R5, R28, RZ, 0x3c, !PT ;  /* 0x0000001c05037212 */ /* 0x000fe400078e3cff */
[----:B------:R-:W-:Y:S01]  /*1500*/  LOP3.LUT R2, R2, 0xfffff000, RZ, 0xc0, !PT ;  /* 0xfffff00002027812 */ /* 0x000fe200078ec0ff */
[----:B------:R-:W-:Y:S01]  /*1510*/  STL [R1+0x44], R28 ;  /* 0x0000441c01007387 */ /* 0x000fe20000100800 */
[----:B------:R-:W-:Y:S01]  /*1520*/  LEA.HI R5, R6, R6, RZ, 0x1d ;  /* 0x0000000606057211 */ /* 0x000fe200078fe8ff */
[----:B------:R-:W-:Y:S01]  /*1530*/  IMAD.SHL.U32 R6, R11, 0x40, RZ ;  /* 0x000000400b067824 */ /* 0x000fe200078e00ff */
[----:B------:R-:W-:Y:S01]  /*1540*/  LOP3.LUT R4, R4, R27, RZ, 0x3c, !PT ;  /* 0x0000001b04047212 */ /* 0x000fe200078e3cff */
[----:B------:R-:W-:Y:S01]  /*1550*/  STL [R1+0x34], R27 ;  /* 0x0000341b01007387 */ /* 0x000fe20000100800 */
[----:B------:R-:W-:Y:S01]  /*1560*/  IADD3 R11, R3, R26, R2 ;  /* 0x0000001a030b7210 */ /* 0x000fe20007ffe002 */
[----:B------:R-:W-:Y:S01]  /*1570*/  IMAD.SHL.U32 R3, R19, 0x8, RZ ;  /* 0x0000000813037824 */ /* 0x000fe200078e00ff */
[----:B------:R-:W-:Y:S01]  /*1580*/  IADD3 R12, R4, R2, R22 ;  /* 0x00000002040c7210 */ /* 0x000fe20007ffe016 */
[----:B------:R-:W-:Y:S01]  /*1590*/  IMAD.IADD R8, R5, 0x1, R8 ;  /* 0x0000000105087824 */ /* 0x000fe200078e0208 */
[----:B------:R-:W-:Y:S01]  /*15a0*/  LOP3.LUT R2, R6, 0xc0, RZ, 0xc0, !PT ;  /* 0x000000c006027812 */ /* 0x000fe200078ec0ff */
[----:B------:R-:W-:Y:S01]  /*15b0*/  IMAD.SHL.U32 R4, R18, 0x80, RZ ;  /* 0x0000008012047824 */ /* 0x000fe200078e00ff */
[----:B------:R-:W-:Y:S01]  /*15c0*/  LOP3.LUT R5, R29, 0x18, R14, 0xf8, !PT ;  /* 0x000000181d057812 */ /* 0x000fe200078ef80e */
[----:B------:R-:W-:Y:S01]  /*15d0*/  IMAD.SHL.U32 R25, R8, 0x2, RZ ;  /* 0x0000000208197824 */ /* 0x000fe200078e00ff */
[----:B------:R-:W-:-:S02]  /*15e0*/  LOP3.LUT R6, R2, 0x8, R3, 0xf8, !PT ;  /* 0x0000000802067812 */ /* 0x000fc400078ef803 */
[----:B------:R-:W-:Y:S02]  /*15f0*/  SHF.R.U32.HI R3, RZ, 0x3, R2 ;  /* 0x00000003ff037819 */ /* 0x000fe40000011602 */
[----:B------:R-:W-:Y:S01]  /*1600*/  LOP3.LUT R2, R4, 0xfffff000, RZ, 0xc0, !PT ;  /* 0xfffff00004027812 */ /* 0x000fe200078ec0ff */
[----:B------:R-:W-:Y:S01]  /*1610*/  STL [R1+0x14], R25 ;  /* 0x0000141901007387 */ /* 0x000fe20000100800 */
[----:B------:R-:W-:Y:S02]  /*1620*/  LOP3.LUT R5, R5, R27, RZ, 0x3c, !PT ;  /* 0x0000001b05057212 */ /* 0x000fe400078e3cff */
[----:B------:R-:W-:Y:S02]  /*1630*/  LOP3.LUT R7, R31, 0x18, R14, 0xf8, !PT ;  /* 0x000000181f077812 */ /* 0x000fe400078ef80e */
[----:B------:R-:W-:Y:S02]  /*1640*/  IADD3 R10, R5, R2, R22 ;  /* 0x00000002050a7210 */ /* 0x000fe40007ffe016 */
[----:B------:R-:W-:-:S02]  /*1650*/  LOP3.LUT R3, R6, R3, RZ, 0x3c, !PT ;  /* 0x0000000306037212 */ /* 0x000fc400078e3cff */
[----:B------:R-:W-:Y:S02]  /*1660*/  LOP3.LUT R4, R7, R28, RZ, 0x3c, !PT ;  /* 0x0000001c07047212 */ /* 0x000fe400078e3cff */
[C---:B------:R-:W-:Y:S02]  /*1670*/  IADD3 R5, R25.reuse, 0x80, RZ ;  /* 0x0000008019057810 */ /* 0x040fe40007ffe0ff */
[----:B------:R-:W-:Y:S02]  /*1680*/  IADD3 R23, R25, 0x70, RZ ;  /* 0x0000007019177810 */ /* 0x000fe40007ffe0ff */
[----:B------:R-:W-:Y:S02]  /*1690*/  SHF.R.S32.HI R7, RZ, 0x1f, R157 ;  /* 0x0000001fff077819 */ /* 0x000fe4000001149d */
[----:B------:R-:W-:Y:S01]  /*16a0*/  IADD3 R9, R4, R26, R2 ;  /* 0x0000001a04097210 */ /* 0x000fe20007ffe002 */
[----:B------:R-:W-:Y:S01]  /*16b0*/  IMAD.IADD R2, R3, 0x1, R13 ;  /* 0x0000000103027824 */ /* 0x000fe200078e020d */
[----:B------:R-:W-:Y:S01]  /*16c0*/  @P2 IADD3 R23, R5, 0x10, RZ ;  /* 0x0000001005172810 */ /* 0x000fe20007ffe0ff */
[----:B------:R-:W-:Y:S01]  /*16d0*/  IMAD.IADD R3, R3, 0x1, R16 ;  /* 0x0000000103037824 */ /* 0x000fe200078e0210 */
[----:B------:R-:W-:Y:S01]  /*16e0*/  SHF.R.S32.HI R6, RZ, 0x1f, R159 ;  /* 0x0000001fff067819 */ /* 0x000fe2000001149f */
[----:B------:R-:W-:Y:S01]  /*16f0*/  IMAD.MOV.U32 R13, RZ, RZ, 0x20 ;  /* 0x00000020ff0d7424 */ /* 0x000fe200078e00ff */
[----:B------:R-:W-:Y:S01]  /*1700*/  SHF.R.S32.HI R5, RZ, 0x1f, R156 ;  /* 0x0000001fff057819 */ /* 0x000fe2000001149c */
[----:B------:R-:W-:Y:S01]  /*1710*/  STL [R1+0x18], R23 ;  /* 0x0000181701007387 */ /* 0x000fe20000100800 */
[----:B------:R-:W-:-:S02]  /*1720*/  LOP3.LUT R8, R20, 0x7ffffffc, RZ, 0xc0, !PT ;  /* 0x7ffffffc14087812 */ /* 0x000fc400078ec0ff */
[----:B------:R-:W-:Y:S02]  /*1730*/  SHF.L.U64.HI R16, R157, 0x1, R7 ;  /* 0x000000019d107819 */ /* 0x000fe40000010207 */
[----:B------:R-:W-:Y:S02]  /*1740*/  SHF.R.S32.HI R4, RZ, 0x1f, R158 ;  /* 0x0000001fff047819 */ /* 0x000fe4000001149e */
[----:B------:R-:W-:Y:S01]  /*1750*/  SHF.L.U64.HI R7, R159, 0x1, R6 ;  /* 0x000000019f077819 */ /* 0x000fe20000010206 */
[----:B------:R-:W-:Y:S01]  /*1760*/  STL [R1+0x78], R16 ;  /* 0x0000781001007387 */ /* 0x000fe20000100800 */
[----:B------:R-:W-:Y:S01]  /*1770*/  SHF.L.U64.HI R6, R156, 0x1, R5 ;  /* 0x000000019c067819 */ /* 0x000fe20000010205 */
[----:B------:R-:W-:Y:S01]  /*1780*/  IMAD.IADD R5, R32, 0x1, -R8 ;  /* 0x0000000120057824 */ /* 0x000fe200078e0a08 */
[C---:B------:R-:W-:Y:S01]  /*1790*/  IADD3 R245, R246.reuse, 0x20, RZ ;  /* 0x00000020f6f57810 */ /* 0x040fe20007ffe0ff */
[----:B------:R1:W-:Y:S01]  /*17a0*/  STL [R1+0x74], R7 ;  /* 0x0000740701007387 */ /* 0x0003e20000100800 */
[----:B------:R-:W-:Y:S01]  /*17b0*/  IADD3 R248, R246, 0x40, RZ ;  /* 0x00000040f6f87810 */ /* 0x000fe20007ffe0ff */
[----:B------:R-:W-:Y:S01]  /*17c0*/  IMAD.SHL.U32 R252, R5, 0x2, RZ ;  /* 0x0000000205fc7824 */ /* 0x000fe200078e00ff */
[----:B------:R-:W-:Y:S01]  /*17d0*/  SHF.L.U64.HI R4, R158, 0x1, R4 ;  /* 0x000000019e047819 */ /* 0x000fe20000010204 */
[----:B------:R2:W-:Y:S01]  /*17e0*/  STL [R1+0x70], R6 ;  /* 0x0000700601007387 */ /* 0x0005e20000100800 */
[----:B------:R-:W-:Y:S01]  /*17f0*/  IMAD.IADD R5, R30, 0x1, R24 ;  /* 0x000000011e057824 */ /* 0x000fe200078e0218 */
[----:B------:R-:W-:-:S02]  /*1800*/  LEA R188, R0, 0x3c80, 0x1 ;  /* 0x00003c8000bc7811 */ /* 0x000fc400078e08ff */
[----:B------:R3:W-:Y:S01]  /*1810*/  STL [R1+0x6c], R4 ;  /* 0x00006c0401007387 */ /* 0x0007e20000100800 */
[----:B------:R-:W-:Y:S02]  /*1820*/  LEA R0, R12, 0x6080, 0x1 ;  /* 0x000060800c007811 */ /* 0x000fe400078e08ff */
[----:B------:R-:W-:Y:S02]  /*1830*/  IADD3 R193, R188, 0x20, RZ ;  /* 0x00000020bcc17810 */ /* 0x000fe40007ffe0ff */
[----:B------:R-:W-:Y:S02]  /*1840*/  LEA R191, R2, 0x6080, 0x1 ;  /* 0x0000608002bf7811 */ /* 0x000fe400078e08ff */
[----:B------:R-:W-:Y:S02]  /*1850*/  LEA R189, R3, 0x1880, 0x1 ;  /* 0x0000188003bd7811 */ /* 0x000fe400078e08ff */
[----:B------:R-:W-:Y:S02]  /*1860*/  @P3 IADD3 R193, R188, -0x20, RZ ;  /* 0xffffffe0bcc13810 */ /* 0x000fe40007ffe0ff */
[----:B------:R-:W-:-:S02]  /*1870*/  IADD3 R121, R122, 0x8, RZ ;  /* 0x000000087a797810 */ /* 0x000fc40007ffe0ff */
[----:B------:R-:W-:Y:S02]  /*1880*/  SHF.R.S32.HI R247, RZ, 0x1f, R246 ;  /* 0x0000001ffff77819 */ /* 0x000fe400000114f6 */
[C---:B------:R-:W-:Y:S02]  /*1890*/  IADD3 R201, R193.reuse, 0x400, RZ ;  /* 0x00000400c1c97810 */ /* 0x040fe40007ffe0ff */
[----:B-1----:R-:W-:Y:S02]  /*18a0*/  SHF.R.S32.HI R7, RZ, 0x1f, R245 ;  /* 0x0000001fff077819 */ /* 0x002fe400000114f5 */
[C---:B------:R-:W-:Y:S02]  /*18b0*/  IADD3 R200, R193.reuse, 0x800, RZ ;  /* 0x00000800c1c87810 */ /* 0x040fe40007ffe0ff */
[----:B--2---:R-:W-:Y:S01]  /*18c0*/  SHF.R.S32.HI R6, RZ, 0x1f, R248 ;  /* 0x0000001fff067819 */ /* 0x004fe200000114f8 */
[----:B------:R1:W-:Y:S01]  /*18d0*/  STL [R1+0x28], R7 ;  /* 0x0000280701007387 */ /* 0x0003e20000100800 */
[----:B------:R-:W-:-:S02]  /*18e0*/  IADD3 R199, R193, 0xc00, RZ ;  /* 0x00000c00c1c77810 */ /* 0x000fc40007ffe0ff */
[----:B---3--:R-:W-:Y:S01]  /*18f0*/  LOP3.LUT R4, R31, 0x18, R116, 0xf8, !PT ;  /* 0x000000181f047812 */ /* 0x008fe200078ef874 */
[----:B------:R2:W-:Y:S01]  /*1900*/  STL [R1+0x24], R6 ;  /* 0x0000240601007387 */ /* 0x0005e20000100800 */
[C---:B------:R-:W-:Y:S02]  /*1910*/  IADD3 R198, R193.reuse, 0x1000, RZ ;  /* 0x00001000c1c67810 */ /* 0x040fe40007ffe0ff */
[----:B------:R-:W-:Y:S01]  /*1920*/  LOP3.LUT R4, R4, R28, RZ, 0x3c, !PT ;  /* 0x0000001c04047212 */ /* 0x000fe200078e3cff */
[----:B------:R3:W-:Y:S01]  /*1930*/  STL [R1+0x84], R5 ;  /* 0x0000840501007387 */ /* 0x0007e20000100800 */
[C---:B------:R-:W-:Y:S02]  /*1940*/  IADD3 R197, R193.reuse, 0x1400, RZ ;  /* 0x00001400c1c57810 */ /* 0x040fe40007ffe0ff */
[C---:B------:R-:W-:Y:S02]  /*1950*/  IADD3 R196, R193.reuse, 0x1800, RZ ;  /* 0x00001800c1c47810 */ /* 0x040fe40007ffe0ff */
[----:B------:R-:W-:-:S02]  /*1960*/  IADD3 R195, R193, 0x1c00, RZ ;  /* 0x00001c00c1c37810 */ /* 0x000fc40007ffe0ff */
[----:B------:R-:W-:Y:S02]  /*1970*/  IADD3 R194, R193, 0x2000, RZ ;  /* 0x00002000c1c27810 */ /* 0x000fe40007ffe0ff */
[----:B-1----:R-:W-:Y:S02]  /*1980*/  SHF.R.S32.HI R7, RZ, 0x3, R15 ;  /* 0x00000003ff077819 */ /* 0x002fe4000001140f */
[----:B--2---:R-:W-:-:S03]  /*1990*/  LOP3.LUT R6, R29, 0x8, R116, 0xf8, !PT ;  /* 0x000000081d067812 */ /* 0x004fc600078ef874 */
[----:B------:R1:W-:Y:S01]  /*19a0*/  STL [R1+0x50], R7 ;  /* 0x0000500701007387 */ /* 0x0003e20000100800 */
[----:B---3--:R-:W-:Y:S02]  /*19b0*/  LOP3.LUT R5, R29, 0x18, R116, 0xf8, !PT ;  /* 0x000000181d057812 */ /* 0x008fe400078ef874 */
[-C--:B------:R-:W-:Y:S02]  /*19c0*/  LOP3.LUT R6, R6, R27.reuse, RZ, 0x3c, !PT ;  /* 0x0000001b06067212 */ /* 0x080fe400078e3cff */
[----:B------:R-:W-:Y:S01]  /*19d0*/  LOP3.LUT R8, R5, R27, RZ, 0x3c, !PT ;  /* 0x0000001b05087212 */ /* 0x000fe200078e3cff */
[----:B------:R-:W-:Y:S01]  /*19e0*/  IMAD.IADD R5, R26, 0x1, R4 ;  /* 0x000000011a057824 */ /* 0x000fe200078e0204 */
[----:B------:R-:W-:Y:S01]  /*19f0*/  SEL R4, R13, 0xffffffe0, !P4 ;  /* 0xffffffe00d047807 */ /* 0x000fe20006000000 */
[C---:B------:R-:W-:Y:S02]  /*1a00*/  IMAD.IADD R6, R22.reuse, 0x1, R6 ;  /* 0x0000000116067824 */ /* 0x040fe400078e0206 */
[----:B------:R-:W-:Y:S01]  /*1a10*/  IMAD.IADD R8, R22, 0x1, R8 ;  /* 0x0000000116087824 */ /* 0x000fe200078e0208 */
[----:B------:R-:W-:Y:S01]  /*1a20*/  LEA R5, R5, 0x6080, 0x1 ;  /* 0x0000608005057811 */ /* 0x000fe200078e08ff */
[----:B------:R-:W-:Y:S01]  /*1a30*/  IMAD.IADD R192, R191, 0x1, R4 ;  /* 0x00000001bfc07824 */ /* 0x000fe200078e0204 */
[----:B------:R-:W-:Y:S01]  /*1a40*/  LEA R229, R6, 0x1880, 0x1 ;  /* 0x0000188006e57811 */ /* 0x000fe200078e08ff */
[----:B------:R-:W-:-:S03]  /*1a50*/  IMAD.IADD R190, R4, 0x1, R189 ;  /* 0x0000000104be7824 */ /* 0x000fc600078e02bd */
[C---:B------:R-:W-:Y:S02]  /*1a60*/  IADD3 R230, R229.reuse, 0x20, RZ ;  /* 0x00000020e5e67810 */ /* 0x040fe40007ffe0ff */
[----:B------:R-:W-:Y:S02]  /*1a70*/  @P0 IADD3 R230, R229, -0x20, RZ ;  /* 0xffffffe0e5e60810 */ /* 0x000fe40007ffe0ff */
[----:B-1----:R-:W-:-:S05]  /*1a80*/  SHF.R.S32.HI R7, RZ, 0x3, R14 ;  /* 0x00000003ff077819 */ /* 0x002fca000001140e */
[----:B------:R1:W-:Y:S04]  /*1a90*/  STL [R1+0x4c], R7 ;  /* 0x00004c0701007387 */ /* 0x0003e80000100800 */
[----:B------:R2:W-:Y:S04]  /*1aa0*/  STL [R1+0x68], R5 ;  /* 0x0000680501007387 */ /* 0x0005e80000100800 */
[----:B------:R3:W-:Y:S01]  /*1ab0*/  STL [R1+0x64], R0 ;  /* 0x0000640001007387 */ /* 0x0007e20000100800 */
[----:B-1----:R-:W-:Y:S02]  /*1ac0*/  SEL R7, R13, 0xffffffe0, !P1 ;  /* 0xffffffe00d077807 */ /* 0x002fe40004800000 */
[----:B--2---:R-:W-:-:S02]  /*1ad0*/  LEA R5, R11, 0x6080, 0x1 ;  /* 0x000060800b057811 */ /* 0x004fc400078e08ff */
[----:B---3--:R-:W-:-:S03]  /*1ae0*/  LEA R0, R10, 0x6080, 0x1 ;  /* 0x000060800a007811 */ /* 0x008fc600078e08ff */
[----:B------:R1:W-:Y:S04]  /*1af0*/  STL [R1+0x60], R5 ;  /* 0x0000600501007387 */ /* 0x0003e80000100800 */
[----:B------:R2:W-:Y:S01]  /*1b00*/  STL [R1+0x5c], R0 ;  /* 0x00005c0001007387 */ /* 0x0005e20000100800 */
[----:B-1----:R-:W-:Y:S02]  /*1b10*/  LEA R5, R9, 0x6080, 0x1 ;  /* 0x0000608009057811 */ /* 0x002fe400078e08ff */
[----:B--2---:R-:W-:-:S03]  /*1b20*/  LEA R0, R8, 0x6080, 0x1 ;  /* 0x0000608008007811 */ /* 0x004fc600078e08ff */
[----:B------:R-:W-:Y:S04]  /*1b30*/  STL [R1+0x58], R5 ;  /* 0x0000580501007387 */ /* 0x000fe80000100800 */
[----:B------:R1:W-:Y:S02]  /*1b40*/  STL [R1+0x54], R0 ;  /* 0x0000540001007387 */ /* 0x0003e40000100800 */
[----:B-1----:R-:W-:-:S05]  /*1b50*/  IMAD.IADD R0, R25, 0x1, R7 ;  /* 0x0000000119007824 */ /* 0x002fca00078e0207 */
[----:B------:R1:W-:Y:S02]  /*1b60*/  STL [R1+0x20], R0 ;  /* 0x0000200001007387 */ /* 0x0003e40000100800 */
[----:B-1----:R-:W-:-:S05]  /*1b70*/  IMAD.IADD R0, R7, 0x1, R23 ;  /* 0x0000000107007824 */ /* 0x002fca00078e0217 */
[----:B------:R1:W-:Y:S02]  /*1b80*/  STL [R1+0x1c], R0 ;  /* 0x00001c0001007387 */ /* 0x0003e40000100800 */
.L_x_331:
[----:B-1----:R-:W2:Y:S01]  /*1b90*/  LDL R0, [R1+0xc] ;  /* 0x00000c0001007983 */ /* 0x002ea20000100800 */
[----:B------:R-:W-:Y:S01]  /*1ba0*/  IMAD.MOV.U32 R13, RZ, RZ, 0x4 ;  /* 0x00000004ff0d7424 */ /* 0x000fe200078e00ff */
[----:B------:R-:W-:Y:S02]  /*1bb0*/  ISETP.NE.U32.AND P4, PT, RZ, c[0x0][0x360], PT ;  /* 0x0000d800ff007a0c */ /* 0x000fe40003f85070 */
[----:B------:R-:W-:Y:S01]  /*1bc0*/  ISETP.NE.U32.AND P0, PT, RZ, c[0x0][0x370], PT ;  /* 0x0000dc00ff007a0c */ /* 0x000fe20003f05070 */
[----:B------:R-:W3:Y:S01]  /*1bd0*/  LDL R9, [R1+0x8] ;  /* 0x0000080001097983 */ /* 0x000ee20000100800 */
[----:B------:R-:W-:Y:S01]  /*1be0*/  ISETP.NE.AND.EX P4, PT, RZ, c[0x0][0x364], PT, P4 ;  /* 0x0000d900ff007a0c */ /* 0x000fe20003f85340 */
[----:B--2---:R-:W-:-:S05]  /*1bf0*/  IMAD.WIDE R2, R0, R13, c[0x0][0x588] ;  /* 0x0001620000027625 */ /* 0x004fca00078e020d */
[----:B------:R-:W2:Y:S01]  /*1c00*/  LDG.E R249, [R2.64] ;  /* 0x0000000602f97981 */ /* 0x000ea2000c1e1900 */
[----:B------:R-:W-:Y:S01]  /*1c10*/  ISETP.NE.AND.EX P2, PT, RZ, c[0x0][0x374], PT, P0 ;  /* 0x0000dd00ff007a0c */ /* 0x000fe20003f45300 */
[----:B------:R-:W-:Y:S01]  /*1c20*/  CS2R R146, SRZ ;  /* 0x0000000000927805 */ /* 0x000fe2000001ff00 */
[----:B------:R-:W-:Y:S02]  /*1c30*/  ISETP.NE.U32.AND P3, PT, RZ, c[0x0][0x348], PT ;  /* 0x0000d200ff007a0c */ /* 0x000fe40003f65070 */
[----:B------:R-:W-:Y:S02]  /*1c40*/  ISETP.NE.U32.AND P5, PT, RZ, c[0x0][0x358], PT ;  /* 0x0000d600ff007a0c */ /* 0x000fe40003fa5070 */
[----:B------:R-:W-:Y:S02]  /*1c50*/  ISETP.NE.AND.EX P3, PT, RZ, c[0x0][0x34c], PT, P3 ;  /* 0x0000d300ff007a0c */ /* 0x000fe40003f65330 */
[----:B------:R-:W-:Y:S01]  /*1c60*/  ISETP.NE.AND.EX P5, PT, RZ, c[0x0][0x35c], PT, P5 ;  /* 0x0000d700ff007a0c */ /* 0x000fe20003fa5350 */
[----:B------:R-:W-:-:S02]  /*1c70*/  IMAD.MOV.U32 R145, RZ, RZ, RZ ;  /* 0x000000ffff917224 */ /* 0x000fc400078e00ff */
[----:B------:R-:W-:Y:S01]  /*1c80*/  IMAD.MOV.U32 R12, RZ, RZ, RZ ;  /* 0x000000ffff0c7224 */ /* 0x000fe200078e00ff */
[----:B--2---:R-:W-:Y:S02]  /*1c90*/  SHF.R.S32.HI R16, RZ, 0x1f, R249 ;  /* 0x0000001fff107819 */ /* 0x004fe400000114f9 */
[C---:B------:R-:W-:Y:S02]  /*1ca0*/  @P4 LEA R2, P0, R249.reuse, c[0x0][0x360], 0x2 ;  /* 0x0000d800f9024a11 */ /* 0x040fe400078010ff */
[C---:B------:R-:W-:Y:S02]  /*1cb0*/  @P2 LEA R4, P1, R249.reuse, c[0x0][0x370], 0x2 ;  /* 0x0000dc00f9042a11 */ /* 0x040fe400078210ff */
[C-C-:B------:R-:W-:Y:S02]  /*1cc0*/  @P4 LEA.HI.X R3, R249.reuse, c[0x0][0x364], R16.reuse, 0x2, P0 ;  /* 0x0000d900f9034a11 */ /* 0x140fe400000f1410 */
[----:B------:R-:W-:Y:S02]  /*1cd0*/  ISETP.NE.U32.AND P0, PT, RZ, c[0x0][0x350], PT ;  /* 0x0000d400ff007a0c */ /* 0x000fe40003f05070 */
[----:B------:R-:W-:Y:S01]  /*1ce0*/  @P2 LEA.HI.X R5, R249, c[0x0][0x374], R16, 0x2, P1 ;  /* 0x0000dd00f9052a11 */ /* 0x000fe200008f1410 */
[----:B------:R1:W5:Y:S01]  /*1cf0*/  @P4 LDG.E R148, [R2.64] ;  /* 0x0000000602944981 */ /* 0x000362000c1e1900 */
[----:B------:R-:W-:-:S03]  /*1d00*/  ISETP.NE.AND.EX P6, PT, RZ, c[0x0][0x354], PT, P0 ;  /* 0x0000d500ff007a0c */ /* 0x000fc60003fc5300 */
[----:B------:R2:W5:Y:S01]  /*1d10*/  @P2 LDG.E R147, [R4.64] ;  /* 0x0000000604932981 */ /* 0x000562000c1e1900 */
[----:B------:R-:W-:-:S04]  /*1d20*/  LEA R6, P2, R249, c[0x0][0x348], 0x2 ;  /* 0x0000d200f9067a11 */ /* 0x000fc800078410ff */
[----:B------:R-:W-:-:S05]  /*1d30*/  LEA.HI.X R7, R249, c[0x0][0x34c], R16, 0x2, P2 ;  /* 0x0000d300f9077a11 */ /* 0x000fca00010f1410 */
[----:B------:R4:W5:Y:S01]  /*1d40*/  @P3 LDG.E R145, [R6.64] ;  /* 0x0000000606913981 */ /* 0x000962000c1e1900 */
[C---:B-1----:R-:W-:Y:S02]  /*1d50*/  LEA R2, P0, R249.reuse, c[0x0][0x358], 0x2 ;  /* 0x0000d600f9027a11 */ /* 0x042fe400078010ff */
[C---:B--2---:R-:W-:Y:S02]  /*1d60*/  LEA R4, P1, R249.reuse, c[0x0][0x350], 0x2 ;  /* 0x0000d400f9047a11 */ /* 0x044fe400078210ff */
[C-C-:B------:R-:W-:Y:S02]  /*1d70*/  LEA.HI.X R3, R249.reuse, c[0x0][0x35c], R16.reuse, 0x2, P0 ;  /* 0x0000d700f9037a11 */ /* 0x140fe400000f1410 */
[----:B------:R-:W-:-:S03]  /*1d80*/  LEA.HI.X R5, R249, c[0x0][0x354], R16, 0x2, P1 ;  /* 0x0000d500f9057a11 */ /* 0x000fc600008f1410 */
[----:B------:R4:W5:Y:S04]  /*1d90*/  @P5 LDG.E R12, [R2.64] ;  /* 0x00000006020c5981 */ /* 0x000968000c1e1900 */
[----:B------:R4:W5:Y:S04]  /*1da0*/  @P6 LDG.E R146, [R4.64] ;  /* 0x0000000604926981 */ /* 0x000968000c1e1900 */
[----:B------:R4:W-:Y:S01]  /*1db0*/  STL [R1+0x10], R16 ;  /* 0x0000101001007387 */ /* 0x0009e20000100800 */
[----:B------:R-:W-:Y:S01]  /*1dc0*/  YIELD ;  /* 0x0000000000007946 */ /* 0x000fe20003800000 */
[----:B------:R-:W-:-:S02]  /*1dd0*/  P2R R15, PR, RZ, 0x40 ;  /* 0x00000040ff0f7803 */ /* 0x000fc40000000000 */
[----:B---3--:R-:W-:Y:S01]  /*1de0*/  LOP3.LUT R251, R9, 0xffff, RZ, 0xc0, !PT ;  /* 0x0000ffff09fb7812 */ /* 0x008fe200078ec0ff */
[----:B------:R-:W-:Y:S05]  /*1df0*/  @P4 BRA `(.L_x_172) ;  /* 0x0000005000004947 */ /* 0x000fea0003800000 */
[----:B-----5:R-:W-:Y:S01]  /*1e00*/  MOV R148, c[0x0][0x168] ;  /* 0x00005a0000947a02 */ /* 0x020fe20000000f00 */
[----:B------:R-:W-:Y:S05]  /*1e10*/  @!P3 BRA `(.L_x_172) ;  /* 0x000000300000b947 */ /* 0x000fea0003800000 */
[----:B------:R-:W2:Y:S04]  /*1e20*/  LDG.E R8, [R6.64] ;  /* 0x0000000606087981 */ /* 0x000ea8000c1e1900 */
[----:B------:R-:W2:Y:S02]  /*1e30*/  LDG.E R0, [R6.64+0x4] ;  /* 0x0000040606007981 */ /* 0x000ea4000c1e1900 */
[----:B--2---:R-:W-:Y:S02]  /*1e40*/  IADD3 R148, -R8, R0, RZ ;  /* 0x0000000008947210 */ /* 0x004fe40007ffe1ff */
.L_x_172:
[----:B------:R-:W-:-:S04]  /*1e50*/  ISETP.NE.U32.AND P0, PT, RZ, c[0x0][0x368], PT ;  /* 0x0000da00ff007a0c */ /* 0x000fc80003f05070 */
[----:B------:R-:W-:-:S13]  /*1e60*/  ISETP.NE.AND.EX P0, PT, RZ, c[0x0][0x36c], PT, P0 ;  /* 0x0000db00ff007a0c */ /* 0x000fda0003f05300 */
[----:B------:R-:W-:Y:S05]  /*1e70*/  @!P0 BRA `(.L_x_173) ;  /* 0x0000004000008947 */ /* 0x000fea0003800000 */
[----:B----4-:R-:W-:-:S04]  /*1e80*/  LEA R4, P0, R249, c[0x0][0x368], 0x2 ;  /* 0x0000da00f9047a11 */ /* 0x010fc800078010ff */
[----:B------:R-:W-:-:S05]  /*1e90*/  LEA.HI.X R5, R249, c[0x0][0x36c], R16, 0x2, P0 ;  /* 0x0000db00f9057a11 */ /* 0x000fca00000f1410 */
[----:B------:R1:W5:Y:S01]  /*1ea0*/  LDG.E R7, [R4.64] ;  /* 0x0000000604077981 */ /* 0x000362000c1e1900 */
[----:B------:R-:W-:Y:S05]  /*1eb0*/  BRA `(.L_x_174) ;  /* 0x0000005000007947 */ /* 0x000fea0003800000 */
.L_x_173:
[----:B----4-:R-:W-:Y:S01]  /*1ec0*/  MOV R7, c[0x0][0x1d0] ;  /* 0x0000740000077a02 */ /* 0x010fe20000000f00 */
[----:B------:R-:W-:Y:S05]  /*1ed0*/  @!P6 BRA `(.L_x_174) ;  /* 0x000000300000e947 */ /* 0x000fea0003800000 */
[----:B------:R-:W2:Y:S04]  /*1ee0*/  LDG.E R7, [R4.64] ;  /* 0x0000000604077981 */ /* 0x000ea8000c1e1900 */
[----:B------:R-:W2:Y:S02]  /*1ef0*/  LDG.E R0, [R4.64+0x4] ;  /* 0x0000040604007981 */ /* 0x000ea4000c1e1900 */
[----:B--2---:R-:W-:Y:S02]  /*1f00*/  IADD3 R7, -R7, R0, RZ ;  /* 0x0000000007077210 */ /* 0x004fe40007ffe1ff */
.L_x_174:
[----:B-1----:R1:W2:Y:S04]  /*1f10*/  @P5 LDG.E R5, [R2.64] ;  /* 0x0000000602055981 */ /* 0x0022a8000c1e1900 */
[----:B------:R1:W2:Y:S01]  /*1f20*/  @P5 LDG.E R4, [R2.64+0x4] ;  /* 0x0000040602045981 */ /* 0x0002a2000c1e1900 */
[----:B------:R-:W-:Y:S01]  /*1f30*/  ISETP.NE.U32.AND P0, PT, RZ, c[0x0][0x378], PT ;  /* 0x0000de00ff007a0c */ /* 0x000fe20003f05070 */
[----:B-----5:R-:W-:-:S03]  /*1f40*/  IMAD.MOV.U32 R135, RZ, RZ, R7 ;  /* 0x000000ffff877224 */ /* 0x020fc600078e0007 */
[----:B------:R-:W-:Y:S01]  /*1f50*/  ISETP.NE.AND.EX P1, PT, RZ, c[0x0][0x37c], PT, P0 ;  /* 0x0000df00ff007a0c */ /* 0x000fe20003f25300 */
[----:B------:R-:W-:-:S12]  /*1f60*/  IMAD.MOV.U32 R0, RZ, RZ, c[0x0][0x228] ;  /* 0x00008a00ff007624 */ /* 0x000fd800078e00ff */
[----:B-1----:R-:W-:-:S04]  /*1f70*/  @P1 LEA R2, P0, R249, c[0x0][0x378], 0x2 ;  /* 0x0000de00f9021a11 */ /* 0x002fc800078010ff */
[----:B------:R-:W-:-:S05]  /*1f80*/  @P1 LEA.HI.X R3, R249, c[0x0][0x37c], R16, 0x2, P0 ;  /* 0x0000df00f9031a11 */ /* 0x000fca00000f1410 */
[----:B------:R1:W5:Y:S01]  /*1f90*/  @P1 LDG.E R135, [R2.64] ;  /* 0x0000000602871981 */ /* 0x000362000c1e1900 */
[----:B------:R-:W-:Y:S01]  /*1fa0*/  IMAD.IADD R6, R7, 0x1, -R147 ;  /* 0x0000000107067824 */ /* 0x000fe200078e0a93 */
[----:B------:R-:W-:Y:S01]  /*1fb0*/  BSSY B0, `(.L_x_175) ;  /* 0x0000030000007945 */ /* 0x000fe20003800000 */
[C---:B-1----:R-:W-:Y:S02]  /*1fc0*/  LOP3.LUT R2, R9.reuse, 0xff000000, RZ, 0xc0, !PT ;  /* 0xff00000009027812 */ /* 0x042fe400078ec0ff */
[----:B------:R-:W-:Y:S01]  /*1fd0*/  LOP3.LUT R3, R9, 0xff0000, RZ, 0xc0, !PT ;  /* 0x00ff000009037812 */ /* 0x000fe200078ec0ff */
[----:B--2---:R-:W-:Y:S01]  /*1fe0*/  @P5 IMAD.IADD R0, R4, 0x1, -R5 ;  /* 0x0000000104005824 */ /* 0x004fe200078e0a05 */
[----:B------:R-:W-:-:S03]  /*1ff0*/  SHF.R.U32.HI R4, RZ, 0x8, R2 ;  /* 0x00000008ff047819 */ /* 0x000fc60000011602 */
[----:B------:R-:W-:Y:S01]  /*2000*/  IMAD.IADD R154, R6, 0x1, R0 ;  /* 0x00000001069a7824 */ /* 0x000fe200078e0200 */
[----:B------:R-:W-:-:S04]  /*2010*/  LEA.HI R4, R3, R4, RZ, 0x10 ;  /* 0x0000000403047211 */ /* 0x000fc800078f80ff */
[----:B------:R-:W-:Y:S02]  /*2020*/  SHF.R.U32.HI R5, RZ, 0x10, R4 ;  /* 0x00000010ff057819 */ /* 0x000fe40000011604 */
[----:B------:R-:W-:Y:S02]  /*2030*/  LOP3.LUT R14, R4, 0xff, RZ, 0xc0, !PT ;  /* 0x000000ff040e7812 */ /* 0x000fe400078ec0ff */
[C---:B------:R-:W-:Y:S01]  /*2040*/  IADD3 R2, R154.reuse, 0x2f, RZ ;  /* 0x0000002f9a027810 */ /* 0x040fe20007ffe0ff */
[----:B------:R1:W-:Y:S01]  /*2050*/  STL [R1+0x8], R5 ;  /* 0x0000080501007387 */ /* 0x0003e20000100800 */
[----:B------:R-:W-:Y:S02]  /*2060*/  ISETP.GE.AND P0, PT, R154, 0x1, PT ;  /* 0x000000019a00780c */ /* 0x000fe40003f06270 */
[----:B------:R-:W-:Y:S01]  /*2070*/  ISETP.NE.AND P1, PT, R5, RZ, PT ;  /* 0x000000ff0500720c */ /* 0x000fe20003f25270 */
[----:B------:R1:W-:Y:S01]  /*2080*/  STL [R1+0x3c], R14 ;  /* 0x00003c0e01007387 */ /* 0x0003e20000100800 */
[----:B------:R-:W-:-:S02]  /*2090*/  IMAD.HI R2, R2, 0x2aaaaaab, RZ ;  /* 0x2aaaaaab02027827 */ /* 0x000fc400078e02ff */
[----:B------:R-:W-:-:S03]  /*20a0*/  SEL R134, R5, c[0x0][0x338], P1 ;  /* 0x0000ce0005867a07 */ /* 0x000fc60000800000 */
[----:B------:R-:W-:-:S04]  /*20b0*/  SHF.R.U32.HI R3, RZ, 0x1f, R2 ;  /* 0x0000001fff037819 */ /* 0x000fc80000011602 */
[----:B------:R-:W-:Y:S01]  /*20c0*/  LEA.HI.SX32 R144, R2, R3, 0x1d ;  /* 0x0000000302907211 */ /* 0x000fe200078feaff */
[----:B------:R-:W-:Y:S01]  /*20d0*/  IMAD.MOV.U32 R2, RZ, RZ, RZ ;  /* 0x000000ffff027224 */ /* 0x000fe200078e00ff */
[----:B------:R-:W-:Y:S05]  /*20e0*/  @!P0 BRA `(.L_x_176) ;  /* 0x000001c000008947 */ /* 0x000fea0003800000 */
[----:B------:R-:W-:Y:S02]  /*20f0*/  IABS R3, R134 ;  /* 0x0000008600037213 */ /* 0x000fe40000000000 */
[----:B------:R-:W-:Y:S02]  /*2100*/  IADD3 R8, R144, -0x1, R134 ;  /* 0xffffffff90087810 */ /* 0x000fe40007ffe086 */
[----:B------:R-:W2:Y:S02]  /*2110*/  I2F.RP R2, R3 ;  /* 0x0000000300027306 */ /* 0x000ea40000209400 */
[----:B------:R-:W-:-:S06]  /*2120*/  IABS R11, R8 ;  /* 0x00000008000b7213 */ /* 0x000fcc0000000000 */
[----:B--2---:R-:W2:Y:S02]  /*2130*/  MUFU.RCP R2, R2 ;  /* 0x0000000200027308 */ /* 0x004ea40000001000 */
[----:B--2---:R-:W-:-:S06]  /*2140*/  IADD3 R2, R2, 0xffffffe, RZ ;  /* 0x0ffffffe02027810 */ /* 0x004fcc0007ffe0ff */
[----:B-1----:R-:W1:Y:S02]  /*2150*/  F2I.FTZ.U32.TRUNC.NTZ R5, R2 ;  /* 0x0000000200057305 */ /* 0x002e64000021f000 */
[----:B-1----:R-:W-:-:S04]  /*2160*/  IMAD.MOV R2, RZ, RZ, -R5 ;  /* 0x000000ffff027224 */ /* 0x002fc800078e0a05 */
[----:B------:R-:W-:Y:S01]  /*2170*/  IMAD.MOV.U32 R4, RZ, RZ, R2 ;  /* 0x000000ffff047224 */ /* 0x000fe200078e0002 */
[----:B------:R-:W-:-:S03]  /*2180*/  IABS R2, R134 ;  /* 0x0000008600027213 */ /* 0x000fc60000000000 */
[----:B------:R-:W-:Y:S02]  /*2190*/  IMAD R9, R4, R3, RZ ;  /* 0x0000000304097224 */ /* 0x000fe400078e02ff */
[----:B------:R-:W-:Y:S02]  /*21a0*/  IMAD.MOV.U32 R4, RZ, RZ, RZ ;  /* 0x000000ffff047224 */ /* 0x000fe400078e00ff */
        /* <DEDUP_REMOVED lines=16> */
.L_x_176:
[----:B------:R-:W-:Y:S05]  /*22b0*/  BSYNC B0 ;  /* 0x0000000000007941 */ /* 0x000fea0003800000 */
.L_x_175:
[----:B------:R-:W-:Y:S01]  /*22c0*/  IMAD R3, R14, R2, RZ ;  /* 0x000000020e037224 */ /* 0x000fe200078e02ff */
[----:B------:R-:W-:-:S03]  /*22d0*/  SHF.R.S32.HI R117, RZ, 0x1f, R116 ;  /* 0x0000001fff757819 */ /* 0x000fc60000011474 */
[C---:B------:R-:W-:Y:S02]  /*22e0*/  IMAD.IADD R2, R3.reuse, 0x1, R2 ;  /* 0x0000000103027824 */ /* 0x040fe400078e0202 */
[----:B------:R-:W-:-:S03]  /*22f0*/  IMAD R3, R3, 0x30, -R6 ;  /* 0x0000003003037824 */ /* 0x000fc600078e0a06 */
[----:B------:R-:W-:Y:S02]  /*2300*/  IMNMX R2, R144, R2, PT ;  /* 0x0000000290027217 */ /* 0x000fe40003800200 */
[----:B------:R-:W-:-:S03]  /*2310*/  IMNMX R3, RZ, R3, !PT ;  /* 0x00000003ff037217 */ /* 0x000fc60007800200 */
[----:B------:R-:W-:Y:S02]  /*2320*/  IMAD R2, R2, 0x30, -R6 ;  /* 0x0000003002027824 */ /* 0x000fe400078e0a06 */
[----:B-1----:R-:W-:-:S03]  /*2330*/  IMAD.WIDE.U32 R4, R3, -0x55555555, RZ ;  /* 0xaaaaaaab03047825 */ /* 0x002fc600078e00ff */
[----:B------:R-:W-:Y:S02]  /*2340*/  IMNMX R2, R2, R0, PT ;  /* 0x0000000002027217 */ /* 0x000fe40003800200 */
[----:B------:R-:W-:Y:S02]  /*2350*/  SHF.R.U32.HI R129, RZ, 0x5, R5 ;  /* 0x00000005ff817819 */ /* 0x000fe40000011605 */
[----:B------:R-:W-:-:S13]  /*2360*/  ISETP.GT.AND P0, PT, R2, R3, PT ;  /* 0x000000030200720c */ /* 0x000fda0003f04270 */
[----:B------:R-:W-:Y:S01]  /*2370*/  @P0 IADD3 R3, R2, 0x2f, RZ ;  /* 0x0000002f02030810 */ /* 0x000fe20007ffe0ff */
[----:B------:R-:W-:-:S04]  /*2380*/  IMAD.MOV.U32 R2, RZ, RZ, R129 ;  /* 0x000000ffff027224 */ /* 0x000fc800078e0081 */
[----:B------:R-:W-:-:S05]  /*2390*/  @P0 IMAD.HI R3, R3, 0x2aaaaaab, RZ ;  /* 0x2aaaaaab03030827 */ /* 0x000fca00078e02ff */
[----:B------:R-:W-:-:S04]  /*23a0*/  @P0 SHF.R.U32.HI R4, RZ, 0x1f, R3 ;  /* 0x0000001fff040819 */ /* 0x000fc80000011603 */
[----:B------:R-:W-:-:S04]  /*23b0*/  @P0 LEA.HI.SX32 R2, R3, R4, 0x1d ;  /* 0x0000000403020211 */ /* 0x000fc800078feaff */
[----:B------:R-:W-:-:S13]  /*23c0*/  ISETP.GT.AND P0, PT, R2, R129, PT ;  /* 0x000000810200720c */ /* 0x000fda0003f04270 */
[----:B------:R-:W-:Y:S05]  /*23d0*/  @!P0 BRA `(.L_x_177) ;  /* 0x0000500000008947 */ /* 0x000fea0003800000 */
[----:B------:R-:W-:-:S04]  /*23e0*/  ISETP.NE.U32.AND P0, PT, RZ, c[0x0][0x340], PT ;  /* 0x0000d000ff007a0c */ /* 0x000fc80003f05070 */
[----:B------:R-:W-:-:S13]  /*23f0*/  ISETP.NE.AND.EX P3, PT, RZ, c[0x0][0x344], PT, P0 ;  /* 0x0000d100ff007a0c */ /* 0x000fda0003f65300 */
[----:B------:R-:W-:-:S05]  /*2400*/  @P3 IMAD.WIDE R4, R249, R13, c[0x0][0x340] ;  /* 0x0000d000f9043625 */ /* 0x000fca00078e020d */
[----:B------:R1:W2:Y:S01]  /*2410*/  @P3 LDG.E R11, [R4.64] ;  /* 0x00000006040b3981 */ /* 0x0002a2000c1e1900 */
[----:B------:R-:W-:Y:S01]  /*2420*/  SHF.R.S32.HI R3, RZ, 0x1f, R12 ;  /* 0x0000001fff037819 */ /* 0x000fe2000001140c */
[----:B------:R-:W-:Y:S01]  /*2430*/  IMAD.MOV.U32 R136, RZ, RZ, 0x30 ;  /* 0x00000030ff887424 */ /* 0x000fe200078e00ff */
[----:B------:R-:W-:Y:S01]  /*2440*/  IADD3 R128, P0, R238, R12, RZ ;  /* 0x0000000cee807210 */ /* 0x000fe20007f1e0ff */
[----:B------:R-:W-:Y:S01]  /*2450*/  IMAD.IADD R10, R7, 0x1, R146 ;  /* 0x00000001070a7824 */ /* 0x000fe200078e0292 */
[----:B------:R-:W-:Y:S01]  /*2460*/  IADD3 R30, R2, -0x1, RZ ;  /* 0xffffffff021e7810 */ /* 0x000fe20007ffe0ff */
[----:B------:R-:W-:Y:S01]  /*2470*/  IMAD R153, R136, c[0x0][0x23c], RZ ;  /* 0x00008f0088997a24 */ /* 0x000fe200078e02ff */
[----:B------:R-:W-:Y:S01]  /*2480*/  LEA.HI.X.SX32 R131, R238, R3, 0x1, P0 ;  /* 0x00000003ee837211 */ /* 0x000fe200000f0eff */
[----:B------:R-:W-:Y:S01]  /*2490*/  IMAD.WIDE.U32 R142, R136, c[0x0][0x238], RZ ;  /* 0x00008e00888e7a25 */ /* 0x000fe200078e00ff */
[----:B------:R-:W-:Y:S02]  /*24a0*/  SEL R13, R16, RZ, !P5 ;  /* 0x000000ff100d7207 */ /* 0x000fe40006800000 */
[----:B------:R-:W-:Y:S01]  /*24b0*/  SEL R14, R249, RZ, !P5 ;  /* 0x000000fff90e7207 */ /* 0x000fe20006800000 */
[----:B------:R-:W-:Y:S01]  /*24c0*/  IMAD R3, R131, c[0x0][0x238], RZ ;  /* 0x00008e0083037a24 */ /* 0x000fe200078e02ff */
[----:B------:R-:W-:Y:S01]  /*24d0*/  ISETP.GE.AND P6, PT, R246, c[0x0][0x1d4], PT ;  /* 0x00007500f6007a0c */ /* 0x000fe20003fc6270 */
[----:B------:R-:W-:Y:S01]  /*24e0*/  IMAD.IADD R153, R143, 0x1, R153 ;  /* 0x000000018f997824 */ /* 0x000fe200078e0299 */
[----:B------:R-:W-:Y:S01]  /*24f0*/  ISETP.GE.AND P5, PT, R245, c[0x0][0x1d4], PT ;  /* 0x00007500f5007a0c */ /* 0x000fe20003fa6270 */
[----:B------:R-:W-:Y:S01]  /*2500*/  IMAD R3, R128, c[0x0][0x23c], R3 ;  /* 0x00008f0080037a24 */ /* 0x000fe200078e0203 */
[----:B------:R-:W-:Y:S01]  /*2510*/  ISETP.GE.AND P4, PT, R248, c[0x0][0x1d4], PT ;  /* 0x00007500f8007a0c */ /* 0x000fe20003f86270 */
[----:B------:R-:W-:Y:S01]  /*2520*/  IMAD.MOV.U32 R155, RZ, RZ, c[0x0][0x238] ;  /* 0x00008e00ff9b7624 */ /* 0x000fe200078e00ff */
[----:B------:R-:W-:Y:S01]  /*2530*/  SHF.R.S32.HI R12, RZ, 0x1f, R10 ;  /* 0x0000001fff0c7819 */ /* 0x000fe2000001140a */
[----:B------:R-:W-:Y:S01]  /*2540*/  IMAD.MOV.U32 R152, RZ, RZ, 0x5 ;  /* 0x00000005ff987424 */ /* 0x000fe200078e00ff */
[----:B------:R-:W-:Y:S01]  /*2550*/  IADD3 R25, R116, 0x20, RZ ;  /* 0x0000002074197810 */ /* 0x000fe20007ffe0ff */
[----:B------:R-:W-:Y:S01]  /*2560*/  IMAD.WIDE.U32 R8, R10, c[0x0][0x1e0], RZ ;  /* 0x000078000a087a25 */ /* 0x000fe200078e00ff */
[----:B------:R-:W-:-:S02]  /*2570*/  IADD3 R24, R116, 0x10, RZ ;  /* 0x0000001074187810 */ /* 0x000fc40007ffe0ff */
[----:B------:R-:W-:Y:S01]  /*2580*/  SHF.L.U64.HI R152, R155, R152, c[0x0][0x23c] ;  /* 0x00008f009b987619 */ /* 0x000fe20000010298 */
[----:B-1----:R-:W-:Y:S01]  /*2590*/  IMAD.WIDE.U32 R4, R128, c[0x0][0x238], R246 ;  /* 0x00008e0080047a25 */ /* 0x002fe200078e00f6 */
[----:B------:R-:W-:Y:S02]  /*25a0*/  SHF.R.S32.HI R123, RZ, 0x1f, R122 ;  /* 0x0000001fff7b7819 */ /* 0x000fe4000001147a */
[----:B-----5:R-:W-:Y:S01]  /*25b0*/  SHF.R.S32.HI R32, RZ, 0x1f, R135 ;  /* 0x0000001fff207819 */ /* 0x020fe20000011487 */
[----:B------:R-:W-:Y:S01]  /*25c0*/  IMAD.IADD R3, R5, 0x1, R3 ;  /* 0x0000000105037824 */ /* 0x000fe200078e0203 */
[----:B------:R-:W-:Y:S01]  /*25d0*/  MOV R2, R4 ;  /* 0x0000000400027202 */ /* 0x000fe20000000f00 */
[----:B------:R-:W-:Y:S02]  /*25e0*/  IMAD R5, R30, -0x30, R0 ;  /* 0xffffffd01e057824 */ /* 0x000fe400078e0200 */
[----:B------:R-:W-:Y:S02]  /*25f0*/  IMAD R4, R13, c[0x0][0x248], RZ ;  /* 0x000092000d047a24 */ /* 0x000fe400078e02ff */
[----:B------:R-:W-:Y:S01]  /*2600*/  IMAD.WIDE.U32 R2, R251, c[0x0][0x240], R2 ;  /* 0x00009000fb027a25 */ /* 0x000fe200078e0002 */
[----:B------:R-:W-:-:S03]  /*2610*/  IMNMX R5, R5, 0x30, PT ;  /* 0x0000003005057817 */ /* 0x000fc60003800200 */
[----:B------:R-:W-:Y:S02]  /*2620*/  IMAD R3, R251, c[0x0][0x244], R3 ;  /* 0x00009100fb037a24 */ /* 0x000fe400078e0203 */
[----:B------:R-:W-:Y:S02]  /*2630*/  IMAD.IADD R6, R5, 0x1, -R238 ;  /* 0x0000000105067824 */ /* 0x000fe400078e0aee */
[C---:B------:R-:W-:Y:S02]  /*2640*/  IMAD R4, R14.reuse, c[0x0][0x24c], R4 ;  /* 0x000093000e047a24 */ /* 0x040fe400078e0204 */
[----:B------:R-:W-:Y:S01]  /*2650*/  IMAD.WIDE.U32 R96, R14, c[0x0][0x248], R2 ;  /* 0x000092000e607a25 */ /* 0x000fe200078e0002 */
[C---:B------:R-:W-:Y:S02]  /*2660*/  ISETP.GE.AND P1, PT, R6.reuse, 0x1, PT ;  /* 0x000000010600780c */ /* 0x040fe40003f26270 */
[----:B------:R-:W-:Y:S01]  /*2670*/  SHF.R.S32.HI R3, RZ, 0x1f, R30 ;  /* 0x0000001fff037819 */ /* 0x000fe2000001141e */
[----:B------:R-:W-:Y:S01]  /*2680*/  IMAD R2, R153, R30, RZ ;  /* 0x0000001e99027224 */ /* 0x000fe200078e02ff */
[----:B------:R-:W-:Y:S01]  /*2690*/  IADD3 R87, R97, R4, RZ ;  /* 0x0000000461577210 */ /* 0x000fe20007ffe0ff */
[----:B------:R-:W-:Y:S01]  /*26a0*/  IMAD.MOV.U32 R86, RZ, RZ, R96 ;  /* 0x000000ffff567224 */ /* 0x000fe200078e0060 */
[----:B------:R-:W-:Y:S01]  /*26b0*/  ISETP.GT.AND P0, PT, R6, 0x20, PT ;  /* 0x000000200600780c */ /* 0x000fe20003f04270 */
[----:B------:R-:W-:-:S02]  /*26c0*/  IMAD R2, R3, R142, R2 ;  /* 0x0000008e03027224 */ /* 0x000fc400078e0202 */
[----:B------:R-:W-:-:S04]  /*26d0*/  IMAD.WIDE.U32 R4, R30, R142, R86 ;  /* 0x0000008e1e047225 */ /* 0x000fc800078e0056 */
[----:B------:R-:W-:Y:S01]  /*26e0*/  @P1 SHF.L.U32 R6, R236, 0x1, RZ ;  /* 0x00000001ec061819 */ /* 0x000fe200000006ff */
[----:B------:R-:W-:Y:S01]  /*26f0*/  IMAD.SHL.U32 R155, R155, 0x20, RZ ;  /* 0x000000209b9b7824 */ /* 0x000fe200078e00ff */
[----:B------:R-:W-:Y:S01]  /*2700*/  IADD3 R7, R5, R2, RZ ;  /* 0x0000000205077210 */ /* 0x000fe20007ffe0ff */
[----:B------:R-:W-:Y:S01]  /*2710*/  IMAD R5, R12, c[0x0][0x1e0], RZ ;  /* 0x000078000c057a24 */ /* 0x000fe200078e02ff */
[----:B------:R-:W-:Y:S01]  /*2720*/  @P1 LEA R2, P2, R4, c[0x0][0x220], 0x1 ;  /* 0x0000880004021a11 */ /* 0x000fe200078408ff */
[----:B------:R-:W-:Y:S02]  /*2730*/  IMAD.MOV.U32 R162, RZ, RZ, c[0x0][0x27c] ;  /* 0x00009f00ffa27624 */ /* 0x000fe400078e00ff */
[----:B------:R-:W-:Y:S01]  /*2740*/  IMAD R5, R10, c[0x0][0x1e4], R5 ;  /* 0x000079000a057a24 */ /* 0x000fe200078e0205 */
[----:B------:R-:W-:Y:S01]  /*2750*/  @P1 LEA.HI.X R3, R4, c[0x0][0x224], R7, 0x1, P2 ;  /* 0x0000890004031a11 */ /* 0x000fe200010f0c07 */
[----:B------:R-:W-:Y:S01]  /*2760*/  IMAD.WIDE.U32 R160, R237, c[0x0][0x1e0], RZ ;  /* 0x00007800eda07a25 */ /* 0x000fe200078e00ff */
[----:B------:R-:W-:-:S03]  /*2770*/  ISETP.NE.AND P2, PT, R15, RZ, PT ;  /* 0x000000ff0f00720c */ /* 0x000fc60003f45270 */
[----:B------:R-:W-:Y:S01]  /*2780*/  @!PT LDS RZ, [RZ] ;  /* 0x00000000fffff984 */ /* 0x000fe20000000800 */
[----:B------:R-:W-:Y:S01]  /*2790*/  @!PT LDS RZ, [RZ] ;  /* 0x00000000fffff984 */ /* 0x000fe20000000800 */
[----:B------:R-:W-:Y:S01]  /*27a0*/  @!PT LDS RZ, [RZ] ;  /* 0x00000000fffff984 */ /* 0x000fe20000000800 */
[----:B------:R1:W-:Y:S01]  /*27b0*/  @P1 LDGSTS.E.BYPASS.LTC128B.128 [R6+0x3c80], [R2.64], !P6 ;  /* 0x03c8000002061fae */ /* 0x0003e2000f101d46 */
[----:B------:R-:W-:-:S03]  /*27c0*/  IMAD.IADD R5, R9, 0x1, R5 ;  /* 0x0000000109057824 */ /* 0x000fc600078e0205 */
[----:B------:R1:W-:Y:S04]  /*27d0*/  @P1 LDGSTS.E.BYPASS.LTC128B.128 [R6+0x4880], [R2.64+0x40], !P5 ;  /* 0x0488004002061fae */ /* 0x0003e8000e901d46 */
[----:B------:R1:W-:Y:S02]  /*27e0*/  @P1 LDGSTS.E.BYPASS.LTC128B.128 [R6+0x5480], [R2.64+0x80], !P4 ;  /* 0x0548008002061fae */ /* 0x0003e4000e101d46 */
[----:B-1----:R-:W-:Y:S02]  /*27f0*/  @P0 IADD3 R3, P1, R155, R4, RZ ;  /* 0x000000049b030210 */ /* 0x002fe40007f3e0ff */
[----:B------:R-:W-:Y:S02]  /*2800*/  @P0 SHF.L.U32 R6, R236, 0x1, RZ ;  /* 0x00000001ec060819 */ /* 0x000fe400000006ff */
[----:B------:R-:W-:Y:S01]  /*2810*/  MOV R4, R8 ;  /* 0x0000000800047202 */ /* 0x000fe20000000f00 */
[----:B------:R-:W-:Y:S01]  /*2820*/  @P0 IMAD.X R7, R7, 0x1, R152, P1 ;  /* 0x0000000107070824 */ /* 0x000fe200008e0698 */
[----:B------:R-:W-:-:S03]  /*2830*/  @P0 LEA R2, P1, R3, c[0x0][0x220], 0x1 ;  /* 0x0000880003020a11 */ /* 0x000fc600078208ff */
[----:B------:R-:W-:Y:S01]  /*2840*/  IMAD.WIDE.U32 R4, R251, c[0x0][0x1e8], R4 ;  /* 0x00007a00fb047a25 */ /* 0x000fe200078e0004 */
[----:B------:R-:W-:Y:S02]  /*2850*/  @P0 LEA.HI.X R3, R3, c[0x0][0x224], R7, 0x1, P1 ;  /* 0x0000890003030a11 */ /* 0x000fe400008f0c07 */
[----:B------:R-:W-:Y:S01]  /*2860*/  ISETP.GE.AND P1, PT, R24, c[0x0][0x27c], PT ;  /* 0x00009f0018007a0c */ /* 0x000fe20003f26270 */
[----:B------:R-:W-:Y:S02]  /*2870*/  IMAD R5, R251, c[0x0][0x1ec], R5 ;  /* 0x00007b00fb057a24 */ /* 0x000fe400078e0205 */
[----:B------:R1:W-:Y:S04]  /*2880*/  @P0 LDGSTS.E.BYPASS.LTC128B.128 [R6+0x4480], [R2.64], !P6 ;  /* 0x0448000002060fae */ /* 0x0003e8000f101d46 */
[----:B------:R1:W-:Y:S04]  /*2890*/  @P0 LDGSTS.E.BYPASS.LTC128B.128 [R6+0x5080], [R2.64+0x40], !P5 ;  /* 0x0508004002060fae */ /* 0x0003e8000e901d46 */
[----:B------:R1:W-:Y:S01]  /*28a0*/  @P0 LDGSTS.E.BYPASS.LTC128B.128 [R6+0x5c80], [R2.64+0x80], !P4 ;  /* 0x05c8008002060fae */ /* 0x0003e2000e101d46 */
[----:B------:R-:W-:-:S03]  /*28b0*/  ISETP.GE.AND P0, PT, R116, c[0x0][0x27c], PT ;  /* 0x00009f0074007a0c */ /* 0x000fc60003f06270 */
[----:B------:R-:W0:Y:S01]  /*28c0*/  LDGDEPBAR ;  /* 0x00000000000079af */ /* 0x000e220000000000 */
[----:B------:R-:W-:Y:S01]  /*28d0*/  WARPSYNC 0xffffffff ;  /* 0xffffffff00007948 */ /* 0x000fe20003800000 */
[----:B-1----:R-:W-:-:S05]  /*28e0*/  SHF.R.S32.HI R6, RZ, 0x1f, R237 ;  /* 0x0000001fff067819 */ /* 0x002fca00000114ed */
[----:B------:R-:W-:-:S04]  /*28f0*/  IMAD R2, R6, c[0x0][0x1e0], RZ ;  /* 0x0000780006027a24 */ /* 0x000fc800078e02ff */
[----:B------:R-:W-:-:S04]  /*2900*/  IMAD R2, R237, c[0x0][0x1e4], R2 ;  /* 0x00007900ed027a24 */ /* 0x000fc800078e0202 */
[----:B------:R-:W-:Y:S01]  /*2910*/  IMAD.IADD R130, R161, 0x1, R2 ;  /* 0x00000001a1827824 */ /* 0x000fe200078e0202 */
[----:B--2---:R-:W-:Y:S01]  /*2920*/  @P3 SHF.R.S32.HI R7, RZ, 0x1f, R11 ;  /* 0x0000001fff073819 */ /* 0x004fe2000001140b */
[----:B------:R-:W-:Y:S01]  /*2930*/  @!P3 IMAD.MOV.U32 R11, RZ, RZ, R249 ;  /* 0x000000ffff0bb224 */ /* 0x000fe200078e00f9 */
[----:B------:R-:W-:-:S04]  /*2940*/  @!P3 MOV R7, R16 ;  /* 0x000000100007b202 */ /* 0x000fc80000000f00 */
[----:B------:R-:W-:Y:S02]  /*2950*/  SEL R27, R7, RZ, !P2 ;  /* 0x000000ff071b7207 */ /* 0x000fe40005000000 */
[----:B------:R-:W-:Y:S02]  /*2960*/  SEL R18, R11, RZ, !P2 ;  /* 0x000000ff0b127207 */ /* 0x000fe40005000000 */
[----:B------:R-:W-:Y:S01]  /*2970*/  ISETP.GE.AND P2, PT, R25, c[0x0][0x27c], PT ;  /* 0x00009f0019007a0c */ /* 0x000fe20003f46270 */
[----:B------:R-:W-:Y:S01]  /*2980*/  IMAD R3, R27, c[0x0][0x1f0], RZ ;  /* 0x00007c001b037a24 */ /* 0x000fe200078e02ff */
[----:B------:R-:W-:Y:S01]  /*2990*/  SHF.L.U32 R7, R162, 0x1, RZ ;  /* 0x00000001a2077819 */ /* 0x000fe200000006ff */
[----:B------:R-:W-:-:S04]  /*29a0*/  IMAD.WIDE.U32 R76, R18, c[0x0][0x1f0], R4 ;  /* 0x00007c00124c7a25 */ /* 0x000fc800078e0004 */
[----:B------:R-:W-:-:S05]  /*29b0*/  IMAD R3, R18, c[0x0][0x1f4], R3 ;  /* 0x00007d0012037a24 */ /* 0x000fca00078e0203 */
[----:B------:R-:W-:Y:S02]  /*29c0*/  IADD3 R78, R77, R3, RZ ;  /* 0x000000034d4e7210 */ /* 0x000fe40007ffe0ff */
[----:B------:R-:W2:Y:S04]  /*29d0*/  LDL R37, [R1+0x30] ;  /* 0x0000300001257983 */ /* 0x000ea80000100800 */
[----:B------:R-:W3:Y:S04]  /*29e0*/  LDL R36, [R1+0x38] ;  /* 0x0000380001247983 */ /* 0x000ee80000100800 */
[----:B------:R-:W4:Y:S01]  /*29f0*/  LDL R35, [R1+0x34] ;  /* 0x0000340001237983 */ /* 0x000f220000100800 */
[----:B------:R-:W-:Y:S01]  /*2a00*/  IMAD.WIDE.U32 R2, R251, c[0x0][0x260], R246 ;  /* 0x00009800fb027a25 */ /* 0x000fe200078e00f6 */
[----:B------:R-:W-:Y:S01]  /*2a10*/  IADD3 R133, P3, R237, R10, RZ ;  /* 0x0000000aed857210 */ /* 0x000fe20007f7e0ff */
[----:B------:R-:W-:Y:S01]  /*2a20*/  ULDC.U8 UR4, c[0x0][0x298] ;  /* 0x0000a60000047ab9 */ /* 0x000fe20000000000 */
[----:B------:R-:W-:Y:S01]  /*2a30*/  IADD3 R21, -R7, c[0x0][0x1d4], RZ ;  /* 0x0000750007157a10 */ /* 0x000fe20007ffe1ff */
[----:B------:R-:W-:-:S02]  /*2a40*/  IMAD R3, R251, c[0x0][0x264], R3 ;  /* 0x00009900fb037a24 */ /* 0x000fc400078e0203 */
[----:B------:R-:W-:Y:S01]  /*2a50*/  IMAD R9, R6, c[0x0][0x290], RZ ;  /* 0x0000a40006097a24 */ /* 0x000fe200078e02ff */
[CC--:B------:R-:W-:Y:S01]  /*2a60*/  SEL R19, R7.reuse, R21.reuse, !P0 ;  /* 0x0000001507137207 */ /* 0x0c0fe20004000000 */
[----:B------:R-:W-:Y:S01]  /*2a70*/  IMAD.WIDE.U32 R80, R14, c[0x0][0x268], R2 ;  /* 0x00009a000e507a25 */ /* 0x000fe200078e0002 */
[CC--:B------:R-:W-:Y:S02]  /*2a80*/  SEL R20, R7.reuse, R21.reuse, !P1 ;  /* 0x0000001507147207 */ /* 0x0c0fe40004800000 */
[----:B------:R-:W-:Y:S01]  /*2a90*/  SEL R21, R7, R21, !P2 ;  /* 0x0000001507157207 */ /* 0x000fe20005000000 */
[----:B------:R-:W-:Y:S02]  /*2aa0*/  IMAD R2, R6, c[0x0][0x280], RZ ;  /* 0x0000a00006027a24 */ /* 0x000fe400078e02ff */
[----:B------:R-:W-:Y:S01]  /*2ab0*/  IMAD R4, R13, c[0x0][0x268], RZ ;  /* 0x00009a000d047a24 */ /* 0x000fe200078e02ff */
[----:B------:R-:W-:Y:S01]  /*2ac0*/  SEL R13, RZ, c[0x0][0x27c], !P0 ;  /* 0x00009f00ff0d7a07 */ /* 0x000fe20004000000 */
[----:B------:R-:W-:-:S02]  /*2ad0*/  IMAD R8, R237, c[0x0][0x284], R2 ;  /* 0x0000a100ed087a24 */ /* 0x000fc400078e0202 */
[----:B------:R-:W-:Y:S01]  /*2ae0*/  IMAD.X R132, R12, 0x1, R6, P3 ;  /* 0x000000010c847824 */ /* 0x000fe200018e0606 */
[----:B------:R-:W-:Y:S01]  /*2af0*/  ISETP.GE.AND P3, PT, R162, 0x1, PT ;  /* 0x00000001a200780c */ /* 0x000fe20003f66270 */
[----:B------:R-:W-:-:S04]  /*2b00*/  IMAD.WIDE.U32 R2, R251, c[0x0][0x210], R116 ;  /* 0x00008400fb027a25 */ /* 0x000fc800078e0074 */
[----:B------:R-:W-:-:S04]  /*2b10*/  IMAD.WIDE.U32 R6, R237, c[0x0][0x290], R122 ;  /* 0x0000a400ed067a25 */ /* 0x000fc800078e007a */
[C---:B------:R-:W-:Y:S02]  /*2b20*/  IMAD R12, R237.reuse, c[0x0][0x294], R9 ;  /* 0x0000a500ed0c7a24 */ /* 0x040fe400078e0209 */
[----:B------:R-:W-:-:S04]  /*2b30*/  IMAD.WIDE.U32 R16, R237, c[0x0][0x290], R116 ;  /* 0x0000a400ed107a25 */ /* 0x000fc800078e0074 */
[----:B------:R-:W-:Y:S02]  /*2b40*/  IMAD R34, R14, c[0x0][0x26c], R4 ;  /* 0x00009b000e227a24 */ /* 0x000fe400078e0204 */
[----:B------:R-:W-:-:S04]  /*2b50*/  IMAD.WIDE.U32 R4, R237, c[0x0][0x280], R122 ;  /* 0x0000a000ed047a25 */ /* 0x000fc800078e007a */
[----:B------:R-:W-:Y:S02]  /*2b60*/  IMAD R11, R251, c[0x0][0x214], R3 ;  /* 0x00008500fb0b7a24 */ /* 0x000fe400078e0203 */
[----:B------:R-:W-:-:S04]  /*2b70*/  IMAD.WIDE.U32 R14, R237, c[0x0][0x280], R116 ;  /* 0x0000a000ed0e7a25 */ /* 0x000fc800078e0074 */
[----:B------:R-:W-:Y:S02]  /*2b80*/  IMAD.IADD R7, R7, 0x1, R12 ;  /* 0x0000000107077824 */ /* 0x000fe400078e020c */
[----:B------:R-:W-:Y:S01]  /*2b90*/  IMAD.IADD R3, R12, 0x1, R17 ;  /* 0x000000010c037824 */ /* 0x000fe200078e0211 */
[----:B------:R-:W-:Y:S01]  /*2ba0*/  IADD3 R12, R116, R13, RZ ;  /* 0x0000000d740c7210 */ /* 0x000fe20007ffe0ff */
[----:B------:R-:W-:Y:S01]  /*2bb0*/  IMAD.IADD R9, R5, 0x1, R8 ;  /* 0x0000000105097824 */ /* 0x000fe200078e0208 */
[----:B------:R-:W-:Y:S01]  /*2bc0*/  SEL R13, RZ, c[0x0][0x27c], !P1 ;  /* 0x00009f00ff0d7a07 */ /* 0x000fe20004800000 */
[----:B------:R-:W-:Y:S01]  /*2bd0*/  IMAD.IADD R5, R8, 0x1, R15 ;  /* 0x0000000108057824 */ /* 0x000fe200078e020f */
[----:B------:R-:W-:Y:S01]  /*2be0*/  SHF.R.S32.HI R17, RZ, 0x1f, R19 ;  /* 0x0000001fff117819 */ /* 0x000fe20000011413 */
[----:B------:R-:W-:Y:S01]  /*2bf0*/  IMAD.MOV.U32 R10, RZ, RZ, R2 ;  /* 0x000000ffff0a7224 */ /* 0x000fe200078e0002 */
[----:B------:R-:W-:Y:S01]  /*2c00*/  IADD3 R127, P1, P0, R76, R160, R116 ;  /* 0x000000a04c7f7210 */ /* 0x000fe2000783e074 */
[----:B------:R-:W-:Y:S01]  /*2c10*/  IMAD.MOV.U32 R8, RZ, RZ, R4 ;  /* 0x000000ffff087224 */ /* 0x000fe200078e0004 */
[----:B------:R-:W-:Y:S01]  /*2c20*/  LEA.HI R31, R17, R19, RZ, 0x4 ;  /* 0x00000013111f7211 */ /* 0x000fe200078f20ff */
[----:B------:R-:W-:Y:S01]  /*2c30*/  IMAD.MOV.U32 R4, RZ, RZ, R14 ;  /* 0x000000ffff047224 */ /* 0x000fe200078e000e */
[----:B------:R-:W-:Y:S01]  /*2c40*/  SHF.R.S32.HI R14, RZ, 0x1f, R12 ;  /* 0x0000001fff0e7819 */ /* 0x000fe2000001140c */
[----:B------:R-:W-:Y:S01]  /*2c50*/  IMAD.MOV.U32 R2, RZ, RZ, R16 ;  /* 0x000000ffff027224 */ /* 0x000fe200078e0010 */
[----:B------:R-:W-:Y:S01]  /*2c60*/  SEL R16, RZ, c[0x0][0x27c], !P2 ;  /* 0x00009f00ff107a07 */ /* 0x000fe20005000000 */
[----:B------:R-:W-:Y:S01]  /*2c70*/  IMAD.IADD R13, R24, 0x1, R13 ;  /* 0x00000001180d7824 */ /* 0x000fe200078e020d */
[-C--:B------:R-:W-:Y:S01]  /*2c80*/  LEA.HI R15, R14, R12.reuse, RZ, 0x3 ;  /* 0x0000000c0e0f7211 */ /* 0x080fe200078f18ff */
[----:B------:R-:W-:Y:S01]  /*2c90*/  IMAD.WIDE.U32 R98, R18, c[0x0][0x218], R10 ;  /* 0x0000860012627a25 */ /* 0x000fe200078e000a */
[----:B------:R-:W-:-:S02]  /*2ca0*/  LEA.HI R23, R14, R12, RZ, 0x5 ;  /* 0x0000000c0e177211 */ /* 0x000fc400078f28ff */
[----:B------:R-:W-:Y:S01]  /*2cb0*/  SHF.R.S32.HI R19, RZ, 0x1f, R20 ;  /* 0x0000001fff137819 */ /* 0x000fe20000011414 */
[----:B------:R-:W-:Y:S01]  /*2cc0*/  IMAD.IADD R12, R25, 0x1, R16 ;  /* 0x00000001190c7824 */ /* 0x000fe200078e0210 */
[----:B------:R-:W-:Y:S01]  /*2cd0*/  SHF.R.S32.HI R16, RZ, 0x1f, R13 ;  /* 0x0000001fff107819 */ /* 0x000fe2000001140d */
[C---:B------:R-:W-:Y:S01]  /*2ce0*/  IMAD R149, R136.reuse, c[0x0][0x1e4], RZ ;  /* 0x0000790088957a24 */ /* 0x040fe200078e02ff */
[----:B------:R-:W-:Y:S01]  /*2cf0*/  LEA.HI R29, R19, R20, RZ, 0x4 ;  /* 0x00000014131d7211 */ /* 0x000fe200078f20ff */
[----:B------:R-:W-:Y:S01]  /*2d00*/  IMAD R150, R136, c[0x0][0x284], RZ ;  /* 0x0000a10088967a24 */ /* 0x000fe200078e02ff */
[-C--:B------:R-:W-:Y:S01]  /*2d10*/  LEA.HI R14, R16, R13.reuse, RZ, 0x3 ;  /* 0x0000000d100e7211 */ /* 0x080fe200078f18ff */
[----:B------:R-:W-:Y:S01]  /*2d20*/  IMAD R151, R136, c[0x0][0x294], RZ ;  /* 0x0000a50088977a24 */ /* 0x000fe200078e02ff */
[----:B------:R-:W-:Y:S01]  /*2d30*/  LEA.HI R22, R16, R13, RZ, 0x5 ;  /* 0x0000000d10167211 */ /* 0x000fe200078f28ff */
[----:B------:R-:W-:Y:S01]  /*2d40*/  IMAD.WIDE.U32 R140, R136, c[0x0][0x1e0], RZ ;  /* 0x00007800888c7a25 */ /* 0x000fe200078e00ff */
[----:B------:R-:W-:-:S02]  /*2d50*/  SHF.R.S32.HI R16, RZ, 0x1f, R21 ;  /* 0x0000001fff107819 */ /* 0x000fc40000011415 */
[----:B------:R-:W-:Y:S01]  /*2d60*/  SHF.R.S32.HI R17, RZ, 0x1f, R12 ;  /* 0x0000001fff117819 */ /* 0x000fe2000001140c */
[----:B------:R-:W-:Y:S01]  /*2d70*/  IMAD.WIDE.U32 R138, R136, c[0x0][0x280], RZ ;  /* 0x0000a000888a7a25 */ /* 0x000fe200078e00ff */
[----:B------:R-:W-:Y:S02]  /*2d80*/  LEA.HI R26, R16, R21, RZ, 0x4 ;  /* 0x00000015101a7211 */ /* 0x000fe400078f20ff */
[-C--:B------:R-:W-:Y:S01]  /*2d90*/  LEA.HI R13, R17, R12.reuse, RZ, 0x3 ;  /* 0x0000000c110d7211 */ /* 0x080fe200078f18ff */
[----:B------:R-:W-:Y:S01]  /*2da0*/  IMAD R21, R27, c[0x0][0x218], RZ ;  /* 0x000086001b157a24 */ /* 0x000fe200078e02ff */
[----:B------:R-:W-:Y:S01]  /*2db0*/  LEA.HI R28, R17, R12, RZ, 0x5 ;  /* 0x0000000c111c7211 */ /* 0x000fe200078f28ff */
[----:B------:R-:W-:Y:S01]  /*2dc0*/  IMAD.WIDE.U32 R136, R136, c[0x0][0x290], RZ ;  /* 0x0000a40088887a25 */ /* 0x000fe200078e00ff */
[----:B------:R-:W-:Y:S02]  /*2dd0*/  SHF.R.S32.HI R16, RZ, 0x5, R23 ;  /* 0x00000005ff107819 */ /* 0x000fe40000011417 */
[----:B------:R-:W-:Y:S01]  /*2de0*/  SHF.R.S32.HI R12, RZ, 0x5, R22 ;  /* 0x00000005ff0c7819 */ /* 0x000fe20000011416 */
[----:B------:R-:W-:Y:S01]  /*2df0*/  IMAD R23, R18, c[0x0][0x21c], R21 ;  /* 0x0000870012177a24 */ /* 0x000fe200078e0215 */
[----:B------:R-:W-:Y:S01]  /*2e00*/  SHF.R.S32.HI R10, RZ, 0x4, R31 ;  /* 0x00000004ff0a7819 */ /* 0x000fe2000001141f */
[----:B------:R-:W-:Y:S01]  /*2e10*/  IMAD.WIDE.U32 R94, R135, c[0x0][0x280], R8 ;  /* 0x0000a000875e7a25 */ /* 0x000fe200078e0008 */
[----:B------:R-:W-:-:S02]  /*2e20*/  SHF.R.S32.HI R11, RZ, 0x4, R29 ;  /* 0x00000004ff0b7819 */ /* 0x000fc4000001141d */
[----:B------:R-:W-:Y:S01]  /*2e30*/  SHF.R.S32.HI R18, RZ, 0x5, R28 ;  /* 0x00000005ff127819 */ /* 0x000fe2000001141c */
[C---:B------:R-:W-:Y:S01]  /*2e40*/  IMAD.WIDE.U32 R92, R135.reuse, c[0x0][0x290], R6 ;  /* 0x0000a400875c7a25 */ /* 0x040fe200078e0006 */
[C---:B------:R-:W-:Y:S02]  /*2e50*/  LEA.HI.SX32 R11, R14.reuse, R11, 0x1d ;  /* 0x0000000b0e0b7211 */ /* 0x040fe400078feaff */
[----:B------:R-:W-:Y:S01]  /*2e60*/  ISETP.NE.AND P2, PT, RZ, UR4, PT ;  /* 0x00000004ff007c0c */ /* 0x000fe2000bf45270 */
[----:B------:R-:W-:Y:S01]  /*2e70*/  IMAD.WIDE.U32 R90, R135, c[0x0][0x280], R4 ;  /* 0x0000a000875a7a25 */ /* 0x000fe200078e0004 */
[----:B------:R-:W-:Y:S02]  /*2e80*/  LOP3.LUT R102, R15, 0xfffffff8, RZ, 0xc0, !PT ;  /* 0xfffffff80f667812 */ /* 0x000fe400078ec0ff */
[----:B------:R-:W-:Y:S01]  /*2e90*/  LOP3.LUT R101, R14, 0xfffffff8, RZ, 0xc0, !PT ;  /* 0xfffffff80e657812 */ /* 0x000fe200078ec0ff */
[----:B------:R-:W-:Y:S01]  /*2ea0*/  IMAD.SHL.U32 R82, R11, 0x8, RZ ;  /* 0x000000080b527824 */ /* 0x000fe200078e00ff */
[----:B------:R-:W-:Y:S01]  /*2eb0*/  LOP3.LUT R100, R13, 0xfffffff8, RZ, 0xc0, !PT ;  /* 0xfffffff80d647812 */ /* 0x000fe200078ec0ff */
[----:B------:R-:W-:Y:S01]  /*2ec0*/  IMAD.WIDE.U32 R88, R135, c[0x0][0x290], R2 ;  /* 0x0000a40087587a25 */ /* 0x000fe200078e0002 */
[----:B------:R-:W-:-:S02]  /*2ed0*/  P2R R126, PR, RZ, 0x4 ;  /* 0x00000004ff7e7803 */ /* 0x000fc40000000000 */
[----:B------:R-:W-:Y:S01]  /*2ee0*/  IADD3.X R125, R78, R130, R117, P1, P0 ;  /* 0x000000824e7d7210 */ /* 0x000fe20000fe0475 */
[----:B------:R-:W-:Y:S01]  /*2ef0*/  IMAD.IADD R149, R141, 0x1, R149 ;  /* 0x000000018d957824 */ /* 0x000fe200078e0295 */
[----:B------:R-:W-:Y:S01]  /*2f00*/  IADD3 R124, R99, R23, RZ ;  /* 0x00000017637c7210 */ /* 0x000fe20007ffe0ff */
[----:B------:R-:W-:Y:S01]  /*2f10*/  IMAD.IADD R150, R139, 0x1, R150 ;  /* 0x000000018b967824 */ /* 0x000fe200078e0296 */
[----:B------:R-:W-:Y:S01]  /*2f20*/  SHF.R.S32.HI R113, RZ, 0x1f, R102 ;  /* 0x0000001fff717819 */ /* 0x000fe20000011466 */
[----:B------:R-:W-:Y:S01]  /*2f30*/  IMAD.IADD R151, R137, 0x1, R151 ;  /* 0x0000000189977824 */ /* 0x000fe200078e0297 */
[----:B------:R-:W-:Y:S01]  /*2f40*/  SHF.R.S32.HI R112, RZ, 0x1f, R101 ;  /* 0x0000001fff707819 */ /* 0x000fe20000011465 */
[----:B------:R-:W-:Y:S01]  /*2f50*/  IMAD.IADD R85, R81, 0x1, R34 ;  /* 0x0000000151557824 */ /* 0x000fe200078e0222 */
[----:B------:R-:W-:Y:S02]  /*2f60*/  SHF.R.S32.HI R111, RZ, 0x1f, R100 ;  /* 0x0000001fff6f7819 */ /* 0x000fe40000011464 */
[----:B------:R-:W-:-:S02]  /*2f70*/  SHF.R.S32.HI R107, RZ, 0x1f, R82 ;  /* 0x0000001fff6b7819 */ /* 0x000fc40000011452 */
[C---:B--2---:R-:W-:Y:S02]  /*2f80*/  LOP3.LUT R19, R37.reuse, 0x18, R14, 0xf8, !PT ;  /* 0x0000001825137812 */ /* 0x044fe400078ef80e */
[----:B------:R-:W-:Y:S01]  /*2f90*/  LOP3.LUT R17, R37, 0x18, R15, 0xf8, !PT ;  /* 0x0000001825117812 */ /* 0x000fe200078ef80f */
[--C-:B---3--:R-:W-:Y:S02]  /*2fa0*/  IMAD R20, R16, 0x600, R36.reuse ;  /* 0x0000060010147824 */ /* 0x108fe400078e0224 */
[--C-:B------:R-:W-:Y:S01]  /*2fb0*/  IMAD R16, R12, 0x600, R36.reuse ;  /* 0x000006000c107824 */ /* 0x100fe200078e0224 */
[-C--:B----4-:R-:W-:Y:S01]  /*2fc0*/  LOP3.LUT R12, R19, R35.reuse, RZ, 0x3c, !PT ;  /* 0x00000023130c7212 */ /* 0x090fe200078e3cff */
[----:B------:R-:W-:Y:S01]  /*2fd0*/  IMAD R22, R18, 0x600, R36 ;  /* 0x0000060012167824 */ /* 0x000fe200078e0224 */
[----:B------:R-:W-:Y:S02]  /*2fe0*/  LOP3.LUT R17, R17, R35, RZ, 0x3c, !PT ;  /* 0x0000002311117212 */ /* 0x000fe400078e3cff */
[----:B------:R-:W-:-:S02]  /*2ff0*/  IADD3 R27, R16, R12, RZ ;  /* 0x0000000c101b7210 */ /* 0x000fc40007ffe0ff */
[----:B------:R-:W-:Y:S01]  /*3000*/  SHF.R.S32.HI R16, RZ, 0x4, R26 ;  /* 0x00000004ff107819 */ /* 0x000fe2000001141a */
[----:B------:R-:W-:Y:S01]  /*3010*/  IMAD.IADD R33, R20, 0x1, R17 ;  /* 0x0000000114217824 */ /* 0x000fe200078e0211 */
[----:B------:R-:W-:Y:S02]  /*3020*/  LEA.HI.SX32 R12, R15, R10, 0x1d ;  /* 0x0000000a0f0c7211 */ /* 0x000fe400078feaff */
[----:B------:R-:W-:Y:S01]  /*3030*/  LEA.HI.SX32 R10, R13, R16, 0x1d ;  /* 0x000000100d0a7211 */ /* 0x000fe200078feaff */
[----:B------:R-:W-:Y:S01]  /*3040*/  IMAD.SHL.U32 R115, R33, 0x2, RZ ;  /* 0x0000000221737824 */ /* 0x000fe200078e00ff */
[----:B------:R-:W-:Y:S01]  /*3050*/  SHF.R.S32.HI R17, RZ, 0x1f, R12 ;  /* 0x0000001fff117819 */ /* 0x000fe2000001140c */
[----:B------:R-:W-:Y:S01]  /*3060*/  IMAD.SHL.U32 R83, R12, 0x8, RZ ;  /* 0x000000080c537824 */ /* 0x000fe200078e00ff */
[----:B------:R-:W-:Y:S01]  /*3070*/  SHF.R.S32.HI R16, RZ, 0x1f, R11 ;  /* 0x0000001fff107819 */ /* 0x000fe2000001140b */
[----:B------:R-:W-:Y:S01]  /*3080*/  IMAD.SHL.U32 R84, R10, 0x8, RZ ;  /* 0x000000080a547824 */ /* 0x000fe200078e00ff */
[----:B------:R-:W-:-:S02]  /*3090*/  SHF.R.S32.HI R18, RZ, 0x1f, R10 ;  /* 0x0000001fff127819 */ /* 0x000fc4000001140a */
[----:B------:R-:W-:Y:S02]  /*30a0*/  LEA.HI R19, R17, R12, RZ, 0x2 ;  /* 0x0000000c11137211 */ /* 0x000fe400078f10ff */
[----:B------:R-:W-:Y:S02]  /*30b0*/  LEA.HI R17, R16, R11, RZ, 0x2 ;  /* 0x0000000b10117211 */ /* 0x000fe400078f10ff */
[----:B------:R-:W-:Y:S02]  /*30c0*/  LEA.HI R11, R18, R10, RZ, 0x2 ;  /* 0x0000000a120b7211 */ /* 0x000fe400078f10ff */
[C---:B------:R-:W-:Y:S02]  /*30d0*/  LOP3.LUT R20, R37.reuse, 0x18, R13, 0xf8, !PT ;  /* 0x0000001825147812 */ /* 0x040fe400078ef80d */
[----:B------:R-:W-:Y:S02]  /*30e0*/  LOP3.LUT R16, R37, 0x18, R83, 0xf8, !PT ;  /* 0x0000001825107812 */ /* 0x000fe400078ef853 */
[----:B------:R-:W-:-:S02]  /*30f0*/  SHF.R.S32.HI R17, RZ, 0x2, R17 ;  /* 0x00000002ff117819 */ /* 0x000fc40000011411 */
[----:B------:R-:W-:Y:S02]  /*3100*/  SHF.R.S32.HI R10, RZ, 0x2, R11 ;  /* 0x00000002ff0a7819 */ /* 0x000fe4000001140b */
[-C--:B------:R-:W-:Y:S02]  /*3110*/  LOP3.LUT R21, R20, R35.reuse, RZ, 0x3c, !PT ;  /* 0x0000002314157212 */ /* 0x080fe400078e3cff */
[C---:B------:R-:W-:Y:S01]  /*3120*/  LOP3.LUT R12, R37.reuse, 0x18, R82, 0xf8, !PT ;  /* 0x00000018250c7812 */ /* 0x040fe200078ef852 */
[----:B------:R-:W-:Y:S01]  /*3130*/  IMAD R11, R10, 0x600, R36 ;  /* 0x000006000a0b7824 */ /* 0x000fe200078e0224 */
[----:B------:R-:W-:Y:S02]  /*3140*/  LOP3.LUT R20, R37, 0x18, R84, 0xf8, !PT ;  /* 0x0000001825147812 */ /* 0x000fe400078ef854 */
[----:B------:R-:W-:Y:S02]  /*3150*/  SHF.R.S32.HI R18, RZ, 0x2, R19 ;  /* 0x00000002ff127819 */ /* 0x000fe40000011413 */
[-C--:B------:R-:W-:Y:S01]  /*3160*/  LOP3.LUT R19, R16, R35.reuse, RZ, 0x3c, !PT ;  /* 0x0000002310137212 */ /* 0x080fe200078e3cff */
[--C-:B------:R-:W-:Y:S01]  /*3170*/  IMAD R16, R17, 0x600, R36.reuse ;  /* 0x0000060011107824 */ /* 0x100fe200078e0224 */
[-C--:B------:R-:W-:Y:S01]  /*3180*/  LOP3.LUT R12, R12, R35.reuse, RZ, 0x3c, !PT ;  /* 0x000000230c0c7212 */ /* 0x080fe200078e3cff */
[----:B------:R-:W-:Y:S01]  /*3190*/  IMAD R18, R18, 0x600, R36 ;  /* 0x0000060012127824 */ /* 0x000fe200078e0224 */
[----:B------:R-:W-:Y:S01]  /*31a0*/  LOP3.LUT R10, R20, R35, RZ, 0x3c, !PT ;  /* 0x00000023140a7212 */ /* 0x000fe200078e3cff */
[----:B------:R-:W-:Y:S01]  /*31b0*/  IMAD.IADD R17, R22, 0x1, R21 ;  /* 0x0000000116117824 */ /* 0x000fe200078e0215 */
[----:B------:R-:W-:Y:S01]  /*31c0*/  IADD3 R16, R16, R12, RZ ;  /* 0x0000000c10107210 */ /* 0x000fe20007ffe0ff */
[----:B------:R-:W-:Y:S01]  /*31d0*/  IMAD.IADD R18, R18, 0x1, R19 ;  /* 0x0000000112127824 */ /* 0x000fe200078e0213 */
[----:B------:R-:W-:Y:S01]  /*31e0*/  SHF.L.U32 R114, R27, 0x1, RZ ;  /* 0x000000011b727819 */ /* 0x000fe200000006ff */
[----:B------:R-:W-:Y:S01]  /*31f0*/  IMAD.IADD R12, R11, 0x1, R10 ;  /* 0x000000010b0c7824 */ /* 0x000fe200078e020a */
[----:B------:R-:W-:Y:S01]  /*3200*/  SHF.R.S32.HI R108, RZ, 0x1f, R83 ;  /* 0x0000001fff6c7819 */ /* 0x000fe20000011453 */
[C---:B------:R-:W-:Y:S01]  /*3210*/  IMAD R11, R32.reuse, c[0x0][0x280], RZ ;  /* 0x0000a000200b7a24 */ /* 0x040fe200078e02ff */
[----:B------:R-:W-:Y:S01]  /*3220*/  SHF.R.S32.HI R106, RZ, 0x1f, R84 ;  /* 0x0000001fff6a7819 */ /* 0x000fe20000011454 */
[----:B------:R-:W-:-:S02]  /*3230*/  IMAD R10, R32, c[0x0][0x290], RZ ;  /* 0x0000a400200a7a24 */ /* 0x000fc400078e02ff */
[C---:B------:R-:W-:Y:S02]  /*3240*/  IMAD R11, R135.reuse, c[0x0][0x284], R11 ;  /* 0x0000a100870b7a24 */ /* 0x040fe400078e020b */
[----:B------:R-:W-:Y:S02]  /*3250*/  IMAD R10, R135, c[0x0][0x294], R10 ;  /* 0x0000a500870a7a24 */ /* 0x000fe400078e020a */
[----:B------:R-:W-:Y:S02]  /*3260*/  IMAD.IADD R120, R95, 0x1, R11 ;  /* 0x000000015f787824 */ /* 0x000fe400078e020b */
[----:B------:R-:W-:Y:S02]  /*3270*/  IMAD.IADD R118, R11, 0x1, R91 ;  /* 0x000000010b767824 */ /* 0x000fe400078e025b */
[----:B------:R-:W-:Y:S02]  /*3280*/  IMAD.IADD R119, R93, 0x1, R10 ;  /* 0x000000015d777824 */ /* 0x000fe400078e020a */
[----:B------:R-:W-:-:S02]  /*3290*/  IMAD.IADD R110, R10, 0x1, R89 ;  /* 0x000000010a6e7824 */ /* 0x000fc400078e0259 */
[----:B------:R-:W-:Y:S02]  /*32a0*/  IMAD.SHL.U32 R109, R17, 0x2, RZ ;  /* 0x00000002116d7824 */ /* 0x000fe400078e00ff */
[----:B------:R-:W-:Y:S02]  /*32b0*/  IMAD.SHL.U32 R105, R18, 0x2, RZ ;  /* 0x0000000212697824 */ /* 0x000fe400078e00ff */
[----:B------:R-:W-:Y:S02]  /*32c0*/  IMAD.SHL.U32 R104, R16, 0x2, RZ ;  /* 0x0000000210687824 */ /* 0x000fe400078e00ff */
[----:B------:R-:W-:Y:S01]  /*32d0*/  IMAD.SHL.U32 R103, R12, 0x2, RZ ;  /* 0x000000020c677824 */ /* 0x000fe200078e00ff */
[----:B------:R-:W-:Y:S06]  /*32e0*/  BAR.SYNC.DEFER_BLOCKING 0x0 ;  /* 0x0000000000007b1d */ /* 0x000fec0000010000 */
.L_x_204:
[-C--:B-1----:R-:W-:Y:S01]  /*32f0*/  IMAD R2, R149, R30.reuse, RZ ;  /* 0x0000001e95027224 */ /* 0x082fe200078e02ff */
[----:B------:R-:W-:Y:S01]  /*3300*/  SHF.R.S32.HI R79, RZ, 0x1f, R30 ;  /* 0x0000001fff4f7819 */ /* 0x000fe2000001141e */
[----:B------:R-:W-:Y:S01]  /*3310*/  IMAD.WIDE.U32 R10, R140, R30, RZ ;  /* 0x0000001e8c0a7225 */ /* 0x000fe200078e00ff */
[----:B------:R-:W-:Y:S04]  /*3320*/  DEPBAR.LE SB0, 0x0 ;  /* 0x000080000000791a */ /* 0x000fe80000000000 */
[----:B------:R-:W-:Y:S01]  /*3330*/  WARPSYNC 0xffffffff ;  /* 0xffffffff00007948 */ /* 0x000fe20003800000 */
[----:B------:R-:W-:Y:S01]  /*3340*/  BAR.SYNC.DEFER_BLOCKING 0x0 ;  /* 0x0000000000007b1d */ /* 0x000fe20000010000 */
[----:B------:R-:W-:Y:S01]  /*3350*/  ISETP.GE.AND P2, PT, R162, 0x1, PT ;  /* 0x00000001a200780c */ /* 0x000fe20003f46270 */
[----:B------:R-:W-:Y:S01]  /*3360*/  IMAD R3, R79, R140, R2 ;  /* 0x0000008c4f037224 */ /* 0x000fe200078e0202 */
[----:B------:R-:W-:Y:S03]  /*3370*/  IADD3 R2, P1, R127, R10, RZ ;  /* 0x0000000a7f027210 */ /* 0x000fe60007f3e0ff */
[----:B------:R-:W-:Y:S01]  /*3380*/  IMAD.IADD R12, R11, 0x1, R3 ;  /* 0x000000010b0c7824 */ /* 0x000fe200078e0203 */
[----:B------:R-:W-:Y:S03]  /*3390*/  LEA R52, P0, R2, c[0x0][0x1c8], 0x1 ;  /* 0x0000720002347a11 */ /* 0x000fe600078008ff */
[----:B------:R-:W-:Y:S05]  /*33a0*/  IMAD.X R3, R12, 0x1, R125, P1 ;  /* 0x000000010c037824 */ /* 0x000fea00008e067d */
[----:B------:R-:W-:Y:S01]  /*33b0*/  LEA.HI.X R53, R2, c[0x0][0x1cc], R3, 0x1, P0 ;  /* 0x0000730002357a11 */ /* 0x000fe200000f0c03 */
[----:B------:R-:W-:Y:S01]  /*33c0*/  BSSY B1, `(.L_x_178) ;  /* 0x000038a000017945 */ /* 0x000fe20003800000 */
[----:B------:R-:W-:-:S05]  /*33d0*/  @!P2 BRA `(.L_x_179) ;  /* 0x000036e00000a947 */ /* 0x000fca0003800000 */
[-C--:B------:R-:W-:Y:S01]  /*33e0*/  IMAD R4, R150, R30.reuse, RZ ;  /* 0x0000001e96047224 */ /* 0x080fe200078e02ff */
[----:B------:R-:W-:Y:S01]  /*33f0*/  ISETP.NE.AND P2, PT, R126, RZ, PT ;  /* 0x000000ff7e00720c */ /* 0x000fe20003f45270 */
[-C--:B------:R-:W-:Y:S02]  /*3400*/  IMAD R3, R151, R30.reuse, RZ ;  /* 0x0000001e97037224 */ /* 0x080fe400078e02ff */
[----:B------:R-:W-:Y:S02]  /*3410*/  IMAD R2, R30, -0x30, R0 ;  /* 0xffffffd01e027824 */ /* 0x000fe400078e0200 */
[-C--:B------:R-:W-:Y:S03]  /*3420*/  IMAD.WIDE.U32 R8, R138, R30.reuse, RZ ;  /* 0x0000001e8a087225 */ /* 0x080fe600078e00ff */
[----:B------:R-:W-:Y:S01]  /*3430*/  IMNMX R75, R2, 0x30, PT ;  /* 0x00000030024b7817 */ /* 0x000fe20003800200 */
[----:B------:R-:W-:Y:S04]  /*3440*/  IMAD.WIDE.U32 R26, R136, R30, RZ ;  /* 0x0000001e881a7225 */ /* 0x000fe800078e00ff */
[C---:B------:R-:W-:Y:S02]  /*3450*/  IMAD R4, R79.reuse, R138, R4 ;  /* 0x0000008a4f047224 */ /* 0x040fe400078e0204 */
[----:B------:R-:W-:Y:S03]  /*3460*/  IMAD R3, R79, R136, R3 ;  /* 0x000000884f037224 */ /* 0x000fe600078e0203 */
[----:B------:R-:W-:Y:S02]  /*3470*/  IADD3 R28, R9, R4, RZ ;  /* 0x00000004091c7210 */ /* 0x000fe40007ffe0ff */
[----:B------:R-:W-:Y:S01]  /*3480*/  IADD3 R29, R27, R3, RZ ;  /* 0x000000031b1d7210 */ /* 0x000fe20007ffe0ff */
[----:B------:R-:W-:-:S05]  /*3490*/  @!P2 BRA `(.L_x_180) ;  /* 0x00001b500000a947 */ /* 0x000fca0003800000 */
[----:B------:R-:W-:Y:S01]  /*34a0*/  ISETP.GE.AND P1, PT, R237, R75, PT ;  /* 0x0000004bed00720c */ /* 0x000fe20003f26270 */
[----:B------:R-:W-:Y:S01]  /*34b0*/  BSSY B0, `(.L_x_181) ;  /* 0x000003a000007945 */ /* 0x000fe20003800000 */
        /* <DEDUP_REMOVED lines=12> */
[----:B------:R-:W-:-:S05]  /*3580*/  @P1 BRA `(.L_x_182) ;  /* 0x000002c000001947 */ /* 0x000fca0003800000 */
[----:B------:R-:W-:Y:S01]  /*3590*/  IADD3 R2, P0, R94, R8, RZ ;  /* 0x000000085e027210 */ /* 0x000fe20007f1e0ff */
[----:B------:R-:W-:Y:S01]  /*35a0*/  CS2R R14, SRZ ;  /* 0x00000000000e7805 */ /* 0x000fe2000001ff00 */
[----:B------:R-:W-:Y:S01]  /*35b0*/  CS2R R6, SRZ ;  /* 0x0000000000067805 */ /* 0x000fe2000001ff00 */
[----:B------:R-:W-:Y:S01]  /*35c0*/  CS2R R36, SRZ ;  /* 0x0000000000247805 */ /* 0x000fe2000001ff00 */
[----:B------:R-:W-:Y:S01]  /*35d0*/  CS2R R12, SRZ ;  /* 0x00000000000c7805 */ /* 0x000fe2000001ff00 */
[----:B------:R-:W-:Y:S01]  /*35e0*/  IMAD.X R4, R28, 0x1, R120, P0 ;  /* 0x000000011c047824 */ /* 0x000fe200000e0678 */
[----:B------:R-:W-:Y:S01]  /*35f0*/  IADD3 R3, P0, R92, R26, RZ ;  /* 0x0000001a5c037210 */ /* 0x000fe20007f1e0ff */
[----:B------:R-:W-:Y:S01]  /*3600*/  CS2R R38, SRZ ;  /* 0x0000000000267805 */ /* 0x000fe2000001ff00 */
[----:B------:R-:W-:Y:S01]  /*3610*/  CS2R R16, SRZ ;  /* 0x0000000000107805 */ /* 0x000fe2000001ff00 */
[----:B------:R-:W-:Y:S01]  /*3620*/  CS2R R40, SRZ ;  /* 0x0000000000287805 */ /* 0x000fe2000001ff00 */
[----:B------:R-:W-:Y:S01]  /*3630*/  CS2R R18, SRZ ;  /* 0x0000000000127805 */ /* 0x000fe2000001ff00 */
[----:B------:R-:W-:Y:S01]  /*3640*/  IMAD.X R5, R29, 0x1, R119, P0 ;  /* 0x000000011d057824 */ /* 0x000fe200000e0677 */
[C---:B------:R-:W-:Y:S01]  /*3650*/  LEA R8, P0, R2.reuse, c[0x0][0x270], 0x1 ;  /* 0x00009c0002087a11 */ /* 0x040fe200078008ff */
[----:B------:R-:W-:Y:S01]  /*3660*/  CS2R R42, SRZ ;  /* 0x00000000002a7805 */ /* 0x000fe2000001ff00 */
[----:B------:R-:W-:Y:S01]  /*3670*/  CS2R R20, SRZ ;  /* 0x0000000000147805 */ /* 0x000fe2000001ff00 */
[----:B------:R-:W-:Y:S01]  /*3680*/  CS2R R44, SRZ ;  /* 0x00000000002c7805 */ /* 0x000fe2000001ff00 */
[----:B------:R-:W-:Y:S02]  /*3690*/  LEA.HI.X R9, R2, c[0x0][0x274], R4, 0x1, P0 ;  /* 0x00009d0002097a11 */ /* 0x000fe400000f0c04 */
[C---:B------:R-:W-:Y:S04]  /*36a0*/  LEA R4, P0, R3.reuse, c[0x0][0x288], 0x1 ;  /* 0x0000a20003047a11 */ /* 0x040fe800078008ff */
[----:B------:R-:W-:Y:S02]  /*36b0*/  LEA.HI.X R5, R3, c[0x0][0x28c], R5, 0x1, P0 ;  /* 0x0000a30003057a11 */ /* 0x000fe400000f0c05 */
[----:B------:R-:W-:Y:S01]  /*36c0*/  ISETP.GE.AND P0, PT, R122, c[0x0][0x27c], PT ;  /* 0x00009f007a007a0c */ /* 0x000fe20003f06270 */
[----:B------:R-:W-:Y:S11]  /*36d0*/  CS2R R2, SRZ ;  /* 0x0000000000027805 */ /* 0x000ff6000001ff00 */
[----:B------:R-:W-:Y:S01]  /*36e0*/  @!UPT UIADD3 URZ, URZ, URZ, URZ ;  /* 0x0000003f3f3ff290 */ /* 0x000fe2000fffe03f */
[----:B------:R1:W5:Y:S04]  /*36f0*/  @!P0 LDG.E.64 R2, [R8.64] ;  /* 0x0000000608028981 */ /* 0x000368000c1e1b00 */
[----:B------:R1:W5:Y:S01]  /*3700*/  @!P0 LDG.E.64 R14, [R4.64] ;  /* 0x00000006040e8981 */ /* 0x000362000c1e1b00 */
[----:B------:R-:W-:Y:S11]  /*3710*/  ISETP.GE.AND P0, PT, R121, c[0x0][0x27c], PT ;  /* 0x00009f0079007a0c */ /* 0x000ff60003f06270 */
[----:B------:R-:W-:Y:S02]  /*3720*/  @!UPT UIADD3 URZ, URZ, URZ, URZ ;  /* 0x0000003f3f3ff290 */ /* 0x000fe4000fffe03f */
[----:B------:R1:W5:Y:S04]  /*3730*/  @!P0 LDG.E.64 R6, [R8.64+0x10] ;  /* 0x0000100608068981 */ /* 0x000368000c1e1b00 */
[----:B------:R1:W5:Y:S01]  /*3740*/  @!P0 LDG.E.64 R36, [R4.64+0x10] ;  /* 0x0000100604248981 */ /* 0x000362000c1e1b00 */
        /* <DEDUP_REMOVED lines=15> */
[----:B------:R1:W5:Y:S02]  /*3840*/  @!P0 LDG.E.64 R44, [R4.64+0x50] ;  /* 0x00005006042c8981 */ /* 0x000364000c1e1b00 */
.L_x_182:
[----:B------:R-:W-:Y:S05]  /*3850*/  BSYNC B0 ;  /* 0x0000000000007941 */ /* 0x000fea0003800000 */
.L_x_181:
[----:B------:R-:W-:-:S05]  /*3860*/  @P1 BRA `(.L_x_183) ;  /* 0x000033f000001947 */ /* 0x000fca0003800000 */
[----:B-1---5:R-:W-:Y:S01]  /*3870*/  MOV R4, R19 ;  /* 0x0000001300047202 */ /* 0x022fe20000000f00 */
[----:B------:R-:W-:Y:S01]  /*3880*/  IMAD.MOV.U32 R9, RZ, RZ, R20 ;  /* 0x000000ffff097224 */ /* 0x000fe200078e0014 */
[----:B------:R-:W-:Y:S01]  /*3890*/  ISETP.GE.AND P0, PT, R116, c[0x0][0x1d4], PT ;  /* 0x0000750074007a0c */ /* 0x000fe20003f06270 */
[----:B------:R-:W-:Y:S01]  /*38a0*/  IMAD.MOV.U32 R8, RZ, RZ, R21 ;  /* 0x000000ffff087224 */ /* 0x000fe200078e0015 */
[----:B------:R-:W-:Y:S01]  /*38b0*/  BSSY B0, `(.L_x_184) ;  /* 0x0000054000007945 */ /* 0x000fe20003800000 */
[----:B------:R-:W-:Y:S03]  /*38c0*/  IMAD.MOV.U32 R5, RZ, RZ, R18 ;  /* 0x000000ffff057224 */ /* 0x000fe600078e0012 */
[----:B------:R-:W-:Y:S01]  /*38d0*/  PRMT R28, R8, 0x5410, R9 ;  /* 0x00005410081c7816 */ /* 0x000fe20000000009 */
[----:B------:R-:W-:Y:S01]  /*38e0*/  IMAD.MOV.U32 R9, RZ, RZ, R16 ;  /* 0x000000ffff097224 */ /* 0x000fe200078e0010 */
[----:B------:R-:W-:Y:S01]  /*38f0*/  PRMT R27, R4, 0x5410, R5 ;  /* 0x00005410041b7816 */ /* 0x000fe20000000005 */
[----:B------:R-:W-:Y:S01]  /*3900*/  IMAD.MOV.U32 R8, RZ, RZ, R17 ;  /* 0x000000ffff087224 */ /* 0x000fe200078e0011 */
[----:B------:R-:W-:Y:S01]  /*3910*/  MOV R5, R12 ;  /* 0x0000000c00057202 */ /* 0x000fe20000000f00 */
        /* <DEDUP_REMOVED lines=11> */
[----:B------:R-:W-:Y:S02]  /*39d0*/  MOV R9, R42 ;  /* 0x0000002a00097202 */ /* 0x000fe40000000f00 */
[----:B------:R-:W-:Y:S02]  /*39e0*/  MOV R4, R41 ;  /* 0x0000002900047202 */ /* 0x000fe40000000f00 */
[----:B------:R-:W-:Y:S01]  /*39f0*/  PRMT R49, R9, 0x5410, R8 ;  /* 0x0000541009317816 */ /* 0x000fe20000000008 */
[----:B------:R-:W-:Y:S01]  /*3a00*/  IMAD.MOV.U32 R9, RZ, RZ, R38 ;  /* 0x000000ffff097224 */ /* 0x000fe200078e0026 */
[----:B------:R-:W-:Y:S01]  /*3a10*/  PRMT R48, R5, 0x5410, R4 ;  /* 0x0000541005307816 */ /* 0x000fe20000000004 */
[----:B------:R-:W-:Y:S01]  /*3a20*/  IMAD.MOV.U32 R8, RZ, RZ, R39 ;  /* 0x000000ffff087224 */ /* 0x000fe200078e0027 */
[----:B------:R-:W-:Y:S01]  /*3a30*/  MOV R5, R36 ;  /* 0x0000002400057202 */ /* 0x000fe20000000f00 */
[----:B------:R-:W-:Y:S03]  /*3a40*/  IMAD.MOV.U32 R4, RZ, RZ, R37 ;  /* 0x000000ffff047224 */ /* 0x000fe600078e0025 */
[----:B------:R-:W-:Y:S02]  /*3a50*/  PRMT R47, R9, 0x5410, R8 ;  /* 0x00005410092f7816 */ /* 0x000fe40000000008 */
[----:B------:R-:W-:Y:S01]  /*3a60*/  PRMT R46, R5, 0x5410, R4 ;  /* 0x00005410052e7816 */ /* 0x000fe20000000004 */
[----:B------:R-:W-:-:S05]  /*3a70*/  @P0 BRA `(.L_x_185) ;  /* 0x0000037000000947 */ /* 0x000fca0003800000 */
[----:B------:R-:W-:Y:S01]  /*3a80*/  ISETP.GE.AND P0, PT, R122, c[0x0][0x27c], PT ;  /* 0x00009f007a007a0c */ /* 0x000fe20003f06270 */
[----:B------:R-:W1:Y:S01]  /*3a90*/  LDS.128 R8, [R229+0x2400] ;  /* 0x00240000e5087984 */ /* 0x000e620000000c00 */
[----:B------:R-:W-:Y:S01]  /*3aa0*/  MOV R5, R2 ;  /* 0x0000000200057202 */ /* 0x000fe20000000f00 */
[----:B------:R-:W-:Y:S02]  /*3ab0*/  IMAD.MOV.U32 R29, RZ, RZ, R14 ;  /* 0x000000ffff1d7224 */ /* 0x000fe400078e000e */
[----:B------:R-:W-:Y:S02]  /*3ac0*/  IMAD.MOV.U32 R32, RZ, RZ, R15 ;  /* 0x000000ffff207224 */ /* 0x000fe400078e000f */
[----:B------:R-:W-:Y:S06]  /*3ad0*/  IMAD.MOV.U32 R4, RZ, RZ, R3 ;  /* 0x000000ffff047224 */ /* 0x000fec00078e0003 */
[----:B------:R-:W-:Y:S02]  /*3ae0*/  @!P0 SHF.R.U64 R31, R14, 0x10, R15 ;  /* 0x000000100e1f8819 */ /* 0x000fe4000000120f */
[----:B------:R-:W-:Y:S02]  /*3af0*/  @!P0 SHF.R.U64 R14, R2, 0x10, R3 ;  /* 0x00000010020e8819 */ /* 0x000fe40000001203 */
[----:B------:R-:W-:Y:S02]  /*3b00*/  @!P0 SHF.R.U32.HI R15, RZ, 0x10, R15 ;  /* 0x00000010ff0f8819 */ /* 0x000fe4000001160f */
[----:B------:R-:W-:Y:S02]  /*3b10*/  @!P0 SHF.R.U32.HI R2, RZ, 0x10, R3 ;  /* 0x00000010ff028819 */ /* 0x000fe40000011603 */
[----:B------:R-:W-:Y:S02]  /*3b20*/  @!P0 PRMT R31, R29, 0x5410, R31 ;  /* 0x000054101d1f8816 */ /* 0x000fe4000000001f */
[----:B------:R-:W-:Y:S02]  /*3b30*/  @!P0 PRMT R5, R5, 0x5410, R14 ;  /* 0x0000541005058816 */ /* 0x000fe4000000000e */
[----:B------:R-:W-:Y:S01]  /*3b40*/  @!P0 PRMT R34, R32, 0x5410, R15 ;  /* 0x0000541020228816 */ /* 0x000fe2000000000f */
[----:B------:R-:W-:Y:S01]  /*3b50*/  @!P0 IMAD.U32 R14, R31, 0x10000, RZ ;  /* 0x000100001f0e8824 */ /* 0x000fe200078e00ff */
[----:B------:R-:W-:Y:S02]  /*3b60*/  @!P0 PRMT R15, R4, 0x5410, R2 ;  /* 0x00005410040f8816 */ /* 0x000fe40000000002 */
[----:B------:R-:W-:Y:S02]  /*3b70*/  @!P0 SHF.L.U32 R4, R5, 0x10, RZ ;  /* 0x0000001005048819 */ /* 0x000fe400000006ff */
[----:B------:R-:W-:Y:S02]  /*3b80*/  @!P0 LOP3.LUT R31, R31, 0xffff0000, RZ, 0xc0, !PT ;  /* 0xffff00001f1f8812 */ /* 0x000fe400078ec0ff */
[----:B------:R-:W-:Y:S01]  /*3b90*/  @!P0 LOP3.LUT R5, R5, 0xffff0000, RZ, 0xc0, !PT ;  /* 0xffff000005058812 */ /* 0x000fe200078ec0ff */
[C---:B-1----:R-:W-:Y:S01]  /*3ba0*/  @!P0 IMAD.U32 R29, R8.reuse, 0x10000, RZ ;  /* 0x00010000081d8824 */ /* 0x042fe200078e00ff */
[----:B------:R-:W-:Y:S02]  /*3bb0*/  @!P0 LOP3.LUT R2, R8, 0xffff0000, RZ, 0xc0, !PT ;  /* 0xffff000008028812 */ /* 0x000fe400078ec0ff */
[C---:B------:R-:W-:Y:S02]  /*3bc0*/  @!P0 LOP3.LUT R3, R9.reuse, 0xffff0000, RZ, 0xc0, !PT ;  /* 0xffff000009038812 */ /* 0x040fe400078ec0ff */
[----:B------:R-:W-:Y:S01]  /*3bd0*/  @!P0 SHF.L.U32 R32, R9, 0x10, RZ ;  /* 0x0000001009208819 */ /* 0x000fe200000006ff */
[C---:B------:R-:W-:Y:S02]  /*3be0*/  @!P0 FMUL.FTZ R33, R2.reuse, R14 ;  /* 0x0000000e02218220 */ /* 0x040fe40000410000 */
[-C--:B------:R-:W-:Y:S02]  /*3bf0*/  @!P0 FMUL.FTZ R2, R2, R4.reuse ;  /* 0x0000000402028220 */ /* 0x080fe40000410000 */
[----:B------:R-:W-:Y:S02]  /*3c00*/  @!P0 FMUL.FTZ R35, R3, R31 ;  /* 0x0000001f03238220 */ /* 0x000fe40000410000 */
[----:B------:R-:W-:Y:S01]  /*3c10*/  @!P0 FFMA.FTZ R56, R29, R4, -R33 ;  /* 0x000000041d388223 */ /* 0x000fe20000010821 */
[----:B------:R-:W-:Y:S01]  /*3c20*/  @!P0 LOP3.LUT R4, R10, 0xffff0000, RZ, 0xc0, !PT ;  /* 0xffff00000a048812 */ /* 0x000fe200078ec0ff */
[----:B------:R-:W-:Y:S01]  /*3c30*/  @!P0 FFMA.FTZ R2, R14, R29, R2 ;  /* 0x0000001d0e028223 */ /* 0x000fe20000010002 */
[----:B------:R-:W-:Y:S01]  /*3c40*/  @!P0 SHF.L.U32 R33, R10, 0x10, RZ ;  /* 0x000000100a218819 */ /* 0x000fe200000006ff */
[C---:B------:R-:W-:Y:S01]  /*3c50*/  @!P0 IMAD.U32 R29, R34.reuse, 0x10000, RZ ;  /* 0x00010000221d8824 */ /* 0x040fe200078e00ff */
[----:B------:R-:W-:Y:S01]  /*3c60*/  @!P0 LOP3.LUT R34, R34, 0xffff0000, RZ, 0xc0, !PT ;  /* 0xffff000022228812 */ /* 0x000fe200078ec0ff */
[C---:B------:R-:W-:Y:S01]  /*3c70*/  @!P0 IMAD.U32 R14, R15.reuse, 0x10000, RZ ;  /* 0x000100000f0e8824 */ /* 0x040fe200078e00ff */
[----:B------:R-:W-:Y:S01]  /*3c80*/  @!P0 LOP3.LUT R15, R15, 0xffff0000, RZ, 0xc0, !PT ;  /* 0xffff00000f0f8812 */ /* 0x000fe200078ec0ff */
[-C--:B------:R-:W-:Y:S02]  /*3c90*/  @!P0 FMUL.FTZ R3, R3, R5.reuse ;  /* 0x0000000503038220 */ /* 0x080fe40000410000 */
[----:B------:R-:W-:Y:S01]  /*3ca0*/  @!P0 FFMA.FTZ R55, R32, R5, -R35 ;  /* 0x0000000520378223 */ /* 0x000fe20000010823 */
[C---:B------:R-:W-:Y:S01]  /*3cb0*/  @!P0 LOP3.LUT R5, R11.reuse, 0xffff0000, RZ, 0xc0, !PT ;  /* 0xffff00000b058812 */ /* 0x040fe200078ec0ff */
[C---:B------:R-:W-:Y:S01]  /*3cc0*/  @!P0 FMUL.FTZ R51, R4.reuse, R29 ;  /* 0x0000001d04338220 */ /* 0x040fe20000410000 */
[----:B------:R-:W-:Y:S01]  /*3cd0*/  @!P0 SHF.L.U32 R35, R11, 0x10, RZ ;  /* 0x000000100b238819 */ /* 0x000fe200000006ff */
[----:B------:R-:W-:Y:S02]  /*3ce0*/  @!P0 FMUL.FTZ R4, R4, R14 ;  /* 0x0000000e04048220 */ /* 0x000fe40000410000 */
[C---:B------:R-:W-:Y:S02]  /*3cf0*/  @!P0 FMUL.FTZ R54, R5.reuse, R34 ;  /* 0x0000002205368220 */ /* 0x040fe40000410000 */
[----:B------:R-:W-:Y:S02]  /*3d00*/  @!P0 FMUL.FTZ R5, R5, R15 ;  /* 0x0000000f05058220 */ /* 0x000fe40000410000 */
[----:B------:R-:W-:Y:S02]  /*3d10*/  @!P0 FFMA.FTZ R3, R31, R32, R3 ;  /* 0x000000201f038223 */ /* 0x000fe40000010003 */
[----:B------:R-:W-:Y:S02]  /*3d20*/  @!P0 FFMA.FTZ R4, R29, R33, R4 ;  /* 0x000000211d048223 */ /* 0x000fe40000010004 */
[----:B------:R-:W-:Y:S01]  /*3d30*/  @!P0 FFMA.FTZ R51, R33, R14, -R51 ;  /* 0x0000000e21338223 */ /* 0x000fe20000010833 */
[----:B------:R-:W-:Y:S01]  /*3d40*/  @!P0 F2FP.BF16.PACK_AB R14, R3, R55 ;  /* 0x00000037030e823e */ /* 0x000fe200000010ff */
[----:B------:R-:W-:Y:S01]  /*3d50*/  @!P0 FFMA.FTZ R54, R35, R15, -R54 ;  /* 0x0000000f23368223 */ /* 0x000fe20000010836 */
[----:B------:R-:W-:Y:S01]  /*3d60*/  @!P0 F2FP.BF16.PACK_AB R15, R2, R56 ;  /* 0x00000038020f823e */ /* 0x000fe200000010ff */
[----:B------:R-:W-:Y:S01]  /*3d70*/  @!P0 FFMA.FTZ R5, R34, R35, R5 ;  /* 0x0000002322058223 */ /* 0x000fe20000010005 */
[----:B------:R-:W-:Y:S02]  /*3d80*/  @!P0 F2FP.BF16.PACK_AB R3, R4, R51 ;  /* 0x000000330403823e */ /* 0x000fe400000010ff */
[----:B------:R-:W-:Y:S01]  /*3d90*/  @!P0 MOV R9, R14 ;  /* 0x0000000e00098202 */ /* 0x000fe20000000f00 */
[----:B------:R-:W-:Y:S01]  /*3da0*/  @!P0 IMAD.MOV.U32 R8, RZ, RZ, R15 ;  /* 0x000000ffff088224 */ /* 0x000fe200078e000f */
[----:B------:R-:W-:Y:S01]  /*3db0*/  @!P0 F2FP.BF16.PACK_AB R2, R5, R54 ;  /* 0x000000360502823e */ /* 0x000fe200000010ff */
[----:B------:R-:W-:Y:S03]  /*3dc0*/  @!P0 IMAD.MOV.U32 R10, RZ, RZ, R3 ;  /* 0x000000ffff0a8224 */ /* 0x000fe600078e0003 */
[----:B------:R-:W-:Y:S05]  /*3dd0*/  @!P0 MOV R11, R2 ;  /* 0x00000002000b8202 */ /* 0x000fea0000000f00 */
[----:B------:R1:W-:Y:S02]  /*3de0*/  STG.E.128 [R52.64], R8 ;  /* 0x0000000834007986 */ /* 0x0003e4000c101d06 */
.L_x_185:
[----:B------:R-:W-:Y:S05]  /*3df0*/  BSYNC B0 ;  /* 0x0000000000007941 */ /* 0x000fea0003800000 */
.L_x_184:
[----:B------:R-:W-:Y:S01]  /*3e00*/  ISETP.GE.AND P0, PT, R24, c[0x0][0x1d4], PT ;  /* 0x0000750018007a0c */ /* 0x000fe20003f06270 */
[----:B------:R-:W-:Y:S01]  /*3e10*/  @!UPT UIADD3 URZ, URZ, URZ, URZ ;  /* 0x0000003f3f3ff290 */ /* 0x000fe2000fffe03f */
[----:B------:R-:W-:Y:S11]  /*3e20*/  BSSY B0, `(.L_x_186) ;  /* 0x0000036000007945 */ /* 0x000ff60003800000 */
[----:B------:R-:W-:-:S05]  /*3e30*/  @P0 BRA `(.L_x_187) ;  /* 0x0000034000000947 */ /* 0x000fca0003800000 */
[----:B------:R-:W-:Y:S01]  /*3e40*/  ISETP.GE.AND P0, PT, R121, c[0x0][0x27c], PT ;  /* 0x00009f0079007a0c */ /* 0x000fe20003f06270 */
[----:B-1----:R-:W1:Y:S11]  /*3e50*/  LDS.128 R8, [R230+0x2400] ;  /* 0x00240000e6087984 */ /* 0x002e760000000c00 */
[----:B------:R-:W-:Y:S01]  /*3e60*/  @!UPT UIADD3 URZ, URZ, URZ, URZ ;  /* 0x0000003f3f3ff290 */ /* 0x000fe2000fffe03f */
[----:B------:R-:W-:Y:S02]  /*3e70*/  @!P0 SHF.R.U64 R5, R36, 0x10, R37 ;  /* 0x0000001024058819 */ /* 0x000fe40000001225 */
[--C-:B------:R-:W-:Y:S02]  /*3e80*/  @!P0 SHF.R.U64 R2, R6, 0x10, R7.reuse ;  /* 0x0000001006028819 */ /* 0x100fe40000001207 */
[----:B------:R-:W-:Y:S02]  /*3e90*/  @!P0 SHF.R.U32.HI R3, RZ, 0x10, R7 ;  /* 0x00000010ff038819 */ /* 0x000fe40000011607 */
[----:B------:R-:W-:Y:S02]  /*3ea0*/  @!P0 PRMT R5, R46, 0x5410, R5 ;  /* 0x000054102e058816 */ /* 0x000fe40000000005 */
[C---:B------:R-:W-:Y:S02]  /*3eb0*/  @!P0 PRMT R2, R22.reuse, 0x5432, R2 ;  /* 0x0000543216028816 */ /* 0x040fe40000000002 */
[----:B------:R-:W-:Y:S01]  /*3ec0*/  @!P0 SHF.R.U32.HI R4, RZ, 0x10, R37 ;  /* 0x00000010ff048819 */ /* 0x000fe20000011625 */
[C---:B------:R-:W-:Y:S01]  /*3ed0*/  @!P0 IMAD.U32 R14, R5.reuse, 0x10000, RZ ;  /* 0x00010000050e8824 */ /* 0x040fe200078e00ff */
[----:B------:R-:W-:Y:S01]  /*3ee0*/  @!P0 PRMT R6, R22, 0x5410, R3 ;  /* 0x0000541016068816 */ /* 0x000fe20000000003 */
[----:B------:R-:W-:Y:S01]  /*3ef0*/  @!P0 IMAD.U32 R7, R2, 0x10000, RZ ;  /* 0x0001000002078824 */ /* 0x000fe200078e00ff */
[----:B------:R-:W-:Y:S02]  /*3f00*/  @!P0 PRMT R31, R46, 0x5432, R4 ;  /* 0x000054322e1f8816 */ /* 0x000fe40000000004 */
[----:B------:R-:W-:Y:S02]  /*3f10*/  @!P0 LOP3.LUT R22, R5, 0xffff0000, RZ, 0xc0, !PT ;  /* 0xffff000005168812 */ /* 0x000fe400078ec0ff */
[----:B------:R-:W-:Y:S01]  /*3f20*/  @!P0 LOP3.LUT R5, R2, 0xffff0000, RZ, 0xc0, !PT ;  /* 0xffff000002058812 */ /* 0x000fe200078ec0ff */
[C---:B-1----:R-:W-:Y:S01]  /*3f30*/  @!P0 IMAD.U32 R29, R9.reuse, 0x10000, RZ ;  /* 0x00010000091d8824 */ /* 0x042fe200078e00ff */
[C---:B------:R-:W-:Y:S02]  /*3f40*/  @!P0 LOP3.LUT R3, R8.reuse, 0xffff0000, RZ, 0xc0, !PT ;  /* 0xffff000008038812 */ /* 0x040fe400078ec0ff */
[----:B------:R-:W-:Y:S02]  /*3f50*/  @!P0 LOP3.LUT R4, R9, 0xffff0000, RZ, 0xc0, !PT ;  /* 0xffff000009048812 */ /* 0x000fe400078ec0ff */
[----:B------:R-:W-:Y:S01]  /*3f60*/  @!P0 SHF.L.U32 R15, R8, 0x10, RZ ;  /* 0x00000010080f8819 */ /* 0x000fe200000006ff */
[C---:B------:R-:W-:Y:S02]  /*3f70*/  @!P0 FMUL.FTZ R32, R3.reuse, R14 ;  /* 0x0000000e03208220 */ /* 0x040fe40000410000 */
[----:B------:R-:W-:Y:S02]  /*3f80*/  @!P0 FMUL.FTZ R2, R3, R7 ;  /* 0x0000000703028220 */ /* 0x000fe40000410000 */
[C---:B------:R-:W-:Y:S02]  /*3f90*/  @!P0 FMUL.FTZ R33, R4.reuse, R22 ;  /* 0x0000001604218220 */ /* 0x040fe40000410000 */
[----:B------:R-:W-:Y:S01]  /*3fa0*/  @!P0 FMUL.FTZ R3, R4, R5 ;  /* 0x0000000504038220 */ /* 0x000fe20000410000 */
[----:B------:R-:W-:Y:S01]  /*3fb0*/  @!P0 LOP3.LUT R4, R10, 0xffff0000, RZ, 0xc0, !PT ;  /* 0xffff00000a048812 */ /* 0x000fe200078ec0ff */
[----:B------:R-:W-:Y:S01]  /*3fc0*/  @!P0 FFMA.FTZ R36, R15, R7, -R32 ;  /* 0x000000070f248223 */ /* 0x000fe20000010820 */
[----:B------:R-:W-:Y:S01]  /*3fd0*/  @!P0 SHF.L.U32 R32, R11, 0x10, RZ ;  /* 0x000000100b208819 */ /* 0x000fe200000006ff */
[----:B------:R-:W-:Y:S01]  /*3fe0*/  @!P0 FFMA.FTZ R2, R14, R15, R2 ;  /* 0x0000000f0e028223 */ /* 0x000fe20000010002 */
[----:B------:R-:W-:Y:S01]  /*3ff0*/  @!P0 SHF.L.U32 R15, R10, 0x10, RZ ;  /* 0x000000100a0f8819 */ /* 0x000fe200000006ff */
[C---:B------:R-:W-:Y:S01]  /*4000*/  @!P0 IMAD.U32 R14, R31.reuse, 0x10000, RZ ;  /* 0x000100001f0e8824 */ /* 0x040fe200078e00ff */
[----:B------:R-:W-:Y:S01]  /*4010*/  @!P0 LOP3.LUT R31, R31, 0xffff0000, RZ, 0xc0, !PT ;  /* 0xffff00001f1f8812 */ /* 0x000fe200078ec0ff */
[C---:B------:R-:W-:Y:S01]  /*4020*/  @!P0 IMAD.U32 R7, R6.reuse, 0x10000, RZ ;  /* 0x0001000006078824 */ /* 0x040fe200078e00ff */
[----:B------:R-:W-:Y:S01]  /*4030*/  @!P0 LOP3.LUT R6, R6, 0xffff0000, RZ, 0xc0, !PT ;  /* 0xffff000006068812 */ /* 0x000fe200078ec0ff */
[----:B------:R-:W-:Y:S01]  /*4040*/  @!P0 FFMA.FTZ R35, R29, R5, -R33 ;  /* 0x000000051d238223 */ /* 0x000fe20000010821 */
[----:B------:R-:W-:Y:S01]  /*4050*/  @!P0 LOP3.LUT R5, R11, 0xffff0000, RZ, 0xc0, !PT ;  /* 0xffff00000b058812 */ /* 0x000fe200078ec0ff */
[C---:B------:R-:W-:Y:S02]  /*4060*/  @!P0 FMUL.FTZ R33, R4.reuse, R14 ;  /* 0x0000000e04218220 */ /* 0x040fe40000410000 */
        /* <DEDUP_REMOVED lines=10> */
[----:B------:R-:W-:Y:S01]  /*4110*/  @!P0 F2FP.BF16.PACK_AB R3, R4, R33 ;  /* 0x000000210403823e */ /* 0x000fe200000010ff */
[----:B------:R-:W-:Y:S01]  /*4120*/  @!P0 IMAD.MOV.U32 R8, RZ, RZ, R7 ;  /* 0x000000ffff088224 */ /* 0x000fe200078e0007 */
[----:B------:R-:W-:Y:S02]  /*4130*/  @!P0 MOV R9, R6 ;  /* 0x0000000600098202 */ /* 0x000fe40000000f00 */
[----:B------:R-:W-:Y:S01]  /*4140*/  @!P0 F2FP.BF16.PACK_AB R2, R5, R34 ;  /* 0x000000220502823e */ /* 0x000fe200000010ff */
[----:B------:R-:W-:Y:S03]  /*4150*/  @!P0 IMAD.MOV.U32 R10, RZ, RZ, R3 ;  /* 0x000000ffff0a8224 */ /* 0x000fe600078e0003 */
[----:B------:R-:W-:Y:S05]  /*4160*/  @!P0 MOV R11, R2 ;  /* 0x00000002000b8202 */ /* 0x000fea0000000f00 */
[----:B------:R1:W-:Y:S02]  /*4170*/  STG.E.128 [R52.64+0x20], R8 ;  /* 0x0000200834007986 */ /* 0x0003e4000c101d06 */
.L_x_187:
[----:B------:R-:W-:Y:S05]  /*4180*/  BSYNC B0 ;  /* 0x0000000000007941 */ /* 0x000fea0003800000 */
.L_x_186:
        /* <DEDUP_REMOVED lines=11> */
[----:B------:R-:W-:Y:S02]  /*4240*/  @!P0 PRMT R2, R23, 0x5432, R2 ;  /* 0x0000543217028816 */ /* 0x000fe40000000002 */
[----:B------:R-:W-:Y:S01]  /*4250*/  @!P0 SHF.R.U32.HI R4, RZ, 0x10, R39 ;  /* 0x00000010ff048819 */ /* 0x000fe20000011627 */
[----:B------:R-:W-:Y:S01]  /*4260*/  @!P0 IMAD.U32 R12, R5, 0x10000, RZ ;  /* 0x00010000050c8824 */ /* 0x000fe200078e00ff */
[----:B------:R-:W-:Y:S01]  /*4270*/  @!P0 PRMT R6, R23, 0x5410, R3 ;  /* 0x0000541017068816 */ /* 0x000fe20000000003 */
[C---:B------:R-:W-:Y:S01]  /*4280*/  @!P0 IMAD.U32 R7, R2.reuse, 0x10000, RZ ;  /* 0x0001000002078824 */ /* 0x040fe200078e00ff */
        /* <DEDUP_REMOVED lines=25> */
[-C--:B------:R-:W-:Y:S02]  /*4420*/  @!P0 FMUL.FTZ R5, R5, R6.reuse ;  /* 0x0000000605058220 */ /* 0x080fe40000410000 */
        /* <DEDUP_REMOVED lines=14> */
.L_x_189:
[----:B------:R-:W-:Y:S05]  /*4510*/  BSYNC B0 ;  /* 0x0000000000007941 */ /* 0x000fea0003800000 */
.L_x_188:
[----:B------:R-:W-:Y:S01]  /*4520*/  IADD3 R2, R116, 0x30, RZ ;  /* 0x0000003074027810 */ /* 0x000fe20007ffe0ff */
[----:B------:R-:W-:Y:S03]  /*4530*/  BSSY B0, `(.L_x_190) ;  /* 0x0000038000007945 */ /* 0x000fe60003800000 */
[----:B------:R-:W-:Y:S11]  /*4540*/  ISETP.GE.AND P0, PT, R2, c[0x0][0x1d4], PT ;  /* 0x0000750002007a0c */ /* 0x000ff60003f06270 */
[----:B------:R-:W-:Y:S02]  /*4550*/  @!UPT UIADD3 URZ, URZ, URZ, URZ ;  /* 0x0000003f3f3ff290 */ /* 0x000fe4000fffe03f */
        /* <DEDUP_REMOVED lines=53> */
.L_x_191:
[----:B------:R-:W-:Y:S05]  /*48b0*/  BSYNC B0 ;  /* 0x0000000000007941 */ /* 0x000fea0003800000 */
.L_x_190:
        /* <DEDUP_REMOVED lines=57> */
.L_x_193:
[----:B------:R-:W-:Y:S05]  /*4c50*/  BSYNC B0 ;  /* 0x0000000000007941 */ /* 0x000fea0003800000 */
.L_x_192:
[----:B------:R-:W-:Y:S04]  /*4c60*/  IADD3 R2, R116, 0x50, RZ ;  /* 0x0000005074027810 */ /* 0x000fe80007ffe0ff */
        /* <DEDUP_REMOVED lines=54> */
[----:B------:R1:W-:Y:S01]  /*4fd0*/  STG.E.128 [R52.64+0xa0], R8 ;  /* 0x0000a00834007986 */ /* 0x0003e2000c101d06 */
[----:B------:R-:W-:-:S05]  /*4fe0*/  BRA `(.L_x_183) ;  /* 0x00001c7000007947 */ /* 0x000fca0003800000 */
.L_x_180:
        /* <DEDUP_REMOVED lines=37> */
[----:B------:R1:W5:Y:S04]  /*5240*/  @!P0 LDG.E.128 R4, [R8.64] ;  /* 0x0000000608048981 */ /* 0x000368000c1e1d00 */
[----:B------:R1:W5:Y:S01]  /*5250*/  @!P0 LDG.E.128 R32, [R2.64] ;  /* 0x0000000602208981 */ /* 0x000362000c1e1d00 */
[----:B------:R-:W-:Y:S11]  /*5260*/  ISETP.GE.AND P0, PT, R24, c[0x0][0x27c], PT ;  /* 0x00009f0018007a0c */ /* 0x000ff60003f06270 */
[----:B------:R-:W-:Y:S02]  /*5270*/  @!UPT UIADD3 URZ, URZ, URZ, URZ ;  /* 0x0000003f3f3ff290 */ /* 0x000fe4000fffe03f */
[----:B------:R1:W5:Y:S04]  /*5280*/  @!P0 LDG.E.128 R16, [R8.64+0x20] ;  /* 0x0000200608108981 */ /* 0x000368000c1e1d00 */
[----:B------:R1:W5:Y:S01]  /*5290*/  @!P0 LDG.E.128 R52, [R2.64+0x20] ;  /* 0x0000200602348981 */ /* 0x000362000c1e1d00 */
[----:B------:R-:W-:Y:S11]  /*52a0*/  ISETP.GE.AND P0, PT, R25, c[0x0][0x27c], PT ;  /* 0x00009f0019007a0c */ /* 0x000ff60003f06270 */
[----:B------:R-:W-:Y:S02]  /*52b0*/  @!UPT UIADD3 URZ, URZ, URZ, URZ ;  /* 0x0000003f3f3ff290 */ /* 0x000fe4000fffe03f */
[----:B------:R1:W5:Y:S04]  /*52c0*/  @!P0 LDG.E.128 R20, [R8.64+0x40] ;  /* 0x0000400608148981 */ /* 0x000368000c1e1d00 */
[----:B------:R1:W5:Y:S02]  /*52d0*/  @!P0 LDG.E.128 R56, [R2.64+0x40] ;  /* 0x0000400602388981 */ /* 0x000364000c1e1d00 */
.L_x_195:
[----:B------:R-:W-:Y:S05]  /*52e0*/  BSYNC B0 ;  /* 0x0000000000007941 */ /* 0x000fea0003800000 */
.L_x_194:
[----:B------:R-:W-:Y:S04]  /*52f0*/  IADD3 R70, P0, R160, R10, RZ ;  /* 0x0000000aa0467210 */ /* 0x000fe80007f1e0ff */
[----:B------:R-:W-:Y:S01]  /*5300*/  IADD3.X R69, R12, R130, RZ, P0, !PT ;  /* 0x000000820c457210 */ /* 0x000fe200007fe4ff */
        /* <DEDUP_REMOVED lines=25> */
[----:B------:R-:W-:Y:S02]  /*54a0*/  PRMT R46, R8, 0x5410, R9 ;  /* 0x00005410082e7816 */ /* 0x000fe40000000009 */
[----:B------:R-:W-:Y:S01]  /*54b0*/  PRMT R45, R3, 0x5410, R2 ;  /* 0x00005410032d7816 */ /* 0x000fe20000000002 */
[----:B------:R-:W-:-:S05]  /*54c0*/  @P0 BRA `(.L_x_197) ;  /* 0x0000077000000947 */ /* 0x000fca0003800000 */
[----:B------:R-:W-:Y:S01]  /*54d0*/  ISETP.GE.AND P2, PT, R83, c[0x0][0x1d4], PT ;  /* 0x0000750053007a0c */ /* 0x000fe20003f46270 */
[----:B------:R-:W-:Y:S01]  /*54e0*/  LDS.128 R12, [R105+0x3c80] ;  /* 0x003c8000690c7984 */ /* 0x000fe20000000c00 */
[----:B------:R-:W-:Y:S01]  /*54f0*/  IADD3 R2, P1, P0, R76, R70, R102 ;  /* 0x000000464c027210 */ /* 0x000fe2000783e066 */
[----:B------:R-:W-:Y:S01]  /*5500*/  IMAD.MOV.U32 R37, RZ, RZ, R32 ;  /* 0x000000ffff257224 */ /* 0x000fe200078e0020 */
[----:B------:R-:W-:Y:S01]  /*5510*/  MOV R31, R34 ;  /* 0x00000022001f7202 */ /* 0x000fe20000000f00 */
[----:B------:R-:W-:Y:S01]  /*5520*/  IMAD.MOV.U32 R39, RZ, RZ, R33 ;  /* 0x000000ffff277224 */ /* 0x000fe200078e0021 */
[-C--:B------:R-:W-:Y:S03]  /*5530*/  IADD3.X R8, R78, R69.reuse, R113, P1, P0 ;  /* 0x000000454e087210 */ /* 0x080fe60000fe0471 */
[----:B------:R-:W1:Y:S04]  /*5540*/  LDS.128 R48, [R115+0x3c80] ;  /* 0x003c800073307984 */ /* 0x000e680000000c00 */
[----:B------:R-:W-:Y:S04]  /*5550*/  @!P2 IADD3 R3, P1, P0, R76, R70, R83 ;  /* 0x000000464c03a210 */ /* 0x000fe8000783e053 */
[----:B------:R-:W-:Y:S02]  /*5560*/  @!P2 IADD3.X R9, R78, R69, R108, P1, P0 ;  /* 0x000000454e09a210 */ /* 0x000fe40000fe046c */
[C---:B------:R-:W-:Y:S04]  /*5570*/  LEA R66, P0, R2.reuse, c[0x0][0x1c8], 0x1 ;  /* 0x0000720002427a11 */ /* 0x040fe800078008ff */
[----:B------:R-:W-:Y:S01]  /*5580*/  LEA.HI.X R67, R2, c[0x0][0x1cc], R8, 0x1, P0 ;  /* 0x0000730002437a11 */ /* 0x000fe200000f0c08 */
[----:B------:R-:W-:Y:S01]  /*5590*/  IMAD.MOV.U32 R8, RZ, RZ, R5 ;  /* 0x000000ffff087224 */ /* 0x000fe200078e0005 */
[C---:B------:R-:W-:Y:S04]  /*55a0*/  @!P2 LEA R64, P0, R3.reuse, c[0x0][0x1c8], 0x1 ;  /* 0x000072000340aa11 */ /* 0x040fe800078008ff */
[----:B------:R-:W-:Y:S01]  /*55b0*/  @!P2 LEA.HI.X R65, R3, c[0x0][0x1cc], R9, 0x1, P0 ;  /* 0x000073000341aa11 */ /* 0x000fe200000f0c09 */
[----:B------:R-:W-:Y:S01]  /*55c0*/  IMAD.MOV.U32 R9, RZ, RZ, R4 ;  /* 0x000000ffff097224 */ /* 0x000fe200078e0004 */
[----:B------:R-:W-:Y:S01]  /*55d0*/  ISETP.GE.AND P0, PT, R116, c[0x0][0x27c], PT ;  /* 0x00009f0074007a0c */ /* 0x000fe20003f06270 */
[----:B------:R-:W-:Y:S11]  /*55e0*/  IMAD.MOV.U32 R3, RZ, RZ, R7 ;  /* 0x000000ffff037224 */ /* 0x000ff600078e0007 */
[----:B------:R-:W-:Y:S01]  /*55f0*/  @!UPT UIADD3 URZ, URZ, URZ, URZ ;  /* 0x0000003f3f3ff290 */ /* 0x000fe2000fffe03f */
[--C-:B------:R-:W-:Y:S02]  /*5600*/  @!P0 SHF.R.U64 R38, R32, 0x10, R33.reuse ;  /* 0x0000001020268819 */ /* 0x100fe40000001221 */
[----:B------:R-:W-:Y:S01]  /*5610*/  @!P0 SHF.R.U32.HI R36, RZ, 0x10, R33 ;  /* 0x00000010ff248819 */ /* 0x000fe20000011621 */
[----:B------:R-:W-:Y:S01]  /*5620*/  IMAD.MOV.U32 R33, RZ, RZ, R35 ;  /* 0x000000ffff217224 */ /* 0x000fe200078e0023 */
[----:B------:R-:W-:Y:S02]  /*5630*/  @!P0 PRMT R37, R37, 0x5410, R38 ;  /* 0x0000541025258816 */ /* 0x000fe40000000026 */
[C---:B-1----:R-:W-:Y:S02]  /*5640*/  @!P0 LOP3.LUT R40, R50.reuse, 0xffff0000, RZ, 0xc0, !PT ;  /* 0xffff000032288812 */ /* 0x042fe400078ec0ff */
[----:B------:R-:W-:Y:S02]  /*5650*/  @!P0 SHF.L.U32 R38, R50, 0x10, RZ ;  /* 0x0000001032268819 */ /* 0x000fe400000006ff */
[C---:B------:R-:W-:Y:S02]  /*5660*/  @!P0 SHF.L.U32 R42, R51.reuse, 0x10, RZ ;  /* 0x00000010332a8819 */ /* 0x040fe400000006ff */
[----:B------:R-:W-:Y:S02]  /*5670*/  @!P0 LOP3.LUT R44, R51, 0xffff0000, RZ, 0xc0, !PT ;  /* 0xffff0000332c8812 */ /* 0x000fe400078ec0ff */
[----:B------:R-:W-:Y:S02]  /*5680*/  @!P0 SHF.R.U32.HI R2, RZ, 0x10, R7 ;  /* 0x00000010ff028819 */ /* 0x000fe40000011607 */
[--C-:B------:R-:W-:Y:S01]  /*5690*/  @!P0 SHF.R.U64 R32, R34, 0x10, R35.reuse ;  /* 0x0000001022208819 */ /* 0x100fe20000001223 */
[----:B------:R-:W-:Y:S01]  /*56a0*/  @!P0 IMAD.U32 R34, R49, 0x10000, RZ ;  /* 0x0001000031228824 */ /* 0x000fe200078e00ff */
[----:B------:R-:W-:Y:S02]  /*56b0*/  @!P0 SHF.R.U32.HI R11, RZ, 0x10, R35 ;  /* 0x00000010ff0b8819 */ /* 0x000fe40000011623 */
[----:B------:R-:W-:Y:S02]  /*56c0*/  @!P0 PRMT R35, R39, 0x5410, R36 ;  /* 0x0000541027238816 */ /* 0x000fe40000000024 */
[----:B------:R-:W-:Y:S02]  /*56d0*/  @!P0 LOP3.LUT R36, R49, 0xffff0000, RZ, 0xc0, !PT ;  /* 0xffff000031248812 */ /* 0x000fe400078ec0ff */
[----:B------:R-:W-:Y:S01]  /*56e0*/  @!P0 PRMT R43, R33, 0x5410, R11 ;  /* 0x00005410212b8816 */ /* 0x000fe2000000000b */
[----:B------:R-:W-:Y:S01]  /*56f0*/  @!P0 IMAD.U32 R33, R35, 0x10000, RZ ;  /* 0x0001000023218824 */ /* 0x000fe200078e00ff */
[----:B------:R-:W-:Y:S01]  /*5700*/  @!P0 PRMT R11, R3, 0x5410, R2 ;  /* 0x00005410030b8816 */ /* 0x000fe20000000002 */
[----:B------:R-:W-:Y:S01]  /*5710*/  @!P0 IMAD.U32 R2, R12, 0x10000, RZ ;  /* 0x000100000c028824 */ /* 0x000fe200078e00ff */
[----:B------:R-:W-:Y:S02]  /*5720*/  @!P0 SHF.L.U32 R3, R13, 0x10, RZ ;  /* 0x000000100d038819 */ /* 0x000fe400000006ff */
[----:B------:R-:W-:Y:S02]  /*5730*/  @!P0 PRMT R39, R31, 0x5410, R32 ;  /* 0x000054101f278816 */ /* 0x000fe40000000020 */
[----:B------:R-:W-:Y:S01]  /*5740*/  @!P0 LOP3.LUT R35, R35, 0xffff0000, RZ, 0xc0, !PT ;  /* 0xffff000023238812 */ /* 0x000fe200078ec0ff */
[----:B------:R-:W-:Y:S01]  /*5750*/  @!P0 FMUL.FTZ R32, R3, R33 ;  /* 0x0000002103208220 */ /* 0x000fe20000410000 */
[--C-:B------:R-:W-:Y:S01]  /*5760*/  @!P0 SHF.R.U64 R10, R4, 0x10, R5.reuse ;  /* 0x00000010040a8819 */ /* 0x100fe20000001205 */
[----:B------:R-:W-:Y:S01]  /*5770*/  IMAD.MOV.U32 R4, RZ, RZ, R6 ;  /* 0x000000ffff047224 */ /* 0x000fe200078e0006 */
[----:B------:R-:W-:Y:S02]  /*5780*/  @!P0 SHF.R.U32.HI R5, RZ, 0x10, R5 ;  /* 0x00000010ff058819 */ /* 0x000fe40000011605 */
[----:B------:R-:W-:Y:S02]  /*5790*/  @!P0 SHF.R.U64 R6, R6, 0x10, R7 ;  /* 0x0000001006068819 */ /* 0x000fe40000001207 */
[----:B------:R-:W-:Y:S02]  /*57a0*/  @!P0 PRMT R7, R8, 0x5410, R5 ;  /* 0x0000541008078816 */ /* 0x000fe40000000005 */
[----:B------:R-:W-:Y:S02]  /*57b0*/  @!P0 SHF.L.U32 R8, R48, 0x10, RZ ;  /* 0x0000001030088819 */ /* 0x000fe400000006ff */
[----:B------:R-:W-:Y:S01]  /*57c0*/  @!P0 PRMT R9, R9, 0x5410, R10 ;  /* 0x0000541009098816 */ /* 0x000fe2000000000a */
[C---:B------:R-:W-:Y:S01]  /*57d0*/  @!P0 IMAD.U32 R5, R7.reuse, 0x10000, RZ ;  /* 0x0001000007058824 */ /* 0x040fe200078e00ff */
[----:B------:R-:W-:Y:S02]  /*57e0*/  @!P0 LOP3.LUT R7, R7, 0xffff0000, RZ, 0xc0, !PT ;  /* 0xffff000007078812 */ /* 0x000fe400078ec0ff */
[----:B------:R-:W-:Y:S01]  /*57f0*/  @!P0 PRMT R10, R4, 0x5410, R6 ;  /* 0x00005410040a8816 */ /* 0x000fe20000000006 */
[----:B------:R-:W-:Y:S02]  /*5800*/  @!P0 IMAD.U32 R6, R37, 0x10000, RZ ;  /* 0x0001000025068824 */ /* 0x000fe400078e00ff */
[----:B------:R-:W-:Y:S02]  /*5810*/  @!P0 IMAD.U32 R4, R9, 0x10000, RZ ;  /* 0x0001000009048824 */ /* 0x000fe400078e00ff */
[C---:B------:R-:W-:Y:S02]  /*5820*/  @!P0 FMUL.FTZ R31, R2.reuse, R6 ;  /* 0x00000006021f8220 */ /* 0x040fe40000410000 */
[-C--:B------:R-:W-:Y:S02]  /*5830*/  @!P0 FMUL.FTZ R2, R2, R4.reuse ;  /* 0x0000000402028220 */ /* 0x080fe40000410000 */
[----:B------:R-:W-:Y:S01]  /*5840*/  @!P0 FFMA.FTZ R74, R8, R4, -R31 ;  /* 0x00000004084a8223 */ /* 0x000fe2000001081f */
[----:B------:R-:W-:Y:S01]  /*5850*/  @!P0 LOP3.LUT R31, R37, 0xffff0000, RZ, 0xc0, !PT ;  /* 0xffff0000251f8812 */ /* 0x000fe200078ec0ff */
[----:B------:R-:W-:Y:S01]  /*5860*/  @!P0 FFMA.FTZ R2, R6, R8, R2 ;  /* 0x0000000806028223 */ /* 0x000fe20000010002 */
[----:B------:R-:W-:Y:S01]  /*5870*/  @!P0 LOP3.LUT R6, R12, 0xffff0000, RZ, 0xc0, !PT ;  /* 0xffff00000c068812 */ /* 0x000fe200078ec0ff */
[-C--:B------:R-:W-:Y:S01]  /*5880*/  @!P0 FMUL.FTZ R4, R3, R5.reuse ;  /* 0x0000000503048220 */ /* 0x080fe20000410000 */
[----:B------:R-:W-:Y:S01]  /*5890*/  @!P0 LOP3.LUT R3, R13, 0xffff0000, RZ, 0xc0, !PT ;  /* 0xffff00000d038812 */ /* 0x000fe200078ec0ff */
[----:B------:R-:W-:Y:S01]  /*58a0*/  @!P0 FFMA.FTZ R73, R34, R5, -R32 ;  /* 0x0000000522498223 */ /* 0x000fe20000010820 */
[----:B------:R-:W-:Y:S01]  /*58b0*/  @!P0 LOP3.LUT R32, R48, 0xffff0000, RZ, 0xc0, !PT ;  /* 0xffff000030208812 */ /* 0x000fe200078ec0ff */
[----:B------:R-:W-:Y:S01]  /*58c0*/  @!P0 FMUL.FTZ R37, R6, R31 ;  /* 0x0000001f06258220 */ /* 0x000fe20000410000 */
[----:B------:R-:W-:Y:S01]  /*58d0*/  @!P0 LOP3.LUT R8, R9, 0xffff0000, RZ, 0xc0, !PT ;  /* 0xffff000009088812 */ /* 0x000fe200078ec0ff */
[C---:B------:R-:W-:Y:S02]  /*58e0*/  @!P0 FMUL.FTZ R9, R3.reuse, R35 ;  /* 0x0000002303098220 */ /* 0x040fe40000410000 */
[-C--:B------:R-:W-:Y:S02]  /*58f0*/  @!P0 FMUL.FTZ R5, R3, R7.reuse ;  /* 0x0000000703058220 */ /* 0x080fe40000410000 */
[----:B------:R-:W-:Y:S01]  /*5900*/  @!P0 FFMA.FTZ R72, R36, R7, -R9 ;  /* 0x0000000724488223 */ /* 0x000fe20000010809 */
[----:B------:R-:W-:Y:S01]  /*5910*/  @!P0 LOP3.LUT R7, R14, 0xffff0000, RZ, 0xc0, !PT ;  /* 0xffff00000e078812 */ /* 0x000fe200078ec0ff */
[-C--:B------:R-:W-:Y:S01]  /*5920*/  @!P0 FFMA.FTZ R71, R32, R8.reuse, -R37 ;  /* 0x0000000820478223 */ /* 0x080fe20000010825 */
[----:B------:R-:W-:Y:S01]  /*5930*/  @!P0 LOP3.LUT R9, R10, 0xffff0000, RZ, 0xc0, !PT ;  /* 0xffff00000a098812 */ /* 0x000fe200078ec0ff */
[C---:B------:R-:W-:Y:S01]  /*5940*/  @!P0 IMAD.U32 R37, R39.reuse, 0x10000, RZ ;  /* 0x0001000027258824 */ /* 0x040fe200078e00ff */
[----:B------:R-:W-:Y:S01]  /*5950*/  @!P0 LOP3.LUT R39, R39, 0xffff0000, RZ, 0xc0, !PT ;  /* 0xffff000027278812 */ /* 0x000fe200078ec0ff */
[----:B------:R-:W-:Y:S02]  /*5960*/  @!P0 FMUL.FTZ R3, R6, R8 ;  /* 0x0000000806038220 */ /* 0x000fe40000410000 */
[----:B------:R-:W-:Y:S02]  /*5970*/  @!P0 IMAD.U32 R6, R14, 0x10000, RZ ;  /* 0x000100000e068824 */ /* 0x000fe400078e00ff */
[C---:B------:R-:W-:Y:S02]  /*5980*/  @!P0 FMUL.FTZ R41, R7.reuse, R39 ;  /* 0x0000002707298220 */ /* 0x040fe40000410000 */
[----:B------:R-:W-:Y:S02]  /*5990*/  @!P0 IMAD.U32 R8, R10, 0x10000, RZ ;  /* 0x000100000a088824 */ /* 0x000fe400078e00ff */
[----:B------:R-:W-:Y:S02]  /*59a0*/  @!P0 FMUL.FTZ R10, R6, R37 ;  /* 0x00000025060a8220 */ /* 0x000fe40000410000 */
[-C--:B------:R-:W-:Y:S02]  /*59b0*/  @!P0 FMUL.FTZ R7, R7, R9.reuse ;  /* 0x0000000907078220 */ /* 0x080fe40000410000 */
[----:B------:R-:W-:Y:S01]  /*59c0*/  @!P0 FFMA.FTZ R63, R40, R9, -R41 ;  /* 0x00000009283f8223 */ /* 0x000fe20000010829 */
[----:B------:R-:W-:Y:S01]  /*59d0*/  @!P0 LOP3.LUT R9, R15, 0xffff0000, RZ, 0xc0, !PT ;  /* 0xffff00000f098812 */ /* 0x000fe200078ec0ff */
[C---:B------:R-:W-:Y:S01]  /*59e0*/  @!P0 IMAD.U32 R41, R43.reuse, 0x10000, RZ ;  /* 0x000100002b298824 */ /* 0x040fe200078e00ff */
[----:B------:R-:W-:Y:S01]  /*59f0*/  @!P0 LOP3.LUT R43, R43, 0xffff0000, RZ, 0xc0, !PT ;  /* 0xffff00002b2b8812 */ /* 0x000fe200078ec0ff */
[-C--:B------:R-:W-:Y:S02]  /*5a00*/  @!P0 FMUL.FTZ R6, R6, R8.reuse ;  /* 0x0000000806068220 */ /* 0x080fe40000410000 */
[----:B------:R-:W-:Y:S02]  /*5a10*/  @!P0 FFMA.FTZ R68, R38, R8, -R10 ;  /* 0x0000000826448223 */ /* 0x000fe4000001080a */
[----:B------:R-:W-:Y:S02]  /*5a20*/  @!P0 IMAD.U32 R8, R15, 0x10000, RZ ;  /* 0x000100000f088824 */ /* 0x000fe400078e00ff */
[C---:B------:R-:W-:Y:S01]  /*5a30*/  @!P0 IMAD.U32 R10, R11.reuse, 0x10000, RZ ;  /* 0x000100000b0a8824 */ /* 0x040fe200078e00ff */
[----:B------:R-:W-:Y:S01]  /*5a40*/  @!P0 LOP3.LUT R11, R11, 0xffff0000, RZ, 0xc0, !PT ;  /* 0xffff00000b0b8812 */ /* 0x000fe200078ec0ff */
[----:B------:R-:W-:Y:S01]  /*5a50*/  @!P0 FFMA.FTZ R3, R31, R32, R3 ;  /* 0x000000201f038223 */ /* 0x000fe20000010003 */
[----:B------:R-:W-:Y:S01]  /*5a60*/  @!P0 F2FP.BF16.PACK_AB R31, R63, R68 ;  /* 0x000000443f1f823e */ /* 0x000fe200000010ff */
[----:B------:R-:W-:Y:S02]  /*5a70*/  @!P0 FMUL.FTZ R61, R8, R41 ;  /* 0x00000029083d8220 */ /* 0x000fe40000410000 */
[----:B------:R-:W-:Y:S02]  /*5a80*/  @!P0 FMUL.FTZ R62, R9, R43 ;  /* 0x0000002b093e8220 */ /* 0x000fe40000410000 */
[----:B------:R-:W-:Y:S02]  /*5a90*/  @!P0 FFMA.FTZ R4, R33, R34, R4 ;  /* 0x0000002221048223 */ /* 0x000fe40000010004 */
[----:B------:R-:W-:Y:S02]  /*5aa0*/  @!P0 FFMA.FTZ R5, R35, R36, R5 ;  /* 0x0000002423058223 */ /* 0x000fe40000010005 */
[----:B------:R-:W-:Y:S02]  /*5ab0*/  @!P0 FFMA.FTZ R61, R42, R10, -R61 ;  /* 0x0000000a2a3d8223 */ /* 0x000fe4000001083d */
[----:B------:R-:W-:Y:S01]  /*5ac0*/  @!P0 FFMA.FTZ R62, R44, R11, -R62 ;  /* 0x0000000b2c3e8223 */ /* 0x000fe2000001083e */
[----:B------:R-:W-:Y:S01]  /*5ad0*/  @!P0 F2FP.BF16.PACK_AB R4, R5, R4 ;  /* 0x000000040504823e */ /* 0x000fe200000010ff */
[----:B------:R-:W-:Y:S01]  /*5ae0*/  @!P0 FMUL.FTZ R8, R8, R10 ;  /* 0x0000000a08088220 */ /* 0x000fe20000410000 */
[----:B------:R-:W-:Y:S01]  /*5af0*/  @!P0 F2FP.BF16.PACK_AB R10, R71, R74 ;  /* 0x0000004a470a823e */ /* 0x000fe200000010ff */
[----:B------:R-:W-:Y:S01]  /*5b00*/  @!P0 FFMA.FTZ R6, R37, R38, R6 ;  /* 0x0000002625068223 */ /* 0x000fe20000010006 */
[----:B------:R-:W-:Y:S01]  /*5b10*/  @!P0 F2FP.BF16.PACK_AB R32, R62, R61 ;  /* 0x0000003d3e20823e */ /* 0x000fe200000010ff */
[----:B------:R-:W-:Y:S01]  /*5b20*/  @!P0 FMUL.FTZ R9, R9, R11 ;  /* 0x0000000b09098220 */ /* 0x000fe20000410000 */
[----:B------:R-:W-:Y:S01]  /*5b30*/  @!P0 F2FP.BF16.PACK_AB R11, R72, R73 ;  /* 0x00000049480b823e */ /* 0x000fe200000010ff */
[----:B------:R-:W-:Y:S01]  /*5b40*/  @!P0 FFMA.FTZ R7, R39, R40, R7 ;  /* 0x0000002827078223 */ /* 0x000fe20000010007 */
[----:B------:R-:W-:Y:S01]  /*5b50*/  @!P0 MOV R48, R10 ;  /* 0x0000000a00308202 */ /* 0x000fe20000000f00 */
[----:B------:R-:W-:Y:S01]  /*5b60*/  @!P0 FFMA.FTZ R8, R41, R42, R8 ;  /* 0x0000002a29088223 */ /* 0x000fe20000010008 */
[----:B------:R-:W-:Y:S01]  /*5b70*/  @!P0 MOV R51, R32 ;  /* 0x0000002000338202 */ /* 0x000fe20000000f00 */
[----:B------:R-:W-:Y:S01]  /*5b80*/  @!P0 FFMA.FTZ R9, R43, R44, R9 ;  /* 0x0000002c2b098223 */ /* 0x000fe20000010009 */
[----:B------:R-:W-:Y:S01]  /*5b90*/  @!P0 F2FP.BF16.PACK_AB R10, R3, R2 ;  /* 0x00000002030a823e */ /* 0x000fe200000010ff */
[----:B------:R-:W-:Y:S01]  /*5ba0*/  @!P0 IMAD.MOV.U32 R49, RZ, RZ, R11 ;  /* 0x000000ffff318224 */ /* 0x000fe200078e000b */
[----:B------:R-:W-:Y:S01]  /*5bb0*/  @!P0 F2FP.BF16.PACK_AB R3, R7, R6 ;  /* 0x000000060703823e */ /* 0x000fe200000010ff */
[----:B------:R-:W-:Y:S01]  /*5bc0*/  @!P0 IMAD.MOV.U32 R50, RZ, RZ, R31 ;  /* 0x000000ffff328224 */ /* 0x000fe200078e001f */
[----:B------:R-:W-:Y:S01]  /*5bd0*/  @!P0 F2FP.BF16.PACK_AB R2, R9, R8 ;  /* 0x000000080902823e */ /* 0x000fe200000010ff */
[----:B------:R-:W-:Y:S01]  /*5be0*/  @!P0 IMAD.MOV.U32 R12, RZ, RZ, R10 ;  /* 0x000000ffff0c8224 */ /* 0x000fe200078e000a */
[----:B------:R-:W-:Y:S01]  /*5bf0*/  @!P0 MOV R14, R3 ;  /* 0x00000003000e8202 */ /* 0x000fe20000000f00 */
[----:B------:R-:W-:Y:S01]  /*5c00*/  @!P0 IMAD.MOV.U32 R13, RZ, RZ, R4 ;  /* 0x000000ffff0d8224 */ /* 0x000fe200078e0004 */
[----:B------:R1:W-:Y:S01]  /*5c10*/  STG.E.128 [R66.64], R48 ;  /* 0x0000003042007986 */ /* 0x0003e2000c101d06 */
[----:B------:R-:W-:Y:S07]  /*5c20*/  @!P0 IMAD.MOV.U32 R15, RZ, RZ, R2 ;  /* 0x000000ffff0f8224 */ /* 0x000fee00078e0002 */
[----:B------:R1:W-:Y:S02]  /*5c30*/  @!P2 STG.E.128 [R64.64], R12 ;  /* 0x0000000c4000a986 */ /* 0x0003e4000c101d06 */
.L_x_197:
[----:B------:R-:W-:Y:S05]  /*5c40*/  BSYNC B0 ;  /* 0x0000000000007941 */ /* 0x000fea0003800000 */
.L_x_196:
[----:B------:R-:W-:Y:S01]  /*5c50*/  ISETP.GE.AND P0, PT, R24, c[0x0][0x1d4], PT ;  /* 0x0000750018007a0c */ /* 0x000fe20003f06270 */
[----:B------:R-:W-:Y:S01]  /*5c60*/  @!UPT UIADD3 URZ, URZ, URZ, URZ ;  /* 0x0000003f3f3ff290 */ /* 0x000fe2000fffe03f */
[----:B------:R-:W-:Y:S11]  /*5c70*/  BSSY B0, `(.L_x_198) ;  /* 0x0000071000007945 */ /* 0x000ff60003800000 */
[----:B------:R-:W-:-:S05]  /*5c80*/  @P0 BRA `(.L_x_199) ;  /* 0x000006f000000947 */ /* 0x000fca0003800000 */
[----:B------:R-:W-:Y:S01]  /*5c90*/  ISETP.GE.AND P2, PT, R82, c[0x0][0x1d4], PT ;  /* 0x0000750052007a0c */ /* 0x000fe20003f46270 */
[----:B-1----:R-:W-:Y:S01]  /*5ca0*/  LDS.128 R12, [R104+0x3c80] ;  /* 0x003c8000680c7984 */ /* 0x002fe20000000c00 */
[-C--:B------:R-:W-:Y:S04]  /*5cb0*/  IADD3 R2, P1, P0, R76, R70.reuse, R101 ;  /* 0x000000464c027210 */ /* 0x080fe8000783e065 */
[-C--:B------:R-:W-:Y:S03]  /*5cc0*/  IADD3.X R4, R78, R69.reuse, R112, P1, P0 ;  /* 0x000000454e047210 */ /* 0x080fe60000fe0470 */
[----:B------:R-:W1:Y:S04]  /*5cd0*/  LDS.128 R40, [R114+0x3c80] ;  /* 0x003c800072287984 */ /* 0x000e680000000c00 */
[----:B------:R-:W-:Y:S04]  /*5ce0*/  @!P2 IADD3 R3, P1, P0, R76, R70, R82 ;  /* 0x000000464c03a210 */ /* 0x000fe8000783e052 */
[----:B------:R-:W-:Y:S02]  /*5cf0*/  @!P2 IADD3.X R5, R78, R69, R107, P1, P0 ;  /* 0x000000454e05a210 */ /* 0x000fe40000fe046b */
[C---:B------:R-:W-:Y:S04]  /*5d00*/  LEA R50, P0, R2.reuse, c[0x0][0x1c8], 0x1 ;  /* 0x0000720002327a11 */ /* 0x040fe800078008ff */
[----:B------:R-:W-:Y:S02]  /*5d10*/  LEA.HI.X R51, R2, c[0x0][0x1cc], R4, 0x1, P0 ;  /* 0x0000730002337a11 */ /* 0x000fe400000f0c04 */
[C---:B------:R-:W-:Y:S04]  /*5d20*/  @!P2 LEA R48, P0, R3.reuse, c[0x0][0x1c8], 0x1 ;  /* 0x000072000330aa11 */ /* 0x040fe800078008ff */
[----:B------:R-:W-:Y:S02]  /*5d30*/  @!P2 LEA.HI.X R49, R3, c[0x0][0x1cc], R5, 0x1, P0 ;  /* 0x000073000331aa11 */ /* 0x000fe400000f0c05 */
[----:B------:R-:W-:Y:S11]  /*5d40*/  ISETP.GE.AND P0, PT, R24, c[0x0][0x27c], PT ;  /* 0x00009f0018007a0c */ /* 0x000ff60003f06270 */
[----:B------:R-:W-:Y:S02]  /*5d50*/  @!UPT UIADD3 URZ, URZ, URZ, URZ ;  /* 0x0000003f3f3ff290 */ /* 0x000fe4000fffe03f */
[----:B------:R-:W-:Y:S02]  /*5d60*/  @!P0 SHF.R.U64 R2, R16, 0x10, R17 ;  /* 0x0000001010028819 */ /* 0x000fe40000001211 */
[--C-:B------:R-:W-:Y:S02]  /*5d70*/  @!P0 SHF.R.U32.HI R4, RZ, 0x10, R19.reuse ;  /* 0x00000010ff048819 */ /* 0x100fe40000011613 */
[----:B------:R-:W-:Y:S01]  /*5d80*/  @!P0 SHF.R.U64 R3, R18, 0x10, R19 ;  /* 0x0000001012038819 */ /* 0x000fe20000001213 */
[----:B-1----:R-:W-:Y:S01]  /*5d90*/  @!P0 IMAD.U32 R11, R40, 0x10000, RZ ;  /* 0x00010000280b8824 */ /* 0x002fe200078e00ff */
[C---:B------:R-:W-:Y:S01]  /*5da0*/  @!P0 LOP3.LUT R38, R43.reuse, 0xffff0000, RZ, 0xc0, !PT ;  /* 0xffff00002b268812 */ /* 0x040fe200078ec0ff */
[----:B------:R-:W-:Y:S01]  /*5db0*/  @!P0 IMAD.U32 R36, R43, 0x10000, RZ ;  /* 0x000100002b248824 */ /* 0x000fe200078e00ff */
[----:B------:R-:W-:Y:S02]  /*5dc0*/  @!P0 LOP3.LUT R34, R42, 0xffff0000, RZ, 0xc0, !PT ;  /* 0xffff00002a228812 */ /* 0x000fe400078ec0ff */
[----:B------:R-:W-:Y:S01]  /*5dd0*/  @!P0 PRMT R10, R27, 0x5432, R3 ;  /* 0x000054321b0a8816 */ /* 0x000fe20000000003 */
[----:B------:R-:W-:Y:S01]  /*5de0*/  @!P0 IMAD.U32 R3, R12, 0x10000, RZ ;  /* 0x000100000c038824 */ /* 0x000fe200078e00ff */
[----:B------:R-:W-:Y:S02]  /*5df0*/  @!P0 SHF.R.U32.HI R6, RZ, 0x10, R17 ;  /* 0x00000010ff068819 */ /* 0x000fe40000011611 */
[----:B------:R-:W-:Y:S02]  /*5e00*/  @!P0 LOP3.LUT R17, R40, 0xffff0000, RZ, 0xc0, !PT ;  /* 0xffff000028118812 */ /* 0x000fe400078ec0ff */
[----:B------:R-:W-:Y:S02]  /*5e10*/  @!P0 SHF.R.U64 R5, R52, 0x10, R53 ;  /* 0x0000001034058819 */ /* 0x000fe40000001235 */
[----:B------:R-:W-:Y:S02]  /*5e20*/  @!P0 SHF.R.U32.HI R8, RZ, 0x10, R55 ;  /* 0x00000010ff088819 */ /* 0x000fe40000011637 */
[----:B------:R-:W-:Y:S02]  /*5e30*/  @!P0 PRMT R5, R45, 0x5410, R5 ;  /* 0x000054102d058816 */ /* 0x000fe40000000005 */
[----:B------:R-:W-:Y:S02]  /*5e40*/  @!P0 SHF.R.U64 R9, R54, 0x10, R55 ;  /* 0x0000001036098819 */ /* 0x000fe40000001237 */
[----:B------:R-:W-:Y:S02]  /*5e50*/  @!P0 LOP3.LUT R16, R5, 0xffff0000, RZ, 0xc0, !PT ;  /* 0xffff000005108812 */ /* 0x000fe400078ec0ff */
[----:B------:R-:W-:Y:S02]  /*5e60*/  @!P0 PRMT R2, R26, 0x5432, R2 ;  /* 0x000054321a028816 */ /* 0x000fe40000000002 */
[----:B------:R-:W-:Y:S02]  /*5e70*/  @!P0 PRMT R32, R46, 0x5410, R8 ;  /* 0x000054102e208816 */ /* 0x000fe40000000008 */
[----:B------:R-:W-:Y:S02]  /*5e80*/  @!P0 PRMT R8, R27, 0x5410, R4 ;  /* 0x000054101b088816 */ /* 0x000fe40000000004 */
[----:B------:R-:W-:Y:S01]  /*5e90*/  @!P0 LOP3.LUT R4, R12, 0xffff0000, RZ, 0xc0, !PT ;  /* 0xffff00000c048812 */ /* 0x000fe200078ec0ff */
[----:B------:R-:W-:Y:S01]  /*5ea0*/  @!P0 IMAD.U32 R35, R32, 0x10000, RZ ;  /* 0x0001000020238824 */ /* 0x000fe200078e00ff */
[----:B------:R-:W-:Y:S02]  /*5eb0*/  @!P0 LOP3.LUT R27, R41, 0xffff0000, RZ, 0xc0, !PT ;  /* 0xffff0000291b8812 */ /* 0x000fe400078ec0ff */
[----:B------:R-:W-:Y:S01]  /*5ec0*/  @!P0 SHF.R.U32.HI R7, RZ, 0x10, R53 ;  /* 0x00000010ff078819 */ /* 0x000fe20000011635 */
[----:B------:R-:W-:Y:S01]  /*5ed0*/  @!P0 FMUL.FTZ R19, R4, R16 ;  /* 0x0000001004138220 */ /* 0x000fe20000410000 */
[----:B------:R-:W-:Y:S01]  /*5ee0*/  @!P0 PRMT R33, R46, 0x5432, R9 ;  /* 0x000054322e218816 */ /* 0x000fe20000000009 */
[----:B------:R-:W-:Y:S01]  /*5ef0*/  @!P0 IMAD.U32 R9, R5, 0x10000, RZ ;  /* 0x0001000005098824 */ /* 0x000fe200078e00ff */
[C---:B------:R-:W-:Y:S02]  /*5f00*/  @!P0 LOP3.LUT R5, R2.reuse, 0xffff0000, RZ, 0xc0, !PT ;  /* 0xffff000002058812 */ /* 0x040fe400078ec0ff */
[----:B------:R-:W-:Y:S01]  /*5f10*/  @!P0 PRMT R31, R45, 0x5432, R7 ;  /* 0x000054322d1f8816 */ /* 0x000fe20000000007 */
[----:B------:R-:W-:Y:S01]  /*5f20*/  @!P0 IMAD.U32 R7, R2, 0x10000, RZ ;  /* 0x0001000002078824 */ /* 0x000fe200078e00ff */
[----:B------:R-:W-:Y:S01]  /*5f30*/  @!P0 PRMT R6, R26, 0x5410, R6 ;  /* 0x000054101a068816 */ /* 0x000fe20000000006 */
[----:B------:R-:W-:Y:S01]  /*5f40*/  @!P0 FMUL.FTZ R18, R3, R9 ;  /* 0x0000000903128220 */ /* 0x000fe20000410000 */
[----:B------:R-:W-:Y:S01]  /*5f50*/  @!P0 LOP3.LUT R26, R31, 0xffff0000, RZ, 0xc0, !PT ;  /* 0xffff00001f1a8812 */ /* 0x000fe200078ec0ff */
[----:B------:R-:W-:Y:S01]  /*5f60*/  @!P0 FMUL.FTZ R2, R3, R7 ;  /* 0x0000000703028220 */ /* 0x000fe20000410000 */
[----:B------:R-:W-:Y:S01]  /*5f70*/  @!P0 LOP3.LUT R37, R32, 0xffff0000, RZ, 0xc0, !PT ;  /* 0xffff000020258812 */ /* 0x000fe200078ec0ff */
[-C--:B------:R-:W-:Y:S02]  /*5f80*/  @!P0 FMUL.FTZ R3, R4, R5.reuse ;  /* 0x0000000504038220 */ /* 0x080fe40000410000 */
[----:B------:R-:W-:Y:S01]  /*5f90*/  @!P0 FFMA.FTZ R54, R17, R5, -R19 ;  /* 0x0000000511368223 */ /* 0x000fe20000010813 */
[----:B------:R-:W-:Y:S01]  /*5fa0*/  @!P0 LOP3.LUT R5, R13, 0xffff0000, RZ, 0xc0, !PT ;  /* 0xffff00000d058812 */ /* 0x000fe200078ec0ff */
[----:B------:R-:W-:Y:S01]  /*5fb0*/  @!P0 FFMA.FTZ R55, R11, R7, -R18 ;  /* 0x000000070b378223 */ /* 0x000fe20000010812 */
[----:B------:R-:W-:Y:S01]  /*5fc0*/  @!P0 SHF.L.U32 R18, R31, 0x10, RZ ;  /* 0x000000101f128819 */ /* 0x000fe200000006ff */
[----:B------:R-:W-:Y:S02]  /*5fd0*/  @!P0 IMAD.U32 R4, R13, 0x10000, RZ ;  /* 0x000100000d048824 */ /* 0x000fe400078e00ff */
[C---:B------:R-:W-:Y:S01]  /*5fe0*/  @!P0 IMAD.U32 R7, R6.reuse, 0x10000, RZ ;  /* 0x0001000006078824 */ /* 0x040fe200078e00ff */
[----:B------:R-:W-:Y:S01]  /*5ff0*/  @!P0 LOP3.LUT R6, R6, 0xffff0000, RZ, 0xc0, !PT ;  /* 0xffff000006068812 */ /* 0x000fe200078ec0ff */
[----:B------:R-:W-:Y:S02]  /*6000*/  @!P0 FFMA.FTZ R2, R9, R11, R2 ;  /* 0x0000000b09028223 */ /* 0x000fe40000010002 */
[----:B------:R-:W-:Y:S02]  /*6010*/  @!P0 FMUL.FTZ R11, R5, R26 ;  /* 0x0000001a050b8220 */ /* 0x000fe40000410000 */
[----:B------:R-:W-:Y:S02]  /*6020*/  @!P0 IMAD.U32 R19, R41, 0x10000, RZ ;  /* 0x0001000029138824 */ /* 0x000fe400078e00ff */
[----:B------:R-:W-:Y:S02]  /*6030*/  @!P0 FMUL.FTZ R9, R4, R18 ;  /* 0x0000001204098220 */ /* 0x000fe40000410000 */
[-C--:B------:R-:W-:Y:S02]  /*6040*/  @!P0 FMUL.FTZ R5, R5, R6.reuse ;  /* 0x0000000605058220 */ /* 0x080fe40000410000 */
[----:B------:R-:W-:Y:S01]  /*6050*/  @!P0 FFMA.FTZ R52, R27, R6, -R11 ;  /* 0x000000061b348223 */ /* 0x000fe2000001080b */
[----:B------:R-:W-:Y:S01]  /*6060*/  @!P0 LOP3.LUT R11, R8, 0xffff0000, RZ, 0xc0, !PT ;  /* 0xffff0000080b8812 */ /* 0x000fe200078ec0ff */
[----:B------:R-:W-:Y:S02]  /*6070*/  @!P0 IMAD.U32 R6, R15, 0x10000, RZ ;  /* 0x000100000f068824 */ /* 0x000fe400078e00ff */
[-C--:B------:R-:W-:Y:S02]  /*6080*/  @!P0 FMUL.FTZ R4, R4, R7.reuse ;  /* 0x0000000704048220 */ /* 0x080fe40000410000 */
[----:B------:R-:W-:Y:S01]  /*6090*/  @!P0 FFMA.FTZ R53, R19, R7, -R9 ;  /* 0x0000000713358223 */ /* 0x000fe20000010809 */
[----:B------:R-:W-:Y:S01]  /*60a0*/  @!P0 LOP3.LUT R7, R15, 0xffff0000, RZ, 0xc0, !PT ;  /* 0xffff00000f078812 */ /* 0x000fe200078ec0ff */
[----:B------:R-:W-:Y:S01]  /*60b0*/  @!P0 FMUL.FTZ R31, R6, R35 ;  /* 0x00000023061f8220 */ /* 0x000fe20000410000 */
[----:B------:R-:W-:Y:S01]  /*60c0*/  @!P0 SHF.L.U32 R9, R8, 0x10, RZ ;  /* 0x0000001008098819 */ /* 0x000fe200000006ff */
[----:B------:R-:W-:Y:S02]  /*60d0*/  @!P0 FFMA.FTZ R3, R16, R17, R3 ;  /* 0x0000001110038223 */ /* 0x000fe40000010003 */
[C---:B------:R-:W-:Y:S02]  /*60e0*/  @!P0 FMUL.FTZ R32, R7.reuse, R37 ;  /* 0x0000002507208220 */ /* 0x040fe40000410000 */
[-C--:B------:R-:W-:Y:S02]  /*60f0*/  @!P0 FMUL.FTZ R8, R6, R9.reuse ;  /* 0x0000000906088220 */ /* 0x080fe40000410000 */
[----:B------:R-:W-:Y:S02]  /*6100*/  @!P0 FFMA.FTZ R46, R36, R9, -R31 ;  /* 0x00000009242e8223 */ /* 0x000fe4000001081f */
[-C--:B------:R-:W-:Y:S01]  /*6110*/  @!P0 FMUL.FTZ R9, R7, R11.reuse ;  /* 0x0000000b07098220 */ /* 0x080fe20000410000 */
[C---:B------:R-:W-:Y:S01]  /*6120*/  @!P0 LOP3.LUT R7, R14.reuse, 0xffff0000, RZ, 0xc0, !PT ;  /* 0xffff00000e078812 */ /* 0x040fe200078ec0ff */
[C---:B------:R-:W-:Y:S01]  /*6130*/  @!P0 IMAD.U32 R31, R33.reuse, 0x10000, RZ ;  /* 0x00010000211f8824 */ /* 0x040fe200078e00ff */
[----:B------:R-:W-:Y:S01]  /*6140*/  @!P0 LOP3.LUT R33, R33, 0xffff0000, RZ, 0xc0, !PT ;  /* 0xffff000021218812 */ /* 0x000fe200078ec0ff */
[----:B------:R-:W-:Y:S02]  /*6150*/  @!P0 IMAD.U32 R6, R14, 0x10000, RZ ;  /* 0x000100000e068824 */ /* 0x000fe400078e00ff */
[----:B------:R-:W-:Y:S02]  /*6160*/  @!P0 FFMA.FTZ R45, R38, R11, -R32 ;  /* 0x0000000b262d8223 */ /* 0x000fe40000010820 */
[C---:B------:R-:W-:Y:S01]  /*6170*/  @!P0 IMAD.U32 R11, R10.reuse, 0x10000, RZ ;  /* 0x000100000a0b8824 */ /* 0x040fe200078e00ff */
[----:B------:R-:W-:Y:S01]  /*6180*/  @!P0 LOP3.LUT R10, R10, 0xffff0000, RZ, 0xc0, !PT ;  /* 0xffff00000a0a8812 */ /* 0x000fe200078ec0ff */
[----:B------:R-:W-:Y:S01]  /*6190*/  @!P0 IMAD.U32 R32, R42, 0x10000, RZ ;  /* 0x000100002a208824 */ /* 0x000fe200078e00ff */
[----:B------:R-:W-:Y:S01]  /*61a0*/  @!P0 F2FP.BF16.PACK_AB R17, R45, R46 ;  /* 0x0000002e2d11823e */ /* 0x000fe200000010ff */
[C---:B------:R-:W-:Y:S02]  /*61b0*/  @!P0 FMUL.FTZ R39, R6.reuse, R31 ;  /* 0x0000001f06278220 */ /* 0x040fe40000410000 */
[C---:B------:R-:W-:Y:S02]  /*61c0*/  @!P0 FMUL.FTZ R44, R7.reuse, R33 ;  /* 0x00000021072c8220 */ /* 0x040fe40000410000 */
[----:B------:R-:W-:Y:S02]  /*61d0*/  @!P0 FMUL.FTZ R6, R6, R11 ;  /* 0x0000000b06068220 */ /* 0x000fe40000410000 */
[----:B------:R-:W-:Y:S02]  /*61e0*/  @!P0 FFMA.FTZ R4, R18, R19, R4 ;  /* 0x0000001312048223 */ /* 0x000fe40000010004 */
[----:B------:R-:W-:Y:S01]  /*61f0*/  @!P0 FFMA.FTZ R39, R32, R11, -R39 ;  /* 0x0000000b20278223 */ /* 0x000fe20000010827 */
[----:B------:R-:W-:Y:S01]  /*6200*/  @!P0 F2FP.BF16.PACK_AB R11, R52, R53 ;  /* 0x00000035340b823e */ /* 0x000fe200000010ff */
[-C--:B------:R-:W-:Y:S02]  /*6210*/  @!P0 FMUL.FTZ R7, R7, R10.reuse ;  /* 0x0000000a07078220 */ /* 0x080fe40000410000 */
[----:B------:R-:W-:Y:S01]  /*6220*/  @!P0 FFMA.FTZ R44, R34, R10, -R44 ;  /* 0x0000000a222c8223 */ /* 0x000fe2000001082c */
[----:B------:R-:W-:Y:S01]  /*6230*/  @!P0 F2FP.BF16.PACK_AB R10, R54, R55 ;  /* 0x00000037360a823e */ /* 0x000fe200000010ff */
[----:B------:R-:W-:Y:S02]  /*6240*/  @!P0 FFMA.FTZ R5, R26, R27, R5 ;  /* 0x0000001b1a058223 */ /* 0x000fe40000010005 */
[----:B------:R-:W-:Y:S01]  /*6250*/  @!P0 FFMA.FTZ R6, R31, R32, R6 ;  /* 0x000000201f068223 */ /* 0x000fe20000010006 */
[----:B------:R-:W-:Y:S01]  /*6260*/  @!P0 MOV R40, R10 ;  /* 0x0000000a00288202 */ /* 0x000fe20000000f00 */
[----:B------:R-:W-:Y:S01]  /*6270*/  @!P0 FFMA.FTZ R7, R33, R34, R7 ;  /* 0x0000002221078223 */ /* 0x000fe20000010007 */
[----:B------:R-:W-:Y:S01]  /*6280*/  @!P0 F2FP.BF16.PACK_AB R16, R44, R39 ;  /* 0x000000272c10823e */ /* 0x000fe200000010ff */
[----:B------:R-:W-:Y:S01]  /*6290*/  @!P0 FFMA.FTZ R8, R35, R36, R8 ;  /* 0x0000002423088223 */ /* 0x000fe20000010008 */
[----:B------:R-:W-:Y:S01]  /*62a0*/  @!P0 F2FP.BF16.PACK_AB R10, R3, R2 ;  /* 0x00000002030a823e */ /* 0x000fe200000010ff */
        /* <DEDUP_REMOVED lines=8> */
[----:B------:R-:W-:Y:S02]  /*6330*/  @!P0 IMAD.MOV.U32 R12, RZ, RZ, R10 ;  /* 0x000000ffff0c8224 */ /* 0x000fe400078e000a */
[----:B------:R-:W-:Y:S01]  /*6340*/  @!P0 IMAD.MOV.U32 R14, RZ, RZ, R3 ;  /* 0x000000ffff0e8224 */ /* 0x000fe200078e0003 */
[----:B------:R1:W-:Y:S01]  /*6350*/  STG.E.128 [R50.64], R40 ;  /* 0x0000002832007986 */ /* 0x0003e2000c101d06 */
[----:B------:R-:W-:Y:S07]  /*6360*/  @!P0 IMAD.MOV.U32 R15, RZ, RZ, R2 ;  /* 0x000000ffff0f8224 */ /* 0x000fee00078e0002 */
[----:B------:R1:W-:Y:S02]  /*6370*/  @!P2 STG.E.128 [R48.64], R12 ;  /* 0x0000000c3000a986 */ /* 0x0003e4000c101d06 */
.L_x_199:
[----:B------:R-:W-:Y:S05]  /*6380*/  BSYNC B0 ;  /* 0x0000000000007941 */ /* 0x000fea0003800000 */
.L_x_198:
[----:B------:R-:W-:Y:S11]  /*6390*/  ISETP.GE.AND P0, PT, R25, c[0x0][0x1d4], PT ;  /* 0x0000750019007a0c */ /* 0x000ff60003f06270 */
[----:B------:R-:W-:Y:S02]  /*63a0*/  @!UPT UIADD3 URZ, URZ, URZ, URZ ;  /* 0x0000003f3f3ff290 */ /* 0x000fe4000fffe03f */
[----:B------:R-:W-:-:S05]  /*63b0*/  @P0 BRA `(.L_x_183) ;  /* 0x000008a000000947 */ /* 0x000fca0003800000 */
[----:B------:R-:W-:Y:S01]  /*63c0*/  IADD3 R10, P1, P0, R76, R70, R100 ;  /* 0x000000464c0a7210 */ /* 0x000fe2000783e064 */
[----:B-1----:R-:W1:Y:S03]  /*63d0*/  LDS.128 R12, [R103+0x3c80] ;  /* 0x003c8000670c7984 */ /* 0x002e660000000c00 */
[----:B------:R-:W-:Y:S02]  /*63e0*/  IADD3.X R11, R78, R69, R111, P1, P0 ;  /* 0x000000454e0b7210 */ /* 0x000fe40000fe046f */
[----:B------:R-:W-:Y:S02]  /*63f0*/  ISETP.GE.AND P0, PT, R25, c[0x0][0x27c], PT ;  /* 0x00009f0019007a0c */ /* 0x000fe40003f06270 */
[C---:B------:R-:W-:Y:S01]  /*6400*/  LEA R48, P1, R10.reuse, c[0x0][0x1c8], 0x1 ;  /* 0x000072000a307a11 */ /* 0x040fe200078208ff */
[----:B------:R-:W2:Y:S03]  /*6410*/  LDS.128 R40, [R109+0x3c80] ;  /* 0x003c80006d287984 */ /* 0x000ea60000000c00 */
[----:B------:R-:W-:Y:S02]  /*6420*/  LEA.HI.X R49, R10, c[0x0][0x1cc], R11, 0x1, P1 ;  /* 0x000073000a317a11 */ /* 0x000fe400008f0c0b */
[----:B------:R-:W-:Y:S05]  /*6430*/  ISETP.GE.AND P1, PT, R84, c[0x0][0x1d4], PT ;  /* 0x0000750054007a0c */ /* 0x000fea0003f26270 */
[----:B------:R-:W-:Y:S02]  /*6440*/  @!P0 SHF.R.U64 R2, R20, 0x10, R21 ;  /* 0x0000001014028819 */ /* 0x000fe40000001215 */
[----:B------:R-:W-:Y:S02]  /*6450*/  @!P0 SHF.R.U64 R4, R22, 0x10, R23 ;  /* 0x0000001016048819 */ /* 0x000fe40000001217 */
[----:B------:R-:W-:Y:S02]  /*6460*/  @!P0 SHF.R.U32.HI R3, RZ, 0x10, R21 ;  /* 0x00000010ff038819 */ /* 0x000fe40000011615 */
[----:B------:R-:W-:Y:S02]  /*6470*/  @!P0 SHF.R.U32.HI R6, RZ, 0x10, R57 ;  /* 0x00000010ff068819 */ /* 0x000fe40000011639 */
[C---:B------:R-:W-:Y:S02]  /*6480*/  @!P0 PRMT R16, R28.reuse, 0x5410, R3 ;  /* 0x000054101c108816 */ /* 0x040fe40000000003 */
[----:B------:R-:W-:Y:S02]  /*6490*/  @!P0 PRMT R3, R28, 0x5432, R2 ;  /* 0x000054321c038816 */ /* 0x000fe40000000002 */
[C---:B------:R-:W-:Y:S01]  /*64a0*/  @!P0 PRMT R27, R47.reuse, 0x5410, R6 ;  /* 0x000054102f1b8816 */ /* 0x040fe20000000006 */
[C---:B------:R-:W-:Y:S01]  /*64b0*/  @!P0 IMAD.U32 R6, R16.reuse, 0x10000, RZ ;  /* 0x0001000010068824 */ /* 0x040fe200078e00ff */
[----:B------:R-:W-:Y:S02]  /*64c0*/  @!P0 LOP3.LUT R16, R16, 0xffff0000, RZ, 0xc0, !PT ;  /* 0xffff000010108812 */ /* 0x000fe400078ec0ff */
[----:B------:R-:W-:Y:S02]  /*64d0*/  @!P0 SHF.R.U64 R7, R56, 0x10, R57 ;  /* 0x0000001038078819 */ /* 0x000fe40000001239 */
[----:B------:R-:W-:Y:S02]  /*64e0*/  @!P0 SHF.R.U32.HI R8, RZ, 0x10, R59 ;  /* 0x00000010ff088819 */ /* 0x000fe4000001163b */
[----:B------:R-:W-:Y:S01]  /*64f0*/  @!P0 PRMT R7, R47, 0x5432, R7 ;  /* 0x000054322f078816 */ /* 0x000fe20000000007 */
[----:B-1----:R-:W-:Y:S01]  /*6500*/  @!P0 IMAD.U32 R2, R13, 0x10000, RZ ;  /* 0x000100000d028824 */ /* 0x002fe200078e00ff */
[----:B------:R-:W-:Y:S03]  /*6510*/  @!P0 PRMT R17, R60, 0x5410, R8 ;  /* 0x000054103c118816 */ /* 0x000fe60000000008 */
[C---:B------:R-:W-:Y:S01]  /*6520*/  @!P0 IMAD.U32 R19, R7.reuse, 0x10000, RZ ;  /* 0x0001000007138824 */ /* 0x040fe200078e00ff */
[----:B------:R-:W-:Y:S01]  /*6530*/  @!P0 LOP3.LUT R21, R7, 0xffff0000, RZ, 0xc0, !PT ;  /* 0xffff000007158812 */ /* 0x000fe200078ec0ff */
[----:B------:R-:W-:Y:S01]  /*6540*/  @!P0 IMAD.U32 R7, R3, 0x10000, RZ ;  /* 0x0001000003078824 */ /* 0x000fe200078e00ff */
[----:B------:R-:W-:Y:S01]  /*6550*/  @!P0 SHF.L.U32 R34, R17, 0x10, RZ ;  /* 0x0000001011228819 */ /* 0x000fe200000006ff */
[C---:B--2---:R-:W-:Y:S01]  /*6560*/  @!P0 IMAD.U32 R26, R41.reuse, 0x10000, RZ ;  /* 0x00010000291a8824 */ /* 0x044fe200078e00ff */
[----:B------:R-:W-:Y:S01]  /*6570*/  @!P0 SHF.L.U32 R20, R40, 0x10, RZ ;  /* 0x0000001028148819 */ /* 0x000fe200000006ff */
[----:B------:R-:W-:Y:S01]  /*6580*/  @!P0 IMAD.U32 R31, R42, 0x10000, RZ ;  /* 0x000100002a1f8824 */ /* 0x000fe200078e00ff */
[----:B------:R-:W-:Y:S02]  /*6590*/  @!P0 LOP3.LUT R22, R40, 0xffff0000, RZ, 0xc0, !PT ;  /* 0xffff000028168812 */ /* 0x000fe400078ec0ff */
[----:B------:R-:W-:Y:S02]  /*65a0*/  @!P0 LOP3.LUT R28, R41, 0xffff0000, RZ, 0xc0, !PT ;  /* 0xffff0000291c8812 */ /* 0x000fe400078ec0ff */
[----:B------:R-:W-:Y:S02]  /*65b0*/  @!P0 LOP3.LUT R33, R42, 0xffff0000, RZ, 0xc0, !PT ;  /* 0xffff00002a218812 */ /* 0x000fe400078ec0ff */
[C---:B------:R-:W-:Y:S02]  /*65c0*/  @!P0 SHF.L.U32 R35, R43.reuse, 0x10, RZ ;  /* 0x000000102b238819 */ /* 0x040fe400000006ff */
[----:B------:R-:W-:Y:S02]  /*65d0*/  @!P0 LOP3.LUT R37, R43, 0xffff0000, RZ, 0xc0, !PT ;  /* 0xffff00002b258812 */ /* 0x000fe400078ec0ff */
[----:B------:R-:W-:Y:S02]  /*65e0*/  @!P0 LOP3.LUT R10, R15, 0xffff0000, RZ, 0xc0, !PT ;  /* 0xffff00000f0a8812 */ /* 0x000fe400078ec0ff */
[----:B------:R-:W-:Y:S02]  /*65f0*/  @!P0 LOP3.LUT R36, R17, 0xffff0000, RZ, 0xc0, !PT ;  /* 0xffff000011248812 */ /* 0x000fe400078ec0ff */
[----:B------:R-:W-:Y:S01]  /*6600*/  @!P0 SHF.R.U32.HI R5, RZ, 0x10, R23 ;  /* 0x00000010ff058819 */ /* 0x000fe20000011617 */
[C---:B------:R-:W-:Y:S01]  /*6610*/  @!P0 IMAD.U32 R23, R27.reuse, 0x10000, RZ ;  /* 0x000100001b178824 */ /* 0x040fe200078e00ff */
[----:B------:R-:W-:Y:S01]  /*6620*/  @!P0 LOP3.LUT R27, R27, 0xffff0000, RZ, 0xc0, !PT ;  /* 0xffff00001b1b8812 */ /* 0x000fe200078ec0ff */
[----:B------:R-:W-:Y:S01]  /*6630*/  @!P0 FMUL.FTZ R38, R10, R36 ;  /* 0x000000240a268220 */ /* 0x000fe20000410000 */
[----:B------:R-:W-:Y:S01]  /*6640*/  @!P0 PRMT R11, R29, 0x5410, R5 ;  /* 0x000054101d0b8816 */ /* 0x000fe20000000005 */
[----:B------:R-:W-:Y:S01]  /*6650*/  @!P0 FMUL.FTZ R8, R2, R23 ;  /* 0x0000001702088220 */ /* 0x000fe20000410000 */
[----:B------:R-:W-:Y:S02]  /*6660*/  @!P0 LOP3.LUT R5, R12, 0xffff0000, RZ, 0xc0, !PT ;  /* 0xffff00000c058812 */ /* 0x000fe400078ec0ff */
[----:B------:R-:W-:Y:S01]  /*6670*/  @!P0 LOP3.LUT R17, R11, 0xffff0000, RZ, 0xc0, !PT ;  /* 0xffff00000b118812 */ /* 0x000fe200078ec0ff */
[-C--:B------:R-:W-:Y:S01]  /*6680*/  @!P0 FFMA.FTZ R53, R26, R6.reuse, -R8 ;  /* 0x000000061a358223 */ /* 0x080fe20000010808 */
[----:B------:R-:W-:Y:S01]  /*6690*/  @!P0 SHF.R.U64 R9, R58, 0x10, R59 ;  /* 0x000000103a098819 */ /* 0x000fe2000000123b */
[----:B------:R-:W-:Y:S02]  /*66a0*/  @!P0 FMUL.FTZ R8, R5, R21 ;  /* 0x0000001505088220 */ /* 0x000fe40000410000 */
[----:B------:R-:W-:Y:S01]  /*66b0*/  @!P0 FFMA.FTZ R38, R37, R17, -R38 ;  /* 0x0000001125268223 */ /* 0x000fe20000010826 */
[----:B------:R-:W-:Y:S02]  /*66c0*/  @!P0 PRMT R18, R60, 0x5432, R9 ;  /* 0x000054323c128816 */ /* 0x000fe40000000009 */
[----:B------:R-:W-:Y:S01]  /*66d0*/  @!P0 PRMT R9, R29, 0x5432, R4 ;  /* 0x000054321d098816 */ /* 0x000fe20000000004 */
[----:B------:R-:W-:Y:S01]  /*66e0*/  @!P0 FMUL.FTZ R4, R2, R6 ;  /* 0x0000000602048220 */ /* 0x000fe20000410000 */
[----:B------:R-:W-:Y:S01]  /*66f0*/  @!P0 LOP3.LUT R6, R3, 0xffff0000, RZ, 0xc0, !PT ;  /* 0xffff000003068812 */ /* 0x000fe200078ec0ff */
[----:B------:R-:W-:Y:S01]  /*6700*/  @!P0 IMAD.U32 R2, R12, 0x10000, RZ ;  /* 0x000100000c028824 */ /* 0x000fe200078e00ff */
[C---:B------:R-:W-:Y:S01]  /*6710*/  @!P0 LOP3.LUT R32, R18.reuse, 0xffff0000, RZ, 0xc0, !PT ;  /* 0xffff000012208812 */ /* 0x040fe200078ec0ff */
[----:B------:R-:W-:Y:S02]  /*6720*/  @!P0 IMAD.U32 R29, R18, 0x10000, RZ ;  /* 0x00010000121d8824 */ /* 0x000fe400078e00ff */
[C---:B------:R-:W-:Y:S02]  /*6730*/  @!P0 FMUL.FTZ R3, R2.reuse, R19 ;  /* 0x0000001302038220 */ /* 0x040fe40000410000 */
[-C--:B------:R-:W-:Y:S02]  /*6740*/  @!P0 FMUL.FTZ R2, R2, R7.reuse ;  /* 0x0000000702028220 */ /* 0x080fe40000410000 */
[----:B------:R-:W-:Y:S01]  /*6750*/  @!P0 FFMA.FTZ R52, R20, R7, -R3 ;  /* 0x0000000714348223 */ /* 0x000fe20000010803 */
[----:B------:R-:W-:Y:S01]  /*6760*/  @!P0 LOP3.LUT R7, R14, 0xffff0000, RZ, 0xc0, !PT ;  /* 0xffff00000e078812 */ /* 0x000fe200078ec0ff */
[-C--:B------:R-:W-:Y:S01]  /*6770*/  @!P0 FMUL.FTZ R3, R5, R6.reuse ;  /* 0x0000000605038220 */ /* 0x080fe20000410000 */
[----:B------:R-:W-:Y:S01]  /*6780*/  @!P0 LOP3.LUT R5, R13, 0xffff0000, RZ, 0xc0, !PT ;  /* 0xffff00000d058812 */ /* 0x000fe200078ec0ff */
[----:B------:R-:W-:Y:S02]  /*6790*/  @!P0 FFMA.FTZ R51, R22, R6, -R8 ;  /* 0x0000000616338223 */ /* 0x000fe40000010808 */
[----:B------:R-:W-:Y:S02]  /*67a0*/  @!P0 IMAD.U32 R6, R14, 0x10000, RZ ;  /* 0x000100000e068824 */ /* 0x000fe400078e00ff */
[----:B------:R-:W-:Y:S02]  /*67b0*/  @!P0 IMAD.U32 R8, R15, 0x10000, RZ ;  /* 0x000100000f088824 */ /* 0x000fe400078e00ff */
[----:B------:R-:W-:Y:S02]  /*67c0*/  @!P0 IMAD.U32 R18, R11, 0x10000, RZ ;  /* 0x000100000b128824 */ /* 0x000fe400078e00ff */
[C---:B------:R-:W-:Y:S01]  /*67d0*/  @!P0 IMAD.U32 R11, R9.reuse, 0x10000, RZ ;  /* 0x00010000090b8824 */ /* 0x040fe200078e00ff */
[----:B------:R-:W-:Y:S01]  /*67e0*/  @!P0 LOP3.LUT R9, R9, 0xffff0000, RZ, 0xc0, !PT ;  /* 0xffff000009098812 */ /* 0x000fe200078ec0ff */
[----:B------:R-:W-:Y:S02]  /*67f0*/  @!P0 FMUL.FTZ R46, R5, R27 ;  /* 0x0000001b052e8220 */ /* 0x000fe40000410000 */
[----:B------:R-:W-:Y:S02]  /*6800*/  @!P0 FMUL.FTZ R45, R6, R29 ;  /* 0x0000001d062d8220 */ /* 0x000fe40000410000 */
[----:B------:R-:W-:Y:S02]  /*6810*/  @!P0 FMUL.FTZ R44, R7, R32 ;  /* 0x00000020072c8220 */ /* 0x000fe40000410000 */
[----:B------:R-:W-:Y:S02]  /*6820*/  @!P0 FMUL.FTZ R39, R8, R34 ;  /* 0x0000002208278220 */ /* 0x000fe40000410000 */
[----:B------:R-:W-:Y:S02]  /*6830*/  @!P0 FFMA.FTZ R47, R28, R16, -R46 ;  /* 0x000000101c2f8223 */ /* 0x000fe4000001082e */
[----:B------:R-:W-:Y:S02]  /*6840*/  @!P0 FFMA.FTZ R45, R31, R11, -R45 ;  /* 0x0000000b1f2d8223 */ /* 0x000fe4000001082d */
[----:B------:R-:W-:Y:S01]  /*6850*/  @!P0 FFMA.FTZ R46, R33, R9, -R44 ;  /* 0x00000009212e8223 */ /* 0x000fe2000001082c */
[----:B------:R-:W-:Y:S01]  /*6860*/  @!P0 F2FP.BF16.PACK_AB R44, R47, R53 ;  /* 0x000000352f2c823e */ /* 0x000fe200000010ff */
[----:B------:R-:W-:Y:S01]  /*6870*/  @!P0 FFMA.FTZ R50, R35, R18, -R39 ;  /* 0x0000001223328223 */ /* 0x000fe20000010827 */
[----:B------:R-:W-:Y:S01]  /*6880*/  @!P0 F2FP.BF16.PACK_AB R39, R51, R52 ;  /* 0x000000343327823e */ /* 0x000fe200000010ff */
[----:B------:R-:W-:Y:S01]  /*6890*/  @!P0 FMUL.FTZ R5, R5, R16 ;  /* 0x0000001005058220 */ /* 0x000fe20000410000 */
[----:B------:R-:W-:Y:S01]  /*68a0*/  @!P0 F2FP.BF16.PACK_AB R16, R46, R45 ;  /* 0x0000002d2e10823e */ /* 0x000fe200000010ff */
[----:B------:R-:W-:Y:S01]  /*68b0*/  @!P0 IMAD.MOV.U32 R41, RZ, RZ, R44 ;  /* 0x000000ffff298224 */ /* 0x000fe200078e002c */
[----:B------:R-:W-:Y:S01]  /*68c0*/  @!P0 F2FP.BF16.PACK_AB R38, R38, R50 ;  /* 0x000000322626823e */ /* 0x000fe200000010ff */
[----:B------:R-:W-:Y:S01]  /*68d0*/  @!P0 FFMA.FTZ R2, R19, R20, R2 ;  /* 0x0000001413028223 */ /* 0x000fe20000010002 */
[----:B------:R-:W-:Y:S01]  /*68e0*/  @!P0 MOV R40, R39 ;  /* 0x0000002700288202 */ /* 0x000fe20000000f00 */
[----:B------:R-:W-:Y:S01]  /*68f0*/  @!P0 IMAD.MOV.U32 R42, RZ, RZ, R16 ;  /* 0x000000ffff2a8224 */ /* 0x000fe200078e0010 */
[----:B------:R-:W-:Y:S01]  /*6900*/  @!P0 MOV R43, R38 ;  /* 0x00000026002b8202 */ /* 0x000fe20000000f00 */
[----:B------:R-:W-:Y:S02]  /*6910*/  @!P0 FFMA.FTZ R3, R21, R22, R3 ;  /* 0x0000001615038223 */ /* 0x000fe40000010003 */
[----:B------:R-:W-:Y:S02]  /*6920*/  @!P0 FMUL.FTZ R6, R6, R11 ;  /* 0x0000000b06068220 */ /* 0x000fe40000410000 */
[----:B------:R-:W-:Y:S01]  /*6930*/  @!P0 FFMA.FTZ R4, R23, R26, R4 ;  /* 0x0000001a17048223 */ /* 0x000fe20000010004 */
[----:B------:R1:W-:Y:S01]  /*6940*/  STG.E.128 [R48.64], R40 ;  /* 0x0000002830007986 */ /* 0x0003e2000c101d06 */
[----:B------:R-:W-:Y:S02]  /*6950*/  @!P0 FMUL.FTZ R7, R7, R9 ;  /* 0x0000000907078220 */ /* 0x000fe40000410000 */
[----:B------:R-:W-:Y:S02]  /*6960*/  @!P0 FFMA.FTZ R5, R27, R28, R5 ;  /* 0x0000001c1b058223 */ /* 0x000fe40000010005 */
[----:B------:R-:W-:Y:S02]  /*6970*/  @!P0 FMUL.FTZ R8, R8, R18 ;  /* 0x0000001208088220 */ /* 0x000fe40000410000 */
[----:B------:R-:W-:Y:S01]  /*6980*/  @!P0 FFMA.FTZ R6, R29, R31, R6 ;  /* 0x0000001f1d068223 */ /* 0x000fe20000010006 */
[----:B------:R-:W-:Y:S01]  /*6990*/  @!P0 F2FP.BF16.PACK_AB R4, R5, R4 ;  /* 0x000000040504823e */ /* 0x000fe200000010ff */
[----:B------:R-:W-:Y:S01]  /*69a0*/  @!P0 FMUL.FTZ R9, R10, R17 ;  /* 0x000000110a098220 */ /* 0x000fe20000410000 */
[----:B------:R-:W-:Y:S01]  /*69b0*/  @!P0 F2FP.BF16.PACK_AB R10, R3, R2 ;  /* 0x00000002030a823e */ /* 0x000fe200000010ff */
[----:B------:R-:W-:Y:S02]  /*69c0*/  @!P0 FFMA.FTZ R7, R32, R33, R7 ;  /* 0x0000002120078223 */ /* 0x000fe40000010007 */
[----:B------:R-:W-:Y:S02]  /*69d0*/  @!P0 FFMA.FTZ R8, R34, R35, R8 ;  /* 0x0000002322088223 */ /* 0x000fe40000010008 */
[----:B------:R-:W-:Y:S01]  /*69e0*/  @!P0 FFMA.FTZ R9, R36, R37, R9 ;  /* 0x0000002524098223 */ /* 0x000fe20000010009 */
[----:B------:R-:W-:Y:S01]  /*69f0*/  @!P0 F2FP.BF16.PACK_AB R3, R7, R6 ;  /* 0x000000060703823e */ /* 0x000fe200000010ff */
[----:B------:R-:W-:Y:S02]  /*6a00*/  @!P0 IMAD.MOV.U32 R12, RZ, RZ, R10 ;  /* 0x000000ffff0c8224 */ /* 0x000fe400078e000a */
[----:B------:R-:W-:Y:S01]  /*6a10*/  @!P0 IMAD.MOV.U32 R13, RZ, RZ, R4 ;  /* 0x000000ffff0d8224 */ /* 0x000fe200078e0004 */
[----:B------:R-:W-:Y:S02]  /*6a20*/  @!P0 F2FP.BF16.PACK_AB R2, R9, R8 ;  /* 0x000000080902823e */ /* 0x000fe400000010ff */
[----:B------:R-:W-:Y:S03]  /*6a30*/  @!P0 MOV R14, R3 ;  /* 0x00000003000e8202 */ /* 0x000fe60000000f00 */
[----:B------:R-:W-:Y:S01]  /*6a40*/  @!P0 IMAD.MOV.U32 R15, RZ, RZ, R2 ;  /* 0x000000ffff0f8224 */ /* 0x000fe200078e0002 */
[----:B------:R-:W-:-:S05]  /*6a50*/  @P1 BRA `(.L_x_183) ;  /* 0x0000020000001947 */ /* 0x000fca0003800000 */
[----:B------:R-:W-:Y:S04]  /*6a60*/  IADD3 R3, P1, P0, R76, R70, R84 ;  /* 0x000000464c037210 */ /* 0x000fe8000783e054 */
[----:B------:R-:W-:Y:S02]  /*6a70*/  IADD3.X R4, R78, R69, R106, P1, P0 ;  /* 0x000000454e047210 */ /* 0x000fe40000fe046a */
[C---:B------:R-:W-:Y:S04]  /*6a80*/  LEA R2, P0, R3.reuse, c[0x0][0x1c8], 0x1 ;  /* 0x0000720003027a11 */ /* 0x040fe800078008ff */
[----:B------:R-:W-:Y:S05]  /*6a90*/  LEA.HI.X R3, R3, c[0x0][0x1cc], R4, 0x1, P0 ;  /* 0x0000730003037a11 */ /* 0x000fea00000f0c04 */
[----:B------:R2:W-:Y:S01]  /*6aa0*/  STG.E.128 [R2.64], R12 ;  /* 0x0000000c02007986 */ /* 0x0005e2000c101d06 */
[----:B------:R-:W-:-:S05]  /*6ab0*/  BRA `(.L_x_183) ;  /* 0x000001a000007947 */ /* 0x000fca0003800000 */
.L_x_179:
[----:B------:R-:W-:Y:S05]  /*6ac0*/  IMAD R2, R30, -0x30, R0 ;  /* 0xffffffd01e027824 */ /* 0x000fea00078e0200 */
[----:B------:R-:W-:Y:S04]  /*6ad0*/  IMNMX R75, R2, 0x30, PT ;  /* 0x00000030024b7817 */ /* 0x000fe80003800200 */
[----:B------:R-:W-:Y:S11]  /*6ae0*/  ISETP.GE.AND P0, PT, R237, R75, PT ;  /* 0x0000004bed00720c */ /* 0x000ff60003f06270 */
[----:B------:R-:W-:Y:S02]  /*6af0*/  @!UPT UIADD3 URZ, URZ, URZ, URZ ;  /* 0x0000003f3f3ff290 */ /* 0x000fe4000fffe03f */
[----:B------:R-:W-:-:S05]  /*6b00*/  @P0 BRA `(.L_x_183) ;  /* 0x0000015000000947 */ /* 0x000fca0003800000 */
[----:B------:R-:W-:Y:S02]  /*6b10*/  ISETP.GE.AND P0, PT, R116, c[0x0][0x1d4], PT ;  /* 0x0000750074007a0c */ /* 0x000fe40003f06270 */
[----:B------:R-:W-:Y:S02]  /*6b20*/  ISETP.GE.AND P1, PT, R24, c[0x0][0x1d4], PT ;  /* 0x0000750018007a0c */ /* 0x000fe40003f26270 */
[C---:B------:R-:W-:Y:S02]  /*6b30*/  IADD3 R2, R116.reuse, 0x30, RZ ;  /* 0x0000003074027810 */ /* 0x040fe40007ffe0ff */
[----:B------:R-:W-:Y:S02]  /*6b40*/  IADD3 R3, R116, 0x40, RZ ;  /* 0x0000004074037810 */ /* 0x000fe40007ffe0ff */
[----:B------:R-:W-:Y:S02]  /*6b50*/  ISETP.GE.AND P2, PT, R2, c[0x0][0x1d4], PT ;  /* 0x0000750002007a0c */ /* 0x000fe40003f46270 */
[----:B------:R-:W-:Y:S03]  /*6b60*/  IADD3 R2, R116, 0x50, RZ ;  /* 0x0000005074027810 */ /* 0x000fe60007ffe0ff */
[----:B------:R-:W1:Y:S04]  /*6b70*/  @!P0 LDS.128 R8, [R229+0x2400] ;  /* 0x00240000e5088984 */ /* 0x000e680000000c00 */
[----:B------:R-:W2:Y:S04]  /*6b80*/  @!P1 LDS.128 R4, [R230+0x2400] ;  /* 0x00240000e6049984 */ /* 0x000ea80000000c00 */
[----:B-1----:R-:W-:Y:S01]  /*6b90*/  @!P0 STG.E.128 [R52.64], R8 ;  /* 0x0000000834008986 */ /* 0x002fe2000c101d06 */
[----:B------:R-:W-:Y:S03]  /*6ba0*/  ISETP.GE.AND P0, PT, R25, c[0x0][0x1d4], PT ;  /* 0x0000750019007a0c */ /* 0x000fe60003f06270 */
[----:B--2---:R-:W-:Y:S01]  /*6bb0*/  @!P1 STG.E.128 [R52.64+0x20], R4 ;  /* 0x0000200434009986 */ /* 0x004fe2000c101d06 */
[----:B------:R-:W-:Y:S03]  /*6bc0*/  ISETP.GE.AND P1, PT, R3, c[0x0][0x1d4], PT ;  /* 0x0000750003007a0c */ /* 0x000fe60003f26270 */
[----:B------:R-:W1:Y:S06]  /*6bd0*/  @!P2 LDS.128 R4, [R230+0x3000] ;  /* 0x00300000e604a984 */ /* 0x000e6c0000000c00 */
[----:B------:R-:W2:Y:S04]  /*6be0*/  @!P0 LDS.128 R8, [R229+0x3000] ;  /* 0x00300000e5088984 */ /* 0x000ea80000000c00 */
[----:B-1----:R-:W-:Y:S04]  /*6bf0*/  @!P2 STG.E.128 [R52.64+0x60], R4 ;  /* 0x000060043400a986 */ /* 0x002fe8000c101d06 */
[----:B--2---:R-:W-:Y:S01]  /*6c00*/  @!P0 STG.E.128 [R52.64+0x40], R8 ;  /* 0x0000400834008986 */ /* 0x004fe2000c101d06 */
[----:B------:R-:W-:Y:S03]  /*6c10*/  ISETP.GE.AND P0, PT, R2, c[0x0][0x1d4], PT ;  /* 0x0000750002007a0c */ /* 0x000fe60003f06270 */
[----:B------:R-:W1:Y:S10]  /*6c20*/  @!P1 LDS.128 R8, [R229+0x3c00] ;  /* 0x003c0000e5089984 */ /* 0x000e740000000c00 */
[----:B------:R-:W2:Y:S04]  /*6c30*/  @!P0 LDS.128 R4, [R230+0x3c00] ;  /* 0x003c0000e6048984 */ /* 0x000ea80000000c00 */
[----:B-1----:R1:W-:Y:S04]  /*6c40*/  @!P1 STG.E.128 [R52.64+0x80], R8 ;  /* 0x0000800834009986 */ /* 0x0023e8000c101d06 */
[----:B--2---:R1:W-:Y:S02]  /*6c50*/  @!P0 STG.E.128 [R52.64+0xa0], R4 ;  /* 0x0000a00434008986 */ /* 0x0043e4000c101d06 */
.L_x_183:
[----:B------:R-:W-:Y:S05]  /*6c60*/  BSYNC B1 ;  /* 0x0000000000017941 */ /* 0x000fea0003800000 */
.L_x_178:
[----:B-12--5:R-:W-:Y:S01]  /*6c70*/  IMAD.IADD R3, R75, 0x1, -R238 ;  /* 0x000000014b037824 */ /* 0x026fe200078e0aee */
[----:B------:R-:W-:Y:S01]  /*6c80*/  BSSY B0, `(.L_x_200) ;  /* 0x000004e000007945 */ /* 0x000fe20003800000 */
[----:B------:R-:W-:Y:S02]  /*6c90*/  IMAD R2, R79, 0x30, RZ ;  /* 0x000000304f027824 */ /* 0x000fe400078e02ff */
[----:B------:R-:W-:Y:S01]  /*6ca0*/  IMAD.WIDE.U32 R10, R30, 0x30, RZ ;  /* 0x000000301e0a7825 */ /* 0x000fe200078e00ff */
[----:B------:R-:W-:Y:S03]  /*6cb0*/  ISETP.GE.AND P0, PT, R3, 0x21, PT ;  /* 0x000000210300780c */ /* 0x000fe60003f06270 */
[----:B------:R-:W-:Y:S01]  /*6cc0*/  IMAD.IADD R9, R11, 0x1, R2 ;  /* 0x000000010b097824 */ /* 0x000fe200078e0202 */
[----:B------:R-:W-:Y:S04]  /*6cd0*/  IADD3 R4, P1, R128, R10, RZ ;  /* 0x0000000a80047210 */ /* 0x000fe80007f3e0ff */
[----:B------:R-:W-:Y:S05]  /*6ce0*/  IADD3.X R2, R9, R131, RZ, P1, !PT ;  /* 0x0000008309027210 */ /* 0x000fea0000ffe4ff */
[----:B------:R-:W-:Y:S02]  /*6cf0*/  @P0 IADD3 R8, P1, R4, 0x20, RZ ;  /* 0x0000002004080810 */ /* 0x000fe40007f3e0ff */
[----:B------:R-:W-:Y:S03]  /*6d00*/  @P0 MOV R7, R85 ;  /* 0x0000005500070202 */ /* 0x000fe60000000f00 */
[----:B------:R-:W-:Y:S01]  /*6d10*/  @P0 IMAD.X R6, RZ, RZ, R2, P1 ;  /* 0x000000ffff060224 */ /* 0x000fe200008e0602 */
[----:B------:R-:W-:Y:S11]  /*6d20*/  ISETP.GE.AND P1, PT, R3, 0x1, PT ;  /* 0x000000010300780c */ /* 0x000ff60003f26270 */
[----:B------:R-:W-:Y:S02]  /*6d30*/  @!UPT UIADD3 URZ, URZ, URZ, URZ ;  /* 0x0000003f3f3ff290 */ /* 0x000fe4000fffe03f */
[----:B------:R-:W-:Y:S01]  /*6d40*/  @P1 IMAD R5, R2, c[0x0][0x258], RZ ;  /* 0x0000960002051a24 */ /* 0x000fe200078e02ff */
[----:B------:R-:W-:Y:S01]  /*6d50*/  @P1 MOV R2, R80 ;  /* 0x0000005000021202 */ /* 0x000fe20000000f00 */
[----:B------:R-:W-:Y:S04]  /*6d60*/  @P1 IMAD.MOV.U32 R3, RZ, RZ, R85 ;  /* 0x000000ffff031224 */ /* 0x000fe800078e0055 */
[C---:B------:R-:W-:Y:S04]  /*6d70*/  @P1 IMAD.WIDE.U32 R2, R4.reuse, c[0x0][0x258], R2 ;  /* 0x0000960004021a25 */ /* 0x040fe800078e0002 */
[----:B------:R-:W-:Y:S05]  /*6d80*/  @P1 IMAD R4, R4, c[0x0][0x25c], R5 ;  /* 0x0000970004041a24 */ /* 0x000fea00078e0205 */
[----:B------:R-:W-:Y:S02]  /*6d90*/  @P1 IADD3 R3, R3, R4, RZ ;  /* 0x0000000403031210 */ /* 0x000fe40007ffe0ff */
[C---:B------:R-:W-:Y:S04]  /*6da0*/  @P1 LEA R4, P2, R2.reuse, c[0x0][0x250], 0x1 ;  /* 0x0000940002041a11 */ /* 0x040fe800078408ff */
[----:B------:R-:W-:Y:S01]  /*6db0*/  @P1 LEA.HI.X R5, R2, c[0x0][0x254], R3, 0x1, P2 ;  /* 0x0000950002051a11 */ /* 0x000fe200010f0c03 */
[----:B------:R-:W-:Y:S02]  /*6dc0*/  @P0 IMAD R2, R6, c[0x0][0x258], RZ ;  /* 0x0000960006020a24 */ /* 0x000fe400078e02ff */
[----:B------:R-:W-:Y:S02]  /*6dd0*/  @P0 IMAD.MOV.U32 R6, RZ, RZ, R80 ;  /* 0x000000ffff060224 */ /* 0x000fe400078e0050 */
[C---:B------:R-:W-:Y:S02]  /*6de0*/  @P0 IMAD R2, R8.reuse, c[0x0][0x25c], R2 ;  /* 0x0000970008020a24 */ /* 0x040fe400078e0202 */
[----:B------:R-:W-:Y:S04]  /*6df0*/  @P0 IMAD.WIDE.U32 R6, R8, c[0x0][0x258], R6 ;  /* 0x0000960008060a25 */ /* 0x000fe800078e0006 */
[----:B------:R-:W-:Y:S01]  /*6e00*/  @P0 IMAD.IADD R3, R7, 0x1, R2 ;  /* 0x0000000107030824 */ /* 0x000fe200078e0202 */
[----:B------:R-:W-:Y:S02]  /*6e10*/  @P1 SHF.L.U32 R7, R236, 0x1, RZ ;  /* 0x00000001ec071819 */ /* 0x000fe400000006ff */
[C---:B------:R-:W-:Y:S03]  /*6e20*/  @P0 LEA R2, P2, R6.reuse, c[0x0][0x250], 0x1 ;  /* 0x0000940006020a11 */ /* 0x040fe600078408ff */
[----:B------:R-:W-:Y:S01]  /*6e30*/  @!PT LDS RZ, [RZ] ;  /* 0x00000000fffff984 */ /* 0x000fe20000000800 */
[----:B------:R-:W-:Y:S01]  /*6e40*/  @!PT LDS RZ, [RZ] ;  /* 0x00000000fffff984 */ /* 0x000fe20000000800 */
[----:B------:R-:W-:Y:S01]  /*6e50*/  @!PT LDS RZ, [RZ] ;  /* 0x00000000fffff984 */ /* 0x000fe20000000800 */
[----:B------:R1:W-:Y:S01]  /*6e60*/  @P1 LDGSTS.E.BYPASS.LTC128B.128 [R7+0x1880], [R4.64], !P6 ;  /* 0x0188000004071fae */ /* 0x0003e2000f101d46 */
[----:B------:R-:W-:Y:S02]  /*6e70*/  @P0 LEA.HI.X R3, R6, c[0x0][0x254], R3, 0x1, P2 ;  /* 0x0000950006030a11 */ /* 0x000fe400010f0c03 */
[----:B------:R-:W-:Y:S01]  /*6e80*/  @P0 SHF.L.U32 R6, R236, 0x1, RZ ;  /* 0x00000001ec060819 */ /* 0x000fe200000006ff */
[----:B------:R1:W-:Y:S04]  /*6e90*/  @P1 LDGSTS.E.BYPASS.LTC128B.128 [R7+0x2480], [R4.64+0x40], !P5 ;  /* 0x0248004004071fae */ /* 0x0003e8000e901d46 */
[----:B------:R1:W-:Y:S04]  /*6ea0*/  @P1 LDGSTS.E.BYPASS.LTC128B.128 [R7+0x3080], [R4.64+0x80], !P4 ;  /* 0x0308008004071fae */ /* 0x0003e8000e101d46 */
[----:B------:R1:W-:Y:S04]  /*6eb0*/  @P0 LDGSTS.E.BYPASS.LTC128B.128 [R6+0x2080], [R2.64], !P6 ;  /* 0x0208000002060fae */ /* 0x0003e8000f101d46 */
[----:B------:R1:W-:Y:S04]  /*6ec0*/  @P0 LDGSTS.E.BYPASS.LTC128B.128 [R6+0x2c80], [R2.64+0x40], !P5 ;  /* 0x02c8004002060fae */ /* 0x0003e8000e901d46 */
[----:B------:R1:W-:Y:S01]  /*6ed0*/  @P0 LDGSTS.E.BYPASS.LTC128B.128 [R6+0x3880], [R2.64+0x80], !P4 ;  /* 0x0388008002060fae */ /* 0x0003e2000e101d46 */
[----:B------:R-:W-:Y:S03]  /*6ee0*/  ISETP.GE.AND P0, PT, R237, R75, PT ;  /* 0x0000004bed00720c */ /* 0x000fe60003f06270 */
[----:B------:R-:W0:Y:S01]  /*6ef0*/  LDGDEPBAR ;  /* 0x00000000000079af */ /* 0x000e220000000000 */
[----:B------:R-:W-:Y:S04]  /*6f00*/  DEPBAR.LE SB0, 0x0 ;  /* 0x000080000000791a */ /* 0x000fe80000000000 */
[----:B------:R-:W-:Y:S06]  /*6f10*/  BAR.SYNC.DEFER_BLOCKING 0x0 ;  /* 0x0000000000007b1d */ /* 0x000fec0000010000 */
[----:B------:R-:W-:-:S05]  /*6f20*/  @P0 BRA `(.L_x_201) ;  /* 0x0000023000000947 */ /* 0x000fca0003800000 */
[----:B-1----:R-:W-:Y:S01]  /*6f30*/  IADD3 R2, P0, R133, R10, RZ ;  /* 0x0000000a85027210 */ /* 0x002fe20007f1e0ff */
[----:B------:R-:W-:Y:S01]  /*6f40*/  IMAD.MOV.U32 R4, RZ, RZ, R98 ;  /* 0x000000ffff047224 */ /* 0x000fe200078e0062 */
[C---:B------:R-:W-:Y:S01]  /*6f50*/  ISETP.GE.AND P1, PT, R116.reuse, c[0x0][0x1d4], PT ;  /* 0x0000750074007a0c */ /* 0x040fe20003f26270 */
[----:B------:R-:W-:Y:S01]  /*6f60*/  IMAD.MOV.U32 R5, RZ, RZ, R124 ;  /* 0x000000ffff057224 */ /* 0x000fe200078e007c */
[C---:B------:R-:W-:Y:S01]  /*6f70*/  IADD3 R12, R116.reuse, 0x30, RZ ;  /* 0x00000030740c7810 */ /* 0x040fe20007ffe0ff */
[----:B------:R-:W-:Y:S01]  /*6f80*/  IMAD.X R3, R9, 0x1, R132, P0 ;  /* 0x0000000109037824 */ /* 0x000fe200000e0684 */
[----:B------:R-:W-:Y:S01]  /*6f90*/  IADD3 R13, R116, 0x40, RZ ;  /* 0x00000040740d7810 */ /* 0x000fe20007ffe0ff */
[C---:B------:R-:W-:Y:S04]  /*6fa0*/  IMAD.WIDE.U32 R4, R2.reuse, c[0x0][0x208], R4 ;  /* 0x0000820002047a25 */ /* 0x040fe800078e0004 */
[----:B------:R-:W-:Y:S04]  /*6fb0*/  IMAD R3, R3, c[0x0][0x208], RZ ;  /* 0x0000820003037a24 */ /* 0x000fe800078e02ff */
[----:B------:R-:W1:Y:S01]  /*6fc0*/  @!P1 LDS.128 R8, [R229] ;  /* 0x00000000e5089984 */ /* 0x000e620000000c00 */
[----:B------:R-:W-:Y:S01]  /*6fd0*/  IMAD R3, R2, c[0x0][0x20c], R3 ;  /* 0x0000830002037a24 */ /* 0x000fe200078e0203 */
[C---:B------:R-:W-:Y:S03]  /*6fe0*/  LEA R2, P0, R4.reuse, c[0x0][0x1f8], 0x1 ;  /* 0x00007e0004027a11 */ /* 0x040fe600078008ff */
[----:B------:R-:W-:Y:S05]  /*6ff0*/  IMAD.IADD R3, R5, 0x1, R3 ;  /* 0x0000000105037824 */ /* 0x000fea00078e0203 */
[----:B------:R-:W-:Y:S02]  /*7000*/  LEA.HI.X R3, R4, c[0x0][0x1fc], R3, 0x1, P0 ;  /* 0x00007f0004037a11 */ /* 0x000fe400000f0c03 */
[----:B------:R-:W-:Y:S11]  /*7010*/  ISETP.GE.AND P0, PT, R24, c[0x0][0x1d4], PT ;  /* 0x0000750018007a0c */ /* 0x000ff60003f06270 */
[----:B------:R-:W-:Y:S02]  /*7020*/  @!UPT UIADD3 URZ, URZ, URZ, URZ ;  /* 0x0000003f3f3ff290 */ /* 0x000fe4000fffe03f */
[----:B------:R-:W2:Y:S04]  /*7030*/  @!P0 LDS.128 R4, [R230] ;  /* 0x00000000e6048984 */ /* 0x000ea80000000c00 */
[----:B-1----:R-:W-:Y:S01]  /*7040*/  @!P1 STG.E.128 [R2.64], R8 ;  /* 0x0000000802009986 */ /* 0x002fe2000c101d06 */
[----:B------:R-:W-:Y:S11]  /*7050*/  ISETP.GE.AND P1, PT, R25, c[0x0][0x1d4], PT ;  /* 0x0000750019007a0c */ /* 0x000ff60003f26270 */
[----:B------:R-:W-:Y:S02]  /*7060*/  @!UPT UIADD3 URZ, URZ, URZ, URZ ;  /* 0x0000003f3f3ff290 */ /* 0x000fe4000fffe03f */
[----:B------:R-:W1:Y:S04]  /*7070*/  @!P1 LDS.128 R8, [R229+0xc00] ;  /* 0x000c0000e5089984 */ /* 0x000e680000000c00 */
[----:B--2---:R-:W-:Y:S01]  /*7080*/  @!P0 STG.E.128 [R2.64+0x20], R4 ;  /* 0x0000200402008986 */ /* 0x004fe2000c101d06 */
[----:B------:R-:W-:Y:S02]  /*7090*/  ISETP.GE.AND P0, PT, R12, c[0x0][0x1d4], PT ;  /* 0x000075000c007a0c */ /* 0x000fe40003f06270 */
[----:B------:R-:W-:Y:S11]  /*70a0*/  IADD3 R12, R116, 0x50, RZ ;  /* 0x00000050740c7810 */ /* 0x000ff60007ffe0ff */
[----:B------:R-:W2:Y:S04]  /*70b0*/  @!P0 LDS.128 R4, [R230+0xc00] ;  /* 0x000c0000e6048984 */ /* 0x000ea80000000c00 */
[----:B-1----:R-:W-:Y:S01]  /*70c0*/  @!P1 STG.E.128 [R2.64+0x40], R8 ;  /* 0x0000400802009986 */ /* 0x002fe2000c101d06 */
[----:B------:R-:W-:Y:S11]  /*70d0*/  ISETP.GE.AND P1, PT, R13, c[0x0][0x1d4], PT ;  /* 0x000075000d007a0c */ /* 0x000ff60003f26270 */
[----:B------:R-:W-:Y:S02]  /*70e0*/  @!UPT UIADD3 URZ, URZ, URZ, URZ ;  /* 0x0000003f3f3ff290 */ /* 0x000fe4000fffe03f */
[----:B------:R-:W1:Y:S04]  /*70f0*/  @!P1 LDS.128 R8, [R229+0x1800] ;  /* 0x00180000e5089984 */ /* 0x000e680000000c00 */
[----:B--2---:R-:W-:Y:S01]  /*7100*/  @!P0 STG.E.128 [R2.64+0x60], R4 ;  /* 0x0000600402008986 */ /* 0x004fe2000c101d06 */
[----:B------:R-:W-:Y:S11]  /*7110*/  ISETP.GE.AND P0, PT, R12, c[0x0][0x1d4], PT ;  /* 0x000075000c007a0c */ /* 0x000ff60003f06270 */
[----:B------:R-:W-:Y:S02]  /*7120*/  @!UPT UIADD3 URZ, URZ, URZ, URZ ;  /* 0x0000003f3f3ff290 */ /* 0x000fe4000fffe03f */
[----:B------:R-:W2:Y:S04]  /*7130*/  @!P0 LDS.128 R4, [R230+0x1800] ;  /* 0x00180000e6048984 */ /* 0x000ea80000000c00 */
[----:B-1----:R1:W-:Y:S04]  /*7140*/  @!P1 STG.E.128 [R2.64+0x80], R8 ;  /* 0x0000800802009986 */ /* 0x0023e8000c101d06 */
[----:B--2---:R1:W-:Y:S02]  /*7150*/  @!P0 STG.E.128 [R2.64+0xa0], R4 ;  /* 0x0000a00402008986 */ /* 0x0043e4000c101d06 */
.L_x_201:
[----:B-1----:R-:W-:Y:S05]  /*7160*/  BSYNC B0 ;  /* 0x0000000000007941 */ /* 0x002fea0003800000 */
.L_x_200:
[----:B------:R-:W-:Y:S01]  /*7170*/  ISETP.GT.AND P3, PT, R30, R129, PT ;  /* 0x000000811e00720c */ /* 0x000fe20003f64270 */
[----:B------:R-:W-:Y:S01]  /*7180*/  @!UPT UIADD3 URZ, URZ, URZ, URZ ;  /* 0x0000003f3f3ff290 */ /* 0x000fe2000fffe03f */
[----:B------:R-:W-:Y:S11]  /*7190*/  BSSY B0, `(.L_x_202) ;  /* 0x000001f000007945 */ /* 0x000ff60003800000 */
[----:B------:R-:W-:-:S05]  /*71a0*/  @!P3 BRA `(.L_x_203) ;  /* 0x000001d00000b947 */ /* 0x000fca0003800000 */
[----:B------:R-:W-:Y:S01]  /*71b0*/  IADD3 R8, -R238, 0x30, RZ ;  /* 0x00000030ee087810 */ /* 0x000fe20007ffe1ff */
[----:B------:R-:W-:Y:S01]  /*71c0*/  IMAD.MOV.U32 R2, RZ, RZ, R96 ;  /* 0x000000ffff027224 */ /* 0x000fe200078e0060 */
[----:B------:R-:W-:Y:S01]  /*71d0*/  IADD3 R4, R30, -0x1, RZ ;  /* 0xffffffff1e047810 */ /* 0x000fe20007ffe0ff */
[----:B------:R-:W-:Y:S01]  /*71e0*/  IMAD.MOV.U32 R3, RZ, RZ, R87 ;  /* 0x000000ffff037224 */ /* 0x000fe200078e0057 */
[----:B------:R-:W-:Y:S02]  /*71f0*/  ISETP.GE.AND P1, PT, R8, 0x1, PT ;  /* 0x000000010800780c */ /* 0x000fe40003f26270 */
[----:B------:R-:W-:Y:S01]  /*7200*/  SHF.R.S32.HI R6, RZ, 0x1f, R4 ;  /* 0x0000001fff067819 */ /* 0x000fe20000011404 */
[----:B------:R-:W-:Y:S02]  /*7210*/  IMAD R5, R153, R4, RZ ;  /* 0x0000000499057224 */ /* 0x000fe400078e02ff */
[-C--:B------:R-:W-:Y:S04]  /*7220*/  IMAD.WIDE.U32 R2, R4, R142.reuse, R2 ;  /* 0x0000008e04027225 */ /* 0x080fe800078e0002 */
[----:B------:R-:W-:Y:S04]  /*7230*/  IMAD R4, R6, R142, R5 ;  /* 0x0000008e06047224 */ /* 0x000fe800078e0205 */
[----:B------:R-:W-:Y:S01]  /*7240*/  IMAD.IADD R3, R3, 0x1, R4 ;  /* 0x0000000103037824 */ /* 0x000fe200078e0204 */
[C---:B------:R-:W-:Y:S04]  /*7250*/  @P1 LEA R6, P0, R2.reuse, c[0x0][0x220], 0x1 ;  /* 0x0000880002061a11 */ /* 0x040fe800078008ff */
[----:B------:R-:W-:Y:S02]  /*7260*/  @P1 LEA.HI.X R7, R2, c[0x0][0x224], R3, 0x1, P0 ;  /* 0x0000890002071a11 */ /* 0x000fe400000f0c03 */
[----:B------:R-:W-:Y:S11]  /*7270*/  ISETP.GE.AND P0, PT, R8, 0x21, PT ;  /* 0x000000210800780c */ /* 0x000ff60003f06270 */
[----:B------:R-:W-:Y:S02]  /*7280*/  @!UPT UIADD3 URZ, URZ, URZ, URZ ;  /* 0x0000003f3f3ff290 */ /* 0x000fe4000fffe03f */
[----:B------:R-:W-:Y:S05]  /*7290*/  @P0 IADD3 R4, P2, R155, R2, RZ ;  /* 0x000000029b040210 */ /* 0x000fea0007f5e0ff */
[----:B------:R-:W-:Y:S01]  /*72a0*/  @P0 IMAD.X R3, R3, 0x1, R152, P2 ;  /* 0x0000000103030824 */ /* 0x000fe200010e0698 */
[C---:B------:R-:W-:Y:S04]  /*72b0*/  @P0 LEA R2, P2, R4.reuse, c[0x0][0x220], 0x1 ;  /* 0x0000880004020a11 */ /* 0x040fe800078408ff */
[----:B------:R-:W-:Y:S01]  /*72c0*/  @P0 LEA.HI.X R3, R4, c[0x0][0x224], R3, 0x1, P2 ;  /* 0x0000890004030a11 */ /* 0x000fe200010f0c03 */
[C---:B------:R-:W-:Y:S05]  /*72d0*/  @P1 IMAD.SHL.U32 R4, R236.reuse, 0x2, RZ ;  /* 0x00000002ec041824 */ /* 0x040fea00078e00ff */
[----:B------:R-:W-:Y:S01]  /*72e0*/  @!PT LDS RZ, [RZ] ;  /* 0x00000000fffff984 */ /* 0x000fe20000000800 */
[----:B------:R-:W-:Y:S01]  /*72f0*/  @!PT LDS RZ, [RZ] ;  /* 0x00000000fffff984 */ /* 0x000fe20000000800 */
[----:B------:R-:W-:Y:S01]  /*7300*/  @!PT LDS RZ, [RZ] ;  /* 0x00000000fffff984 */ /* 0x000fe20000000800 */
[----:B------:R1:W-:Y:S04]  /*7310*/  @P1 LDGSTS.E.BYPASS.LTC128B.128 [R4+0x3c80], [R6.64], !P6 ;  /* 0x03c8000006041fae */ /* 0x0003e8000f101d46 */
[----:B------:R1:W-:Y:S04]  /*7320*/  @P1 LDGSTS.E.BYPASS.LTC128B.128 [R4+0x4880], [R6.64+0x40], !P5 ;  /* 0x0488004006041fae */ /* 0x0003e8000e901d46 */
[----:B------:R1:W-:Y:S02]  /*7330*/  @P1 LDGSTS.E.BYPASS.LTC128B.128 [R4+0x5480], [R6.64+0x80], !P4 ;  /* 0x0548008006041fae */ /* 0x0003e4000e101d46 */
[----:B-1----:R-:W-:Y:S05]  /*7340*/  @P0 IMAD.SHL.U32 R4, R236, 0x2, RZ ;  /* 0x00000002ec040824 */ /* 0x002fea00078e00ff */
[----:B------:R1:W-:Y:S04]  /*7350*/  @P0 LDGSTS.E.BYPASS.LTC128B.128 [R4+0x4480], [R2.64], !P6 ;  /* 0x0448000002040fae */ /* 0x0003e8000f101d46 */
[----:B------:R1:W-:Y:S04]  /*7360*/  @P0 LDGSTS.E.BYPASS.LTC128B.128 [R4+0x5080], [R2.64+0x40], !P5 ;  /* 0x0508004002040fae */ /* 0x0003e8000e901d46 */
[----:B------:R1:W-:Y:S02]  /*7370*/  @P0 LDGSTS.E.BYPASS.LTC128B.128 [R4+0x5c80], [R2.64+0x80], !P4 ;  /* 0x05c8008002040fae */ /* 0x0003e4000e101d46 */
.L_x_203:
[----:B------:R-:W-:Y:S05]  /*7380*/  BSYNC B0 ;  /* 0x0000000000007941 */ /* 0x000fea0003800000 */
.L_x_202:
[----:B------:R-:W0:Y:S01]  /*7390*/  LDGDEPBAR ;  /* 0x00000000000079af */ /* 0x000e220000000000 */
[----:B------:R-:W-:Y:S01]  /*73a0*/  IADD3 R30, R30, -0x1, RZ ;  /* 0xffffffff1e1e7810 */ /* 0x000fe20007ffe0ff */
[----:B------:R-:W-:-:S05]  /*73b0*/  @P3 BRA `(.L_x_204) ;  /* 0xffffbf3000003947 */ /* 0x000fca000383ffff */
[----:B------:R-:W-:Y:S01]  /*73c0*/  WARPSYNC 0xffffffff ;  /* 0xffffffff00007948 */ /* 0x000fe20003800000 */
[----:B------:R-:W-:Y:S06]  /*73d0*/  BAR.SYNC.DEFER_BLOCKING 0x0 ;  /* 0x0000000000007b1d */ /* 0x000fec0000010000 */
.L_x_177:
[----:B------:R-:W-:Y:S01]  /*73e0*/  ISETP.GE.AND P0, PT, R154, 0x1, PT ;  /* 0x000000019a00780c */ /* 0x000fe20003f06270 */
[----:B------:R-:W-:Y:S01]  /*73f0*/  BSSY B0, `(.L_x_205) ;  /* 0x0000020000007945 */ /* 0x000fe20003800000 */
[----:B------:R-:W-:Y:S01]  /*7400*/  IMAD.IADD R9, R146, 0x1, R147 ;  /* 0x0000000192097824 */ /* 0x000fe200078e0293 */
[----:B------:R-:W-:-:S10]  /*7410*/  MOV R0, RZ ;  /* 0x000000ff00007202 */ /* 0x000fd40000000f00 */
[----:B------:R-:W-:Y:S05]  /*7420*/  @!P0 BRA `(.L_x_206) ;  /* 0x000001c000008947 */ /* 0x000fea0003800000 */
[----:B-1----:R-:W-:Y:S01]  /*7430*/  IABS R2, R134 ;  /* 0x0000008600027213 */ /* 0x002fe20000000000 */
[----:B------:R-:W-:Y:S01]  /*7440*/  IMAD.MOV.U32 R4, RZ, RZ, RZ ;  /* 0x000000ffff047224 */ /* 0x000fe200078e00ff */
[----:B------:R-:W-:Y:S02]  /*7450*/  IADD3 R6, R144, -0x1, R134 ;  /* 0xffffffff90067810 */ /* 0x000fe40007ffe086 */
[----:B------:R-:W1:Y:S02]  /*7460*/  I2F.RP R0, R2 ;  /* 0x0000000200007306 */ /* 0x000e640000209400 */
[----:B------:R-:W-:-:S06]  /*7470*/  IABS R8, R6 ;  /* 0x0000000600087213 */ /* 0x000fcc0000000000 */
[----:B-1----:R-:W1:Y:S02]  /*7480*/  MUFU.RCP R0, R0 ;  /* 0x0000000000007308 */ /* 0x002e640000001000 */
[----:B-1----:R-:W-:-:S06]  /*7490*/  IADD3 R0, R0, 0xffffffe, RZ ;  /* 0x0ffffffe00007810 */ /* 0x002fcc0007ffe0ff */
[----:B------:R-:W1:Y:S02]  /*74a0*/  F2I.FTZ.U32.TRUNC.NTZ R5, R0 ;  /* 0x0000000000057305 */ /* 0x000e64000021f000 */
[----:B-1----:R-:W-:-:S04]  /*74b0*/  IMAD.MOV R0, RZ, RZ, -R5 ;  /* 0x000000ffff007224 */ /* 0x002fc800078e0a05 */
        /* <DEDUP_REMOVED lines=19> */
.L_x_206:
[----:B------:R-:W-:Y:S05]  /*75f0*/  BSYNC B0 ;  /* 0x0000000000007941 */ /* 0x000fea0003800000 */
.L_x_205:
[----:B-1----:R-:W2:Y:S01]  /*7600*/  LDL R2, [R1+0x3c] ;  /* 0x00003c0001027983 */ /* 0x002ea20000100800 */
        /* <DEDUP_REMOVED lines=50> */
[----:B--2---:R-:W-:-:S04]  /*7930*/  IMAD R250, R2, R0, RZ ;  /* 0x0000000002fa7224 */ /* 0x004fc800078e02ff */
[--C-:B------:R-:W-:Y:S01]  /*7940*/  IMAD.IADD R2, R250, 0x1, R0.reuse ;  /* 0x00000001fa027824 */ /* 0x100fe200078e0200 */
[----:B------:R-:W-:-:S04]  /*7950*/  PRMT R0, RZ, 0x7610, R0 ;  /* 0x00007610ff007816 */ /* 0x000fc80000000000 */
[----:B------:R-:W-:-:S04]  /*7960*/  IMNMX R225, R144, R2, PT ;  /* 0x0000000290e17217 */ /* 0x000fc80003800200 */
[----:B------:R-:W-:-:S13]  /*7970*/  ISETP.GT.AND P0, PT, R225, R250, PT ;  /* 0x000000fae100720c */ /* 0x000fda0003f04270 */
[----:B------:R-:W-:Y:S05]  /*7980*/  @!P0 BRA `(.L_x_207) ;  /* 0x0000bb8000008947 */ /* 0x000fea0003800000 */
[----:B------:R-:W2:Y:S01]  /*7990*/  LDL R17, [R1+0x4] ;  /* 0x0000040001117983 */ /* 0x000ea20000100800 */
[----:B------:R-:W-:-:S03]  /*79a0*/  ISETP.NE.U32.AND P0, PT, RZ, c[0x0][0x340], PT ;  /* 0x0000d000ff007a0c */ /* 0x000fc60003f05070 */
[----:B------:R-:W3:Y:S01]  /*79b0*/  LDL R18, [R1+0x10] ;  /* 0x0000100001127983 */ /* 0x000ee20000100800 */
[----:B------:R-:W-:-:S13]  /*79c0*/  ISETP.NE.AND.EX P1, PT, RZ, c[0x0][0x344], PT, P0 ;  /* 0x0000d100ff007a0c */ /* 0x000fda0003f25300 */
[----:B------:R-:W-:-:S04]  /*79d0*/  @P1 IMAD.MOV.U32 R2, RZ, RZ, 0x4 ;  /* 0x00000004ff021424 */ /* 0x000fc800078e00ff */
[----:B------:R-:W-:-:S05]  /*79e0*/  @P1 IMAD.WIDE R2, R249, R2, c[0x0][0x340] ;  /* 0x0000d000f9021625 */ /* 0x000fca00078e0202 */
[----:B------:R1:W4:Y:S04]  /*79f0*/  @P1 LDG.E R13, [R2.64] ;  /* 0x00000006020d1981 */ /* 0x000328000c1e1900 */
[----:B------:R-:W1:Y:S01]  /*7a00*/  S2R R11, SR_TID.X ;  /* 0x00000000000b7919 */ /* 0x000e620000002100 */
[----:B------:R-:W-:Y:S01]  /*7a10*/  SHF.R.S32.HI R0, RZ, 0x1f, R145 ;  /* 0x0000001fff007819 */ /* 0x000fe20000011491 */
[----:B------:R-:W-:-:S04]  /*7a20*/  IMAD.MOV.U32 R6, RZ, RZ, c[0x0][0x2c4] ;  /* 0x0000b100ff067624 */ /* 0x000fc800078e00ff */
[----:B------:R-:W-:Y:S01]  /*7a30*/  IMAD R0, R0, c[0x0][0x178], RZ ;  /* 0x00005e0000007a24 */ /* 0x000fe200078e02ff */
[----:B------:R-:W-:-:S03]  /*7a40*/  SHF.R.S32.HI R5, RZ, 0x1f, R9 ;  /* 0x0000001fff057819 */ /* 0x000fc60000011409 */
[----:B------:R-:W-:Y:S01]  /*7a50*/  IMAD R4, R145, c[0x0][0x17c], R0 ;  /* 0x00005f0091047a24 */ /* 0x000fe200078e0200 */
[----:B------:R-:W-:Y:S02]  /*7a60*/  IADD3 R0, P0, R238, R9, RZ ;  /* 0x00000009ee007210 */ /* 0x000fe40007f1e0ff */
[----:B------:R-:W-:Y:S02]  /*7a70*/  ISETP.NE.AND P2, PT, R6, 0x1, PT ;  /* 0x000000010600780c */ /* 0x000fe40003f45270 */
[----:B------:R-:W-:Y:S02]  /*7a80*/  LEA.HI.X.SX32 R6, R238, R5, 0x1, P0 ;  /* 0x00000005ee067211 */ /* 0x000fe400000f0eff */
[----:B-1----:R-:W-:-:S04]  /*7a90*/  SHF.R.S32.HI R10, RZ, 0x1f, R11 ;  /* 0x0000001fff0a7819 */ /* 0x002fc8000001140b */
[----:B------:R-:W-:-:S04]  /*7aa0*/  LEA.HI R10, R10, R11, RZ, 0x2 ;  /* 0x0000000b0a0a7211 */ /* 0x000fc800078f10ff */
[----:B------:R-:W-:Y:S01]  /*7ab0*/  LOP3.LUT R10, R10, 0xfffffffc, RZ, 0xc0, !PT ;  /* 0xfffffffc0a0a7812 */ /* 0x000fe200078ec0ff */
[----:B------:R-:W-:-:S04]  /*7ac0*/  IMAD.WIDE.U32 R2, R145, c[0x0][0x178], RZ ;  /* 0x00005e0091027a25 */ /* 0x000fc800078e00ff */
[----:B------:R-:W-:Y:S02]  /*7ad0*/  IMAD R9, R6, c[0x0][0x1e0], RZ ;  /* 0x0000780006097a24 */ /* 0x000fe400078e02ff */
[----:B------:R-:W-:Y:S01]  /*7ae0*/  IMAD.IADD R10, R11, 0x1, -R10 ;  /* 0x000000010b0a7824 */ /* 0x000fe200078e0a0a */
[----:B------:R-:W-:Y:S01]  /*7af0*/  ISETP.NE.U32.AND P0, PT, RZ, c[0x0][0x348], PT ;  /* 0x0000d200ff007a0c */ /* 0x000fe20003f05070 */
[----:B------:R-:W-:Y:S01]  /*7b00*/  IMAD R16, R0, c[0x0][0x1e4], R9 ;  /* 0x0000790000107a24 */ /* 0x000fe200078e0209 */
[----:B------:R-:W-:Y:S01]  /*7b10*/  IADD3 R3, R3, R4, RZ ;  /* 0x0000000403037210 */ /* 0x000fe20007ffe0ff */
[----:B------:R-:W-:Y:S01]  /*7b20*/  IMAD.MOV.U32 R4, RZ, RZ, R246 ;  /* 0x000000ffff047224 */ /* 0x000fe200078e00f6 */
[----:B------:R-:W-:Y:S02]  /*7b30*/  MOV R5, R247 ;  /* 0x000000f700057202 */ /* 0x000fe40000000f00 */
[----:B------:R-:W-:Y:S01]  /*7b40*/  LEA R9, R10, R238, 0x5 ;  /* 0x000000ee0a097211 */ /* 0x000fe200078e28ff */
[----:B------:R-:W-:Y:S01]  /*7b50*/  IMAD R8, R6, c[0x0][0x208], RZ ;  /* 0x0000820006087a24 */ /* 0x000fe200078e02ff */
[----:B------:R-:W-:Y:S01]  /*7b60*/  ISETP.NE.AND.EX P0, PT, RZ, c[0x0][0x34c], PT, P0 ;  /* 0x0000d300ff007a0c */ /* 0x000fe20003f05300 */
[----:B------:R-:W-:Y:S01]  /*7b70*/  IMAD.WIDE.U32 R6, R0, c[0x0][0x1e0], R4 ;  /* 0x0000780000067a25 */ /* 0x000fe200078e0004 */
[----:B------:R-:W-:-:S03]  /*7b80*/  ISETP.GE.AND P6, PT, R245, c[0x0][0x1d4], PT ;  /* 0x00007500f5007a0c */ /* 0x000fc60003fc6270 */
[----:B------:R-:W-:-:S04]  /*7b90*/  IMAD.WIDE.U32 R4, R0, c[0x0][0x208], R4 ;  /* 0x0000820000047a25 */ /* 0x000fc800078e0004 */
[----:B------:R-:W-:Y:S02]  /*7ba0*/  IMAD R15, R0, c[0x0][0x20c], R8 ;  /* 0x00008300000f7a24 */ /* 0x000fe400078e0208 */
[----:B------:R-:W-:Y:S01]  /*7bb0*/  IMAD.WIDE.U32 R2, R251, c[0x0][0x1b8], R2 ;  /* 0x00006e00fb027a25 */ /* 0x000fe200078e0002 */
[----:B------:R-:W-:Y:S02]  /*7bc0*/  SEL R8, R249, RZ, !P0 ;  /* 0x000000fff9087207 */ /* 0x000fe40004000000 */
[----:B------:R-:W-:Y:S01]  /*7bd0*/  SEL R10, RZ, 0xffffffff, P6 ;  /* 0xffffffffff0a7807 */ /* 0x000fe20003000000 */
[----:B------:R-:W-:Y:S01]  /*7be0*/  IMAD R3, R251, c[0x0][0x1bc], R3 ;  /* 0x00006f00fb037a24 */ /* 0x000fe200078e0203 */
[----:B------:R-:W-:-:S03]  /*7bf0*/  ISETP.GE.AND P3, PT, R246, c[0x0][0x1d4], PT ;  /* 0x00007500f6007a0c */ /* 0x000fc60003f66270 */
[----:B------:R-:W-:Y:S01]  /*7c00*/  IMAD.WIDE.U32 R2, R8, c[0x0][0x1c0], R2 ;  /* 0x0000700008027a25 */ /* 0x000fe200078e0002 */
[----:B------:R-:W-:-:S03]  /*7c10*/  SEL R14, RZ, 0x1, P3 ;  /* 0x00000001ff0e7807 */ /* 0x000fc60001800000 */
[----:B------:R-:W-:-:S05]  /*7c20*/  IMAD.SHL.U32 R10, R10, 0x2, RZ ;  /* 0x000000020a0a7824 */ /* 0x000fca00078e00ff */
[----:B------:R-:W-:Y:S01]  /*7c30*/  LOP3.LUT R14, R10, 0x2, R14, 0xe2, !PT ;  /* 0x000000020a0e7812 */ /* 0x000fe200078ee20e */
[----:B------:R-:W-:Y:S01]  /*7c40*/  IMAD.IADD R5, R5, 0x1, R15 ;  /* 0x0000000105057824 */ /* 0x000fe200078e020f */
[----:B------:R-:W-:-:S03]  /*7c50*/  IADD3 R7, R7, R16, RZ ;  /* 0x0000001007077210 */ /* 0x000fc60007ffe0ff */
[----:B------:R-:W-:Y:S01]  /*7c60*/  IMAD.WIDE.U32 R4, R251, c[0x0][0x210], R4 ;  /* 0x00008400fb047a25 */ /* 0x000fe200078e0004 */
[----:B------:R-:W-:-:S03]  /*7c70*/  ISETP.GE.AND P5, PT, R248, c[0x0][0x1d4], PT ;  /* 0x00007500f8007a0c */ /* 0x000fc60003fa6270 */
[----:B------:R-:W-:-:S04]  /*7c80*/  IMAD.WIDE.U32 R6, R251, c[0x0][0x1e8], R6 ;  /* 0x00007a00fb067a25 */ /* 0x000fc800078e0006 */
[C---:B------:R-:W-:Y:S02]  /*7c90*/  IMAD R5, R251.reuse, c[0x0][0x214], R5 ;  /* 0x00008500fb057a24 */ /* 0x040fe400078e0205 */
[----:B------:R-:W-:Y:S01]  /*7ca0*/  IMAD R7, R251, c[0x0][0x1ec], R7 ;  /* 0x00007b00fb077a24 */ /* 0x000fe200078e0207 */
[----:B------:R-:W-:Y:S02]  /*7cb0*/  P2R R120, PR, RZ, 0x8 ;  /* 0x00000008ff787803 */ /* 0x000fe40000000000 */
[----:B------:R-:W-:Y:S02]  /*7cc0*/  ISETP.GE.AND P3, PT, R245, c[0x0][0x198], PT ;  /* 0x00006600f5007a0c */ /* 0x000fe40003f66270 */
[----:B------:R-:W-:Y:S02]  /*7cd0*/  ISETP.GE.AND P4, PT, R248, c[0x0][0x198], PT ;  /* 0x00006600f8007a0c */ /* 0x000fe40003f86270 */
[----:B------:R-:W-:Y:S01]  /*7ce0*/  IADD3 R118, R225, -0x1, RZ ;  /* 0xffffffffe1767810 */ /* 0x000fe20007ffe0ff */
[----:B--2---:R-:W-:Y:S01]  /*7cf0*/  IMAD R9, R17, 0x80, R9 ;  /* 0x0000008011097824 */ /* 0x004fe200078e0209 */
[----:B---3--:R-:W-:-:S03]  /*7d00*/  SEL R0, R18, RZ, !P0 ;  /* 0x000000ff12007207 */ /* 0x008fc60004000000 */
[----:B------:R-:W-:-:S04]  /*7d10*/  @P2 IMAD.HI.U32 R11, R9, c[0x0][0x2c8], RZ ;  /* 0x0000b200090b2a27 */ /* 0x000fc800078e00ff */
[----:B------:R-:W-:Y:S01]  /*7d20*/  IMAD R12, R0, c[0x0][0x1c0], RZ ;  /* 0x00007000000c7a24 */ /* 0x000fe200078e02ff */
[----:B------:R-:W-:Y:S02]  /*7d30*/  MOV R0, R9 ;  /* 0x0000000900007202 */ /* 0x000fe40000000f00 */
[----:B------:R-:W-:Y:S01]  /*7d40*/  @P2 SHF.R.U32.HI R0, RZ, c[0x0][0x2cc], R11 ;  /* 0x0000b300ff002a19 */ /* 0x000fe2000001160b */
[----:B------:R-:W-:-:S03]  /*7d50*/  IMAD R12, R8, c[0x0][0x1c4], R12 ;  /* 0x00007100080c7a24 */ /* 0x000fc600078e020c */
[--C-:B------:R-:W-:Y:S02]  /*7d60*/  SHF.R.S32.HI R8, RZ, 0x1f, R0.reuse ;  /* 0x0000001fff087819 */ /* 0x100fe40000011400 */
[----:B------:R-:W-:Y:S01]  /*7d70*/  IADD3 R3, R3, R12, RZ ;  /* 0x0000000c03037210 */ /* 0x000fe20007ffe0ff */
[----:B------:R-:W-:Y:S02]  /*7d80*/  IMAD.MOV R10, RZ, RZ, -R0 ;  /* 0x000000ffff0a7224 */ /* 0x000fe400078e0a00 */
[----:B------:R-:W-:Y:S02]  /*7d90*/  IMAD R8, R8, c[0x0][0x1b0], RZ ;  /* 0x00006c0008087a24 */ /* 0x000fe400078e02ff */
[----:B------:R-:W-:-:S04]  /*7da0*/  IMAD.WIDE.U32 R2, R0, c[0x0][0x1b0], R2 ;  /* 0x00006c0000027a25 */ /* 0x000fc800078e0002 */
[----:B------:R-:W-:Y:S02]  /*7db0*/  IMAD R8, R0, c[0x0][0x1b4], R8 ;  /* 0x00006d0000087a24 */ /* 0x000fe400078e0208 */
[----:B------:R-:W-:Y:S01]  /*7dc0*/  IMAD R0, R10, c[0x0][0x2c4], R9 ;  /* 0x0000b1000a007a24 */ /* 0x000fe200078e0209 */
[----:B------:R-:W-:Y:S02]  /*7dd0*/  ISETP.NE.U32.AND P0, PT, RZ, c[0x0][0x350], PT ;  /* 0x0000d400ff007a0c */ /* 0x000fe40003f05070 */
[----:B------:R-:W-:Y:S02]  /*7de0*/  IADD3 R3, R3, R8, RZ ;  /* 0x0000000803037210 */ /* 0x000fe40007ffe0ff */
[----:B------:R-:W-:Y:S02]  /*7df0*/  SHF.R.S32.HI R9, RZ, 0x1f, R0 ;  /* 0x0000001fff097819 */ /* 0x000fe40000011400 */
[----:B----4-:R-:W-:Y:S01]  /*7e00*/  @P1 SHF.R.S32.HI R8, RZ, 0x1f, R13 ;  /* 0x0000001fff081819 */ /* 0x010fe2000001140d */
[----:B------:R-:W-:Y:S01]  /*7e10*/  @!P1 IMAD.MOV.U32 R8, RZ, RZ, R18 ;  /* 0x000000ffff089224 */ /* 0x000fe200078e0012 */
[----:B------:R-:W-:Y:S01]  /*7e20*/  ISETP.NE.AND.EX P0, PT, RZ, c[0x0][0x354], PT, P0 ;  /* 0x0000d500ff007a0c */ /* 0x000fe20003f05300 */
[----:B------:R-:W-:Y:S01]  /*7e30*/  IMAD R9, R9, c[0x0][0x1a8], RZ ;  /* 0x00006a0009097a24 */ /* 0x000fe200078e02ff */
[----:B------:R-:W-:-:S02]  /*7e40*/  @!P1 MOV R13, R249 ;  /* 0x000000f9000d9202 */ /* 0x000fc40000000f00 */
[----:B------:R-:W-:Y:S01]  /*7e50*/  SEL R8, R8, RZ, !P0 ;  /* 0x000000ff08087207 */ /* 0x000fe20004000000 */
[C---:B------:R-:W-:Y:S02]  /*7e60*/  IMAD R9, R0.reuse, c[0x0][0x1ac], R9 ;  /* 0x00006b0000097a24 */ /* 0x040fe400078e0209 */
[----:B------:R-:W-:Y:S01]  /*7e70*/  IMAD.WIDE.U32 R2, R0, c[0x0][0x1a8], R2 ;  /* 0x00006a0000027a25 */ /* 0x000fe200078e0002 */
[----:B------:R-:W-:Y:S02]  /*7e80*/  SEL R0, R13, RZ, !P0 ;  /* 0x000000ff0d007207 */ /* 0x000fe40004000000 */
[----:B------:R-:W-:Y:S01]  /*7e90*/  SEL R11, RZ, 0x4, P5 ;  /* 0x00000004ff0b7807 */ /* 0x000fe20002800000 */
[C---:B------:R-:W-:Y:S02]  /*7ea0*/  IMAD R10, R8.reuse, c[0x0][0x1f0], RZ ;  /* 0x00007c00080a7a24 */ /* 0x040fe400078e02ff */
[----:B------:R-:W-:Y:S02]  /*7eb0*/  IMAD R8, R8, c[0x0][0x218], RZ ;  /* 0x0000860008087a24 */ /* 0x000fe400078e02ff */
[----:B------:R-:W-:Y:S01]  /*7ec0*/  IMAD.WIDE.U32 R242, R0, c[0x0][0x218], R4 ;  /* 0x0000860000f27a25 */ /* 0x000fe200078e0004 */
[----:B------:R-:W-:-:S03]  /*7ed0*/  LOP3.LUT R55, R14, R11, RZ, 0xfc, !PT ;  /* 0x0000000b0e377212 */ /* 0x000fc600078efcff */
[----:B------:R-:W-:Y:S01]  /*7ee0*/  IMAD.WIDE.U32 R240, R0, c[0x0][0x1f0], R6 ;  /* 0x00007c0000f07a25 */ /* 0x000fe200078e0006 */
[----:B------:R-:W-:-:S03]  /*7ef0*/  LEA R11, P0, R2, c[0x0][0x160], 0x1 ;  /* 0x00005800020b7a11 */ /* 0x000fc600078008ff */
[C---:B------:R-:W-:Y:S02]  /*7f00*/  IMAD R4, R0.reuse, c[0x0][0x1f4], R10 ;  /* 0x00007d0000047a24 */ /* 0x040fe400078e020a */
[----:B------:R-:W-:Y:S02]  /*7f10*/  IMAD.IADD R3, R3, 0x1, R9 ;  /* 0x0000000103037824 */ /* 0x000fe400078e0209 */
[----:B------:R-:W-:Y:S01]  /*7f20*/  IMAD R0, R0, c[0x0][0x21c], R8 ;  /* 0x0000870000007a24 */ /* 0x000fe200078e0208 */
[----:B------:R-:W-:Y:S01]  /*7f30*/  ISETP.GE.AND P2, PT, R246, c[0x0][0x198], PT ;  /* 0x00006600f6007a0c */ /* 0x000fe20003f46270 */
[----:B------:R-:W-:Y:S01]  /*7f40*/  IMAD.IADD R239, R241, 0x1, R4 ;  /* 0x00000001f1ef7824 */ /* 0x000fe200078e0204 */
[----:B------:R-:W-:Y:S02]  /*7f50*/  LEA.HI.X R10, R2, c[0x0][0x164], R3, 0x1, P0 ;  /* 0x00005900020a7a11 */ /* 0x000fe400000f0c03 */
[----:B------:R-:W-:Y:S02]  /*7f60*/  LEA R9, R17, R238, 0x7 ;  /* 0x000000ee11097211 */ /* 0x000fe400078e38ff */
[----:B------:R-:W-:Y:S01]  /*7f70*/  IADD3 R244, R243, R0, RZ ;  /* 0x00000000f3f47210 */ /* 0x000fe20007ffe0ff */
[----:B------:R-:W-:Y:S05]  /*7f80*/  BRA.DIV ~URZ, `(.L_x_208) ;  /* 0x0000fba27f007947 */ /* 0x000fea000b800000 */
[----:B------:R1:W2:Y:S02]  /*7f90*/  SHFL.IDX PT, R8, R10, RZ, 0x1c1f ;  /* 0x001c1fff0a087589 */ /* 0x0002a400000e0000 */
.L_x_336:
[----:B------:R-:W-:Y:S05]  /*7fa0*/  BRA.DIV ~URZ, `(.L_x_209) ;  /* 0x0000fbf27f007947 */ /* 0x000fea000b800000 */
[----:B------:R3:W4:Y:S02]  /*7fb0*/  SHFL.IDX PT, R0, R11, RZ, 0x1c1f ;  /* 0x001c1fff0b007589 */ /* 0x00072400000e0000 */
.L_x_337:
[----:B------:R-:W-:Y:S01]  /*7fc0*/  IMAD R34, R148, c[0x0][0x2c4], RZ ;  /* 0x0000b10094227a24 */ /* 0x000fe200078e02ff */
[----:B------:R-:W-:Y:S04]  /*7fd0*/  BSSY B0, `(.L_x_210) ;  /* 0x0000012000007945 */ /* 0x000fe80003800000 */
[----:B------:R-:W-:-:S13]  /*7fe0*/  ISETP.GE.AND P0, PT, R9, R34, PT ;  /* 0x000000220900720c */ /* 0x000fda0003f06270 */
[----:B------:R-:W-:Y:S05]  /*7ff0*/  @P0 BRA `(.L_x_211) ;  /* 0x000000f000000947 */ /* 0x000fea0003800000 */
[----:B---3--:R-:W3:Y:S04]  /*8000*/  LDL R2, [R1+0x28] ;  /* 0x0000280001027983 */ /* 0x008ee80000100800 */
[----:B----4-:R-:W4:Y:S01]  /*8010*/  LDL R12, [R1+0x24] ;  /* 0x00002400010c7983 */ /* 0x010f220000100800 */
[----:B------:R-:W-:-:S04]  /*8020*/  LEA R6, P0, R246, R0, 0x1 ;  /* 0x00000000f6067211 */ /* 0x000fc800078008ff */
[----:B--2---:R-:W-:Y:S02]  /*8030*/  LEA.HI.X R7, R246, R8, R247, 0x1, P0 ;  /* 0x00000008f6077211 */ /* 0x004fe400000f0cf7 */
[----:B------:R-:W-:-:S04]  /*8040*/  LEA R4, P0, R245, R0, 0x1 ;  /* 0x00000000f5047211 */ /* 0x000fc800078008ff */
[----:B---3--:R-:W-:Y:S02]  /*8050*/  LEA.HI.X R5, R245, R8, R2, 0x1, P0 ;  /* 0x00000008f5057211 */ /* 0x008fe400000f0c02 */
[----:B------:R-:W-:Y:S01]  /*8060*/  LEA R2, P0, R248, R0, 0x1 ;  /* 0x00000000f8027211 */ /* 0x000fe200078008ff */
[----:B------:R-:W-:-:S03]  /*8070*/  IMAD.SHL.U32 R0, R236, 0x2, RZ ;  /* 0x00000002ec007824 */ /* 0x000fc600078e00ff */
[----:B----4-:R-:W-:Y:S02]  /*8080*/  LEA.HI.X R3, R248, R8, R12, 0x1, P0 ;  /* 0x00000008f8037211 */ /* 0x010fe400000f0c0c */
[----:B------:R-:W-:Y:S01]  /*8090*/  @!PT LDS RZ, [RZ] ;  /* 0x00000000fffff984 */ /* 0x000fe20000000800 */
[----:B------:R-:W-:Y:S01]  /*80a0*/  @!PT LDS RZ, [RZ] ;  /* 0x00000000fffff984 */ /* 0x000fe20000000800 */
[----:B------:R-:W-:Y:S01]  /*80b0*/  @!PT LDS RZ, [RZ] ;  /* 0x00000000fffff984 */ /* 0x000fe20000000800 */
[----:B------:R2:W-:Y:S04]  /*80c0*/  LDGSTS.E.BYPASS.LTC128B.128 [R0+0x6080], [R6.64], !P2 ;  /* 0x0608000006007fae */ /* 0x0005e8000d101d46 */
[----:B------:R2:W-:Y:S04]  /*80d0*/  LDGSTS.E.BYPASS.LTC128B.128 [R0+0x8080], [R4.64], !P3 ;  /* 0x0808000004007fae */ /* 0x0005e8000d901d46 */
[----:B------:R2:W-:Y:S02]  /*80e0*/  LDGSTS.E.BYPASS.LTC128B.128 [R0+0xa080], [R2.64], !P4 ;  /* 0x0a08000002007fae */ /* 0x0005e4000e101d46 */
.L_x_211:
[----:B------:R-:W-:Y:S05]  /*80f0*/  BSYNC B0 ;  /* 0x0000000000007941 */ /* 0x000fea0003800000 */
.L_x_210:
[----:B------:R-:W-:Y:S05]  /*8100*/  BRA.DIV ~URZ, `(.L_x_212) ;  /* 0x0000faf27f007947 */ /* 0x000fea000b800000 */
[----:B--2---:R2:W1:Y:S04]  /*8110*/  SHFL.IDX PT, R8, R10, 0x1, 0x1c1f ;  /* 0x003c1f000a087f89 */ /* 0x00446800000e0000 */
[----:B----4-:R2:W4:Y:S02]  /*8120*/  SHFL.IDX PT, R0, R11, 0x1, 0x1c1f ;  /* 0x003c1f000b007f89 */ /* 0x01052400000e0000 */
.L_x_338:
[----:B------:R-:W-:Y:S01]  /*8130*/  IADD3 R2, R9, 0x20, RZ ;  /* 0x0000002009027810 */ /* 0x000fe20007ffe0ff */
[----:B------:R-:W-:Y:S03]  /*8140*/  BSSY B0, `(.L_x_213) ;  /* 0x0000012000007945 */ /* 0x000fe60003800000 */
[----:B------:R-:W-:-:S13]  /*8150*/  ISETP.GE.AND P0, PT, R2, R34, PT ;  /* 0x000000220200720c */ /* 0x000fda0003f06270 */
[----:B------:R-:W-:Y:S05]  /*8160*/  @P0 BRA `(.L_x_214) ;  /* 0x000000f000000947 */ /* 0x000fea0003800000 */
[----:B--2---:R-:W2:Y:S04]  /*8170*/  LDL R3, [R1+0x28] ;  /* 0x0000280001037983 */ /* 0x004ea80000100800 */
[----:B---3--:R-:W3:Y:S01]  /*8180*/  LDL R12, [R1+0x24] ;  /* 0x00002400010c7983 */ /* 0x008ee20000100800 */
[----:B----4-:R-:W-:-:S04]  /*8190*/  LEA R6, P0, R246, R0, 0x1 ;  /* 0x00000000f6067211 */ /* 0x010fc800078008ff */
[----:B-1----:R-:W-:Y:S02]  /*81a0*/  LEA.HI.X R7, R246, R8, R247, 0x1, P0 ;  /* 0x00000008f6077211 */ /* 0x002fe400000f0cf7 */
[----:B------:R-:W-:-:S04]  /*81b0*/  LEA R4, P0, R245, R0, 0x1 ;  /* 0x00000000f5047211 */ /* 0x000fc800078008ff */
[----:B--2---:R-:W-:Y:S02]  /*81c0*/  LEA.HI.X R5, R245, R8, R3, 0x1, P0 ;  /* 0x00000008f5057211 */ /* 0x004fe400000f0c03 */
[----:B------:R-:W-:Y:S01]  /*81d0*/  LEA R2, P0, R248, R0, 0x1 ;  /* 0x00000000f8027211 */ /* 0x000fe200078008ff */
[----:B------:R-:W-:-:S03]  /*81e0*/  IMAD.SHL.U32 R0, R236, 0x2, RZ ;  /* 0x00000002ec007824 */ /* 0x000fc600078e00ff */
[----:B---3--:R-:W-:Y:S02]  /*81f0*/  LEA.HI.X R3, R248, R8, R12, 0x1, P0 ;  /* 0x00000008f8037211 */ /* 0x008fe400000f0c0c */
[----:B------:R-:W-:Y:S01]  /*8200*/  @!PT LDS RZ, [RZ] ;  /* 0x00000000fffff984 */ /* 0x000fe20000000800 */
[----:B------:R-:W-:Y:S01]  /*8210*/  @!PT LDS RZ, [RZ] ;  /* 0x00000000fffff984 */ /* 0x000fe20000000800 */
[----:B------:R-:W-:Y:S01]  /*8220*/  @!PT LDS RZ, [RZ] ;  /* 0x00000000fffff984 */ /* 0x000fe20000000800 */
[----:B------:R1:W-:Y:S04]  /*8230*/  LDGSTS.E.BYPASS.LTC128B.128 [R0+0x6880], [R6.64], !P2 ;  /* 0x0688000006007fae */ /* 0x0003e8000d101d46 */
[----:B------:R1:W-:Y:S04]  /*8240*/  LDGSTS.E.BYPASS.LTC128B.128 [R0+0x8880], [R4.64], !P3 ;  /* 0x0888000004007fae */ /* 0x0003e8000d901d46 */
[----:B------:R1:W-:Y:S02]  /*8250*/  LDGSTS.E.BYPASS.LTC128B.128 [R0+0xa880], [R2.64], !P4 ;  /* 0x0a88000002007fae */ /* 0x0003e4000e101d46 */
.L_x_214:
[----:B------:R-:W-:Y:S05]  /*8260*/  BSYNC B0 ;  /* 0x0000000000007941 */ /* 0x000fea0003800000 */
.L_x_213:
[----:B------:R-:W-:Y:S05]  /*8270*/  BRA.DIV ~URZ, `(.L_x_215) ;  /* 0x0000fa427f007947 */ /* 0x000fea000b800000 */
[----:B-1----:R1:W2:Y:S02]  /*8280*/  SHFL.IDX PT, R8, R10, 0x2, 0x1c1f ;  /* 0x005c1f000a087f89 */ /* 0x0022a400000e0000 */
.L_x_339:
[----:B------:R-:W-:Y:S05]  /*8290*/  BRA.DIV ~URZ, `(.L_x_216) ;  /* 0x0000fa927f007947 */ /* 0x000fea000b800000 */
[----:B----4-:R4:W1:Y:S02]  /*82a0*/  SHFL.IDX PT, R0, R11, 0x2, 0x1c1f ;  /* 0x005c1f000b007f89 */ /* 0x01086400000e0000 */
.L_x_340:
[----:B------:R-:W-:Y:S01]  /*82b0*/  IADD3 R2, R9, 0x40, RZ ;  /* 0x0000004009027810 */ /* 0x000fe20007ffe0ff */
[----:B------:R-:W-:Y:S03]  /*82c0*/  BSSY B0, `(.L_x_217) ;  /* 0x0000012000007945 */ /* 0x000fe60003800000 */
[----:B------:R-:W-:-:S13]  /*82d0*/  ISETP.GE.AND P0, PT, R2, R34, PT ;  /* 0x000000220200720c */ /* 0x000fda0003f06270 */
[----:B------:R-:W-:Y:S05]  /*82e0*/  @P0 BRA `(.L_x_218) ;  /* 0x000000f000000947 */ /* 0x000fea0003800000 */
[----:B---3--:R-:W3:Y:S04]  /*82f0*/  LDL R3, [R1+0x28] ;  /* 0x0000280001037983 */ /* 0x008ee80000100800 */
[----:B----4-:R-:W4:Y:S01]  /*8300*/  LDL R12, [R1+0x24] ;  /* 0x00002400010c7983 */ /* 0x010f220000100800 */
[----:B-1----:R-:W-:-:S04]  /*8310*/  LEA R6, P0, R246, R0, 0x1 ;  /* 0x00000000f6067211 */ /* 0x002fc800078008ff */
        /* <DEDUP_REMOVED lines=12> */
.L_x_218:
[----:B------:R-:W-:Y:S05]  /*83e0*/  BSYNC B0 ;  /* 0x0000000000007941 */ /* 0x000fea0003800000 */
.L_x_217:
[----:B------:R-:W-:Y:S05]  /*83f0*/  BRA.DIV ~URZ, `(.L_x_219) ;  /* 0x0000f9927f007947 */ /* 0x000fea000b800000 */
[----:B--2---:R2:W3:Y:S04]  /*8400*/  SHFL.IDX PT, R8, R10, 0x3, 0x1c1f ;  /* 0x007c1f000a087f89 */ /* 0x0044e800000e0000 */
[----:B-1----:R2:W1:Y:S02]  /*8410*/  SHFL.IDX PT, R0, R11, 0x3, 0x1c1f ;  /* 0x007c1f000b007f89 */ /* 0x00246400000e0000 */
.L_x_341:
[----:B--2---:R-:W2:Y:S04]  /*8420*/  LDL R4, [R1+0x28] ;  /* 0x0000280001047983 */ /* 0x004ea80000100800 */
[----:B----4-:R-:W4:Y:S01]  /*8430*/  LDL R12, [R1+0x24] ;  /* 0x00002400010c7983 */ /* 0x010f220000100800 */
[----:B------:R-:W-:Y:S01]  /*8440*/  IADD3 R2, R9, 0x60, RZ ;  /* 0x0000006009027810 */ /* 0x000fe20007ffe0ff */
[----:B------:R-:W-:Y:S01]  /*8450*/  IMAD.MOV.U32 R57, RZ, RZ, 0x30 ;  /* 0x00000030ff397424 */ /* 0x000fe200078e00ff */
[----:B------:R-:W-:Y:S01]  /*8460*/  SHF.R.S32.HI R56, RZ, 0x1f, R118 ;  /* 0x0000001fff387819 */ /* 0x000fe20000011476 */
[----:B------:R-:W-:Y:S01]  /*8470*/  IMAD.MOV.U32 R128, RZ, RZ, R240 ;  /* 0x000000ffff807224 */ /* 0x000fe200078e00f0 */
[----:B------:R-:W-:Y:S01]  /*8480*/  ISETP.GE.AND P0, PT, R2, R34, PT ;  /* 0x000000220200720c */ /* 0x000fe20003f06270 */
[----:B------:R-:W-:-:S02]  /*8490*/  IMAD R57, R225, -0x30, R57 ;  /* 0xffffffd0e1397824 */ /* 0x000fc400078e0239 */
[----:B------:R-:W-:Y:S02]  /*84a0*/  IMAD R5, R56, c[0x0][0x1e0], RZ ;  /* 0x0000780038057a24 */ /* 0x000fe400078e02ff */
[----:B------:R-:W-:Y:S02]  /*84b0*/  IMAD.IADD R119, R154, 0x1, R57 ;  /* 0x000000019a777824 */ /* 0x000fe400078e0239 */
[----:B------:R-:W-:Y:S02]  /*84c0*/  IMAD R10, R118, c[0x0][0x1e4], R5 ;  /* 0x00007900760a7a24 */ /* 0x000fe400078e0205 */
[----:B------:R-:W-:Y:S01]  /*84d0*/  IMAD.MOV.U32 R129, RZ, RZ, R239 ;  /* 0x000000ffff817224 */ /* 0x000fe200078e00ef */
[----:B---3--:R-:W-:-:S03]  /*84e0*/  IMNMX R11, R119, 0x30, PT ;  /* 0x00000030770b7817 */ /* 0x008fc60003800200 */
[----:B-1----:R-:W-:Y:S01]  /*84f0*/  @!P0 LEA R2, P1, R246, R0, 0x1 ;  /* 0x00000000f6028211 */ /* 0x002fe200078208ff */
[----:B------:R-:W-:-:S03]  /*8500*/  @!P0 IMAD.SHL.U32 R9, R236, 0x2, RZ ;  /* 0x00000002ec098824 */ /* 0x000fc600078e00ff */
[----:B------:R-:W-:Y:S02]  /*8510*/  @!P0 LEA.HI.X R3, R246, R8, R247, 0x1, P1 ;  /* 0x00000008f6038211 */ /* 0x000fe400008f0cf7 */
[----:B------:R-:W-:-:S03]  /*8520*/  @!P0 LEA R6, P1, R245, R0, 0x1 ;  /* 0x00000000f5068211 */ /* 0x000fc600078208ff */
[----:B------:R-:W-:Y:S01]  /*8530*/  @!PT LDS RZ, [RZ] ;  /* 0x00000000fffff984 */ /* 0x000fe20000000800 */
[----:B------:R-:W-:Y:S01]  /*8540*/  @!PT LDS RZ, [RZ] ;  /* 0x00000000fffff984 */ /* 0x000fe20000000800 */
[----:B------:R-:W-:Y:S01]  /*8550*/  @!PT LDS RZ, [RZ] ;  /* 0x00000000fffff984 */ /* 0x000fe20000000800 */
[----:B------:R1:W-:Y:S02]  /*8560*/  @!P0 LDGSTS.E.BYPASS.LTC128B.128 [R9+0x7880], [R2.64], !P2 ;  /* 0x0788000002098fae */ /* 0x0003e4000d101d46 */
[----:B-1----:R-:W-:Y:S01]  /*8570*/  IMAD.WIDE.U32 R2, R118, c[0x0][0x1e0], RZ ;  /* 0x0000780076027a25 */ /* 0x002fe200078e00ff */
[----:B--2---:R-:W-:Y:S02]  /*8580*/  @!P0 LEA.HI.X R7, R245, R8, R4, 0x1, P1 ;  /* 0x00000008f5078211 */ /* 0x004fe400008f0c04 */
[C---:B------:R-:W-:Y:S01]  /*8590*/  @!P0 LEA R4, P1, R248.reuse, R0, 0x1 ;  /* 0x00000000f8048211 */ /* 0x040fe200078208ff */
[----:B------:R-:W-:Y:S02]  /*85a0*/  IMAD.IADD R0, R11, 0x1, -R238 ;  /* 0x000000010b007824 */ /* 0x000fe400078e0aee */
[----:B------:R1:W-:Y:S01]  /*85b0*/  @!P0 LDGSTS.E.BYPASS.LTC128B.128 [R9+0x9880], [R6.64], !P3 ;  /* 0x0988000006098fae */ /* 0x0003e2000d901d46 */
[----:B----4-:R-:W-:Y:S01]  /*85c0*/  @!P0 LEA.HI.X R5, R248, R8, R12, 0x1, P1 ;  /* 0x00000008f8058211 */ /* 0x010fe200008f0c0c */
[----:B------:R-:W-:Y:S01]  /*85d0*/  IMAD.MOV.U32 R8, RZ, RZ, 0x20 ;  /* 0x00000020ff087424 */ /* 0x000fe200078e00ff */
[----:B------:R-:W-:-:S02]  /*85e0*/  ISETP.GE.AND P1, PT, R0, 0x21, PT ;  /* 0x000000210000780c */ /* 0x000fc40003f26270 */
[----:B------:R-:W-:Y:S01]  /*85f0*/  ISETP.GE.AND P2, PT, R0, 0x1, PT ;  /* 0x000000010000780c */ /* 0x000fe20003f46270 */
[----:B------:R2:W-:Y:S01]  /*8600*/  @!P0 LDGSTS.E.BYPASS.LTC128B.128 [R9+0xb880], [R4.64], !P4 ;  /* 0x0b88000004098fae */ /* 0x0005e2000e101d46 */
[----:B------:R-:W-:Y:S01]  /*8610*/  IMAD.IADD R0, R3, 0x1, R10 ;  /* 0x0000000103007824 */ /* 0x000fe200078e020a */
[----:B------:R-:W-:Y:S01]  /*8620*/  ISETP.NE.AND P4, PT, R120, RZ, PT ;  /* 0x000000ff7800720c */ /* 0x000fe20003f85270 */
[----:B------:R-:W-:Y:S01]  /*8630*/  IMAD.WIDE.U32 R2, R2, 0x30, R128 ;  /* 0x0000003002027825 */ /* 0x000fe200078e0080 */
[----:B------:R-:W0:Y:S01]  /*8640*/  LDGDEPBAR ;  /* 0x00000000000079af */ /* 0x000e220000000000 */
[----:B------:R-:W-:Y:S02]  /*8650*/  WARPSYNC 0xffffffff ;  /* 0xffffffff00007948 */ /* 0x000fe40003800000 */
[----:B------:R-:W-:-:S04]  /*8660*/  IMAD R0, R0, 0x30, RZ ;  /* 0x0000003000007824 */ /* 0x000fc800078e02ff */
[----:B------:R-:W-:Y:S02]  /*8670*/  IMAD.IADD R0, R3, 0x1, R0 ;  /* 0x0000000103007824 */ /* 0x000fe400078e0200 */
[----:B-1----:R-:W-:Y:S01]  /*8680*/  IMAD.WIDE.U32 R6, R8, c[0x0][0x1e0], RZ ;  /* 0x0000780008067a25 */ /* 0x002fe200078e00ff */
[----:B------:R-:W-:Y:S04]  /*8690*/  BAR.SYNC.DEFER_BLOCKING 0x0 ;  /* 0x0000000000007b1d */ /* 0x000fe80000010000 */
[----:B------:R-:W-:Y:S01]  /*86a0*/  @P1 IADD3 R3, P0, R2, R6, RZ ;  /* 0x0000000602031210 */ /* 0x000fe20007f1e0ff */
[----:B--2---:R-:W-:Y:S01]  /*86b0*/  IMAD R5, R8, c[0x0][0x1e4], RZ ;  /* 0x0000790008057a24 */ /* 0x004fe200078e02ff */
[----:B------:R-:W-:-:S04]  /*86c0*/  @P2 LEA R4, P3, R2, c[0x0][0x1c8], 0x1 ;  /* 0x0000720002042a11 */ /* 0x000fc800078608ff */
[----:B------:R-:W-:Y:S02]  /*86d0*/  @P1 IADD3.X R6, R0, R7, R5, P0, !PT ;  /* 0x0000000700061210 */ /* 0x000fe400007fe405 */
[----:B------:R-:W-:Y:S01]  /*86e0*/  @P2 LEA.HI.X R5, R2, c[0x0][0x1cc], R0, 0x1, P3 ;  /* 0x0000730002052a11 */ /* 0x000fe200018f0c00 */
[----:B------:R-:W-:Y:S01]  /*86f0*/  @P1 IMAD.SHL.U32 R0, R236, 0x2, RZ ;  /* 0x00000002ec001824 */ /* 0x000fe200078e00ff */
[----:B------:R-:W-:-:S04]  /*8700*/  @P1 LEA R2, P0, R3, c[0x0][0x1c8], 0x1 ;  /* 0x0000720003021a11 */ /* 0x000fc800078008ff */
[----:B------:R-:W-:Y:S01]  /*8710*/  @P1 LEA.HI.X R3, R3, c[0x0][0x1cc], R6, 0x1, P0 ;  /* 0x0000730003031a11 */ /* 0x000fe200000f0c06 */
[----:B------:R-:W-:Y:S01]  /*8720*/  @P2 IMAD.SHL.U32 R6, R236, 0x2, RZ ;  /* 0x00000002ec062824 */ /* 0x000fe200078e00ff */
[----:B------:R-:W-:-:S04]  /*8730*/  ISETP.LT.AND P0, PT, RZ, c[0x0][0x27c], PT ;  /* 0x00009f00ff007a0c */ /* 0x000fc80003f01270 */
        /* <DEDUP_REMOVED lines=8> */
[----:B------:R1:W-:Y:S04]  /*87c0*/  @P1 LDGSTS.E.BYPASS.LTC128B.128 [R0+0x5c80], [R2.64+0x80], !P5 ;  /* 0x05c8008002001fae */ /* 0x0003e8000e901d46 */
[----:B------:R-:W0:Y:S01]  /*87d0*/  LDGDEPBAR ;  /* 0x00000000000079af */ /* 0x000e220000000000 */
[----:B------:R-:W-:Y:S05]  /*87e0*/  @P0 BRA `(.L_x_220) ;  /* 0x0000002000000947 */ /* 0x000fea0003800000 */
[----:B------:R-:W-:-:S04]  /*87f0*/  DEPBAR.LE SB0, 0x1 ;  /* 0x000080400000791a */ /* 0x000fc80000000000 */
[----:B------:R-:W-:Y:S05]  /*8800*/  BRA `(.L_x_221) ;  /* 0x0000575000007947 */ /* 0x000fea0003800000 */
.L_x_220:
[----:B------:R-:W2:Y:S01]  /*8810*/  LDL R58, [R1+0x4] ;  /* 0x00000400013a7983 */ /* 0x000ea20000100800 */
[----:B-1---5:R-:W-:Y:S01]  /*8820*/  SHF.R.S32.HI R0, RZ, 0x1f, R135 ;  /* 0x0000001fff007819 */ /* 0x022fe20000011487 */
[----:B------:R-:W-:Y:S01]  /*8830*/  ULDC.U8 UR4, c[0x0][0x298] ;  /* 0x0000a60000047ab9 */ /* 0x000fe20000000000 */
[C---:B------:R-:W-:Y:S01]  /*8840*/  IMAD.WIDE.U32 R2, R135.reuse, c[0x0][0x280], RZ ;  /* 0x0000a00087027a25 */ /* 0x040fe200078e00ff */
[----:B------:R-:W-:Y:S01]  /*8850*/  ISETP.NE.AND P2, PT, RZ, UR4, PT ;  /* 0x00000004ff007c0c */ /* 0x000fe2000bf45270 */
[----:B------:R-:W-:Y:S02]  /*8860*/  BSSY B2, `(.L_x_221) ;  /* 0x000056f000027945 */ /* 0x000fe40003800000 */
[----:B------:R-:W-:Y:S01]  /*8870*/  IMAD R6, R0, c[0x0][0x280], RZ ;  /* 0x0000a00000067a24 */ /* 0x000fe200078e02ff */
[----:B------:R-:W-:Y:S01]  /*8880*/  LEA R7, P1, R2, c[0x0][0x270], 0x1 ;  /* 0x00009c0002077a11 */ /* 0x000fe200078208ff */
[----:B------:R-:W-:Y:S02]  /*8890*/  IMAD R0, R0, c[0x0][0x290], RZ ;  /* 0x0000a40000007a24 */ /* 0x000fe400078e02ff */
[----:B------:R-:W-:-:S02]  /*88a0*/  IMAD R6, R135, c[0x0][0x284], R6 ;  /* 0x0000a10087067a24 */ /* 0x000fc400078e0206 */
[----:B------:R-:W-:-:S03]  /*88b0*/  IMAD.WIDE.U32 R4, R135, c[0x0][0x290], RZ ;  /* 0x0000a40087047a25 */ /* 0x000fc600078e00ff */
[----:B------:R-:W-:Y:S01]  /*88c0*/  IADD3 R3, R6, R3, RZ ;  /* 0x0000000306037210 */ /* 0x000fe20007ffe0ff */
[----:B------:R-:W-:Y:S01]  /*88d0*/  IMAD R0, R135, c[0x0][0x294], R0 ;  /* 0x0000a50087007a24 */ /* 0x000fe200078e0200 */
[----:B------:R-:W-:-:S04]  /*88e0*/  LEA R8, P0, R4, c[0x0][0x288], 0x1 ;  /* 0x0000a20004087a11 */ /* 0x000fc800078008ff */
[----:B------:R-:W-:Y:S02]  /*88f0*/  IADD3 R5, R0, R5, RZ ;  /* 0x0000000500057210 */ /* 0x000fe40007ffe0ff */
[----:B------:R-:W-:Y:S02]  /*8900*/  LEA.HI.X R0, R2, c[0x0][0x274], R3, 0x1, P1 ;  /* 0x00009d0002007a11 */ /* 0x000fe400008f0c03 */
[----:B------:R-:W-:Y:S02]  /*8910*/  LEA.HI.X R2, R4, c[0x0][0x28c], R5, 0x1, P0 ;  /* 0x0000a30004027a11 */ /* 0x000fe400000f0c05 */
[----:B--2---:R-:W-:Y:S01]  /*8920*/  LEA R6, R58, R237, 0x7 ;  /* 0x000000ed3a067211 */ /* 0x004fe200078e38ff */
[----:B------:R-:W-:Y:S05]  /*8930*/  @!P2 BRA `(.L_x_222) ;  /* 0x000029b00000a947 */ /* 0x000fea0003800000 */
[----:B------:R-:W-:Y:S01]  /*8940*/  ISETP.GE.AND P0, PT, R6, R34, PT ;  /* 0x000000220600720c */ /* 0x000fe20003f06270 */
[----:B------:R-:W1:Y:S01]  /*8950*/  SHFL.IDX PT, R3, R2, RZ, 0x1e1f ;  /* 0x001e1fff02037589 */ /* 0x000e6200000e0000 */
[----:B------:R-:W-:Y:S01]  /*8960*/  BSSY B0, `(.L_x_223) ;  /* 0x0000050000007945 */ /* 0x000fe20003800000 */
[----:B------:R-:W-:Y:S01]  /*8970*/  CS2R R28, SRZ ;  /* 0x00000000001c7805 */ /* 0x000fe2000001ff00 */
[----:B------:R-:W-:Y:S01]  /*8980*/  CS2R R26, SRZ ;  /* 0x00000000001a7805 */ /* 0x000fe2000001ff00 */
[----:B------:R-:W2:Y:S01]  /*8990*/  SHFL.IDX PT, R5, R0, RZ, 0x1e1f ;  /* 0x001e1fff00057589 */ /* 0x000ea200000e0000 */
[----:B------:R-:W-:Y:S01]  /*89a0*/  CS2R R24, SRZ ;  /* 0x0000000000187805 */ /* 0x000fe2000001ff00 */
[----:B------:R-:W-:Y:S01]  /*89b0*/  CS2R R22, SRZ ;  /* 0x0000000000167805 */ /* 0x000fe2000001ff00 */
[----:B------:R-:W-:Y:S01]  /*89c0*/  CS2R R20, SRZ ;  /* 0x0000000000147805 */ /* 0x000fe2000001ff00 */
[----:B------:R3:W4:Y:S01]  /*89d0*/  SHFL.IDX PT, R4, R7, RZ, 0x1e1f ;  /* 0x001e1fff07047589 */ /* 0x00072200000e0000 */
[----:B------:R-:W-:Y:S01]  /*89e0*/  CS2R R18, SRZ ;  /* 0x0000000000127805 */ /* 0x000fe2000001ff00 */
[----:B------:R-:W-:Y:S01]  /*89f0*/  CS2R R16, SRZ ;  /* 0x0000000000107805 */ /* 0x000fe2000001ff00 */
[----:B------:R-:W-:Y:S01]  /*8a00*/  CS2R R14, SRZ ;  /* 0x00000000000e7805 */ /* 0x000fe2000001ff00 */
[----:B------:R5:W1:Y:S01]  /*8a10*/  SHFL.IDX PT, R2, R8, RZ, 0x1e1f ;  /* 0x001e1fff08027589 */ /* 0x000a6200000e0000 */
[----:B------:R-:W-:Y:S01]  /*8a20*/  CS2R R12, SRZ ;  /* 0x00000000000c7805 */ /* 0x000fe2000001ff00 */
[----:B------:R-:W-:Y:S01]  /*8a30*/  CS2R R10, SRZ ;  /* 0x00000000000a7805 */ /* 0x000fe2000001ff00 */
[----:B---3--:R-:W-:Y:S01]  /*8a40*/  CS2R R6, SRZ ;  /* 0x0000000000067805 */ /* 0x008fe2000001ff00 */
[----:B-----5:R-:W-:Y:S01]  /*8a50*/  CS2R R8, SRZ ;  /* 0x0000000000087805 */ /* 0x020fe2000001ff00 */
[----:B------:R-:W-:Y:S05]  /*8a60*/  @P0 BRA `(.L_x_224) ;  /* 0x000003f000000947 */ /* 0x000fea0003800000 */
[----:B-12-4-:R-:W2:Y:S04]  /*8a70*/  LDL R32, [R1+0x78] ;  /* 0x0000780001207983 */ /* 0x016ea80000100800 */
[----:B------:R-:W3:Y:S04]  /*8a80*/  LDL R31, [R1+0x74] ;  /* 0x00007400011f7983 */ /* 0x000ee80000100800 */
[----:B------:R-:W4:Y:S01]  /*8a90*/  LDL R30, [R1+0x70] ;  /* 0x00007000011e7983 */ /* 0x000f220000100800 */
[C---:B------:R-:W-:Y:S01]  /*8aa0*/  ISETP.GE.AND P1, PT, R157.reuse, c[0x0][0x27c], PT ;  /* 0x00009f009d007a0c */ /* 0x040fe20003f26270 */
[----:B------:R-:W-:Y:S01]  /*8ab0*/  IMAD.SHL.U32 R0, R157, 0x2, RZ ;  /* 0x000000029d007824 */ /* 0x000fe200078e00ff */
[----:B------:R-:W-:Y:S01]  /*8ac0*/  ISETP.GE.AND P0, PT, R159, c[0x0][0x27c], PT ;  /* 0x00009f009f007a0c */ /* 0x000fe20003f06270 */
[----:B------:R-:W-:Y:S01]  /*8ad0*/  CS2R R22, SRZ ;  /* 0x0000000000167805 */ /* 0x000fe2000001ff00 */
[----:B------:R-:W-:-:S09]  /*8ae0*/  CS2R R10, SRZ ;  /* 0x00000000000a7805 */ /* 0x000fd2000001ff00 */
[-C--:B------:R-:W-:Y:S02]  /*8af0*/  @!P1 IADD3 R8, P2, R4, R0.reuse, RZ ;  /* 0x0000000004089210 */ /* 0x080fe40007f5e0ff */
[----:B------:R-:W-:Y:S01]  /*8b00*/  @!P1 IADD3 R6, P3, R2, R0, RZ ;  /* 0x0000000002069210 */ /* 0x000fe20007f7e0ff */
[----:B------:R-:W-:Y:S01]  /*8b10*/  IMAD.SHL.U32 R0, R159, 0x2, RZ ;  /* 0x000000029f007824 */ /* 0x000fe200078e00ff */
[----:B------:R-:W-:Y:S01]  /*8b20*/  CS2R R24, SRZ ;  /* 0x0000000000187805 */ /* 0x000fe2000001ff00 */
[----:B------:R-:W-:Y:S01]  /*8b30*/  CS2R R12, SRZ ;  /* 0x00000000000c7805 */ /* 0x000fe2000001ff00 */
[----:B------:R-:W-:Y:S01]  /*8b40*/  CS2R R26, SRZ ;  /* 0x00000000001a7805 */ /* 0x000fe2000001ff00 */
[--C-:B--2---:R-:W-:Y:S01]  /*8b50*/  @!P1 IMAD.X R9, R5, 0x1, R32.reuse, P2 ;  /* 0x0000000105099824 */ /* 0x104fe200010e0620 */
[----:B------:R-:W-:Y:S01]  /*8b60*/  ISETP.GE.AND P2, PT, R156, c[0x0][0x27c], PT ;  /* 0x00009f009c007a0c */ /* 0x000fe20003f46270 */
[----:B------:R-:W-:Y:S02]  /*8b70*/  @!P1 IMAD.X R7, R3, 0x1, R32, P3 ;  /* 0x0000000103079824 */ /* 0x000fe400018e0620 */
[----:B------:R-:W2:Y:S04]  /*8b80*/  LDL R32, [R1+0x6c] ;  /* 0x00006c0001207983 */ /* 0x000ea80000100800 */
[----:B------:R1:W5:Y:S04]  /*8b90*/  @!P1 LD.E.64 R22, [R8.64] ;  /* 0x0000000608169980 */ /* 0x000368000c101b00 */
[----:B------:R3:W5:Y:S01]  /*8ba0*/  @!P1 LD.E.64 R10, [R6.64] ;  /* 0x00000006060a9980 */ /* 0x000762000c101b00 */
[----:B-1----:R-:W-:-:S02]  /*8bb0*/  @!P0 IADD3 R8, P3, R4, R0, RZ ;  /* 0x0000000004088210 */ /* 0x002fc40007f7e0ff */
[----:B---3--:R-:W-:-:S03]  /*8bc0*/  @!P0 IADD3 R6, P1, R2, R0, RZ ;  /* 0x0000000002068210 */ /* 0x008fc60007f3e0ff */
[--C-:B------:R-:W-:Y:S02]  /*8bd0*/  @!P0 IMAD.X R9, R5, 0x1, R31.reuse, P3 ;  /* 0x0000000105098824 */ /* 0x100fe400018e061f */
[----:B------:R-:W-:Y:S02]  /*8be0*/  IMAD.SHL.U32 R0, R156, 0x2, RZ ;  /* 0x000000029c007824 */ /* 0x000fe400078e00ff */
[----:B------:R-:W-:Y:S01]  /*8bf0*/  @!P0 IMAD.X R7, R3, 0x1, R31, P1 ;  /* 0x0000000103078824 */ /* 0x000fe200008e061f */
[----:B------:R1:W5:Y:S01]  /*8c00*/  @!P0 LD.E.64 R24, [R8.64] ;  /* 0x0000000608188980 */ /* 0x000362000c101b00 */
[----:B------:R-:W-:-:S03]  /*8c10*/  ISETP.GE.AND P3, PT, R122, c[0x0][0x27c], PT ;  /* 0x00009f007a007a0c */ /* 0x000fc60003f66270 */
[----:B------:R3:W5:Y:S01]  /*8c20*/  @!P0 LD.E.64 R12, [R6.64] ;  /* 0x00000006060c8980 */ /* 0x000762000c101b00 */
[----:B------:R-:W-:Y:S01]  /*8c30*/  CS2R R14, SRZ ;  /* 0x00000000000e7805 */ /* 0x000fe2000001ff00 */
[----:B-1----:R-:W-:-:S05]  /*8c40*/  @!P2 IADD3 R8, P1, R4, R0, RZ ;  /* 0x000000000408a210 */ /* 0x002fca0007f3e0ff */
[--C-:B----4-:R-:W-:Y:S01]  /*8c50*/  @!P2 IMAD.X R9, R5, 0x1, R30.reuse, P1 ;  /* 0x000000010509a824 */ /* 0x110fe200008e061e */
[C---:B------:R-:W-:Y:S02]  /*8c60*/  ISETP.GE.AND P1, PT, R121.reuse, c[0x0][0x27c], PT ;  /* 0x00009f0079007a0c */ /* 0x040fe40003f26270 */
[----:B---3--:R-:W-:Y:S01]  /*8c70*/  @!P2 IADD3 R6, P0, R2, R0, RZ ;  /* 0x000000000206a210 */ /* 0x008fe20007f1e0ff */
[----:B------:R-:W-:Y:S01]  /*8c80*/  IMAD.SHL.U32 R0, R121, 0x2, RZ ;  /* 0x0000000279007824 */ /* 0x000fe200078e00ff */
[----:B------:R1:W5:Y:S03]  /*8c90*/  @!P2 LD.E.64 R26, [R8.64] ;  /* 0x00000006081aa980 */ /* 0x000366000c101b00 */
[----:B------:R-:W-:Y:S01]  /*8ca0*/  @!P2 IMAD.X R7, R3, 0x1, R30, P0 ;  /* 0x000000010307a824 */ /* 0x000fe200000e061e */
[----:B------:R-:W-:-:S04]  /*8cb0*/  ISETP.GE.AND P0, PT, R158, c[0x0][0x27c], PT ;  /* 0x00009f009e007a0c */ /* 0x000fc80003f06270 */
[----:B------:R3:W5:Y:S01]  /*8cc0*/  @!P2 LD.E.64 R14, [R6.64] ;  /* 0x00000006060ea980 */ /* 0x000762000c101b00 */
[----:B------:R-:W-:Y:S01]  /*8cd0*/  @!P3 IMAD.WIDE R20, R122, 0x2, R2 ;  /* 0x000000027a14b825 */ /* 0x000fe200078e0202 */
[----:B------:R-:W-:-:S03]  /*8ce0*/  CS2R R18, SRZ ;  /* 0x0000000000127805 */ /* 0x000fc6000001ff00 */
[----:B------:R-:W-:-:S05]  /*8cf0*/  @!P3 IMAD.WIDE R16, R122, 0x2, R4 ;  /* 0x000000027a10b825 */ /* 0x000fca00078e0204 */
[----:B------:R4:W5:Y:S01]  /*8d00*/  @!P3 LD.E.64 R18, [R16.64] ;  /* 0x000000061012b980 */ /* 0x000962000c101b00 */
[----:B-1----:R-:W-:-:S04]  /*8d10*/  SHF.R.S32.HI R8, RZ, 0x1f, R121 ;  /* 0x0000001fff087819 */ /* 0x002fc80000011479 */
[----:B------:R-:W-:Y:S02]  /*8d20*/  SHF.L.U64.HI R28, R121, 0x1, R8 ;  /* 0x00000001791c7819 */ /* 0x000fe40000010208 */
[----:B------:R-:W-:Y:S01]  /*8d30*/  @!P1 IADD3 R8, P2, R4, R0, RZ ;  /* 0x0000000004089210 */ /* 0x000fe20007f5e0ff */
[----:B---3--:R-:W-:-:S04]  /*8d40*/  CS2R R6, SRZ ;  /* 0x0000000000067805 */ /* 0x008fc8000001ff00 */
[--C-:B------:R-:W-:Y:S01]  /*8d50*/  @!P1 IMAD.X R9, R5, 0x1, R28.reuse, P2 ;  /* 0x0000000105099824 */ /* 0x100fe200010e061c */
[----:B------:R-:W-:Y:S01]  /*8d60*/  @!P1 IADD3 R30, P2, R2, R0, RZ ;  /* 0x00000000021e9210 */ /* 0x000fe20007f5e0ff */
[----:B------:R-:W-:Y:S01]  /*8d70*/  IMAD.SHL.U32 R0, R158, 0x2, RZ ;  /* 0x000000029e007824 */ /* 0x000fe200078e00ff */
[----:B------:R1:W5:Y:S03]  /*8d80*/  @!P3 LD.E.64 R6, [R20.64] ;  /* 0x000000061406b980 */ /* 0x000366000c101b00 */
[----:B------:R-:W-:Y:S01]  /*8d90*/  @!P1 IMAD.X R31, R3, 0x1, R28, P2 ;  /* 0x00000001031f9824 */ /* 0x000fe200010e061c */
[-C--:B------:R-:W-:Y:S02]  /*8da0*/  @!P0 IADD3 R4, P3, R4, R0.reuse, RZ ;  /* 0x0000000004048210 */ /* 0x080fe40007f7e0ff */
[----:B------:R-:W-:Y:S01]  /*8db0*/  @!P0 IADD3 R2, P2, R2, R0, RZ ;  /* 0x0000000002028210 */ /* 0x000fe20007f5e0ff */
[----:B------:R-:W-:Y:S01]  /*8dc0*/  CS2R R28, SRZ ;  /* 0x00000000001c7805 */ /* 0x000fe2000001ff00 */
[----:B----4-:R-:W-:Y:S01]  /*8dd0*/  CS2R R16, SRZ ;  /* 0x0000000000107805 */ /* 0x010fe2000001ff00 */
[----:B-1----:R-:W-:-:S06]  /*8de0*/  CS2R R20, SRZ ;  /* 0x0000000000147805 */ /* 0x002fcc000001ff00 */
[----:B------:R1:W5:Y:S02]  /*8df0*/  @!P1 LD.E.64 R20, [R8.64] ;  /* 0x0000000608149980 */ /* 0x000364000c101b00 */
[----:B-1----:R-:W-:-:S06]  /*8e00*/  CS2R R8, SRZ ;  /* 0x0000000000087805 */ /* 0x002fcc000001ff00 */
[----:B------:R1:W5:Y:S01]  /*8e10*/  @!P1 LD.E.64 R8, [R30.64] ;  /* 0x000000061e089980 */ /* 0x000362000c101b00 */
[--C-:B--2---:R-:W-:Y:S02]  /*8e20*/  @!P0 IMAD.X R5, R5, 0x1, R32.reuse, P3 ;  /* 0x0000000105058824 */ /* 0x104fe400018e0620 */
[----:B------:R-:W-:-:S03]  /*8e30*/  @!P0 IMAD.X R3, R3, 0x1, R32, P2 ;  /* 0x0000000103038824 */ /* 0x000fc600010e0620 */
[----:B------:R1:W5:Y:S04]  /*8e40*/  @!P0 LD.E.64 R28, [R4.64] ;  /* 0x00000006041c8980 */ /* 0x000368000c101b00 */
[----:B------:R1:W5:Y:S02]  /*8e50*/  @!P0 LD.E.64 R16, [R2.64] ;  /* 0x0000000602108980 */ /* 0x000364000c101b00 */
.L_x_224:
[----:B-12-4-:R-:W-:Y:S05]  /*8e60*/  BSYNC B0 ;  /* 0x0000000000007941 */ /* 0x016fea0003800000 */
.L_x_223:
[--C-:B-----5:R-:W-:Y:S01]  /*8e70*/  IMAD.MOV.U32 R42, RZ, RZ, R25.reuse ;  /* 0x000000ffff2a7224 */ /* 0x120fe200078e0019 */
[----:B------:R-:W-:Y:S01]  /*8e80*/  SHF.R.U32.HI R2, RZ, 0x10, R25 ;  /* 0x00000010ff027819 */ /* 0x000fe20000011619 */
[----:B------:R-:W-:Y:S01]  /*8e90*/  IMAD.MOV.U32 R36, RZ, RZ, R28 ;  /* 0x000000ffff247224 */ /* 0x000fe200078e001c */
[--C-:B------:R-:W-:Y:S01]  /*8ea0*/  SHF.R.U64 R33, R28, 0x10, R29.reuse ;  /* 0x000000101c217819 */ /* 0x100fe2000000121d */
[--C-:B------:R-:W-:Y:S01]  /*8eb0*/  IMAD.MOV.U32 R35, RZ, RZ, R29.reuse ;  /* 0x000000ffff237224 */ /* 0x100fe200078e001d */
[----:B------:R-:W-:Y:S01]  /*8ec0*/  SHF.R.U32.HI R28, RZ, 0x10, R29 ;  /* 0x00000010ff1c7819 */ /* 0x000fe2000001161d */
[----:B------:R-:W-:Y:S01]  /*8ed0*/  IMAD.MOV.U32 R31, RZ, RZ, R6 ;  /* 0x000000ffff1f7224 */ /* 0x000fe200078e0006 */
[----:B------:R-:W-:Y:S01]  /*8ee0*/  PRMT R42, R42, 0x5410, R2 ;  /* 0x000054102a2a7816 */ /* 0x000fe20000000002 */
[----:B------:R-:W-:Y:S01]  /*8ef0*/  IMAD R2, R58, -0x80, R34 ;  /* 0xffffff803a027824 */ /* 0x000fe200078e0222 */
[----:B------:R-:W-:Y:S01]  /*8f00*/  SHF.R.U64 R29, R6, 0x10, R7 ;  /* 0x00000010061d7819 */ /* 0x000fe20000001207 */
[--C-:B------:R-:W-:Y:S01]  /*8f10*/  IMAD.MOV.U32 R5, RZ, RZ, R17.reuse ;  /* 0x000000ffff057224 */ /* 0x100fe200078e0011 */
[--C-:B------:R-:W-:Y:S01]  /*8f20*/  SHF.R.U64 R4, R16, 0x10, R17.reuse ;  /* 0x0000001010047819 */ /* 0x100fe20000001211 */
[----:B------:R-:W-:Y:S01]  /*8f30*/  IMAD.MOV.U32 R51, RZ, RZ, R20 ;  /* 0x000000ffff337224 */ /* 0x000fe200078e0014 */
[----:B------:R-:W-:Y:S01]  /*8f40*/  SHF.R.U32.HI R0, RZ, 0x10, R17 ;  /* 0x00000010ff007819 */ /* 0x000fe20000011611 */
[----:B------:R-:W-:Y:S01]  /*8f50*/  IMAD.MOV.U32 R50, RZ, RZ, R21 ;  /* 0x000000ffff327224 */ /* 0x000fe200078e0015 */
[----:B------:R-:W-:Y:S01]  /*8f60*/  PRMT R17, R31, 0x5410, R29 ;  /* 0x000054101f117816 */ /* 0x000fe2000000001d */
[----:B------:R-:W-:Y:S01]  /*8f70*/  IMAD.MOV.U32 R46, RZ, RZ, R23 ;  /* 0x000000ffff2e7224 */ /* 0x000fe200078e0017 */
[----:B------:R-:W-:Y:S01]  /*8f80*/  IMNMX R29, R2, 0x80, PT ;  /* 0x00000080021d7817 */ /* 0x000fe20003800200 */
[----:B------:R-:W-:Y:S01]  /*8f90*/  IMAD.MOV.U32 R38, RZ, RZ, R26 ;  /* 0x000000ffff267224 */ /* 0x000fe200078e001a */
[----:B------:R-:W-:Y:S01]  /*8fa0*/  SHF.R.U64 R49, R20, 0x10, R21 ;  /* 0x0000001014317819 */ /* 0x000fe20000001215 */
[----:B------:R-:W-:Y:S01]  /*8fb0*/  IMAD.MOV.U32 R39, RZ, RZ, R27 ;  /* 0x000000ffff277224 */ /* 0x000fe200078e001b */
[----:B------:R-:W-:Y:S01]  /*8fc0*/  ISETP.GE.AND P0, PT, R237, R29, PT ;  /* 0x0000001ded00720c */ /* 0x000fe20003f06270 */
[----:B------:R-:W-:Y:S01]  /*8fd0*/  IMAD.MOV.U32 R54, RZ, RZ, R18 ;  /* 0x000000ffff367224 */ /* 0x000fe200078e0012 */
[----:B------:R-:W-:Y:S01]  /*8fe0*/  SHF.R.U32.HI R44, RZ, 0x10, R21 ;  /* 0x00000010ff2c7819 */ /* 0x000fe20000011615 */
[----:B------:R-:W-:Y:S01]  /*8ff0*/  IMAD.MOV.U32 R53, RZ, RZ, R19 ;  /* 0x000000ffff357224 */ /* 0x000fe200078e0013 */
[--C-:B------:R-:W-:Y:S01]  /*9000*/  SHF.R.U64 R45, R22, 0x10, R23.reuse ;  /* 0x00000010162d7819 */ /* 0x100fe20000001217 */
[----:B------:R-:W-:Y:S01]  /*9010*/  IMAD.MOV.U32 R47, RZ, RZ, R22 ;  /* 0x000000ffff2f7224 */ /* 0x000fe200078e0016 */
[----:B------:R-:W-:Y:S01]  /*9020*/  SHF.R.U32.HI R40, RZ, 0x10, R23 ;  /* 0x00000010ff287819 */ /* 0x000fe20000011617 */
[----:B------:R-:W-:Y:S01]  /*9030*/  IMAD.MOV.U32 R43, RZ, RZ, R24 ;  /* 0x000000ffff2b7224 */ /* 0x000fe200078e0018 */
[----:B------:R-:W-:Y:S01]  /*9040*/  SHF.R.U64 R41, R24, 0x10, R25 ;  /* 0x0000001018297819 */ /* 0x000fe20000001219 */
[----:B------:R-:W-:Y:S01]  /*9050*/  IMAD.MOV.U32 R23, RZ, RZ, R10 ;  /* 0x000000ffff177224 */ /* 0x000fe200078e000a */
[----:B------:R-:W-:Y:S01]  /*9060*/  SHF.R.U64 R37, R26, 0x10, R27 ;  /* 0x000000101a257819 */ /* 0x000fe2000000121b */
[----:B------:R-:W-:Y:S01]  /*9070*/  IMAD.MOV.U32 R26, RZ, RZ, R9 ;  /* 0x000000ffff1a7224 */ /* 0x000fe200078e0009 */
[----:B------:R-:W-:Y:S01]  /*9080*/  SHF.R.U32.HI R32, RZ, 0x10, R27 ;  /* 0x00000010ff207819 */ /* 0x000fe2000001161b */
[----:B------:R-:W-:Y:S01]  /*9090*/  IMAD.MOV.U32 R27, RZ, RZ, R8 ;  /* 0x000000ffff1b7224 */ /* 0x000fe200078e0008 */
[----:B------:R-:W-:Y:S01]  /*90a0*/  SHF.R.U64 R52, R18, 0x10, R19 ;  /* 0x0000001012347819 */ /* 0x000fe20000001213 */
        /* <DEDUP_REMOVED lines=9> */
[----:B------:R-:W-:Y:S01]  /*9140*/  SHF.R.U32.HI R24, RZ, 0x10, R7 ;  /* 0x00000010ff187819 */ /* 0x000fe20000011607 */
[----:B------:R-:W-:Y:S01]  /*9150*/  IMAD.MOV.U32 R9, RZ, RZ, R15 ;  /* 0x000000ffff097224 */ /* 0x000fe200078e000f */
[----:B------:R-:W-:Y:S01]  /*9160*/  SHF.R.U32.HI R11, RZ, 0x10, R11 ;  /* 0x00000010ff0b7819 */ /* 0x000fe2000001160b */
[----:B------:R-:W-:Y:S01]  /*9170*/  IMAD.MOV.U32 R6, RZ, RZ, R16 ;  /* 0x000000ffff067224 */ /* 0x000fe200078e0010 */
[----:B------:R-:W-:Y:S01]  /*9180*/  SHF.R.U64 R12, R12, 0x10, R13 ;  /* 0x000000100c0c7819 */ /* 0x000fe2000000120d */
[----:B------:R-:W-:-:S04]  /*9190*/  DEPBAR.LE SB0, 0x1 ;  /* 0x000080400000791a */ /* 0x000fc80000000000 */
[----:B------:R-:W-:Y:S01]  /*91a0*/  SHF.R.U32.HI R7, RZ, 0x10, R13 ;  /* 0x00000010ff077819 */ /* 0x000fe2000001160d */
[----:B------:R-:W-:Y:S01]  /*91b0*/  BSSY B1, `(.L_x_225) ;  /* 0x0000115000017945 */ /* 0x000fe20003800000 */
[--C-:B------:R-:W-:Y:S02]  /*91c0*/  SHF.R.U64 R8, R14, 0x10, R15.reuse ;  /* 0x000000100e087819 */ /* 0x100fe4000000120f */
[----:B------:R-:W-:Y:S02]  /*91d0*/  SHF.R.U32.HI R3, RZ, 0x10, R15 ;  /* 0x00000010ff037819 */ /* 0x000fe4000001160f */
[----:B------:R-:W-:Y:S02]  /*91e0*/  PRMT R35, R35, 0x5410, R28 ;  /* 0x0000541023237816 */ /* 0x000fe4000000001c */
[----:B------:R-:W-:Y:S02]  /*91f0*/  PRMT R25, R27, 0x5410, R25 ;  /* 0x000054101b197816 */ /* 0x000fe40000000019 */
[----:B------:R-:W-:-:S02]  /*9200*/  PRMT R20, R26, 0x5410, R20 ;  /* 0x000054101a147816 */ /* 0x000fc40000000014 */
[----:B------:R-:W-:Y:S02]  /*9210*/  PRMT R21, R23, 0x5410, R21 ;  /* 0x0000541017157816 */ /* 0x000fe40000000015 */
[----:B------:R-:W-:Y:S02]  /*9220*/  PRMT R52, R54, 0x5410, R52 ;  /* 0x0000541036347816 */ /* 0x000fe40000000034 */
[----:B------:R-:W-:Y:S02]  /*9230*/  PRMT R48, R53, 0x5410, R48 ;  /* 0x0000541035307816 */ /* 0x000fe40000000030 */
        /* <DEDUP_REMOVED lines=15> */
[----:B------:R-:W-:Y:S01]  /*9330*/  PRMT R28, R5, 0x5410, R0 ;  /* 0x00005410051c7816 */ /* 0x000fe20000000000 */
[----:B------:R-:W-:Y:S06]  /*9340*/  BAR.SYNC.DEFER_BLOCKING 0x0 ;  /* 0x0000000000007b1d */ /* 0x000fec0000010000 */
[----:B------:R-:W-:Y:S05]  /*9350*/  @P0 BRA `(.L_x_226) ;  /* 0x00000fa000000947 */ /* 0x000fea0003800000 */
[----:B------:R-:W-:Y:S01]  /*9360*/  ISETP.GE.AND P0, PT, R122, c[0x0][0x27c], PT ;  /* 0x00009f007a007a0c */ /* 0x000fe20003f06270 */
[----:B------:R-:W-:-:S12]  /*9370*/  BSSY B0, `(.L_x_227) ;  /* 0x0000028000007945 */ /* 0x000fd80003800000 */
[----:B------:R-:W-:Y:S05]  /*9380*/  @P0 BRA `(.L_x_228) ;  /* 0x0000026000000947 */ /* 0x000fea0003800000 */
[----:B------:R-:W1:Y:S01]  /*9390*/  LDS.128 R4, [R229+0x4800] ;  /* 0x00480000e5047984 */ /* 0x000e620000000c00 */
[C---:B------:R-:W-:Y:S01]  /*93a0*/  SHF.L.U32 R3, R52.reuse, 0x10, RZ ;  /* 0x0000001034037819 */ /* 0x040fe200000006ff */
[----:B------:R-:W-:Y:S01]  /*93b0*/  IMAD.U32 R0, R17, 0x10000, RZ ;  /* 0x0001000011007824 */ /* 0x000fe200078e00ff */
[----:B------:R-:W-:Y:S02]  /*93c0*/  LOP3.LUT R2, R52, 0xffff0000, RZ, 0xc0, !PT ;  /* 0xffff000034027812 */ /* 0x000fe400078ec0ff */
[C---:B-1----:R-:W-:Y:S01]  /*93d0*/  SHF.L.U32 R9, R4.reuse, 0x10, RZ ;  /* 0x0000001004097819 */ /* 0x042fe200000006ff */
[----:B------:R-:W-:Y:S01]  /*93e0*/  IMAD.U32 R10, R7, 0x10000, RZ ;  /* 0x00010000070a7824 */ /* 0x000fe200078e00ff */
[----:B------:R-:W-:Y:S02]  /*93f0*/  LOP3.LUT R8, R4, 0xffff0000, RZ, 0xc0, !PT ;  /* 0xffff000004087812 */ /* 0x000fe400078ec0ff */
[C---:B------:R-:W-:Y:S02]  /*9400*/  SHF.L.U32 R13, R5.reuse, 0x10, RZ ;  /* 0x00000010050d7819 */ /* 0x040fe400000006ff */
[----:B------:R-:W-:Y:S01]  /*9410*/  LOP3.LUT R4, R5, 0xffff0000, RZ, 0xc0, !PT ;  /* 0xffff000005047812 */ /* 0x000fe200078ec0ff */
[CC--:B------:R-:W-:Y:S01]  /*9420*/  FMUL.FTZ R15, R8.reuse, R0.reuse ;  /* 0x00000000080f7220 */ /* 0x0c0fe20000410000 */
[----:B------:R-:W-:Y:S01]  /*9430*/  LOP3.LUT R5, R17, 0xffff0000, RZ, 0xc0, !PT ;  /* 0xffff000011057812 */ /* 0x000fe200078ec0ff */
[-C--:B------:R-:W-:Y:S01]  /*9440*/  FMUL.FTZ R14, R8, R3.reuse ;  /* 0x00000003080e7220 */ /* 0x080fe20000410000 */
[C---:B------:R-:W-:Y:S01]  /*9450*/  SHF.L.U32 R12, R6.reuse, 0x10, RZ ;  /* 0x00000010060c7819 */ /* 0x040fe200000006ff */
[----:B------:R-:W-:Y:S01]  /*9460*/  FFMA.FTZ R16, R9, R3, -R15 ;  /* 0x0000000309107223 */ /* 0x000fe2000001080f */
[----:B------:R-:W-:Y:S01]  /*9470*/  LOP3.LUT R11, R6, 0xffff0000, RZ, 0xc0, !PT ;  /* 0xffff0000060b7812 */ /* 0x000fe200078ec0ff */
[-C--:B------:R-:W-:Y:S01]  /*9480*/  FMUL.FTZ R8, R4, R5.reuse ;  /* 0x0000000504087220 */ /* 0x080fe20000410000 */
[----:B------:R-:W-:Y:S01]  /*9490*/  LOP3.LUT R6, R7, 0xffff0000, RZ, 0xc0, !PT ;  /* 0xffff000007067812 */ /* 0x000fe200078ec0ff */
[----:B------:R-:W-:Y:S01]  /*94a0*/  FFMA.FTZ R15, R9, R0, R14 ;  /* 0x00000000090f7223 */ /* 0x000fe2000001000e */
[----:B------:R-:W-:Y:S01]  /*94b0*/  LOP3.LUT R0, R24, 0xffff0000, RZ, 0xc0, !PT ;  /* 0xffff000018007812 */ /* 0x000fe200078ec0ff */
[-C--:B------:R-:W-:Y:S01]  /*94c0*/  FMUL.FTZ R7, R4, R2.reuse ;  /* 0x0000000204077220 */ /* 0x080fe20000410000 */
[----:B------:R-:W-:Y:S01]  /*94d0*/  SHF.L.U32 R4, R48, 0x10, RZ ;  /* 0x0000001030047819 */ /* 0x000fe200000006ff */
[C---:B------:R-:W-:Y:S01]  /*94e0*/  FFMA.FTZ R14, R13.reuse, R2, -R8 ;  /* 0x000000020d0e7223 */ /* 0x040fe20000010808 */
[----:B------:R-:W-:Y:S01]  /*94f0*/  SHF.L.U32 R2, R24, 0x10, RZ ;  /* 0x0000001018027819 */ /* 0x000fe200000006ff */
[----:B------:R-:W-:Y:S01]  /*9500*/  FFMA.FTZ R9, R13, R5, R7 ;  /* 0x000000050d097223 */ /* 0x000fe20000010007 */
[----:B------:R-:W-:Y:S01]  /*9510*/  LOP3.LUT R3, R48, 0xffff0000, RZ, 0xc0, !PT ;  /* 0xffff000030037812 */ /* 0x000fe200078ec0ff */
[----:B------:R-:W-:-:S02]  /*9520*/  FMUL.FTZ R7, R6, R0 ;  /* 0x0000000006077220 */ /* 0x000fc40000410000 */
[C---:B------:R-:W-:Y:S02]  /*9530*/  FMUL.FTZ R8, R11.reuse, R2 ;  /* 0x000000020b087220 */ /* 0x040fe40000410000 */
[-C--:B------:R-:W-:Y:S02]  /*9540*/  FMUL.FTZ R5, R11, R4.reuse ;  /* 0x000000040b057220 */ /* 0x080fe40000410000 */
[-C--:B------:R-:W-:Y:S02]  /*9550*/  FMUL.FTZ R6, R6, R3.reuse ;  /* 0x0000000306067220 */ /* 0x080fe40000410000 */
[C---:B------:R-:W-:Y:S01]  /*9560*/  FFMA.FTZ R8, R12.reuse, R4, -R8 ;  /* 0x000000040c087223 */ /* 0x040fe20000010808 */
[----:B------:R-:W-:Y:S01]  /*9570*/  F2FP.BF16.PACK_AB R4, R15, R16 ;  /* 0x000000100f04723e */ /* 0x000fe200000010ff */
[----:B------:R-:W-:Y:S01]  /*9580*/  FFMA.FTZ R2, R12, R2, R5 ;  /* 0x000000020c027223 */ /* 0x000fe20000010005 */
[----:B------:R-:W-:Y:S01]  /*9590*/  F2FP.BF16.PACK_AB R5, R9, R14 ;  /* 0x0000000e0905723e */ /* 0x000fe200000010ff */
[----:B------:R-:W-:-:S02]  /*95a0*/  FFMA.FTZ R3, R10, R3, -R7 ;  /* 0x000000030a037223 */ /* 0x000fc40000010807 */
[----:B------:R-:W-:Y:S01]  /*95b0*/  FFMA.FTZ R0, R10, R0, R6 ;  /* 0x000000000a007223 */ /* 0x000fe20000010006 */
[----:B------:R-:W-:-:S04]  /*95c0*/  F2FP.BF16.PACK_AB R6, R2, R8 ;  /* 0x000000080206723e */ /* 0x000fc800000010ff */
[----:B------:R-:W-:-:S05]  /*95d0*/  F2FP.BF16.PACK_AB R7, R0, R3 ;  /* 0x000000030007723e */ /* 0x000fca00000010ff */
[----:B------:R1:W-:Y:S02]  /*95e0*/  STS.128 [R229+0x4800], R4 ;  /* 0x00480004e5007388 */ /* 0x0003e40000000c00 */
.L_x_228:
[----:B------:R-:W-:Y:S05]  /*95f0*/  BSYNC B0 ;  /* 0x0000000000007941 */ /* 0x000fea0003800000 */
.L_x_227:
[----:B------:R-:W-:Y:S01]  /*9600*/  ISETP.GE.AND P0, PT, R121, c[0x0][0x27c], PT ;  /* 0x00009f0079007a0c */ /* 0x000fe20003f06270 */
[----:B------:R-:W-:-:S12]  /*9610*/  BSSY B0, `(.L_x_229) ;  /* 0x0000028000007945 */ /* 0x000fd80003800000 */
[----:B------:R-:W-:Y:S05]  /*9620*/  @P0 BRA `(.L_x_230) ;  /* 0x0000026000000947 */ /* 0x000fea0003800000 */
[----:B-1----:R-:W1:Y:S01]  /*9630*/  LDS.128 R4, [R230+0x4800] ;  /* 0x00480000e6047984 */ /* 0x002e620000000c00 */
[----:B------:R-:W-:Y:S01]  /*9640*/  SHF.L.U32 R3, R49, 0x10, RZ ;  /* 0x0000001031037819 */ /* 0x000fe200000006ff */
        /* <DEDUP_REMOVED lines=36> */
.L_x_230:
[----:B------:R-:W-:Y:S05]  /*9890*/  BSYNC B0 ;  /* 0x0000000000007941 */ /* 0x000fea0003800000 */
.L_x_229:
        /* <DEDUP_REMOVED lines=41> */
.L_x_232:
[----:B------:R-:W-:Y:S05]  /*9b30*/  BSYNC B0 ;  /* 0x0000000000007941 */ /* 0x000fea0003800000 */
.L_x_231:
        /* <DEDUP_REMOVED lines=41> */
.L_x_234:
[----:B------:R-:W-:Y:S05]  /*9dd0*/  BSYNC B0 ;  /* 0x0000000000007941 */ /* 0x000fea0003800000 */
.L_x_233:
        /* <DEDUP_REMOVED lines=41> */
.L_x_236:
[----:B------:R-:W-:Y:S05]  /*a070*/  BSYNC B0 ;  /* 0x0000000000007941 */ /* 0x000fea0003800000 */
.L_x_235:
[----:B------:R-:W-:-:S13]  /*a080*/  ISETP.GE.AND P0, PT, R158, c[0x0][0x27c], PT ;  /* 0x00009f009e007a0c */ /* 0x000fda0003f06270 */
        /* <DEDUP_REMOVED lines=39> */
.L_x_226:
[----:B------:R-:W-:Y:S05]  /*a300*/  BSYNC B1 ;  /* 0x0000000000017941 */ /* 0x000fea0003800000 */
.L_x_225:
[----:B------:R-:W-:-:S04]  /*a310*/  IADD3 R0, R237, 0x40, RZ ;  /* 0x00000040ed007810 */ /* 0x000fc80007ffe0ff */
[----:B------:R-:W-:-:S13]  /*a320*/  ISETP.GE.AND P0, PT, R0, R29, PT ;  /* 0x0000001d0000720c */ /* 0x000fda0003f06270 */
[----:B------:R-:W-:Y:S05]  /*a330*/  @P0 BRA `(.L_x_237) ;  /* 0x00003c1000000947 */ /* 0x000fea0003800000 */
[----:B------:R-:W-:Y:S01]  /*a340*/  ISETP.GE.AND P0, PT, R122, c[0x0][0x27c], PT ;  /* 0x00009f007a007a0c */ /* 0x000fe20003f06270 */
[----:B------:R-:W-:-:S12]  /*a350*/  BSSY B0, `(.L_x_238) ;  /* 0x0000028000007945 */ /* 0x000fd80003800000 */
[----:B------:R-:W-:Y:S05]  /*a360*/  @P0 BRA `(.L_x_239) ;  /* 0x0000026000000947 */ /* 0x000fea0003800000 */
[----:B-1----:R-:W1:Y:S01]  /*a370*/  LDS.128 R4, [R229+0x5800] ;  /* 0x00580000e5047984 */ /* 0x002e620000000c00 */
        /* <DEDUP_REMOVED lines=8> */
[-C--:B------:R-:W-:Y:S01]  /*a400*/  FMUL.FTZ R15, R0, R8.reuse ;  /* 0x00000008000f7220 */ /* 0x080fe20000410000 */
[----:B------:R-:W-:Y:S01]  /*a410*/  LOP3.LUT R5, R17, 0xffff0000, RZ, 0xc0, !PT ;  /* 0xffff000011057812 */ /* 0x000fe200078ec0ff */
[C---:B------:R-:W-:Y:S01]  /*a420*/  FMUL.FTZ R14, R3.reuse, R8 ;  /* 0x00000008030e7220 */ /* 0x040fe20000410000 */
[C---:B------:R-:W-:Y:S01]  /*a430*/  SHF.L.U32 R12, R6.reuse, 0x10, RZ ;  /* 0x00000010060c7819 */ /* 0x040fe200000006ff */
[-C--:B------:R-:W-:Y:S01]  /*a440*/  FFMA.FTZ R16, R3, R9.reuse, -R15 ;  /* 0x0000000903107223 */ /* 0x080fe2000001080f */
[----:B------:R-:W-:Y:S01]  /*a450*/  LOP3.LUT R11, R6, 0xffff0000, RZ, 0xc0, !PT ;  /* 0xffff0000060b7812 */ /* 0x000fe200078ec0ff */
[-C--:B------:R-:W-:Y:S01]  /*a460*/  FMUL.FTZ R8, R5, R4.reuse ;  /* 0x0000000405087220 */ /* 0x080fe20000410000 */
[----:B------:R-:W-:Y:S01]  /*a470*/  LOP3.LUT R6, R7, 0xffff0000, RZ, 0xc0, !PT ;  /* 0xffff000007067812 */ /* 0x000fe200078ec0ff */
[----:B------:R-:W-:Y:S01]  /*a480*/  FFMA.FTZ R15, R0, R9, R14 ;  /* 0x00000009000f7223 */ /* 0x000fe2000001000e */
[----:B------:R-:W-:Y:S01]  /*a490*/  LOP3.LUT R0, R24, 0xffff0000, RZ, 0xc0, !PT ;  /* 0xffff000018007812 */ /* 0x000fe200078ec0ff */
[----:B------:R-:W-:Y:S01]  /*a4a0*/  FMUL.FTZ R7, R2, R4 ;  /* 0x0000000402077220 */ /* 0x000fe20000410000 */
[----:B------:R-:W-:Y:S01]  /*a4b0*/  SHF.L.U32 R4, R48, 0x10, RZ ;  /* 0x0000001030047819 */ /* 0x000fe200000006ff */
[-C--:B------:R-:W-:Y:S01]  /*a4c0*/  FFMA.FTZ R14, R2, R13.reuse, -R8 ;  /* 0x0000000d020e7223 */ /* 0x080fe20000010808 */
[----:B------:R-:W-:Y:S01]  /*a4d0*/  SHF.L.U32 R2, R24, 0x10, RZ ;  /* 0x0000001018027819 */ /* 0x000fe200000006ff */
[----:B------:R-:W-:Y:S01]  /*a4e0*/  FFMA.FTZ R9, R5, R13, R7 ;  /* 0x0000000d05097223 */ /* 0x000fe20000010007 */
[----:B------:R-:W-:Y:S01]  /*a4f0*/  LOP3.LUT R3, R48, 0xffff0000, RZ, 0xc0, !PT ;  /* 0xffff000030037812 */ /* 0x000fe200078ec0ff */
[----:B------:R-:W-:-:S02]  /*a500*/  FMUL.FTZ R7, R0, R6 ;  /* 0x0000000600077220 */ /* 0x000fc40000410000 */
[-C--:B------:R-:W-:Y:S02]  /*a510*/  FMUL.FTZ R8, R2, R11.reuse ;  /* 0x0000000b02087220 */ /* 0x080fe40000410000 */
[C---:B------:R-:W-:Y:S02]  /*a520*/  FMUL.FTZ R5, R4.reuse, R11 ;  /* 0x0000000b04057220 */ /* 0x040fe40000410000 */
[----:B------:R-:W-:Y:S02]  /*a530*/  FMUL.FTZ R6, R3, R6 ;  /* 0x0000000603067220 */ /* 0x000fe40000410000 */
[----:B------:R-:W-:Y:S01]  /*a540*/  FFMA.FTZ R8, R4, R12, -R8 ;  /* 0x0000000c04087223 */ /* 0x000fe20000010808 */
        /* <DEDUP_REMOVED lines=8> */
.L_x_239:
[----:B------:R-:W-:Y:S05]  /*a5d0*/  BSYNC B0 ;  /* 0x0000000000007941 */ /* 0x000fea0003800000 */
.L_x_238:
        /* <DEDUP_REMOVED lines=41> */
.L_x_241:
[----:B------:R-:W-:Y:S05]  /*a870*/  BSYNC B0 ;  /* 0x0000000000007941 */ /* 0x000fea0003800000 */
.L_x_240:
        /* <DEDUP_REMOVED lines=41> */
.L_x_243:
[----:B------:R-:W-:Y:S05]  /*ab10*/  BSYNC B0 ;  /* 0x0000000000007941 */ /* 0x000fea0003800000 */
.L_x_242:
        /* <DEDUP_REMOVED lines=41> */
.L_x_245:
[----:B------:R-:W-:Y:S05]  /*adb0*/  BSYNC B0 ;  /* 0x0000000000007941 */ /* 0x000fea0003800000 */
.L_x_244:
        /* <DEDUP_REMOVED lines=41> */
.L_x_247:
[----:B------:R-:W-:Y:S05]  /*b050*/  BSYNC B0 ;  /* 0x0000000000007941 */ /* 0x000fea0003800000 */
.L_x_246:
        /* <DEDUP_REMOVED lines=21> */
[C---:B------:R-:W-:Y:S01]  /*b1b0*/  FMUL.FTZ R7, R2.reuse, R4 ;  /* 0x0000000402077220 */ /* 0x040fe20000410000 */
        /* <DEDUP_REMOVED lines=17> */
[----:B------:R1:W-:Y:S01]  /*b2d0*/  STS.128 [R230+0x9800], R4 ;  /* 0x00980004e6007388 */ /* 0x0003e20000000c00 */
[----:B------:R-:W-:Y:S05]  /*b2e0*/  BRA `(.L_x_237) ;  /* 0x00002c6000007947 */ /* 0x000fea0003800000 */
.L_x_222:
        /* <DEDUP_REMOVED lines=20> */
[----:B------:R-:W3:Y:S01]  /*b430*/  LDL R35, [R1+0x4c] ;  /* 0x00004c0001237983 */ /* 0x000ee20000100800 */
[C---:B------:R-:W-:Y:S01]  /*b440*/  ISETP.GE.AND P0, PT, R116.reuse, c[0x0][0x27c], PT ;  /* 0x00009f0074007a0c */ /* 0x040fe20003f06270 */
[----:B------:R-:W-:Y:S01]  /*b450*/  CS2R R22, SRZ ;  /* 0x0000000000167805 */ /* 0x000fe2000001ff00 */
[C---:B------:R-:W-:Y:S01]  /*b460*/  IADD3 R5, R116.reuse, 0x10, RZ ;  /* 0x0000001074057810 */ /* 0x040fe20007ffe0ff */
[----:B------:R-:W-:Y:S01]  /*b470*/  CS2R R20, SRZ ;  /* 0x0000000000147805 */ /* 0x000fe2000001ff00 */
[----:B------:R-:W-:Y:S01]  /*b480*/  IADD3 R4, R116, 0x20, RZ ;  /* 0x0000002074047810 */ /* 0x000fe20007ffe0ff */
[----:B------:R-:W-:Y:S01]  /*b490*/  CS2R R10, SRZ ;  /* 0x00000000000a7805 */ /* 0x000fe2000001ff00 */
[----:B------:R-:W-:Y:S01]  /*b4a0*/  ISETP.GE.AND P2, PT, R5, c[0x0][0x27c], PT ;  /* 0x00009f0005007a0c */ /* 0x000fe20003f46270 */
[----:B------:R-:W-:Y:S01]  /*b4b0*/  CS2R R8, SRZ ;  /* 0x0000000000087805 */ /* 0x000fe2000001ff00 */
[----:B------:R-:W-:Y:S01]  /*b4c0*/  ISETP.GE.AND P1, PT, R4, c[0x0][0x27c], PT ;  /* 0x00009f0004007a0c */ /* 0x000fe20003f26270 */
[----:B------:R-:W-:Y:S01]  /*b4d0*/  CS2R R26, SRZ ;  /* 0x00000000001a7805 */ /* 0x000fe2000001ff00 */
[----:B------:R-:W-:-:S03]  /*b4e0*/  CS2R R24, SRZ ;  /* 0x0000000000187805 */ /* 0x000fc6000001ff00 */
[C---:B------:R-:W-:Y:S01]  /*b4f0*/  @!P0 IMAD.SHL.U32 R0, R116.reuse, 0x2, RZ ;  /* 0x0000000274008824 */ /* 0x040fe200078e00ff */
[----:B------:R-:W-:-:S04]  /*b500*/  @!P0 SHF.L.U64.HI R5, R116, 0x1, R117 ;  /* 0x0000000174058819 */ /* 0x000fc80000010275 */
[----:B------:R-:W-:-:S05]  /*b510*/  @!P0 IADD3 R32, P3, R28, R0, RZ ;  /* 0x000000001c208210 */ /* 0x000fca0007f7e0ff */
[----:B------:R-:W-:Y:S01]  /*b520*/  @!P0 IMAD.X R33, R29, 0x1, R5, P3 ;  /* 0x000000011d218824 */ /* 0x000fe200018e0605 */
[----:B------:R-:W-:Y:S01]  /*b530*/  @!P0 IADD3 R30, P3, R2, R0, RZ ;  /* 0x00000000021e8210 */ /* 0x000fe20007f7e0ff */
[----:B------:R-:W-:Y:S01]  /*b540*/  CS2R R18, SRZ ;  /* 0x0000000000127805 */ /* 0x000fe2000001ff00 */
[----:B------:R-:W-:Y:S02]  /*b550*/  CS2R R16, SRZ ;  /* 0x0000000000107805 */ /* 0x000fe4000001ff00 */
[----:B------:R-:W-:-:S04]  /*b560*/  @!P0 IADD3.X R31, R3, R5, RZ, P3, !PT ;  /* 0x00000005031f8210 */ /* 0x000fc80001ffe4ff */
[----:B------:R1:W5:Y:S01]  /*b570*/  @!P0 LD.E.128 R16, [R32.64] ;  /* 0x0000000620108980 */ /* 0x000362000c101d00 */
[----:B--2---:R-:W-:Y:S01]  /*b580*/  @!P2 SHF.L.U32 R4, R36, 0x3, RZ ;  /* 0x000000032404a819 */ /* 0x004fe200000006ff */
[----:B---3--:R-:W-:-:S04]  /*b590*/  @!P1 IMAD.SHL.U32 R0, R35, 0x8, RZ ;  /* 0x0000000823009824 */ /* 0x008fc800078e00ff */
[----:B------:R-:W-:-:S04]  /*b5a0*/  @!P2 IMAD.WIDE R14, R4, 0x2, R28 ;  /* 0x00000002040ea825 */ /* 0x000fc800078e021c */
[----:B------:R-:W-:Y:S01]  /*b5b0*/  @!P2 IMAD.WIDE R12, R4, 0x2, R2 ;  /* 0x00000002040ca825 */ /* 0x000fe200078e0202 */
[----:B------:R2:W5:Y:S03]  /*b5c0*/  @!P2 LD.E.128 R20, [R14.64] ;  /* 0x000000060e14a980 */ /* 0x000566000c101d00 */
[C---:B------:R-:W-:Y:S01]  /*b5d0*/  @!P1 IMAD.WIDE R6, R0.reuse, 0x2, R28 ;  /* 0x0000000200069825 */ /* 0x040fe200078e021c */
[----:B------:R3:W5:Y:S01]  /*b5e0*/  @!P2 LD.E.128 R8, [R12.64] ;  /* 0x000000060c08a980 */ /* 0x000762000c101d00 */
[----:B------:R-:W-:Y:S02]  /*b5f0*/  CS2R R4, SRZ ;  /* 0x0000000000047805 */ /* 0x000fe4000001ff00 */
[----:B------:R-:W-:Y:S01]  /*b600*/  @!P1 IMAD.WIDE R2, R0, 0x2, R2 ;  /* 0x0000000200029825 */ /* 0x000fe200078e0202 */
[----:B------:R4:W5:Y:S01]  /*b610*/  @!P1 LD.E.128 R24, [R6.64] ;  /* 0x0000000606189980 */ /* 0x000962000c101d00 */
[----:B--2---:R-:W-:Y:S01]  /*b620*/  CS2R R14, SRZ ;  /* 0x00000000000e7805 */ /* 0x004fe2000001ff00 */
[----:B---3--:R-:W-:Y:S01]  /*b630*/  CS2R R12, SRZ ;  /* 0x00000000000c7805 */ /* 0x008fe2000001ff00 */
[----:B----4-:R-:W-:-:S05]  /*b640*/  CS2R R6, SRZ ;  /* 0x0000000000067805 */ /* 0x010fca000001ff00 */
[----:B------:R1:W5:Y:S04]  /*b650*/  @!P1 LD.E.128 R12, [R2.64] ;  /* 0x00000006020c9980 */ /* 0x000368000c101d00 */
[----:B------:R1:W5:Y:S02]  /*b660*/  @!P0 LD.E.128 R4, [R30.64] ;  /* 0x000000061e048980 */ /* 0x000364000c101d00 */
.L_x_249:
[----:B-12-4-:R-:W-:Y:S05]  /*b670*/  BSYNC B0 ;  /* 0x0000000000007941 */ /* 0x016fea0003800000 */
.L_x_248:
[--C-:B-----5:R-:W-:Y:S01]  /*b680*/  IMAD.MOV.U32 R42, RZ, RZ, R23.reuse ;  /* 0x000000ffff2a7224 */ /* 0x120fe200078e0017 */
[----:B------:R-:W-:Y:S01]  /*b690*/  SHF.R.U32.HI R0, RZ, 0x10, R23 ;  /* 0x00000010ff007819 */ /* 0x000fe20000011617 */
[----:B------:R-:W-:Y:S01]  /*b6a0*/  IMAD.MOV.U32 R51, RZ, RZ, R18 ;  /* 0x000000ffff337224 */ /* 0x000fe200078e0012 */
[----:B------:R-:W-:Y:S01]  /*b6b0*/  SHF.R.U64 R49, R18, 0x10, R19 ;  /* 0x0000001012317819 */ /* 0x000fe20000001213 */
[----:B------:R-:W-:Y:S01]  /*b6c0*/  IMAD.MOV.U32 R54, RZ, RZ, R16 ;  /* 0x000000ffff367224 */ /* 0x000fe200078e0010 */
[----:B------:R-:W-:Y:S01]  /*b6d0*/  PRMT R42, R42, 0x5410, R0 ;  /* 0x000054102a2a7816 */ /* 0x000fe20000000000 */
[----:B------:R-:W-:Y:S01]  /*b6e0*/  IMAD R0, R58, -0x80, R34 ;  /* 0xffffff803a007824 */ /* 0x000fe200078e0222 */
[----:B------:R-:W-:Y:S01]  /*b6f0*/  PRMT R49, R51, 0x5410, R49 ;  /* 0x0000541033317816 */ /* 0x000fe20000000031 */
[--C-:B------:R-:W-:Y:S01]  /*b700*/  IMAD.MOV.U32 R53, RZ, RZ, R17.reuse ;  /* 0x000000ffff357224 */ /* 0x100fe200078e0011 */
[----:B------:R-:W-:Y:S01]  /*b710*/  SHF.R.U64 R52, R16, 0x10, R17 ;  /* 0x0000001010347819 */ /* 0x000fe20000001211 */
[----:B------:R-:W-:Y:S01]  /*b720*/  IMAD.MOV.U32 R50, RZ, RZ, R19 ;  /* 0x000000ffff327224 */ /* 0x000fe200078e0013 */
[----:B------:R-:W-:Y:S01]  /*b730*/  IMNMX R51, R0, 0x80, PT ;  /* 0x0000008000337817 */ /* 0x000fe20003800200 */
[----:B------:R-:W-:Y:S01]  /*b740*/  IMAD.MOV.U32 R46, RZ, RZ, R21 ;  /* 0x000000ffff2e7224 */ /* 0x000fe200078e0015 */
[----:B------:R-:W-:Y:S01]  /*b750*/  SHF.R.U32.HI R48, RZ, 0x10, R17 ;  /* 0x00000010ff307819 */ /* 0x000fe20000011611 */
[----:B------:R-:W-:Y:S01]  /*b760*/  IMAD.MOV.U32 R43, RZ, RZ, R22 ;  /* 0x000000ffff2b7224 */ /* 0x000fe200078e0016 */
[----:B------:R-:W-:Y:S01]  /*b770*/  ISETP.GE.AND P0, PT, R237, R51, PT ;  /* 0x00000033ed00720c */ /* 0x000fe20003f06270 */
[----:B------:R-:W-:Y:S01]  /*b780*/  IMAD.MOV.U32 R38, RZ, RZ, R24 ;  /* 0x000000ffff267224 */ /* 0x000fe200078e0018 */
[----:B------:R-:W-:Y:S01]  /*b790*/  SHF.R.U32.HI R44, RZ, 0x10, R19 ;  /* 0x00000010ff2c7819 */ /* 0x000fe20000011613 */
[----:B------:R-:W-:Y:S01]  /*b7a0*/  IMAD.MOV.U32 R39, RZ, RZ, R25 ;  /* 0x000000ffff277224 */ /* 0x000fe200078e0019 */
[----:B------:R-:W-:Y:S01]  /*b7b0*/  SHF.R.U64 R45, R20, 0x10, R21 ;  /* 0x00000010142d7819 */ /* 0x000fe20000001215 */
        /* <DEDUP_REMOVED lines=13> */
[--C-:B------:R-:W-:Y:S01]  /*b890*/  SHF.R.U64 R29, R4, 0x10, R5.reuse ;  /* 0x00000010041d7819 */ /* 0x100fe20000001205 */
[----:B------:R-:W-:Y:S01]  /*b8a0*/  IMAD.MOV.U32 R31, RZ, RZ, R4 ;  /* 0x000000ffff1f7224 */ /* 0x000fe200078e0004 */
[----:B------:R-:W-:Y:S01]  /*b8b0*/  SHF.R.U32.HI R24, RZ, 0x10, R5 ;  /* 0x00000010ff187819 */ /* 0x000fe20000011605 */
[--C-:B------:R-:W-:Y:S01]  /*b8c0*/  IMAD.MOV.U32 R26, RZ, RZ, R7.reuse ;  /* 0x000000ffff1a7224 */ /* 0x100fe200078e0007 */
        /* <DEDUP_REMOVED lines=42> */
[----:B------:R1:W5:Y:S04]  /*bb70*/  LDL R61, [R1+0x30] ;  /* 0x00003000013d7983 */ /* 0x0003680000100800 */
[----:B------:R1:W5:Y:S04]  /*bb80*/  LDL R60, [R1+0x34] ;  /* 0x00003400013c7983 */ /* 0x0003680000100800 */
[----:B------:R1:W5:Y:S01]  /*bb90*/  LDL R59, [R1+0x38] ;  /* 0x00003800013b7983 */ /* 0x0003620000100800 */
[----:B------:R-:W-:Y:S01]  /*bba0*/  ISETP.GE.AND P0, PT, R116, c[0x0][0x27c], PT ;  /* 0x00009f0074007a0c */ /* 0x000fe20003f06270 */
[----:B------:R-:W-:-:S12]  /*bbb0*/  BSSY B0, `(.L_x_252) ;  /* 0x000005e000007945 */ /* 0x000fd80003800000 */
[----:B------:R-:W-:Y:S05]  /*bbc0*/  @P0 BRA `(.L_x_253) ;  /* 0x000005c000000947 */ /* 0x000fea0003800000 */
[----:B------:R-:W2:Y:S02]  /*bbd0*/  S2R R58, SR_TID.X ;  /* 0x00000000003a7919 */ /* 0x000ea40000002100 */
[----:B--2---:R-:W-:-:S04]  /*bbe0*/  LEA.HI R62, R58, R58, RZ, 0x1 ;  /* 0x0000003a3a3e7211 */ /* 0x004fc800078f08ff */
[----:B------:R-:W-:-:S05]  /*bbf0*/  LOP3.LUT R62, R62, 0xfffffffe, RZ, 0xc0, !PT ;  /* 0xfffffffe3e3e7812 */ /* 0x000fca00078ec0ff */
[----:B------:R-:W-:Y:S02]  /*bc00*/  IMAD.IADD R62, R58, 0x1, -R62 ;  /* 0x000000013a3e7824 */ /* 0x000fe400078e0a3e */
[----:B------:R-:W2:Y:S01]  /*bc10*/  LDL R58, [R1+0x54] ;  /* 0x00005400013a7983 */ /* 0x000ea20000100800 */
[----:B------:R-:W-:-:S04]  /*bc20*/  MOV R0, c[0x0][0x27c] ;  /* 0x00009f0000007a02 */ /* 0x000fc80000000f00 */
[----:B------:R-:W-:-:S04]  /*bc30*/  LEA.HI R0, R0, R62, RZ, 0x1d ;  /* 0x0000003e00007211 */ /* 0x000fc800078fe8ff */
[----:B------:R-:W-:Y:S01]  /*bc40*/  SHF.R.S32.HI R3, RZ, 0x1f, R0 ;  /* 0x0000001fff037819 */ /* 0x000fe20000011400 */
[----:B------:R-:W-:-:S03]  /*bc50*/  IMAD.SHL.U32 R2, R0, 0x8, RZ ;  /* 0x0000000800027824 */ /* 0x000fc600078e00ff */
[----:B------:R-:W-:Y:S02]  /*bc60*/  LEA.HI R0, R3, R0, RZ, 0x2 ;  /* 0x0000000003007211 */ /* 0x000fe400078f10ff */
[----:B-----5:R-:W-:Y:S02]  /*bc70*/  LOP3.LUT R2, R61, 0x18, R2, 0xf8, !PT ;  /* 0x000000183d027812 */ /* 0x020fe400078ef802 */
[----:B------:R-:W-:Y:S02]  /*bc80*/  SHF.L.U32 R0, R0, 0xa, RZ ;  /* 0x0000000a00007819 */ /* 0x000fe400000006ff */
[----:B------:R-:W-:Y:S02]  /*bc90*/  LOP3.LUT R2, R2, R60, RZ, 0x3c, !PT ;  /* 0x0000003c02027212 */ /* 0x000fe400078e3cff */
[----:B------:R-:W-:-:S04]  /*bca0*/  LOP3.LUT R0, R0, 0x7ffff000, RZ, 0xc0, !PT ;  /* 0x7ffff00000007812 */ /* 0x000fc800078ec0ff */
[----:B------:R-:W-:Y:S02]  /*bcb0*/  IADD3 R0, R2, R0, R59 ;  /* 0x0000000002007210 */ /* 0x000fe40007ffe03b */
[----:B------:R-:W-:-:S03]  /*bcc0*/  SHF.L.U32 R2, R31, 0x10, RZ ;  /* 0x000000101f027819 */ /* 0x000fc600000006ff */
[----:B------:R-:W-:Y:S02]  /*bcd0*/  IMAD.SHL.U32 R23, R0, 0x2, RZ ;  /* 0x0000000200177824 */ /* 0x000fe400078e00ff */
[----:B------:R-:W-:-:S03]  /*bce0*/  IMAD.U32 R0, R52, 0x10000, RZ ;  /* 0x0001000034007824 */ /* 0x000fc600078e00ff */
[----:B------:R-:W3:Y:S02]  /*bcf0*/  LDS.128 R4, [R23+0x6080] ;  /* 0x0060800017047984 */ /* 0x000ee40000000c00 */
[----:B---3--:R-:W-:Y:S02]  /*bd00*/  SHF.L.U32 R3, R4, 0x10, RZ ;  /* 0x0000001004037819 */ /* 0x008fe400000006ff */
[----:B------:R-:W-:Y:S02]  /*bd10*/  LOP3.LUT R19, R5, 0xffff0000, RZ, 0xc0, !PT ;  /* 0xffff000005137812 */ /* 0x000fe400078ec0ff */
[----:B------:R-:W-:Y:S01]  /*bd20*/  LOP3.LUT R18, R7, 0xffff0000, RZ, 0xc0, !PT ;  /* 0xffff000007127812 */ /* 0x000fe200078ec0ff */
[----:B------:R-:W-:Y:S01]  /*bd30*/  FMUL.FTZ R15, R3, R2 ;  /* 0x00000002030f7220 */ /* 0x000fe20000410000 */
[----:B--2---:R-:W2:Y:S02]  /*bd40*/  LDS.128 R8, [R58] ;  /* 0x000000003a087984 */ /* 0x004ea40000000c00 */
[C---:B--2---:R-:W-:Y:S01]  /*bd50*/  SHF.L.U32 R12, R8.reuse, 0x10, RZ ;  /* 0x00000010080c7819 */ /* 0x044fe200000006ff */
[----:B------:R-:W-:Y:S01]  /*bd60*/  IMAD.U32 R14, R9, 0x10000, RZ ;  /* 0x00010000090e7824 */ /* 0x000fe200078e00ff */
[----:B------:R-:W-:Y:S01]  /*bd70*/  LOP3.LUT R13, R8, 0xffff0000, RZ, 0xc0, !PT ;  /* 0xffff0000080d7812 */ /* 0x000fe200078ec0ff */
[----:B------:R-:W-:Y:S01]  /*bd80*/  IMAD.U32 R20, R11, 0x10000, RZ ;  /* 0x000100000b147824 */ /* 0x000fe200078e00ff */
[----:B------:R-:W-:Y:S01]  /*bd90*/  LOP3.LUT R8, R4, 0xffff0000, RZ, 0xc0, !PT ;  /* 0xffff000004087812 */ /* 0x000fe200078ec0ff */
[----:B------:R-:W-:Y:S01]  /*bda0*/  FFMA.FTZ R29, R12, R0, -R15 ;  /* 0x000000000c1d7223 */ /* 0x000fe2000001080f */
[----:B------:R-:W-:Y:S01]  /*bdb0*/  LOP3.LUT R22, R9, 0xffff0000, RZ, 0xc0, !PT ;  /* 0xffff000009167812 */ /* 0x000fe200078ec0ff */
[----:B------:R-:W-:Y:S01]  /*bdc0*/  IMAD.U32 R9, R5, 0x10000, RZ ;  /* 0x0001000005097824 */ /* 0x000fe200078e00ff */
[----:B------:R-:W-:-:S02]  /*bdd0*/  LOP3.LUT R4, R31, 0xffff0000, RZ, 0xc0, !PT ;  /* 0xffff00001f047812 */ /* 0x000fc400078ec0ff */
[C---:B------:R-:W-:Y:S02]  /*bde0*/  SHF.L.U32 R16, R10.reuse, 0x10, RZ ;  /* 0x000000100a107819 */ /* 0x040fe400000006ff */
[----:B------:R-:W-:Y:S02]  /*bdf0*/  LOP3.LUT R17, R10, 0xffff0000, RZ, 0xc0, !PT ;  /* 0xffff00000a117812 */ /* 0x000fe400078ec0ff */
[C---:B------:R-:W-:Y:S02]  /*be00*/  SHF.L.U32 R5, R6.reuse, 0x10, RZ ;  /* 0x0000001006057819 */ /* 0x040fe400000006ff */
[----:B------:R-:W-:Y:S01]  /*be10*/  LOP3.LUT R10, R6, 0xffff0000, RZ, 0xc0, !PT ;  /* 0xffff0000060a7812 */ /* 0x000fe200078ec0ff */
[----:B------:R-:W-:Y:S01]  /*be20*/  FMUL.FTZ R6, R3, R0 ;  /* 0x0000000003067220 */ /* 0x000fe20000410000 */
[----:B------:R-:W-:Y:S01]  /*be30*/  LOP3.LUT R21, R11, 0xffff0000, RZ, 0xc0, !PT ;  /* 0xffff00000b157812 */ /* 0x000fe200078ec0ff */
[----:B------:R-:W-:Y:S01]  /*be40*/  IMAD.U32 R11, R7, 0x10000, RZ ;  /* 0x00010000070b7824 */ /* 0x000fe200078e00ff */
[----:B------:R-:W-:Y:S01]  /*be50*/  LOP3.LUT R3, R52, 0xffff0000, RZ, 0xc0, !PT ;  /* 0xffff000034037812 */ /* 0x000fe200078ec0ff */
[----:B------:R-:W-:Y:S01]  /*be60*/  FMUL.FTZ R7, R8, R4 ;  /* 0x0000000408077220 */ /* 0x000fe20000410000 */
[----:B------:R-:W-:Y:S01]  /*be70*/  SHF.L.U32 R0, R32, 0x10, RZ ;  /* 0x0000001020007819 */ /* 0x000fe200000006ff */
[----:B------:R-:W-:Y:S01]  /*be80*/  FFMA.FTZ R28, R12, R2, R6 ;  /* 0x000000020c1c7223 */ /* 0x000fe20000010006 */
[----:B------:R-:W-:Y:S01]  /*be90*/  SHF.L.U32 R6, R30, 0x10, RZ ;  /* 0x000000101e067819 */ /* 0x000fe200000006ff */
[----:B------:R-:W-:-:S02]  /*bea0*/  FFMA.FTZ R27, R13, R3, -R7 ;  /* 0x000000030d1b7223 */ /* 0x000fc40000010807 */
[----:B------:R-:W-:Y:S02]  /*beb0*/  IMAD.U32 R2, R48, 0x10000, RZ ;  /* 0x0001000030027824 */ /* 0x000fe400078e00ff */
[C---:B------:R-:W-:Y:S02]  /*bec0*/  FMUL.FTZ R7, R9.reuse, R0 ;  /* 0x0000000009077220 */ /* 0x040fe40000410000 */
[----:B------:R-:W-:Y:S02]  /*bed0*/  FMUL.FTZ R8, R8, R3 ;  /* 0x0000000308087220 */ /* 0x000fe40000410000 */
[-C--:B------:R-:W-:Y:S02]  /*bee0*/  FMUL.FTZ R3, R9, R2.reuse ;  /* 0x0000000209037220 */ /* 0x080fe40000410000 */
[----:B------:R-:W-:Y:S02]  /*bef0*/  FFMA.FTZ R25, R14, R2, -R7 ;  /* 0x000000020e197223 */ /* 0x000fe40000010807 */
[----:B------:R-:W-:-:S02]  /*bf00*/  IMAD.U32 R2, R49, 0x10000, RZ ;  /* 0x0001000031027824 */ /* 0x000fc400078e00ff */
[----:B------:R-:W-:Y:S02]  /*bf10*/  FFMA.FTZ R26, R13, R4, R8 ;  /* 0x000000040d1a7223 */ /* 0x000fe40000010008 */
[----:B------:R-:W-:Y:S01]  /*bf20*/  FFMA.FTZ R24, R14, R0, R3 ;  /* 0x000000000e187223 */ /* 0x000fe20000010003 */
[----:B------:R-:W-:Y:S01]  /*bf30*/  LOP3.LUT R3, R49, 0xffff0000, RZ, 0xc0, !PT ;  /* 0xffff000031037812 */ /* 0x000fe200078ec0ff */
[C---:B------:R-:W-:Y:S01]  /*bf40*/  FMUL.FTZ R4, R5.reuse, R6 ;  /* 0x0000000605047220 */ /* 0x040fe20000410000 */
[----:B------:R-:W-:Y:S01]  /*bf50*/  LOP3.LUT R0, R30, 0xffff0000, RZ, 0xc0, !PT ;  /* 0xffff00001e007812 */ /* 0x000fe200078ec0ff */
[-C--:B------:R-:W-:Y:S01]  /*bf60*/  FMUL.FTZ R9, R5, R2.reuse ;  /* 0x0000000205097220 */ /* 0x080fe20000410000 */
[----:B------:R-:W-:Y:S01]  /*bf70*/  SHF.L.U32 R5, R33, 0x10, RZ ;  /* 0x0000001021057819 */ /* 0x000fe200000006ff */
[----:B------:R-:W-:Y:S02]  /*bf80*/  FFMA.FTZ R15, R16, R2, -R4 ;  /* 0x00000002100f7223 */ /* 0x000fe40000010804 */
[----:B------:R-:W-:-:S02]  /*bf90*/  IMAD.U32 R2, R44, 0x10000, RZ ;  /* 0x000100002c027824 */ /* 0x000fc400078e00ff */
[C---:B------:R-:W-:Y:S02]  /*bfa0*/  FMUL.FTZ R7, R10.reuse, R3 ;  /* 0x000000030a077220 */ /* 0x040fe40000410000 */
[C---:B------:R-:W-:Y:S02]  /*bfb0*/  FMUL.FTZ R4, R11.reuse, R5 ;  /* 0x000000050b047220 */ /* 0x040fe40000410000 */
[----:B------:R-:W-:Y:S02]  /*bfc0*/  FMUL.FTZ R8, R10, R0 ;  /* 0x000000000a087220 */ /* 0x000fe40000410000 */
[----:B------:R-:W-:Y:S02]  /*bfd0*/  FFMA.FTZ R14, R16, R6, R9 ;  /* 0x00000006100e7223 */ /* 0x000fe40000010009 */
[----:B------:R-:W-:Y:S02]  /*bfe0*/  FMUL.FTZ R6, R11, R2 ;  /* 0x000000020b067220 */ /* 0x000fe40000410000 */
[----:B------:R-:W-:Y:S01]  /*bff0*/  FFMA.FTZ R13, R17, R0, R7 ;  /* 0x00000000110d7223 */ /* 0x000fe20000010007 */
[----:B------:R-:W-:Y:S01]  /*c000*/  LOP3.LUT R0, R33, 0xffff0000, RZ, 0xc0, !PT ;  /* 0xffff000021007812 */ /* 0x000fe200078ec0ff */
[----:B------:R-:W-:Y:S01]  /*c010*/  FFMA.FTZ R11, R20, R2, -R4 ;  /* 0x00000002140b7223 */ /* 0x000fe20000010804 */
[----:B------:R-:W-:Y:S01]  /*c020*/  LOP3.LUT R2, R32, 0xffff0000, RZ, 0xc0, !PT ;  /* 0xffff000020027812 */ /* 0x000fe200078ec0ff */
[----:B------:R-:W-:Y:S01]  /*c030*/  FFMA.FTZ R10, R17, R3, -R8 ;  /* 0x00000003110a7223 */ /* 0x000fe20000010808 */
[----:B------:R-:W-:Y:S01]  /*c040*/  LOP3.LUT R4, R48, 0xffff0000, RZ, 0xc0, !PT ;  /* 0xffff000030047812 */ /* 0x000fe200078ec0ff */
[----:B------:R-:W-:Y:S01]  /*c050*/  FFMA.FTZ R12, R20, R5, R6 ;  /* 0x00000005140c7223 */ /* 0x000fe20000010006 */
[----:B------:R-:W-:Y:S01]  /*c060*/  LOP3.LUT R3, R44, 0xffff0000, RZ, 0xc0, !PT ;  /* 0xffff00002c037812 */ /* 0x000fe200078ec0ff */
[----:B------:R-:W-:Y:S01]  /*c070*/  FMUL.FTZ R8, R19, R2 ;  /* 0x0000000213087220 */ /* 0x000fe20000410000 */
[----:B------:R-:W-:Y:S01]  /*c080*/  F2FP.BF16.PACK_AB R10, R10, R15 ;  /* 0x0000000f0a0a723e */ /* 0x000fe200000010ff */
[----:B------:R-:W-:-:S02]  /*c090*/  FMUL.FTZ R6, R18, R0 ;  /* 0x0000000012067220 */ /* 0x000fc40000410000 */
[-C--:B------:R-:W-:Y:S02]  /*c0a0*/  FMUL.FTZ R7, R19, R4.reuse ;  /* 0x0000000413077220 */ /* 0x080fe40000410000 */
[----:B------:R-:W-:Y:S02]  /*c0b0*/  FMUL.FTZ R5, R18, R3 ;  /* 0x0000000312057220 */ /* 0x000fe40000410000 */
[C---:B------:R-:W-:Y:S01]  /*c0c0*/  FFMA.FTZ R9, R22.reuse, R4, -R8 ;  /* 0x0000000416097223 */ /* 0x040fe20000010808 */
[----:B------:R-:W-:Y:S01]  /*c0d0*/  F2FP.BF16.PACK_AB R8, R27, R29 ;  /* 0x0000001d1b08723e */ /* 0x000fe200000010ff */
[----:B------:R-:W-:Y:S01]  /*c0e0*/  FFMA.FTZ R3, R21, R3, -R6 ;  /* 0x0000000315037223 */ /* 0x000fe20000010806 */
[----:B------:R-:W-:Y:S01]  /*c0f0*/  F2FP.BF16.PACK_AB R6, R13, R14 ;  /* 0x0000000e0d06723e */ /* 0x000fe200000010ff */
[----:B------:R-:W-:Y:S01]  /*c100*/  FFMA.FTZ R2, R22, R2, R7 ;  /* 0x0000000216027223 */ /* 0x000fe20000010007 */
[----:B------:R-:W-:Y:S01]  /*c110*/  F2FP.BF16.PACK_AB R9, R9, R25 ;  /* 0x000000190909723e */ /* 0x000fe200000010ff */
[----:B------:R-:W-:Y:S01]  /*c120*/  FFMA.FTZ R0, R21, R0, R5 ;  /* 0x0000000015007223 */ /* 0x000fe20000010005 */
[----:B------:R-:W-:-:S02]  /*c130*/  F2FP.BF16.PACK_AB R11, R3, R11 ;  /* 0x0000000b030b723e */ /* 0x000fc400000010ff */
[----:B------:R-:W-:Y:S02]  /*c140*/  F2FP.BF16.PACK_AB R4, R26, R28 ;  /* 0x0000001c1a04723e */ /* 0x000fe400000010ff */
[----:B------:R-:W-:Y:S01]  /*c150*/  F2FP.BF16.PACK_AB R5, R2, R24 ;  /* 0x000000180205723e */ /* 0x000fe200000010ff */
[----:B------:R2:W-:Y:S01]  /*c160*/  STS.128 [R58], R8 ;  /* 0x000000083a007388 */ /* 0x0005e20000000c00 */
[----:B------:R-:W-:-:S05]  /*c170*/  F2FP.BF16.PACK_AB R7, R0, R12 ;  /* 0x0000000c0007723e */ /* 0x000fca00000010ff */
[----:B------:R2:W-:Y:S02]  /*c180*/  STS.128 [R23+0x6080], R4 ;  /* 0x0060800417007388 */ /* 0x0005e40000000c00 */
.L_x_253:
[----:B------:R-:W-:Y:S05]  /*c190*/  BSYNC B0 ;  /* 0x0000000000007941 */ /* 0x000fea0003800000 */
.L_x_252:
[----:B------:R-:W-:Y:S01]  /*c1a0*/  IADD3 R0, R116, 0x10, RZ ;  /* 0x0000001074007810 */ /* 0x000fe20007ffe0ff */
[----:B------:R-:W-:Y:S03]  /*c1b0*/  BSSY B0, `(.L_x_254) ;  /* 0x000005c000007945 */ /* 0x000fe60003800000 */
[----:B------:R-:W-:-:S13]  /*c1c0*/  ISETP.GE.AND P0, PT, R0, c[0x0][0x27c], PT ;  /* 0x00009f0000007a0c */ /* 0x000fda0003f06270 */
[----:B------:R-:W-:Y:S05]  /*c1d0*/  @P0 BRA `(.L_x_255) ;  /* 0x0000059000000947 */ /* 0x000fea0003800000 */
[----:B------:R-:W3:Y:S04]  /*c1e0*/  LDL R2, [R1+0x50] ;  /* 0x0000500001027983 */ /* 0x000ee80000100800 */
[----:B--2---:R-:W2:Y:S01]  /*c1f0*/  LDL R58, [R1+0x64] ;  /* 0x00006400013a7983 */ /* 0x004ea20000100800 */
[----:B------:R-:W-:-:S04]  /*c200*/  MOV R0, c[0x0][0x27c] ;  /* 0x00009f0000007a02 */ /* 0x000fc80000000f00 */
[----:B---3--:R-:W-:-:S04]  /*c210*/  LEA.HI R0, R0, R2, RZ, 0x1d ;  /* 0x0000000200007211 */ /* 0x008fc800078fe8ff */
[----:B------:R-:W-:Y:S01]  /*c220*/  SHF.R.S32.HI R2, RZ, 0x1f, R0 ;  /* 0x0000001fff027819 */ /* 0x000fe20000011400 */
[----:B------:R-:W-:Y:S01]  /*c230*/  IMAD.SHL.U32 R3, R0, 0x8, RZ ;  /* 0x0000000800037824 */ /* 0x000fe200078e00ff */
[----:B--2---:R-:W2:Y:S02]  /*c240*/  LDS.128 R8, [R58] ;  /* 0x000000003a087984 */ /* 0x004ea40000000c00 */
[----:B------:R-:W-:Y:S02]  /*c250*/  LEA.HI R0, R2, R0, RZ, 0x2 ;  /* 0x0000000002007211 */ /* 0x000fe400078f10ff */
[----:B-----5:R-:W-:Y:S02]  /*c260*/  LOP3.LUT R2, R61, 0x18, R3, 0xf8, !PT ;  /* 0x000000183d027812 */ /* 0x020fe400078ef803 */
[----:B------:R-:W-:Y:S02]  /*c270*/  SHF.L.U32 R0, R0, 0xa, RZ ;  /* 0x0000000a00007819 */ /* 0x000fe400000006ff */
[----:B------:R-:W-:-:S02]  /*c280*/  LOP3.LUT R2, R2, R60, RZ, 0x3c, !PT ;  /* 0x0000003c02027212 */ /* 0x000fc400078e3cff */
[----:B------:R-:W-:-:S04]  /*c290*/  LOP3.LUT R0, R0, 0x7ffff000, RZ, 0xc0, !PT ;  /* 0x7ffff00000007812 */ /* 0x000fc800078ec0ff */
[----:B------:R-:W-:Y:S02]  /*c2a0*/  IADD3 R0, R2, R0, R59 ;  /* 0x0000000002007210 */ /* 0x000fe40007ffe03b */
[----:B------:R-:W-:-:S03]  /*c2b0*/  SHF.L.U32 R2, R34, 0x10, RZ ;  /* 0x0000001022027819 */ /* 0x000fc600000006ff */
[----:B------:R-:W-:Y:S02]  /*c2c0*/  IMAD.SHL.U32 R23, R0, 0x2, RZ ;  /* 0x0000000200177824 */ /* 0x000fe400078e00ff */
[----:B------:R-:W-:-:S03]  /*c2d0*/  IMAD.U32 R0, R45, 0x10000, RZ ;  /* 0x000100002d007824 */ /* 0x000fc600078e00ff */
[----:B------:R-:W3:Y:S01]  /*c2e0*/  LDS.128 R4, [R23+0x6080] ;  /* 0x0060800017047984 */ /* 0x000ee20000000c00 */
[C---:B--2---:R-:W-:Y:S01]  /*c2f0*/  SHF.L.U32 R12, R8.reuse, 0x10, RZ ;  /* 0x00000010080c7819 */ /* 0x044fe200000006ff */
[----:B------:R-:W-:Y:S01]  /*c300*/  IMAD.U32 R14, R9, 0x10000, RZ ;  /* 0x00010000090e7824 */ /* 0x000fe200078e00ff */
[----:B------:R-:W-:Y:S01]  /*c310*/  LOP3.LUT R13, R8, 0xffff0000, RZ, 0xc0, !PT ;  /* 0xffff0000080d7812 */ /* 0x000fe200078ec0ff */
[----:B------:R-:W-:Y:S01]  /*c320*/  IMAD.U32 R20, R11, 0x10000, RZ ;  /* 0x000100000b147824 */ /* 0x000fe200078e00ff */
[----:B------:R-:W-:Y:S02]  /*c330*/  LOP3.LUT R22, R9, 0xffff0000, RZ, 0xc0, !PT ;  /* 0xffff000009167812 */ /* 0x000fe400078ec0ff */
[C---:B------:R-:W-:Y:S02]  /*c340*/  SHF.L.U32 R16, R10.reuse, 0x10, RZ ;  /* 0x000000100a107819 */ /* 0x040fe400000006ff */
[----:B------:R-:W-:Y:S02]  /*c350*/  LOP3.LUT R17, R10, 0xffff0000, RZ, 0xc0, !PT ;  /* 0xffff00000a117812 */ /* 0x000fe400078ec0ff */
[----:B------:R-:W-:-:S02]  /*c360*/  LOP3.LUT R21, R11, 0xffff0000, RZ, 0xc0, !PT ;  /* 0xffff00000b157812 */ /* 0x000fc400078ec0ff */
[C---:B---3--:R-:W-:Y:S01]  /*c370*/  SHF.L.U32 R3, R4.reuse, 0x10, RZ ;  /* 0x0000001004037819 */ /* 0x048fe200000006ff */
[----:B------:R-:W-:Y:S01]  /*c380*/  IMAD.U32 R9, R5, 0x10000, RZ ;  /* 0x0001000005097824 */ /* 0x000fe200078e00ff */
[----:B------:R-:W-:Y:S01]  /*c390*/  LOP3.LUT R8, R4, 0xffff0000, RZ, 0xc0, !PT ;  /* 0xffff000004087812 */ /* 0x000fe200078ec0ff */
[----:B------:R-:W-:Y:S01]  /*c3a0*/  IMAD.U32 R11, R7, 0x10000, RZ ;  /* 0x00010000070b7824 */ /* 0x000fe200078e00ff */
[----:B------:R-:W-:Y:S01]  /*c3b0*/  LOP3.LUT R4, R34, 0xffff0000, RZ, 0xc0, !PT ;  /* 0xffff000022047812 */ /* 0x000fe200078ec0ff */
[----:B------:R-:W-:Y:S01]  /*c3c0*/  FMUL.FTZ R15, R3, R2 ;  /* 0x00000002030f7220 */ /* 0x000fe20000410000 */
[----:B------:R-:W-:Y:S02]  /*c3d0*/  LOP3.LUT R19, R5, 0xffff0000, RZ, 0xc0, !PT ;  /* 0xffff000005137812 */ /* 0x000fe400078ec0ff */
[----:B------:R-:W-:Y:S01]  /*c3e0*/  SHF.L.U32 R5, R6, 0x10, RZ ;  /* 0x0000001006057819 */ /* 0x000fe200000006ff */
[-C--:B------:R-:W-:Y:S01]  /*c3f0*/  FFMA.FTZ R29, R12, R0.reuse, -R15 ;  /* 0x000000000c1d7223 */ /* 0x080fe2000001080f */
[----:B------:R-:W-:Y:S01]  /*c400*/  LOP3.LUT R10, R6, 0xffff0000, RZ, 0xc0, !PT ;  /* 0xffff0000060a7812 */ /* 0x000fe200078ec0ff */
[----:B------:R-:W-:Y:S01]  /*c410*/  FMUL.FTZ R6, R3, R0 ;  /* 0x0000000003067220 */ /* 0x000fe20000410000 */
[----:B------:R-:W-:Y:S01]  /*c420*/  LOP3.LUT R18, R7, 0xffff0000, RZ, 0xc0, !PT ;  /* 0xffff000007127812 */ /* 0x000fe200078ec0ff */
[----:B------:R-:W-:Y:S01]  /*c430*/  FMUL.FTZ R7, R8, R4 ;  /* 0x0000000408077220 */ /* 0x000fe20000410000 */
[----:B------:R-:W-:Y:S01]  /*c440*/  LOP3.LUT R3, R45, 0xffff0000, RZ, 0xc0, !PT ;  /* 0xffff00002d037812 */ /* 0x000fe200078ec0ff */
[----:B------:R-:W-:Y:S01]  /*c450*/  FFMA.FTZ R28, R12, R2, R6 ;  /* 0x000000020c1c7223 */ /* 0x000fe20000010006 */
[----:B------:R-:W-:Y:S01]  /*c460*/  SHF.L.U32 R0, R36, 0x10, RZ ;  /* 0x0000001024007819 */ /* 0x000fe200000006ff */
[----:B------:R-:W-:Y:S01]  /*c470*/  IMAD.U32 R2, R40, 0x10000, RZ ;  /* 0x0001000028027824 */ /* 0x000fe200078e00ff */
[----:B------:R-:W-:Y:S01]  /*c480*/  SHF.L.U32 R6, R35, 0x10, RZ ;  /* 0x0000001023067819 */ /* 0x000fe200000006ff */
[----:B------:R-:W-:-:S02]  /*c490*/  FFMA.FTZ R27, R13, R3, -R7 ;  /* 0x000000030d1b7223 */ /* 0x000fc40000010807 */
[C---:B------:R-:W-:Y:S02]  /*c4a0*/  FMUL.FTZ R7, R9.reuse, R0 ;  /* 0x0000000009077220 */ /* 0x040fe40000410000 */
[----:B------:R-:W-:Y:S02]  /*c4b0*/  FMUL.FTZ R8, R8, R3 ;  /* 0x0000000308087220 */ /* 0x000fe40000410000 */
[-C--:B------:R-:W-:Y:S02]  /*c4c0*/  FMUL.FTZ R3, R9, R2.reuse ;  /* 0x0000000209037220 */ /* 0x080fe40000410000 */
[----:B------:R-:W-:Y:S02]  /*c4d0*/  FFMA.FTZ R25, R14, R2, -R7 ;  /* 0x000000020e197223 */ /* 0x000fe40000010807 */
[----:B------:R-:W-:Y:S02]  /*c4e0*/  IMAD.U32 R2, R41, 0x10000, RZ ;  /* 0x0001000029027824 */ /* 0x000fe400078e00ff */
[----:B------:R-:W-:-:S02]  /*c4f0*/  FFMA.FTZ R26, R13, R4, R8 ;  /* 0x000000040d1a7223 */ /* 0x000fc40000010008 */
[----:B------:R-:W-:Y:S02]  /*c500*/  FMUL.FTZ R4, R5, R6 ;  /* 0x0000000605047220 */ /* 0x000fe40000410000 */
[----:B------:R-:W-:Y:S01]  /*c510*/  FFMA.FTZ R24, R14, R0, R3 ;  /* 0x000000000e187223 */ /* 0x000fe20000010003 */
[----:B------:R-:W-:Y:S01]  /*c520*/  LOP3.LUT R3, R41, 0xffff0000, RZ, 0xc0, !PT ;  /* 0xffff000029037812 */ /* 0x000fe200078ec0ff */
[-C--:B------:R-:W-:Y:S01]  /*c530*/  FMUL.FTZ R9, R5, R2.reuse ;  /* 0x0000000205097220 */ /* 0x080fe20000410000 */
[----:B------:R-:W-:Y:S01]  /*c540*/  SHF.L.U32 R5, R37, 0x10, RZ ;  /* 0x0000001025057819 */ /* 0x000fe200000006ff */
[----:B------:R-:W-:Y:S01]  /*c550*/  FFMA.FTZ R15, R16, R2, -R4 ;  /* 0x00000002100f7223 */ /* 0x000fe20000010804 */
[----:B------:R-:W-:Y:S01]  /*c560*/  LOP3.LUT R0, R35, 0xffff0000, RZ, 0xc0, !PT ;  /* 0xffff000023007812 */ /* 0x000fe200078ec0ff */
[----:B------:R-:W-:Y:S01]  /*c570*/  FMUL.FTZ R7, R10, R3 ;  /* 0x000000030a077220 */ /* 0x000fe20000410000 */
[----:B------:R-:W-:Y:S01]  /*c580*/  SHF.L.U32 R2, R42, 0x10, RZ ;  /* 0x000000102a027819 */ /* 0x000fe200000006ff */
[----:B------:R-:W-:-:S02]  /*c590*/  FMUL.FTZ R4, R11, R5 ;  /* 0x000000050b047220 */ /* 0x000fc40000410000 */
        /* <DEDUP_REMOVED lines=29> */
.L_x_255:
[----:B------:R-:W-:Y:S05]  /*c770*/  BSYNC B0 ;  /* 0x0000000000007941 */ /* 0x000fea0003800000 */
.L_x_254:
[----:B------:R-:W-:-:S04]  /*c780*/  IADD3 R0, R116, 0x20, RZ ;  /* 0x0000002074007810 */ /* 0x000fc80007ffe0ff */
        /* <DEDUP_REMOVED lines=52> */
[C---:B------:R-:W-:Y:S02]  /*cad0*/  FMUL.FTZ R4, R5.reuse, R6 ;  /* 0x0000000605047220 */ /* 0x040fe40000410000 */
        /* <DEDUP_REMOVED lines=38> */
.L_x_251:
[----:B------:R-:W-:Y:S05]  /*cd40*/  BSYNC B1 ;  /* 0x0000000000017941 */ /* 0x000fea0003800000 */
.L_x_250:
[----:B------:R-:W-:-:S04]  /*cd50*/  IADD3 R0, R237, 0x40, RZ ;  /* 0x00000040ed007810 */ /* 0x000fc80007ffe0ff */
[----:B------:R-:W-:-:S13]  /*cd60*/  ISETP.GE.AND P0, PT, R0, R51, PT ;  /* 0x000000330000720c */ /* 0x000fda0003f06270 */
[----:B------:R-:W-:Y:S05]  /*cd70*/  @P0 BRA `(.L_x_237) ;  /* 0x000011d000000947 */ /* 0x000fea0003800000 */
[----:B-----5:R3:W5:Y:S04]  /*cd80*/  LDL R60, [R1+0x40] ;  /* 0x00004000013c7983 */ /* 0x0207680000100800 */
[----:B------:R3:W5:Y:S04]  /*cd90*/  LDL R59, [R1+0x44] ;  /* 0x00004400013b7983 */ /* 0x0007680000100800 */
[----:B--2---:R3:W5:Y:S01]  /*cda0*/  LDL R58, [R1+0x48] ;  /* 0x00004800013a7983 */ /* 0x0047620000100800 */
[----:B------:R-:W-:Y:S01]  /*cdb0*/  ISETP.GE.AND P0, PT, R116, c[0x0][0x27c], PT ;  /* 0x00009f0074007a0c */ /* 0x000fe20003f06270 */
[----:B------:R-:W-:-:S12]  /*cdc0*/  BSSY B0, `(.L_x_256) ;  /* 0x000005e000007945 */ /* 0x000fd80003800000 */
[----:B------:R-:W-:Y:S05]  /*cdd0*/  @P0 BRA `(.L_x_257) ;  /* 0x000005c000000947 */ /* 0x000fea0003800000 */
[----:B------:R-:W2:Y:S04]  /*cde0*/  LDL R61, [R1+0x68] ;  /* 0x00006800013d7983 */ /* 0x000ea80000100800 */
[----:B------:R-:W4:Y:S02]  /*cdf0*/  S2R R0, SR_TID.X ;  /* 0x0000000000007919 */ /* 0x000f240000002100 */
[----:B----4-:R-:W-:-:S04]  /*ce00*/  LEA.HI R2, R0, R0, RZ, 0x1 ;  /* 0x0000000000027211 */ /* 0x010fc800078f08ff */
[----:B------:R-:W-:-:S05]  /*ce10*/  LOP3.LUT R2, R2, 0xfffffffe, RZ, 0xc0, !PT ;  /* 0xfffffffe02027812 */ /* 0x000fca00078ec0ff */
[----:B------:R-:W-:Y:S01]  /*ce20*/  IMAD.IADD R2, R0, 0x1, -R2 ;  /* 0x0000000100027824 */ /* 0x000fe200078e0a02 */
        /* <DEDUP_REMOVED lines=9> */
[----:B------:R-:W-:-:S05]  /*cec0*/  IADD3 R0, R2, R0, R58 ;  /* 0x0000000002007210 */ /* 0x000fca0007ffe03a */
[----:B------:R-:W-:-:S05]  /*ced0*/  IMAD.SHL.U32 R23, R0, 0x2, RZ ;  /* 0x0000000200177824 */ /* 0x000fca00078e00ff */
[----:B------:R-:W4:Y:S01]  /*cee0*/  LDS.128 R4, [R23+0x6080] ;  /* 0x0060800017047984 */ /* 0x000f220000000c00 */
[----:B------:R-:W-:Y:S01]  /*cef0*/  SHF.L.U32 R2, R31, 0x10, RZ ;  /* 0x000000101f027819 */ /* 0x000fe200000006ff */
[----:B------:R-:W-:Y:S01]  /*cf00*/  IMAD.U32 R0, R52, 0x10000, RZ ;  /* 0x0001000034007824 */ /* 0x000fe200078e00ff */
[----:B----4-:R-:W-:Y:S02]  /*cf10*/  SHF.L.U32 R3, R4, 0x10, RZ ;  /* 0x0000001004037819 */ /* 0x010fe400000006ff */
[----:B------:R-:W-:-:S03]  /*cf20*/  LOP3.LUT R19, R5, 0xffff0000, RZ, 0xc0, !PT ;  /* 0xffff000005137812 */ /* 0x000fc600078ec0ff */
[----:B------:R-:W-:Y:S01]  /*cf30*/  FMUL.FTZ R15, R2, R3 ;  /* 0x00000003020f7220 */ /* 0x000fe20000410000 */
[----:B------:R-:W-:Y:S01]  /*cf40*/  LOP3.LUT R18, R7, 0xffff0000, RZ, 0xc0, !PT ;  /* 0xffff000007127812 */ /* 0x000fe200078ec0ff */
[----:B--2---:R-:W2:Y:S02]  /*cf50*/  LDS.128 R8, [R61] ;  /* 0x000000003d087984 */ /* 0x004ea40000000c00 */
[C---:B--2---:R-:W-:Y:S02]  /*cf60*/  SHF.L.U32 R12, R8.reuse, 0x10, RZ ;  /* 0x00000010080c7819 */ /* 0x044fe400000006ff */
[----:B------:R-:W-:Y:S01]  /*cf70*/  LOP3.LUT R13, R8, 0xffff0000, RZ, 0xc0, !PT ;  /* 0xffff0000080d7812 */ /* 0x000fe200078ec0ff */
[C---:B------:R-:W-:Y:S01]  /*cf80*/  IMAD.U32 R14, R9.reuse, 0x10000, RZ ;  /* 0x00010000090e7824 */ /* 0x040fe200078e00ff */
[----:B------:R-:W-:Y:S02]  /*cf90*/  LOP3.LUT R8, R4, 0xffff0000, RZ, 0xc0, !PT ;  /* 0xffff000004087812 */ /* 0x000fe400078ec0ff */
[----:B------:R-:W-:Y:S01]  /*cfa0*/  LOP3.LUT R22, R9, 0xffff0000, RZ, 0xc0, !PT ;  /* 0xffff000009167812 */ /* 0x000fe200078ec0ff */
[----:B------:R-:W-:Y:S01]  /*cfb0*/  IMAD.U32 R9, R5, 0x10000, RZ ;  /* 0x0001000005097824 */ /* 0x000fe200078e00ff */
[----:B------:R-:W-:-:S02]  /*cfc0*/  LOP3.LUT R4, R31, 0xffff0000, RZ, 0xc0, !PT ;  /* 0xffff00001f047812 */ /* 0x000fc400078ec0ff */
[C---:B------:R-:W-:Y:S02]  /*cfd0*/  SHF.L.U32 R16, R10.reuse, 0x10, RZ ;  /* 0x000000100a107819 */ /* 0x040fe400000006ff */
[----:B------:R-:W-:Y:S01]  /*cfe0*/  LOP3.LUT R17, R10, 0xffff0000, RZ, 0xc0, !PT ;  /* 0xffff00000a117812 */ /* 0x000fe200078ec0ff */
[C---:B------:R-:W-:Y:S01]  /*cff0*/  IMAD.U32 R20, R11.reuse, 0x10000, RZ ;  /* 0x000100000b147824 */ /* 0x040fe200078e00ff */
[C---:B------:R-:W-:Y:S02]  /*d000*/  SHF.L.U32 R5, R6.reuse, 0x10, RZ ;  /* 0x0000001006057819 */ /* 0x040fe400000006ff */
[----:B------:R-:W-:Y:S01]  /*d010*/  LOP3.LUT R10, R6, 0xffff0000, RZ, 0xc0, !PT ;  /* 0xffff0000060a7812 */ /* 0x000fe200078ec0ff */
[----:B------:R-:W-:Y:S01]  /*d020*/  FMUL.FTZ R6, R0, R3 ;  /* 0x0000000300067220 */ /* 0x000fe20000410000 */
[----:B------:R-:W-:Y:S01]  /*d030*/  LOP3.LUT R21, R11, 0xffff0000, RZ, 0xc0, !PT ;  /* 0xffff00000b157812 */ /* 0x000fe200078ec0ff */
[----:B------:R-:W-:Y:S01]  /*d040*/  IMAD.U32 R11, R7, 0x10000, RZ ;  /* 0x00010000070b7824 */ /* 0x000fe200078e00ff */
[----:B------:R-:W-:Y:S01]  /*d050*/  LOP3.LUT R3, R52, 0xffff0000, RZ, 0xc0, !PT ;  /* 0xffff000034037812 */ /* 0x000fe200078ec0ff */
[----:B------:R-:W-:Y:S01]  /*d060*/  FFMA.FTZ R29, R0, R12, -R15 ;  /* 0x0000000c001d7223 */ /* 0x000fe2000001080f */
[----:B------:R-:W-:Y:S01]  /*d070*/  SHF.L.U32 R0, R32, 0x10, RZ ;  /* 0x0000001020007819 */ /* 0x000fe200000006ff */
[----:B------:R-:W-:-:S02]  /*d080*/  FMUL.FTZ R7, R4, R8 ;  /* 0x0000000804077220 */ /* 0x000fc40000410000 */
[----:B------:R-:W-:Y:S02]  /*d090*/  FFMA.FTZ R28, R2, R12, R6 ;  /* 0x0000000c021c7223 */ /* 0x000fe40000010006 */
[C---:B------:R-:W-:Y:S02]  /*d0a0*/  FFMA.FTZ R27, R3.reuse, R13, -R7 ;  /* 0x0000000d031b7223 */ /* 0x040fe40000010807 */
[----:B------:R-:W-:Y:S02]  /*d0b0*/  IMAD.U32 R2, R48, 0x10000, RZ ;  /* 0x0001000030027824 */ /* 0x000fe400078e00ff */
[-C--:B------:R-:W-:Y:S01]  /*d0c0*/  FMUL.FTZ R7, R0, R9.reuse ;  /* 0x0000000900077220 */ /* 0x080fe20000410000 */
[----:B------:R-:W-:Y:S01]  /*d0d0*/  SHF.L.U32 R6, R30, 0x10, RZ ;  /* 0x000000101e067819 */ /* 0x000fe200000006ff */
[----:B------:R-:W-:Y:S02]  /*d0e0*/  FMUL.FTZ R8, R3, R8 ;  /* 0x0000000803087220 */ /* 0x000fe40000410000 */
[----:B------:R-:W-:-:S02]  /*d0f0*/  FMUL.FTZ R3, R2, R9 ;  /* 0x0000000902037220 */ /* 0x000fc40000410000 */
[-C--:B------:R-:W-:Y:S02]  /*d100*/  FFMA.FTZ R25, R2, R14.reuse, -R7 ;  /* 0x0000000e02197223 */ /* 0x080fe40000010807 */
[C---:B------:R-:W-:Y:S02]  /*d110*/  IMAD.U32 R2, R49.reuse, 0x10000, RZ ;  /* 0x0001000031027824 */ /* 0x040fe400078e00ff */
[----:B------:R-:W-:Y:S02]  /*d120*/  FFMA.FTZ R26, R4, R13, R8 ;  /* 0x0000000d041a7223 */ /* 0x000fe40000010008 */
[----:B------:R-:W-:Y:S01]  /*d130*/  FFMA.FTZ R24, R0, R14, R3 ;  /* 0x0000000e00187223 */ /* 0x000fe20000010003 */
[----:B------:R-:W-:Y:S01]  /*d140*/  LOP3.LUT R3, R49, 0xffff0000, RZ, 0xc0, !PT ;  /* 0xffff000031037812 */ /* 0x000fe200078ec0ff */
[-C--:B------:R-:W-:Y:S02]  /*d150*/  FMUL.FTZ R4, R6, R5.reuse ;  /* 0x0000000506047220 */ /* 0x080fe40000410000 */
[----:B------:R-:W-:Y:S01]  /*d160*/  FMUL.FTZ R9, R2, R5 ;  /* 0x0000000502097220 */ /* 0x000fe20000410000 */
[----:B------:R-:W-:-:S02]  /*d170*/  SHF.L.U32 R5, R33, 0x10, RZ ;  /* 0x0000001021057819 */ /* 0x000fc400000006ff */
[----:B------:R-:W-:Y:S01]  /*d180*/  LOP3.LUT R0, R30, 0xffff0000, RZ, 0xc0, !PT ;  /* 0xffff00001e007812 */ /* 0x000fe200078ec0ff */
[----:B------:R-:W-:Y:S02]  /*d190*/  FFMA.FTZ R15, R2, R16, -R4 ;  /* 0x00000010020f7223 */ /* 0x000fe40000010804 */
[----:B------:R-:W-:Y:S02]  /*d1a0*/  IMAD.U32 R2, R44, 0x10000, RZ ;  /* 0x000100002c027824 */ /* 0x000fe400078e00ff */
[-C--:B------:R-:W-:Y:S02]  /*d1b0*/  FMUL.FTZ R7, R3, R10.reuse ;  /* 0x0000000a03077220 */ /* 0x080fe40000410000 */
[----:B------:R-:W-:Y:S02]  /*d1c0*/  FMUL.FTZ R4, R5, R11 ;  /* 0x0000000b05047220 */ /* 0x000fe40000410000 */
[----:B------:R-:W-:Y:S02]  /*d1d0*/  FMUL.FTZ R8, R0, R10 ;  /* 0x0000000a00087220 */ /* 0x000fe40000410000 */
[----:B------:R-:W-:-:S02]  /*d1e0*/  FFMA.FTZ R14, R6, R16, R9 ;  /* 0x00000010060e7223 */ /* 0x000fc40000010009 */
[----:B------:R-:W-:Y:S02]  /*d1f0*/  FMUL.FTZ R6, R2, R11 ;  /* 0x0000000b02067220 */ /* 0x000fe40000410000 */
[-C--:B------:R-:W-:Y:S01]  /*d200*/  FFMA.FTZ R13, R0, R17.reuse, R7 ;  /* 0x00000011000d7223 */ /* 0x080fe20000010007 */
[----:B------:R-:W-:Y:S01]  /*d210*/  LOP3.LUT R0, R33, 0xffff0000, RZ, 0xc0, !PT ;  /* 0xffff000021007812 */ /* 0x000fe200078ec0ff */
[-C--:B------:R-:W-:Y:S01]  /*d220*/  FFMA.FTZ R11, R2, R20.reuse, -R4 ;  /* 0x00000014020b7223 */ /* 0x080fe20000010804 */
[----:B------:R-:W-:Y:S01]  /*d230*/  LOP3.LUT R2, R32, 0xffff0000, RZ, 0xc0, !PT ;  /* 0xffff000020027812 */ /* 0x000fe200078ec0ff */
[----:B------:R-:W-:Y:S01]  /*d240*/  FFMA.FTZ R10, R3, R17, -R8 ;  /* 0x00000011030a7223 */ /* 0x000fe20000010808 */
[----:B------:R-:W-:Y:S02]  /*d250*/  LOP3.LUT R4, R48, 0xffff0000, RZ, 0xc0, !PT ;  /* 0xffff000030047812 */ /* 0x000fe400078ec0ff */
[----:B------:R-:W-:Y:S01]  /*d260*/  LOP3.LUT R3, R44, 0xffff0000, RZ, 0xc0, !PT ;  /* 0xffff00002c037812 */ /* 0x000fe200078ec0ff */
[----:B------:R-:W-:-:S02]  /*d270*/  FFMA.FTZ R12, R5, R20, R6 ;  /* 0x00000014050c7223 */ /* 0x000fc40000010006 */
[-C--:B------:R-:W-:Y:S02]  /*d280*/  FMUL.FTZ R8, R2, R19.reuse ;  /* 0x0000001302087220 */ /* 0x080fe40000410000 */
[-C--:B------:R-:W-:Y:S02]  /*d290*/  FMUL.FTZ R6, R0, R18.reuse ;  /* 0x0000001200067220 */ /* 0x080fe40000410000 */
[C---:B------:R-:W-:Y:S02]  /*d2a0*/  FMUL.FTZ R7, R4.reuse, R19 ;  /* 0x0000001304077220 */ /* 0x040fe40000410000 */
[C---:B------:R-:W-:Y:S02]  /*d2b0*/  FMUL.FTZ R5, R3.reuse, R18 ;  /* 0x0000001203057220 */ /* 0x040fe40000410000 */
[----:B------:R-:W-:Y:S02]  /*d2c0*/  FFMA.FTZ R9, R4, R22, -R8 ;  /* 0x0000001604097223 */ /* 0x000fe40000010808 */
[----:B------:R-:W-:-:S02]  /*d2d0*/  FFMA.FTZ R3, R3, R21, -R6 ;  /* 0x0000001503037223 */ /* 0x000fc40000010806 */
[----:B------:R-:W-:Y:S02]  /*d2e0*/  FFMA.FTZ R2, R2, R22, R7 ;  /* 0x0000001602027223 */ /* 0x000fe40000010007 */
[----:B------:R-:W-:Y:S01]  /*d2f0*/  FFMA.FTZ R0, R0, R21, R5 ;  /* 0x0000001500007223 */ /* 0x000fe20000010005 */
[----:B------:R-:W-:Y:S02]  /*d300*/  F2FP.BF16.PACK_AB R10, R10, R15 ;  /* 0x0000000f0a0a723e */ /* 0x000fe400000010ff */
[----:B------:R-:W-:Y:S02]  /*d310*/  F2FP.BF16.PACK_AB R8, R27, R29 ;  /* 0x0000001d1b08723e */ /* 0x000fe400000010ff */
[----:B------:R-:W-:Y:S02]  /*d320*/  F2FP.BF16.PACK_AB R9, R9, R25 ;  /* 0x000000190909723e */ /* 0x000fe400000010ff */
[----:B------:R-:W-:Y:S02]  /*d330*/  F2FP.BF16.PACK_AB R11, R3, R11 ;  /* 0x0000000b030b723e */ /* 0x000fe400000010ff */
[----:B------:R-:W-:-:S02]  /*d340*/  F2FP.BF16.PACK_AB R6, R13, R14 ;  /* 0x0000000e0d06723e */ /* 0x000fc400000010ff */
[----:B------:R-:W-:Y:S02]  /*d350*/  F2FP.BF16.PACK_AB R4, R26, R28 ;  /* 0x0000001c1a04723e */ /* 0x000fe400000010ff */
[----:B------:R-:W-:Y:S02]  /*d360*/  F2FP.BF16.PACK_AB R5, R2, R24 ;  /* 0x000000180205723e */ /* 0x000fe400000010ff */
[----:B------:R-:W-:Y:S01]  /*d370*/  F2FP.BF16.PACK_AB R7, R0, R12 ;  /* 0x0000000c0007723e */ /* 0x000fe200000010ff */
[----:B------:R2:W-:Y:S04]  /*d380*/  STS.128 [R61], R8 ;  /* 0x000000083d007388 */ /* 0x0005e80000000c00 */
[----:B------:R2:W-:Y:S02]  /*d390*/  STS.128 [R23+0x6080], R4 ;  /* 0x0060800417007388 */ /* 0x0005e40000000c00 */
.L_x_257:
[----:B------:R-:W-:Y:S05]  /*d3a0*/  BSYNC B0 ;  /* 0x0000000000007941 */ /* 0x000fea0003800000 */
.L_x_256:
[----:B------:R-:W-:Y:S01]  /*d3b0*/  IADD3 R0, R116, 0x10, RZ ;  /* 0x0000001074007810 */ /* 0x000fe20007ffe0ff */
[----:B------:R-:W-:Y:S03]  /*d3c0*/  BSSY B0, `(.L_x_258) ;  /* 0x000005c000007945 */ /* 0x000fe60003800000 */
[----:B------:R-:W-:-:S13]  /*d3d0*/  ISETP.GE.AND P0, PT, R0, c[0x0][0x27c], PT ;  /* 0x00009f0000007a0c */ /* 0x000fda0003f06270 */
[----:B------:R-:W-:Y:S05]  /*d3e0*/  @P0 BRA `(.L_x_259) ;  /* 0x0000059000000947 */ /* 0x000fea0003800000 */
[----:B------:R-:W4:Y:S04]  /*d3f0*/  LDL R2, [R1+0x50] ;  /* 0x0000500001027983 */ /* 0x000f280000100800 */
[----:B--2---:R-:W2:Y:S01]  /*d400*/  LDL R30, [R1+0x60] ;  /* 0x00006000011e7983 */ /* 0x004ea20000100800 */
[----:B------:R-:W-:-:S04]  /*d410*/  MOV R0, c[0x0][0x27c] ;  /* 0x00009f0000007a02 */ /* 0x000fc80000000f00 */
[----:B----4-:R-:W-:-:S04]  /*d420*/  LEA.HI R0, R0, R2, RZ, 0x1d ;  /* 0x0000000200007211 */ /* 0x010fc800078fe8ff */
        /* <DEDUP_REMOVED lines=12> */
[----:B------:R-:W4:Y:S01]  /*d4f0*/  LDS.128 R4, [R23+0x6080] ;  /* 0x0060800017047984 */ /* 0x000f220000000c00 */
        /* <DEDUP_REMOVED lines=8> */
[C---:B----4-:R-:W-:Y:S01]  /*d580*/  SHF.L.U32 R3, R4.reuse, 0x10, RZ ;  /* 0x0000001004037819 */ /* 0x050fe200000006ff */
[----:B------:R-:W-:Y:S01]  /*d590*/  IMAD.U32 R9, R5, 0x10000, RZ ;  /* 0x0001000005097824 */ /* 0x000fe200078e00ff */
[----:B------:R-:W-:Y:S01]  /*d5a0*/  LOP3.LUT R8, R4, 0xffff0000, RZ, 0xc0, !PT ;  /* 0xffff000004087812 */ /* 0x000fe200078ec0ff */
[----:B------:R-:W-:Y:S01]  /*d5b0*/  IMAD.U32 R11, R7, 0x10000, RZ ;  /* 0x00010000070b7824 */ /* 0x000fe200078e00ff */
[----:B------:R-:W-:Y:S01]  /*d5c0*/  LOP3.LUT R4, R34, 0xffff0000, RZ, 0xc0, !PT ;  /* 0xffff000022047812 */ /* 0x000fe200078ec0ff */
[-C--:B------:R-:W-:Y:S01]  /*d5d0*/  FMUL.FTZ R15, R2, R3.reuse ;  /* 0x00000003020f7220 */ /* 0x080fe20000410000 */
[----:B------:R-:W-:Y:S02]  /*d5e0*/  LOP3.LUT R19, R5, 0xffff0000, RZ, 0xc0, !PT ;  /* 0xffff000005137812 */ /* 0x000fe400078ec0ff */
[----:B------:R-:W-:Y:S01]  /*d5f0*/  SHF.L.U32 R5, R6, 0x10, RZ ;  /* 0x0000001006057819 */ /* 0x000fe200000006ff */
[----:B------:R-:W-:Y:S01]  /*d600*/  FFMA.FTZ R29, R0, R12, -R15 ;  /* 0x0000000c001d7223 */ /* 0x000fe2000001080f */
        /* <DEDUP_REMOVED lines=10> */
[-C--:B------:R-:W-:Y:S02]  /*d6b0*/  FMUL.FTZ R7, R0, R9.reuse ;  /* 0x0000000900077220 */ /* 0x080fe40000410000 */
[----:B------:R-:W-:Y:S02]  /*d6c0*/  FMUL.FTZ R8, R3, R8 ;  /* 0x0000000803087220 */ /* 0x000fe40000410000 */
[C---:B------:R-:W-:Y:S02]  /*d6d0*/  FMUL.FTZ R3, R2.reuse, R9 ;  /* 0x0000000902037220 */ /* 0x040fe40000410000 */
[----:B------:R-:W-:Y:S02]  /*d6e0*/  FFMA.FTZ R25, R2, R14, -R7 ;  /* 0x0000000e02197223 */ /* 0x000fe40000010807 */
[----:B------:R-:W-:Y:S02]  /*d6f0*/  IMAD.U32 R2, R41, 0x10000, RZ ;  /* 0x0001000029027824 */ /* 0x000fe400078e00ff */
[----:B------:R-:W-:-:S02]  /*d700*/  FFMA.FTZ R26, R4, R13, R8 ;  /* 0x0000000d041a7223 */ /* 0x000fc40000010008 */
[-C--:B------:R-:W-:Y:S02]  /*d710*/  FMUL.FTZ R4, R6, R5.reuse ;  /* 0x0000000506047220 */ /* 0x080fe40000410000 */
[----:B------:R-:W-:Y:S01]  /*d720*/  FFMA.FTZ R24, R0, R14, R3 ;  /* 0x0000000e00187223 */ /* 0x000fe20000010003 */
[----:B------:R-:W-:Y:S01]  /*d730*/  LOP3.LUT R3, R41, 0xffff0000, RZ, 0xc0, !PT ;  /* 0xffff000029037812 */ /* 0x000fe200078ec0ff */
[C---:B------:R-:W-:Y:S01]  /*d740*/  FMUL.FTZ R9, R2.reuse, R5 ;  /* 0x0000000502097220 */ /* 0x040fe20000410000 */
        /* <DEDUP_REMOVED lines=9> */
[-C--:B------:R-:W-:Y:S01]  /*d7e0*/  FFMA.FTZ R13, R0, R17.reuse, R7 ;  /* 0x00000011000d7223 */ /* 0x080fe20000010007 */
[----:B------:R-:W-:Y:S01]  /*d7f0*/  LOP3.LUT R0, R37, 0xffff0000, RZ, 0xc0, !PT ;  /* 0xffff000025007812 */ /* 0x000fe200078ec0ff */
[-C--:B------:R-:W-:Y:S01]  /*d800*/  FFMA.FTZ R11, R2, R20.reuse, -R4 ;  /* 0x00000014020b7223 */ /* 0x080fe20000010804 */
        /* <DEDUP_REMOVED lines=8> */
[C---:B------:R-:W-:Y:S02]  /*d890*/  FMUL.FTZ R7, R4.reuse, R19 ;  /* 0x0000001304077220 */ /* 0x040fe40000410000 */
[----:B------:R-:W-:Y:S02]  /*d8a0*/  FMUL.FTZ R5, R3, R18 ;  /* 0x0000001203057220 */ /* 0x000fe40000410000 */
[----:B------:R-:W-:Y:S01]  /*d8b0*/  FFMA.FTZ R9, R4, R22, -R8 ;  /* 0x0000001604097223 */ /* 0x000fe20000010808 */
        /* <DEDUP_REMOVED lines=12> */
.L_x_259:
[----:B------:R-:W-:Y:S05]  /*d980*/  BSYNC B0 ;  /* 0x0000000000007941 */ /* 0x000fea0003800000 */
.L_x_258:
[----:B------:R-:W-:-:S04]  /*d990*/  IADD3 R0, R116, 0x20, RZ ;  /* 0x0000002074007810 */ /* 0x000fc80007ffe0ff */
        /* <DEDUP_REMOVED lines=91> */
.L_x_237:
[----:B------:R-:W-:Y:S05]  /*df50*/  BSYNC B2 ;  /* 0x0000000000027941 */ /* 0x000fea0003800000 */
.L_x_221:
[----:B------:R-:W-:-:S04]  /*df60*/  DEPBAR.LE SB0, 0x0 ;  /* 0x000080000000791a */ /* 0x000fc80000000000 */
[----:B------:R-:W-:Y:S01]  /*df70*/  BAR.SYNC.DEFER_BLOCKING 0x0 ;  /* 0x0000000000007b1d */ /* 0x000fe20000010000 */
[----:B-1----:R-:W-:Y:S01]  /*df80*/  IMAD R0, R56, c[0x0][0x208], RZ ;  /* 0x0000820038007a24 */ /* 0x002fe200078e02ff */
[C---:B------:R-:W-:Y:S01]  /*df90*/  LOP3.LUT P2, RZ, R55.reuse, 0x1, RZ, 0xc0, !PT ;  /* 0x0000000137ff7812 */ /* 0x040fe2000784c0ff */
[C---:B------:R-:W-:Y:S01]  /*dfa0*/  IMAD.WIDE.U32 R2, R118.reuse, c[0x0][0x208], RZ ;  /* 0x0000820076027a25 */ /* 0x040fe200078e00ff */
[----:B------:R-:W-:Y:S02]  /*dfb0*/  LOP3.LUT P3, RZ, R55, 0x2, RZ, 0xc0, !PT ;  /* 0x0000000237ff7812 */ /* 0x000fe4000786c0ff */
[----:B------:R-:W1:Y:S01]  /*dfc0*/  S2R R228, SR_TID.X ;  /* 0x0000000000e47919 */ /* 0x000e620000002100 */
[----:B------:R-:W-:Y:S01]  /*dfd0*/  IMAD R0, R118, c[0x0][0x20c], R0 ;  /* 0x0000830076007a24 */ /* 0x000fe200078e0200 */
[----:B------:R-:W-:Y:S01]  /*dfe0*/  BSSY B0, `(.L_x_260) ;  /* 0x00000ae000007945 */ /* 0x000fe20003800000 */
[----:B--2---:R-:W-:Y:S02]  /*dff0*/  IMAD.MOV.U32 R4, RZ, RZ, R242 ;  /* 0x000000ffff047224 */ /* 0x004fe400078e00f2 */
[----:B------:R-:W-:-:S02]  /*e000*/  IMAD.IADD R0, R3, 0x1, R0 ;  /* 0x0000000103007824 */ /* 0x000fc400078e0200 */
[----:B------:R-:W-:Y:S02]  /*e010*/  IMAD.MOV.U32 R5, RZ, RZ, R244 ;  /* 0x000000ffff057224 */ /* 0x000fe400078e00f4 */
[----:B------:R-:W-:Y:S01]  /*e020*/  IMAD R3, R0, 0x30, RZ ;  /* 0x0000003000037824 */ /* 0x000fe200078e02ff */
[----:B------:R-:W-:Y:S01]  /*e030*/  IADD3 R0, R57, R154, -R238 ;  /* 0x0000009a39007210 */ /* 0x000fe20007ffe8ee */
[----:B------:R-:W-:-:S04]  /*e040*/  IMAD.WIDE.U32 R4, R2, 0x30, R4 ;  /* 0x0000003002047825 */ /* 0x000fc800078e0004 */
[----:B------:R-:W-:Y:S01]  /*e050*/  IMAD.IADD R3, R5, 0x1, R3 ;  /* 0x0000000105037824 */ /* 0x000fe200078e0203 */
[----:B------:R-:W-:Y:S01]  /*e060*/  LEA R2, P0, R4, c[0x0][0x1f8], 0x1 ;  /* 0x00007e0004027a11 */ /* 0x000fe200078008ff */
[----:B------:R-:W-:Y:S01]  /*e070*/  IMAD.SHL.U32 R202, R236, 0x2, RZ ;  /* 0x00000002ecca7824 */ /* 0x000fe200078e00ff */
[----:B------:R-:W-:Y:S02]  /*e080*/  LDSM.16.M88.4 R8, [R191+0x1000] ;  /* 0x00100000bf08783b */ /* 0x000fe40000000200 */
[----:B------:R-:W-:Y:S02]  /*e090*/  LEA.HI.X R3, R4, c[0x0][0x1fc], R3, 0x1, P0 ;  /* 0x00007f0004037a11 */ /* 0x000fe400000f0c03 */
[----:B------:R-:W-:Y:S01]  /*e0a0*/  ISETP.LT.OR P0, PT, R0, 0x1, !P2 ;  /* 0x000000010000780c */ /* 0x000fe20005701670 */
[----:B------:R-:W2:Y:S01]  /*e0b0*/  LDSM.16.M88.4 R32, [R188] ;  /* 0x00000000bc20783b */ /* 0x000ea20000000200 */
[----:B-1----:R-:W-:-:S03]  /*e0c0*/  ISETP.GT.AND P4, PT, R228, 0x3f, PT ;  /* 0x0000003fe400780c */ /* 0x002fc60003f84270 */
[----:B------:R-:W1:Y:S04]  /*e0d0*/  LDSM.16.M88.4 R28, [R188+0x400] ;  /* 0x00040000bc1c783b */ /* 0x000e680000000200 */
[----:B------:R-:W4:Y:S04]  /*e0e0*/  LDSM.16.M88.4 R24, [R188+0x800] ;  /* 0x00080000bc18783b */ /* 0x000f280000000200 */
[----:B------:R-:W3:Y:S02]  /*e0f0*/  LDSM.16.M88.4 R12, [R191] ;  /* 0x00000000bf0c783b */ /* 0x000ee40000000200 */
[----:B------:R-:W-:Y:S01]  /*e100*/  @!P4 IMAD.MOV.U32 R21, RZ, RZ, c[0x0][0x208] ;  /* 0x00008200ff15c624 */ /* 0x000fe200078e00ff */
[----:B------:R-:W-:Y:S01]  /*e110*/  @!P4 ISETP.LT.OR P2, PT, R0, 0x21, !P2 ;  /* 0x000000210000c80c */ /* 0x000fe20005741670 */
[----:B------:R-:W-:Y:S01]  /*e120*/  LDSM.16.M88.4 R16, [R192] ;  /* 0x00000000c010783b */ /* 0x000fe20000000200 */
[----:B------:R-:W-:-:S03]  /*e130*/  @!P4 IMAD.MOV.U32 R22, RZ, RZ, c[0x0][0x20c] ;  /* 0x00008300ff16c624 */ /* 0x000fc600078e00ff */
[----:B------:R-:W-:Y:S04]  /*e140*/  LDSM.16.M88.4 R4, [R192+0x1000] ;  /* 0x00100000c004783b */ /* 0x000fe80000000200 */
[----:B------:R-:W3:Y:S04]  /*e150*/  LDSM.16.M88.4 R36, [R193] ;  /* 0x00000000c124783b */ /* 0x000ee80000000200 */
[----:B------:R-:W3:Y:S04]  /*e160*/  LDSM.16.M88.4 R40, [R201] ;  /* 0x00000000c928783b */ /* 0x000ee80000000200 */
[----:B------:R-:W3:Y:S04]  /*e170*/  LDSM.16.M88.4 R44, [R200] ;  /* 0x00000000c82c783b */ /* 0x000ee80000000200 */
[----:B------:R-:W-:Y:S01]  /*e180*/  @!PT LDS RZ, [RZ] ;  /* 0x00000000fffff984 */ /* 0x000fe20000000800 */
[----:B------:R-:W-:Y:S01]  /*e190*/  @!PT LDS RZ, [RZ] ;  /* 0x00000000fffff984 */ /* 0x000fe20000000800 */
[----:B------:R-:W-:Y:S01]  /*e1a0*/  @!PT LDS RZ, [RZ] ;  /* 0x00000000fffff984 */ /* 0x000fe20000000800 */
[----:B------:R3:W-:Y:S01]  /*e1b0*/  LDGSTS.E.BYPASS.LTC128B.128 [R202+0x1880], [R2.64], !P0 ;  /* 0x0188000002ca7fae */ /* 0x0007e2000c101d46 */
[----:B------:R-:W-:Y:S01]  /*e1c0*/  ISETP.LT.OR P0, PT, R0, 0x1, !P3 ;  /* 0x000000010000780c */ /* 0x000fe20005f01670 */
[C---:B--2---:R-:W-:Y:S08]  /*e1d0*/  HMMA.16816.F32.BF16 R64, R8.reuse, R32, RZ ;  /* 0x000000200840723c */ /* 0x044ff000000418ff */
[----:B-----5:R-:W-:Y:S04]  /*e1e0*/  HMMA.16816.F32.BF16 R60, R8, R34, RZ ;  /* 0x00000022083c723c */ /* 0x020fe800000418ff */
[----:B------:R2:W-:Y:S01]  /*e1f0*/  LDGSTS.E.BYPASS.LTC128B.128 [R202+0x2480], [R2.64+0x40], !P0 ;  /* 0x0248004002ca7fae */ /* 0x0005e2000c101d46 */
[----:B------:R-:W-:-:S04]  /*e200*/  @!P4 LEA R20, P0, R21, R2, 0x6 ;  /* 0x000000021514c211 */ /* 0x000fc800078030ff */
[----:B------:R-:W-:Y:S01]  /*e210*/  @!P4 LEA.HI.X R21, R21, R3, R22, 0x6, P0 ;  /* 0x000000031515c211 */ /* 0x000fe200000f3416 */
[----:B-1----:R-:W-:Y:S01]  /*e220*/  HMMA.16816.F32.BF16 R56, R8, R28, RZ ;  /* 0x0000001c0838723c */ /* 0x002fe200000418ff */
[----:B------:R-:W-:-:S04]  /*e230*/  LOP3.LUT P0, RZ, R55, 0x4, RZ, 0xc0, !PT ;  /* 0x0000000437ff7812 */ /* 0x000fc8000780c0ff */
[C---:B------:R-:W-:Y:S02]  /*e240*/  ISETP.LT.OR P1, PT, R0.reuse, 0x1, !P0 ;  /* 0x000000010000780c */ /* 0x040fe40004721670 */
[C---:B------:R-:W-:Y:S01]  /*e250*/  @!P4 ISETP.LT.OR P0, PT, R0.reuse, 0x21, !P0 ;  /* 0x000000210000c80c */ /* 0x040fe20004701670 */
[C---:B------:R-:W-:Y:S08]  /*e260*/  HMMA.16816.F32.BF16 R52, R8.reuse, R30, RZ ;  /* 0x0000001e0834723c */ /* 0x040ff000000418ff */
[----:B----4-:R-:W-:Y:S02]  /*e270*/  HMMA.16816.F32.BF16 R48, R8, R24, RZ ;  /* 0x000000180830723c */ /* 0x010fe400000418ff */
[----:B------:R2:W-:Y:S01]  /*e280*/  LDGSTS.E.BYPASS.LTC128B.128 [R202+0x3080], [R2.64+0x80], !P1 ;  /* 0x0308008002ca7fae */ /* 0x0005e2000c901d46 */
[----:B------:R-:W-:-:S03]  /*e290*/  @!P4 ISETP.LT.OR P1, PT, R0, 0x21, !P3 ;  /* 0x000000210000c80c */ /* 0x000fc60005f21670 */
[----:B------:R1:W-:Y:S02]  /*e2a0*/  @!P4 LDGSTS.E.BYPASS.LTC128B.128 [R202+0x2080], [R20.64], !P2 ;  /* 0x0208000014cacfae */ /* 0x0003e4000d101d46 */
[----:B------:R-:W-:Y:S08]  /*e2b0*/  HMMA.16816.F32.BF16 R8, R8, R26, RZ ;  /* 0x0000001a0808723c */ /* 0x000ff000000418ff */
[----:B---3--:R-:W-:Y:S01]  /*e2c0*/  HMMA.16816.F32.BF16 R68, R12, R32, RZ ;  /* 0x000000200c44723c */ /* 0x008fe200000418ff */
[----:B------:R1:W-:Y:S04]  /*e2d0*/  @!P4 LDGSTS.E.BYPASS.LTC128B.128 [R202+0x2c80], [R20.64+0x40], !P1 ;  /* 0x02c8004014cacfae */ /* 0x0003e8000c901d46 */
[----:B------:R1:W-:Y:S01]  /*e2e0*/  @!P4 LDGSTS.E.BYPASS.LTC128B.128 [R202+0x3880], [R20.64+0x80], !P0 ;  /* 0x0388008014cacfae */ /* 0x0003e2000c101d46 */
[----:B------:R-:W-:-:S02]  /*e2f0*/  ISETP.GT.AND P0, PT, R118, R250, PT ;  /* 0x000000fa7600720c */ /* 0x000fc40003f04270 */
[C---:B------:R-:W-:Y:S01]  /*e300*/  HMMA.16816.F32.BF16 R72, R12.reuse, R34, RZ ;  /* 0x000000220c48723c */ /* 0x040fe200000418ff */
[----:B------:R-:W-:Y:S04]  /*e310*/  LDSM.16.M88.4 R32, [R188+0xc00] ;  /* 0x000c0000bc20783b */ /* 0x000fe80000000200 */
[----:B------:R-:W0:Y:S03]  /*e320*/  LDGDEPBAR ;  /* 0x00000000000079af */ /* 0x000e260000000000 */
[C---:B------:R-:W-:Y:S08]  /*e330*/  HMMA.16816.F32.BF16 R80, R12.reuse, R28, RZ ;  /* 0x0000001c0c50723c */ /* 0x040ff000000418ff */
[C---:B------:R-:W-:Y:S01]  /*e340*/  HMMA.16816.F32.BF16 R84, R12.reuse, R30, RZ ;  /* 0x0000001e0c54723c */ /* 0x040fe200000418ff */
[----:B------:R-:W-:Y:S07]  /*e350*/  LDSM.16.M88.4 R28, [R188+0x1000] ;  /* 0x00100000bc1c783b */ /* 0x000fee0000000200 */
[C---:B------:R-:W-:Y:S01]  /*e360*/  HMMA.16816.F32.BF16 R88, R12.reuse, R24, RZ ;  /* 0x000000180c58723c */ /* 0x040fe200000418ff */
[----:B-1----:R-:W-:Y:S07]  /*e370*/  LDSM.16.M88.4 R20, [R192+0x3000] ;  /* 0x00300000c014783b */ /* 0x002fee0000000200 */
[----:B------:R-:W-:Y:S01]  /*e380*/  HMMA.16816.F32.BF16 R24, R12, R26, RZ ;  /* 0x0000001a0c18723c */ /* 0x000fe200000418ff */
[----:B------:R-:W-:Y:S07]  /*e390*/  LDSM.16.M88.4 R12, [R188+0x1400] ;  /* 0x00140000bc0c783b */ /* 0x000fee0000000200 */
[C---:B------:R-:W-:Y:S08]  /*e3a0*/  HMMA.16816.F32.BF16 R108, R4.reuse, R36, R64 ;  /* 0x00000024046c723c */ /* 0x040ff00000041840 */
[C---:B------:R-:W-:Y:S08]  /*e3b0*/  HMMA.16816.F32.BF16 R104, R4.reuse, R38, R60 ;  /* 0x000000260468723c */ /* 0x040ff0000004183c */
[C---:B------:R-:W-:Y:S01]  /*e3c0*/  HMMA.16816.F32.BF16 R100, R4.reuse, R40, R56 ;  /* 0x000000280464723c */ /* 0x040fe20000041838 */
[----:B------:R-:W-:Y:S07]  /*e3d0*/  LDSM.16.M88.4 R56, [R197] ;  /* 0x00000000c538783b */ /* 0x000fee0000000200 */
[C---:B------:R-:W-:Y:S01]  /*e3e0*/  HMMA.16816.F32.BF16 R96, R4.reuse, R42, R52 ;  /* 0x0000002a0460723c */ /* 0x040fe20000041834 */
[----:B------:R-:W-:Y:S07]  /*e3f0*/  LDSM.16.M88.4 R52, [R199] ;  /* 0x00000000c734783b */ /* 0x000fee0000000200 */
[C---:B------:R-:W-:Y:S01]  /*e400*/  HMMA.16816.F32.BF16 R92, R4.reuse, R44, R48 ;  /* 0x0000002c045c723c */ /* 0x040fe20000041830 */
[----:B------:R-:W-:Y:S07]  /*e410*/  LDSM.16.M88.4 R48, [R198] ;  /* 0x00000000c630783b */ /* 0x000fee0000000200 */
[----:B------:R-:W-:Y:S01]  /*e420*/  HMMA.16816.F32.BF16 R76, R4, R46, R8 ;  /* 0x0000002e044c723c */ /* 0x000fe20000041808 */
[----:B------:R-:W1:Y:S04]  /*e430*/  LDSM.16.M88.4 R4, [R191+0x3000] ;  /* 0x00300000bf04783b */ /* 0x000e680000000200 */
[----:B------:R-:W3:Y:S03]  /*e440*/  LDSM.16.M88.4 R8, [R191+0x2000] ;  /* 0x00200000bf08783b */ /* 0x000ee60000000200 */
[C---:B------:R-:W-:Y:S08]  /*e450*/  HMMA.16816.F32.BF16 R68, R16.reuse, R36, R68 ;  /* 0x000000241044723c */ /* 0x040ff00000041844 */
[C---:B------:R-:W-:Y:S08]  /*e460*/  HMMA.16816.F32.BF16 R64, R16.reuse, R38, R72 ;  /* 0x000000261040723c */ /* 0x040ff00000041848 */
[C---:B------:R-:W-:Y:S08]  /*e470*/  HMMA.16816.F32.BF16 R60, R16.reuse, R40, R80 ;  /* 0x00000028103c723c */ /* 0x040ff00000041850 */
[C---:B------:R-:W-:Y:S08]  /*e480*/  HMMA.16816.F32.BF16 R40, R16.reuse, R42, R84 ;  /* 0x0000002a1028723c */ /* 0x040ff00000041854 */
[C---:B------:R-:W-:Y:S08]  /*e490*/  HMMA.16816.F32.BF16 R36, R16.reuse, R44, R88 ;  /* 0x0000002c1024723c */ /* 0x040ff00000041858 */
[----:B------:R-:W-:Y:S01]  /*e4a0*/  HMMA.16816.F32.BF16 R16, R16, R46, R24 ;  /* 0x0000002e1010723c */ /* 0x000fe20000041818 */
[----:B------:R-:W4:Y:S04]  /*e4b0*/  LDSM.16.M88.4 R24, [R192+0x2000] ;  /* 0x00200000c018783b */ /* 0x000f280000000200 */
[----:B------:R-:W-:Y:S03]  /*e4c0*/  LDSM.16.M88.4 R44, [R188+0x1800] ;  /* 0x00180000bc2c783b */ /* 0x000fe60000000200 */
[C---:B-1----:R-:W-:Y:S08]  /*e4d0*/  HMMA.16816.F32.BF16 R72, R4.reuse, R32, R108 ;  /* 0x000000200448723c */ /* 0x042ff0000004186c */
[C---:B------:R-:W-:Y:S08]  /*e4e0*/  HMMA.16816.F32.BF16 R104, R4.reuse, R34, R104 ;  /* 0x000000220468723c */ /* 0x040ff00000041868 */
[C---:B------:R-:W-:Y:S08]  /*e4f0*/  HMMA.16816.F32.BF16 R100, R4.reuse, R28, R100 ;  /* 0x0000001c0464723c */ /* 0x040ff00000041864 */
[----:B------:R-:W-:Y:S08]  /*e500*/  HMMA.16816.F32.BF16 R96, R4, R30, R96 ;  /* 0x0000001e0460723c */ /* 0x000ff00000041860 */
[C---:B---3--:R-:W-:Y:S08]  /*e510*/  HMMA.16816.F32.BF16 R68, R8.reuse, R32, R68 ;  /* 0x000000200844723c */ /* 0x048ff00000041844 */
[----:B------:R-:W-:Y:S08]  /*e520*/  HMMA.16816.F32.BF16 R64, R8, R34, R64 ;  /* 0x000000220840723c */ /* 0x000ff00000041840 */
[C---:B------:R-:W-:Y:S08]  /*e530*/  HMMA.16816.F32.BF16 R92, R4.reuse, R12, R92 ;  /* 0x0000000c045c723c */ /* 0x040ff0000004185c */
[----:B------:R-:W-:Y:S08]  /*e540*/  HMMA.16816.F32.BF16 R76, R4, R14, R76 ;  /* 0x0000000e044c723c */ /* 0x000ff0000004184c */
[C---:B------:R-:W-:Y:S08]  /*e550*/  HMMA.16816.F32.BF16 R32, R8.reuse, R28, R60 ;  /* 0x0000001c0820723c */ /* 0x040ff0000004183c */
[C---:B------:R-:W-:Y:S01]  /*e560*/  HMMA.16816.F32.BF16 R28, R8.reuse, R30, R40 ;  /* 0x0000001e081c723c */ /* 0x040fe20000041828 */
[----:B------:R-:W-:Y:S07]  /*e570*/  LDSM.16.M88.4 R40, [R188+0x1c00] ;  /* 0x001c0000bc28783b */ /* 0x000fee0000000200 */
[C---:B------:R-:W-:Y:S01]  /*e580*/  HMMA.16816.F32.BF16 R4, R8.reuse, R12, R36 ;  /* 0x0000000c0804723c */ /* 0x040fe20000041824 */
[----:B------:R-:W-:Y:S07]  /*e590*/  LDSM.16.M88.4 R36, [R188+0x2000] ;  /* 0x00200000bc24783b */ /* 0x000fee0000000200 */
        /* <DEDUP_REMOVED lines=9> */
[----:B------:R-:W-:Y:S07]  /*e630*/  LDSM.16.M88.4 R20, [R194] ;  /* 0x00000000c214783b */ /* 0x000fee0000000200 */
[C---:B----4-:R-:W-:Y:S08]  /*e640*/  HMMA.16816.F32.BF16 R96, R24.reuse, R52, R68 ;  /* 0x000000341860723c */ /* 0x050ff00000041844 */
[C---:B------:R-:W-:Y:S01]  /*e650*/  HMMA.16816.F32.BF16 R88, R24.reuse, R48, R32 ;  /* 0x000000301858723c */ /* 0x040fe20000041820 */
[----:B------:R-:W-:Y:S07]  /*e660*/  LDSM.16.M88.4 R32, [R196] ;  /* 0x00000000c420783b */ /* 0x000fee0000000200 */
[C---:B------:R-:W-:Y:S08]  /*e670*/  HMMA.16816.F32.BF16 R92, R24.reuse, R54, R64 ;  /* 0x00000036185c723c */ /* 0x040ff00000041840 */
[C---:B------:R-:W-:Y:S01]  /*e680*/  HMMA.16816.F32.BF16 R84, R24.reuse, R50, R28 ;  /* 0x000000321854723c */ /* 0x040fe2000004181c */
[----:B------:R-:W-:Y:S07]  /*e690*/  LDSM.16.M88.4 R28, [R195] ;  /* 0x00000000c31c783b */ /* 0x000fee0000000200 */
[C---:B------:R-:W-:Y:S01]  /*e6a0*/  HMMA.16816.F32.BF16 R80, R24.reuse, R56, R4 ;  /* 0x000000381850723c */ /* 0x040fe20000041804 */
[----:B------:R-:W4:Y:S07]  /*e6b0*/  LDSM.16.M88.4 R4, [R192+0x5000] ;  /* 0x00500000c004783b */ /* 0x000f2e0000000200 */
[----:B------:R-:W-:Y:S01]  /*e6c0*/  HMMA.16816.F32.BF16 R76, R24, R58, R8 ;  /* 0x0000003a184c723c */ /* 0x000fe20000041808 */
[----:B------:R-:W2:Y:S01]  /*e6d0*/  LDSM.16.M88.4 R8, [R192+0x4000] ;  /* 0x00400000c008783b */ /* 0x000ea20000000200 */
[----:B------:R-:W-:-:S06]  /*e6e0*/  DEPBAR.LE SB0, 0x0 ;  /* 0x000080000000791a */ /* 0x000fcc0000000000 */
[C---:B-1----:R-:W-:Y:S08]  /*e6f0*/  HMMA.16816.F32.BF16 R72, R12.reuse, R44, R60 ;  /* 0x0000002c0c48723c */ /* 0x042ff0000004183c */
[C---:B------:R-:W-:Y:S08]  /*e700*/  HMMA.16816.F32.BF16 R68, R12.reuse, R46, R124 ;  /* 0x0000002e0c44723c */ /* 0x040ff0000004187c */
[C---:B------:R-:W-:Y:S08]  /*e710*/  HMMA.16816.F32.BF16 R64, R12.reuse, R40, R112 ;  /* 0x000000280c40723c */ /* 0x040ff00000041870 */
[C---:B------:R-:W-:Y:S08]  /*e720*/  HMMA.16816.F32.BF16 R60, R12.reuse, R42, R108 ;  /* 0x0000002a0c3c723c */ /* 0x040ff0000004186c */
[C---:B------:R-:W-:Y:S08]  /*e730*/  HMMA.16816.F32.BF16 R56, R12.reuse, R36, R104 ;  /* 0x000000240c38723c */ /* 0x040ff00000041868 */
[----:B------:R-:W-:Y:S08]  /*e740*/  HMMA.16816.F32.BF16 R52, R12, R38, R100 ;  /* 0x000000260c34723c */ /* 0x000ff00000041864 */
[C---:B---3--:R-:W-:Y:S08]  /*e750*/  HMMA.16816.F32.BF16 R48, R16.reuse, R44, R96 ;  /* 0x0000002c1030723c */ /* 0x048ff00000041860 */
[C---:B------:R-:W-:Y:S08]  /*e760*/  HMMA.16816.F32.BF16 R24, R16.reuse, R40, R88 ;  /* 0x000000281018723c */ /* 0x040ff00000041858 */
[C---:B------:R-:W-:Y:S08]  /*e770*/  HMMA.16816.F32.BF16 R44, R16.reuse, R46, R92 ;  /* 0x0000002e102c723c */ /* 0x040ff0000004185c */
[C---:B------:R-:W-:Y:S08]  /*e780*/  HMMA.16816.F32.BF16 R40, R16.reuse, R42, R84 ;  /* 0x0000002a1028723c */ /* 0x040ff00000041854 */
[C---:B------:R-:W-:Y:S08]  /*e790*/  HMMA.16816.F32.BF16 R12, R16.reuse, R36, R80 ;  /* 0x00000024100c723c */ /* 0x040ff00000041850 */
[----:B------:R-:W-:Y:S08]  /*e7a0*/  HMMA.16816.F32.BF16 R16, R16, R38, R76 ;  /* 0x000000261010723c */ /* 0x000ff0000004184c */
[C---:B----4-:R-:W-:Y:S08]  /*e7b0*/  HMMA.16816.F32.BF16 R76, R4.reuse, R20, R56 ;  /* 0x00000014044c723c */ /* 0x050ff00000041838 */
[----:B------:R-:W-:Y:S08]  /*e7c0*/  HMMA.16816.F32.BF16 R108, R4, R22, R52 ;  /* 0x00000016046c723c */ /* 0x000ff00000041834 */
[C---:B--2---:R-:W-:Y:S08]  /*e7d0*/  HMMA.16816.F32.BF16 R52, R8.reuse, R28, R24 ;  /* 0x0000001c0834723c */ /* 0x044ff00000041818 */
        /* <DEDUP_REMOVED lines=8> */
[----:B------:R-:W-:Y:S01]  /*e860*/  HMMA.16816.F32.BF16 R24, R8, R22, R16 ;  /* 0x000000160818723c */ /* 0x000fe20000041810 */
[----:B------:R-:W-:Y:S06]  /*e870*/  BAR.SYNC.DEFER_BLOCKING 0x0 ;  /* 0x0000000000007b1d */ /* 0x000fec0000010000 */
[----:B------:R-:W-:Y:S01]  /*e880*/  @!UPT UIADD3 URZ, URZ, URZ, URZ ;  /* 0x0000003f3f3ff290 */ /* 0x000fe2000fffe03f */
[----:B------:R-:W-:Y:S11]  /*e890*/  @!P0 BRA `(.L_x_261) ;  /* 0x0000022000008947 */ /* 0x000ff60003800000 */
[----:B------:R-:W-:Y:S02]  /*e8a0*/  IADD3 R3, -R238, 0x30, RZ ;  /* 0x00000030ee037810 */ /* 0x000fe40007ffe1ff */
[----:B------:R-:W-:-:S02]  /*e8b0*/  IADD3 R0, R225, -0x2, RZ ;  /* 0xfffffffee1007810 */ /* 0x000fc40007ffe0ff */
[C---:B------:R-:W-:Y:S02]  /*e8c0*/  ISETP.GE.AND P0, PT, R3.reuse, 0x21, PT ;  /* 0x000000210300780c */ /* 0x040fe40003f06270 */
[----:B------:R-:W-:Y:S01]  /*e8d0*/  SHF.R.S32.HI R2, RZ, 0x1f, R0 ;  /* 0x0000001fff027819 */ /* 0x000fe20000011400 */
[----:B------:R-:W-:Y:S01]  /*e8e0*/  IMAD.WIDE.U32 R6, R0, c[0x0][0x1e0], RZ ;  /* 0x0000780000067a25 */ /* 0x000fe200078e00ff */
[----:B------:R-:W-:Y:S02]  /*e8f0*/  ISETP.GE.AND P1, PT, R3, 0x1, PT ;  /* 0x000000010300780c */ /* 0x000fe40003f26270 */
[----:B------:R-:W-:Y:S01]  /*e900*/  ISETP.NE.AND P4, PT, R120, RZ, PT ;  /* 0x000000ff7800720c */ /* 0x000fe20003f85270 */
        /* <DEDUP_REMOVED lines=27> */
.L_x_261:
[----:B------:R-:W-:Y:S05]  /*eac0*/  BSYNC B0 ;  /* 0x0000000000007941 */ /* 0x000fea0003800000 */
.L_x_260:
[----:B------:R-:W-:Y:S01]  /*ead0*/  IMAD.IADD R0, R119, 0x1, -R252 ;  /* 0x0000000177007824 */ /* 0x000fe200078e0afc */
[----:B------:R-:W0:Y:S04]  /*eae0*/  LDGDEPBAR ;  /* 0x00000000000079af */ /* 0x000e280000000000 */
[----:B------:R-:W-:-:S02]  /*eaf0*/  ISETP.GT.AND P1, PT, R0, RZ, PT ;  /* 0x000000ff0000720c */ /* 0x000fc40003f24270 */
[C---:B------:R-:W-:Y:S02]  /*eb00*/  ISETP.GT.AND P0, PT, R0.reuse, 0x1, PT ;  /* 0x000000010000780c */ /* 0x040fe40003f04270 */
[----:B------:R-:W-:Y:S02]  /*eb10*/  ISETP.GT.AND P2, PT, R0, 0x8, PT ;  /* 0x000000080000780c */ /* 0x000fe40003f44270 */
[----:B-1----:R-:W-:Y:S02]  /*eb20*/  FSEL R5, R48, -INF , P1 ;  /* 0xff80000030057808 */ /* 0x002fe40000800000 */
[----:B------:R-:W-:Y:S02]  /*eb30*/  FSEL R6, R49, -INF , P0 ;  /* 0xff80000031067808 */ /* 0x000fe40000000000 */
[----:B------:R-:W-:Y:S02]  /*eb40*/  FSEL R37, R75, -INF , P0 ;  /* 0xff8000004b257808 */ /* 0x000fe40000000000 */
[----:B------:R-:W-:-:S02]  /*eb50*/  FSEL R28, R73, -INF , P0 ;  /* 0xff800000491c7808 */ /* 0x000fc40000000000 */
[----:B------:R-:W-:Y:S02]  /*eb60*/  FSEL R21, R51, -INF , P0 ;  /* 0xff80000033157808 */ /* 0x000fe40000000000 */
[----:B------:R-:W-:Y:S02]  /*eb70*/  ISETP.GT.AND P0, PT, R0, 0x9, PT ;  /* 0x000000090000780c */ /* 0x000fe40003f04270 */
[----:B------:R-:W-:Y:S02]  /*eb80*/  FSEL R7, R44, -INF , P2 ;  /* 0xff8000002c077808 */ /* 0x000fe40001000000 */
[----:B------:R-:W-:Y:S02]  /*eb90*/  FMNMX.FTZ R2, R5, R6, !PT ;  /* 0x0000000605027209 */ /* 0x000fe40007810000 */
[----:B------:R-:W-:Y:S02]  /*eba0*/  ISETP.GT.AND P4, PT, R0, 0x10, PT ;  /* 0x000000100000780c */ /* 0x000fe40003f84270 */
[----:B------:R-:W-:-:S02]  /*ebb0*/  FSEL R8, R45, -INF , P0 ;  /* 0xff8000002d087808 */ /* 0x000fc40000000000 */
[----:B------:R-:W-:Y:S02]  /*ebc0*/  FMNMX.FTZ R2, R7, R2, !PT ;  /* 0x0000000207027209 */ /* 0x000fe40007810000 */
        /* <DEDUP_REMOVED lines=12> */
[----:B------:R-:W-:Y:S02]  /*ec90*/  FSEL R36, R70, -INF , P2 ;  /* 0xff80000046247808 */ /* 0x000fe40001000000 */
[----:B------:R-:W-:Y:S02]  /*eca0*/  FSEL R29, R68, -INF , P2 ;  /* 0xff800000441d7808 */ /* 0x000fe40001000000 */
[----:B------:R-:W-:Y:S02]  /*ecb0*/  FSEL R19, R46, -INF , P2 ;  /* 0xff8000002e137808 */ /* 0x000fe40001000000 */
[----:B------:R-:W-:Y:S02]  /*ecc0*/  ISETP.GT.AND P2, PT, R0, 0x21, PT ;  /* 0x000000210000780c */ /* 0x000fe40003f44270 */
[----:B------:R-:W-:-:S02]  /*ecd0*/  FSEL R135, R40, -INF , P3 ;  /* 0xff80000028877808 */ /* 0x000fc40001800000 */
[----:B------:R-:W-:Y:S02]  /*ece0*/  FMNMX.FTZ R2, R13, R2, !PT ;  /* 0x000000020d027209 */ /* 0x000fe40007810000 */
[----:B------:R-:W-:Y:S02]  /*ecf0*/  FSEL R35, R74, -INF , P1 ;  /* 0xff8000004a237808 */ /* 0x000fe40000800000 */
[----:B------:R-:W-:Y:S02]  /*ed00*/  FSEL R23, R72, -INF , P1 ;  /* 0xff80000048177808 */ /* 0x000fe40000800000 */
[----:B------:R-:W-:Y:S02]  /*ed10*/  FSEL R17, R50, -INF , P1 ;  /* 0xff80000032117808 */ /* 0x000fe40000800000 */
[----:B------:R-:W-:Y:S01]  /*ed20*/  ISETP.GT.AND P1, PT, R0, 0x28, PT ;  /* 0x000000280000780c */ /* 0x000fe20003f24270 */
[----:B------:R-:W-:Y:S01]  /*ed30*/  LDSM.16.MT88.4 R48, [R190+0x400] ;  /* 0x00040000be30783b */ /* 0x000fe20000004200 */
[----:B------:R-:W-:-:S02]  /*ed40*/  FSEL R134, R41, -INF , P2 ;  /* 0xff80000029867808 */ /* 0x000fc40001000000 */
[----:B------:R-:W-:Y:S02]  /*ed50*/  FMNMX.FTZ R2, R135, R2, !PT ;  /* 0x0000000287027209 */ /* 0x000fe40007810000 */
[----:B------:R-:W-:Y:S02]  /*ed60*/  FSEL R34, R71, -INF , P0 ;  /* 0xff80000047227808 */ /* 0x000fe40000000000 */
[----:B------:R-:W-:Y:S02]  /*ed70*/  FSEL R30, R69, -INF , P0 ;  /* 0xff800000451e7808 */ /* 0x000fe40000000000 */
[----:B------:R-:W-:Y:S01]  /*ed80*/  FSEL R18, R47, -INF , P0 ;  /* 0xff8000002f127808 */ /* 0x000fe20000000000 */
[----:B------:R-:W-:Y:S01]  /*ed90*/  LDSM.16.MT88.4 R68, [R189+0x1000] ;  /* 0x00100000bd44783b */ /* 0x000fe20000004200 */
[----:B------:R-:W-:Y:S02]  /*eda0*/  ISETP.GT.AND P0, PT, R0, 0x29, PT ;  /* 0x000000290000780c */ /* 0x000fe40003f04270 */
[----:B------:R-:W-:Y:S01]  /*edb0*/  FSEL R133, R24, -INF , P1 ;  /* 0xff80000018857808 */ /* 0x000fe20000800000 */
[----:B------:R-:W-:Y:S01]  /*edc0*/  LDSM.16.MT88.4 R44, [R189] ;  /* 0x00000000bd2c783b */ /* 0x000fe20000004200 */
[----:B------:R-:W-:-:S02]  /*edd0*/  FMNMX.FTZ R2, R134, R2, !PT ;  /* 0x0000000286027209 */ /* 0x000fc40007810000 */
[----:B------:R-:W-:Y:S02]  /*ede0*/  FSEL R132, R25, -INF , P0 ;  /* 0xff80000019847808 */ /* 0x000fe40000000000 */
[----:B------:R-:W-:Y:S02]  /*edf0*/  FMNMX.FTZ R2, R133, R2, !PT ;  /* 0x0000000285027209 */ /* 0x000fe40007810000 */
[----:B------:R-:W-:Y:S02]  /*ee00*/  FSEL R38, R66, -INF , P4 ;  /* 0xff80000042267808 */ /* 0x000fe40002000000 */
[----:B------:R-:W-:Y:S02]  /*ee10*/  FMNMX.FTZ R2, R132, R2, !PT ;  /* 0x0000000284027209 */ /* 0x000fe40007810000 */
[----:B------:R-:W-:Y:S02]  /*ee20*/  FSEL R31, R64, -INF , P4 ;  /* 0xff800000401f7808 */ /* 0x000fe40002000000 */
[----:B------:R-:W-:Y:S01]  /*ee30*/  FSEL R16, R54, -INF , P4 ;  /* 0xff80000036107808 */ /* 0x000fe20002000000 */
[----:B------:R-:W1:Y:S01]  /*ee40*/  SHFL.BFLY PT, R3, R2, 0x2, 0x1f ;  /* 0x0c401f0002037f89 */ /* 0x000e6200000e0000 */
[----:B------:R-:W-:-:S02]  /*ee50*/  FSEL R14, R58, -INF , P6 ;  /* 0xff8000003a0e7808 */ /* 0x000fc40003000000 */
[----:B------:R-:W-:Y:S02]  /*ee60*/  FSEL R15, R59, -INF , P5 ;  /* 0xff8000003b0f7808 */ /* 0x000fe40002800000 */
[----:B------:R-:W-:Y:S01]  /*ee70*/  FSEL R131, R42, -INF , P3 ;  /* 0xff8000002a837808 */ /* 0x000fe20001800000 */
[----:B------:R-:W-:Y:S01]  /*ee80*/  LDSM.16.MT88.4 R56, [R189+0x400] ;  /* 0x00040000bd38783b */ /* 0x000fe20000004200 */
[----:B------:R-:W-:Y:S02]  /*ee90*/  FSEL R130, R43, -INF , P2 ;  /* 0xff8000002b827808 */ /* 0x000fe40001000000 */
[----:B------:R-:W-:Y:S01]  /*eea0*/  FSEL R129, R26, -INF , P1 ;  /* 0xff8000001a817808 */ /* 0x000fe20000800000 */
[----:B------:R-:W-:Y:S01]  /*eeb0*/  LDSM.16.MT88.4 R40, [R190] ;  /* 0x00000000be28783b */ /* 0x000fe20000004200 */
[----:B------:R-:W-:Y:S02]  /*eec0*/  FSEL R128, R27, -INF , P0 ;  /* 0xff8000001b807808 */ /* 0x000fe40000000000 */
[----:B------:R-:W-:Y:S01]  /*eed0*/  FSEL R33, R60, -INF , P6 ;  /* 0xff8000003c217808 */ /* 0x000fe20003000000 */
[----:B------:R-:W-:Y:S01]  /*eee0*/  LDSM.16.MT88.4 R24, [R189+0xc00] ;  /* 0x000c0000bd18783b */ /* 0x000fe20000004200 */
[----:B------:R-:W-:-:S02]  /*eef0*/  FSEL R32, R61, -INF , P5 ;  /* 0xff8000003d207808 */ /* 0x000fc40002800000 */
[----:B------:R-:W-:Y:S02]  /*ef00*/  FSEL R125, R76, -INF , P3 ;  /* 0xff8000004c7d7808 */ /* 0x000fe40001800000 */
[----:B------:R-:W-:Y:S02]  /*ef10*/  FSEL R127, R77, -INF , P2 ;  /* 0xff8000004d7f7808 */ /* 0x000fe40001000000 */
[----:B------:R-:W-:Y:S02]  /*ef20*/  FSEL R126, R108, -INF , P1 ;  /* 0xff8000006c7e7808 */ /* 0x000fe40000800000 */
[----:B------:R-:W-:Y:S02]  /*ef30*/  FSEL R124, R109, -INF , P0 ;  /* 0xff8000006d7c7808 */ /* 0x000fe40000000000 */
[----:B-1----:R-:W-:Y:S02]  /*ef40*/  FMNMX.FTZ R2, R2, R3, !PT ;  /* 0x0000000302027209 */ /* 0x002fe40007810000 */
[----:B------:R-:W-:-:S02]  /*ef50*/  FSEL R109, R78, -INF , P3 ;  /* 0xff8000004e6d7808 */ /* 0x000fc40001800000 */
[----:B------:R-:W-:Y:S01]  /*ef60*/  FSEL R108, R79, -INF , P2 ;  /* 0xff8000004f6c7808 */ /* 0x000fe20001000000 */
[----:B------:R-:W1:Y:S01]  /*ef70*/  SHFL.BFLY PT, R3, R2, 0x1, 0x1f ;  /* 0x0c201f0002037f89 */ /* 0x000e6200000e0000 */
[----:B------:R-:W-:Y:S02]  /*ef80*/  FSEL R110, R110, -INF , P1 ;  /* 0xff8000006e6e7808 */ /* 0x000fe40000800000 */
[----:B------:R-:W-:Y:S02]  /*ef90*/  FSEL R111, R111, -INF , P0 ;  /* 0xff8000006f6f7808 */ /* 0x000fe40000000000 */
[----:B-1----:R-:W-:-:S04]  /*efa0*/  FMNMX.FTZ R120, R2, R3, !PT ;  /* 0x0000000302787209 */ /* 0x002fc80007810000 */
[C---:B------:R-:W-:Y:S01]  /*efb0*/  FSETP.NEU.FTZ.AND P4, PT, R120.reuse, -INF , PT ;  /* 0xff8000007800780b */ /* 0x040fe20003f9d000 */
[----:B------:R-:W-:-:S05]  /*efc0*/  FMUL.FTZ R2, R120, c[0x0][0x2d0] ;  /* 0x0000b40078027a20 */ /* 0x000fca0000410000 */
[----:B------:R-:W-:Y:S02]  /*efd0*/  FSEL R20, R2, RZ, P4 ;  /* 0x000000ff02147208 */ /* 0x000fe40002000000 */
[----:B------:R-:W-:Y:S02]  /*efe0*/  ISETP.GT.AND P4, PT, R0, 0x11, PT ;  /* 0x000000110000780c */ /* 0x000fe40003f84270 */
[----:B------:R-:W-:Y:S01]  /*eff0*/  FMNMX.FTZ R0, R17, R21, !PT ;  /* 0x0000001511007209 */ /* 0x000fe20007810000 */
[--C-:B------:R-:W-:Y:S01]  /*f000*/  FFMA.FTZ R3, R5, c[0x0][0x2d0], -R20.reuse ;  /* 0x0000b40005037a23 */ /* 0x100fe20000010814 */
[----:B------:R-:W-:Y:S01]  /*f010*/  FSEL R12, R55, -INF , P4 ;  /* 0xff800000370c7808 */ /* 0x000fe20002000000 */
[----:B------:R-:W-:Y:S01]  /*f020*/  FFMA.FTZ R5, R9, c[0x0][0x2d0], -R20 ;  /* 0x0000b40009057a23 */ /* 0x000fe20000010814 */
[----:B------:R-:W-:Y:S01]  /*f030*/  FMNMX.FTZ R0, R19, R0, !PT ;  /* 0x0000000013007209 */ /* 0x000fe20007810000 */
[----:B------:R1:W-:Y:S01]  /*f040*/  MUFU.EX2 R137, R3 ;  /* 0x0000000300897308 */ /* 0x0003e20000000800 */
[----:B------:R-:W-:Y:S01]  /*f050*/  FMNMX.FTZ R2, R23, R28, !PT ;  /* 0x0000001c17027209 */ /* 0x000fe20007810000 */
[----:B------:R-:W-:Y:S01]  /*f060*/  LDSM.16.MT88.4 R52, [R189+0x1800] ;  /* 0x00180000bd34783b */ /* 0x000fe20000004200 */
[----:B------:R-:W-:-:S02]  /*f070*/  FMNMX.FTZ R0, R18, R0, !PT ;  /* 0x0000000012007209 */ /* 0x000fc40007810000 */
[----:B------:R-:W-:Y:S02]  /*f080*/  FMNMX.FTZ R2, R29, R2, !PT ;  /* 0x000000021d027209 */ /* 0x000fe40007810000 */
[----:B------:R-:W-:Y:S01]  /*f090*/  FMNMX.FTZ R0, R16, R0, !PT ;  /* 0x0000000010007209 */ /* 0x000fe20007810000 */
[----:B------:R-:W-:Y:S01]  /*f0a0*/  MUFU.EX2 R214, R5 ;  /* 0x0000000500d67308 */ /* 0x000fe20000000800 */
[----:B------:R-:W-:Y:S02]  /*f0b0*/  FMNMX.FTZ R2, R30, R2, !PT ;  /* 0x000000021e027209 */ /* 0x000fe40007810000 */
[----:B------:R-:W-:Y:S02]  /*f0c0*/  FMNMX.FTZ R0, R12, R0, !PT ;  /* 0x000000000c007209 */ /* 0x000fe40007810000 */
[----:B------:R-:W-:Y:S02]  /*f0d0*/  FSEL R22, R65, -INF , P4 ;  /* 0xff80000041167808 */ /* 0x000fe40002000000 */
[----:B------:R-:W-:Y:S01]  /*f0e0*/  FMNMX.FTZ R0, R14, R0, !PT ;  /* 0x000000000e007209 */ /* 0x000fe20007810000 */
[----:B-1----:R-:W-:Y:S01]  /*f0f0*/  FFMA.FTZ R3, R6, c[0x0][0x2d0], -R20 ;  /* 0x0000b40006037a23 */ /* 0x002fe20000010814 */
[----:B------:R-:W-:-:S02]  /*f100*/  FMNMX.FTZ R2, R31, R2, !PT ;  /* 0x000000021f027209 */ /* 0x000fc40007810000 */
[----:B------:R-:W-:Y:S01]  /*f110*/  FMNMX.FTZ R0, R15, R0, !PT ;  /* 0x000000000f007209 */ /* 0x000fe20007810000 */
[----:B------:R1:W-:Y:S01]  /*f120*/  MUFU.EX2 R136, R3 ;  /* 0x0000000300887308 */ /* 0x0003e20000000800 */
[----:B------:R-:W-:Y:S02]  /*f130*/  FMNMX.FTZ R2, R22, R2, !PT ;  /* 0x0000000216027209 */ /* 0x000fe40007810000 */
[----:B------:R-:W-:Y:S02]  /*f140*/  FMNMX.FTZ R0, R131, R0, !PT ;  /* 0x0000000083007209 */ /* 0x000fe40007810000 */
[----:B------:R-:W-:Y:S02]  /*f150*/  FMNMX.FTZ R2, R33, R2, !PT ;  /* 0x0000000221027209 */ /* 0x000fe40007810000 */
[----:B------:R-:W-:Y:S02]  /*f160*/  FMNMX.FTZ R0, R130, R0, !PT ;  /* 0x0000000082007209 */ /* 0x000fe40007810000 */
[----:B------:R-:W-:-:S02]  /*f170*/  FMNMX.FTZ R2, R32, R2, !PT ;  /* 0x0000000220027209 */ /* 0x000fc40007810000 */
[----:B------:R-:W-:Y:S02]  /*f180*/  FMNMX.FTZ R0, R129, R0, !PT ;  /* 0x0000000081007209 */ /* 0x000fe40007810000 */
[----:B------:R-:W-:Y:S02]  /*f190*/  FMNMX.FTZ R2, R125, R2, !PT ;  /* 0x000000027d027209 */ /* 0x000fe40007810000 */
[----:B------:R-:W-:Y:S01]  /*f1a0*/  FMNMX.FTZ R0, R128, R0, !PT ;  /* 0x0000000080007209 */ /* 0x000fe20007810000 */
[----:B-1----:R-:W-:Y:S01]  /*f1b0*/  FFMA.FTZ R3, R7, c[0x0][0x2d0], -R20 ;  /* 0x0000b40007037a23 */ /* 0x002fe20000010814 */
[----:B------:R-:W-:Y:S02]  /*f1c0*/  FMNMX.FTZ R2, R127, R2, !PT ;  /* 0x000000027f027209 */ /* 0x000fe40007810000 */
[----:B------:R-:W-:Y:S01]  /*f1d0*/  FSEL R7, R67, -INF , P4 ;  /* 0xff80000043077808 */ /* 0x000fe20002000000 */
[----:B------:R-:W1:Y:S01]  /*f1e0*/  SHFL.BFLY PT, R4, R0, 0x2, 0x1f ;  /* 0x0c401f0000047f89 */ /* 0x000e6200000e0000 */
[----:B------:R2:W-:Y:S01]  /*f1f0*/  MUFU.EX2 R224, R3 ;  /* 0x0000000300e07308 */ /* 0x0005e20000000800 */
[----:B------:R-:W-:-:S02]  /*f200*/  FMNMX.FTZ R2, R126, R2, !PT ;  /* 0x000000027e027209 */ /* 0x000fc40007810000 */
[----:B------:R-:W-:Y:S01]  /*f210*/  FSEL R9, R62, -INF , P6 ;  /* 0xff8000003e097808 */ /* 0x000fe20003000000 */
[----:B------:R-:W-:Y:S01]  /*f220*/  LDSM.16.MT88.4 R64, [R190+0x1000] ;  /* 0x00100000be40783b */ /* 0x000fe20000004200 */
[----:B--2---:R-:W-:-:S04]  /*f230*/  FMNMX.FTZ R3, R35, R37, !PT ;  /* 0x0000002523037209 */ /* 0x004fc80007810000 */
[----:B------:R-:W-:Y:S02]  /*f240*/  FMNMX.FTZ R3, R36, R3, !PT ;  /* 0x0000000324037209 */ /* 0x000fe40007810000 */
[----:B-1----:R-:W-:Y:S01]  /*f250*/  FMNMX.FTZ R0, R0, R4, !PT ;  /* 0x0000000400007209 */ /* 0x002fe20007810000 */
[----:B------:R-:W-:Y:S01]  /*f260*/  FFMA.FTZ R4, R8, c[0x0][0x2d0], -R20 ;  /* 0x0000b40008047a23 */ /* 0x000fe20000010814 */
[----:B------:R-:W-:Y:S02]  /*f270*/  FMNMX.FTZ R3, R34, R3, !PT ;  /* 0x0000000322037209 */ /* 0x000fe40007810000 */
[----:B------:R-:W-:Y:S01]  /*f280*/  FSEL R8, R63, -INF , P5 ;  /* 0xff8000003f087808 */ /* 0x000fe20002800000 */
[----:B------:R-:W1:Y:S01]  /*f290*/  SHFL.BFLY PT, R6, R0, 0x1, 0x1f ;  /* 0x0c201f0000067f89 */ /* 0x000e6200000e0000 */
[----:B------:R-:W-:Y:S01]  /*f2a0*/  FMNMX.FTZ R3, R38, R3, !PT ;  /* 0x0000000326037209 */ /* 0x000fe20007810000 */
[----:B------:R2:W-:Y:S02]  /*f2b0*/  MUFU.EX2 R215, R4 ;  /* 0x0000000400d77308 */ /* 0x0005e40000000800 */
[----:B------:R-:W-:Y:S01]  /*f2c0*/  LDSM.16.MT88.4 R60, [R190+0x1800] ;  /* 0x00180000be3c783b */ /* 0x000fe20000004200 */
[----:B--2---:R-:W-:-:S02]  /*f2d0*/  FMNMX.FTZ R4, R124, R2, !PT ;  /* 0x000000027c047209 */ /* 0x004fc40007810000 */
[----:B------:R-:W-:Y:S01]  /*f2e0*/  FMNMX.FTZ R2, R7, R3, !PT ;  /* 0x0000000307027209 */ /* 0x000fe20007810000 */
[--C-:B------:R-:W-:Y:S02]  /*f2f0*/  FFMA.FTZ R3, R10, c[0x0][0x2d0], -R20.reuse ;  /* 0x0000b4000a037a23 */ /* 0x100fe40000010814 */
[----:B------:R-:W2:Y:S01]  /*f300*/  SHFL.BFLY PT, R5, R4, 0x2, 0x1f ;  /* 0x0c401f0004057f89 */ /* 0x000ea200000e0000 */
[----:B------:R-:W-:Y:S01]  /*f310*/  FMNMX.FTZ R2, R9, R2, !PT ;  /* 0x0000000209027209 */ /* 0x000fe20007810000 */
[----:B------:R3:W-:Y:S01]  /*f320*/  MUFU.EX2 R213, R3 ;  /* 0x0000000300d57308 */ /* 0x0007e20000000800 */
[----:B-1----:R-:W-:Y:S01]  /*f330*/  FMNMX.FTZ R119, R0, R6, !PT ;  /* 0x0000000600777209 */ /* 0x002fe20007810000 */
[----:B------:R-:W-:Y:S01]  /*f340*/  FFMA.FTZ R0, R11, c[0x0][0x2d0], -R20 ;  /* 0x0000b4000b007a23 */ /* 0x000fe20000010814 */
[----:B------:R-:W-:Y:S02]  /*f350*/  FMNMX.FTZ R2, R8, R2, !PT ;  /* 0x0000000208027209 */ /* 0x000fe40007810000 */
[----:B------:R-:W-:-:S02]  /*f360*/  FSETP.NEU.FTZ.AND P0, PT, R119, -INF , PT ;  /* 0xff8000007700780b */ /* 0x000fc40003f1d000 */
[----:B------:R-:W-:Y:S01]  /*f370*/  FMNMX.FTZ R2, R109, R2, !PT ;  /* 0x000000026d027209 */ /* 0x000fe20007810000 */
[----:B------:R1:W-:Y:S01]  /*f380*/  MUFU.EX2 R212, R0 ;  /* 0x0000000000d47308 */ /* 0x0003e20000000800 */
[----:B---3--:R-:W-:-:S05]  /*f390*/  FMUL.FTZ R3, R119, c[0x0][0x2d0] ;  /* 0x0000b40077037a20 */ /* 0x008fca0000410000 */
[----:B------:R-:W-:Y:S02]  /*f3a0*/  FSEL R3, R3, RZ, P0 ;  /* 0x000000ff03037208 */ /* 0x000fe40000000000 */
[----:B-1----:R-:W-:Y:S01]  /*f3b0*/  FMNMX.FTZ R0, R108, R2, !PT ;  /* 0x000000026c007209 */ /* 0x002fe20007810000 */
[----:B------:R-:W-:-:S03]  /*f3c0*/  FFMA.FTZ R2, R13, c[0x0][0x2d0], -R20 ;  /* 0x0000b4000d027a23 */ /* 0x000fc60000010814 */
[----:B------:R-:W-:Y:S01]  /*f3d0*/  FMNMX.FTZ R0, R110, R0, !PT ;  /* 0x000000006e007209 */ /* 0x000fe20007810000 */
[----:B------:R1:W3:Y:S03]  /*f3e0*/  MUFU.EX2 R203, R2 ;  /* 0x0000000200cb7308 */ /* 0x0002e60000000800 */
[----:B-1----:R-:W-:Y:S02]  /*f3f0*/  FMNMX.FTZ R2, R111, R0, !PT ;  /* 0x000000006f027209 */ /* 0x002fe40007810000 */
[----:B--2---:R-:W-:Y:S01]  /*f400*/  FMNMX.FTZ R0, R4, R5, !PT ;  /* 0x0000000504007209 */ /* 0x004fe20007810000 */
[--C-:B------:R-:W-:Y:S01]  /*f410*/  FFMA.FTZ R4, R17, c[0x0][0x2d0], -R3.reuse ;  /* 0x0000b40011047a23 */ /* 0x100fe20000010803 */
[----:B---3--:R-:W-:Y:S01]  /*f420*/  F2FP.BF16.PACK_AB R10, R203, R212 ;  /* 0x000000d4cb0a723e */ /* 0x008fe200000010ff */
[----:B------:R-:W-:Y:S02]  /*f430*/  SHFL.BFLY PT, R5, R2, 0x2, 0x1f ;  /* 0x0c401f0002057f89 */ /* 0x000fe400000e0000 */
[----:B------:R1:W-:Y:S02]  /*f440*/  MUFU.EX2 R114, R4 ;  /* 0x0000000400727308 */ /* 0x0003e40000000800 */
[----:B------:R-:W2:Y:S01]  /*f450*/  SHFL.BFLY PT, R6, R0, 0x1, 0x1f ;  /* 0x0c201f0000067f89 */ /* 0x000ea200000e0000 */
[----:B-1----:R-:W-:-:S05]  /*f460*/  FFMA.FTZ R4, R21, c[0x0][0x2d0], -R3 ;  /* 0x0000b40015047a23 */ /* 0x002fca0000010803 */
[----:B------:R1:W3:Y:S01]  /*f470*/  MUFU.EX2 R113, R4 ;  /* 0x0000000400717308 */ /* 0x0002e20000000800 */
[----:B--2---:R-:W-:Y:S01]  /*f480*/  FMNMX.FTZ R118, R0, R6, !PT ;  /* 0x0000000600767209 */ /* 0x004fe20007810000 */
[----:B------:R-:W-:-:S03]  /*f490*/  FFMA.FTZ R0, R14, c[0x0][0x2d0], -R3 ;  /* 0x0000b4000e007a23 */ /* 0x000fc60000010803 */
[----:B------:R-:W-:-:S03]  /*f4a0*/  FSETP.NEU.FTZ.AND P0, PT, R118, -INF , PT ;  /* 0xff8000007600780b */ /* 0x000fc60003f1d000 */
[----:B------:R2:W-:Y:S01]  /*f4b0*/  MUFU.EX2 R181, R0 ;  /* 0x0000000000b57308 */ /* 0x0005e20000000800 */
[----:B-1----:R-:W-:Y:S01]  /*f4c0*/  FFMA.FTZ R4, R19, c[0x0][0x2d0], -R3 ;  /* 0x0000b40013047a23 */ /* 0x002fe20000010803 */
[----:B---3--:R-:W-:-:S06]  /*f4d0*/  F2FP.BF16.PACK_AB R17, R113, R114 ;  /* 0x000000727111723e */ /* 0x008fcc00000010ff */
[----:B------:R1:W-:Y:S01]  /*f4e0*/  MUFU.EX2 R178, R4 ;  /* 0x0000000400b27308 */ /* 0x0003e20000000800 */
[----:B--2---:R-:W-:-:S07]  /*f4f0*/  FFMA.FTZ R0, R15, c[0x0][0x2d0], -R3 ;  /* 0x0000b4000f007a23 */ /* 0x004fce0000010803 */
[----:B------:R-:W2:Y:S01]  /*f500*/  MUFU.EX2 R183, R0 ;  /* 0x0000000000b77308 */ /* 0x000ea20000000800 */
[----:B-1----:R-:W-:Y:S01]  /*f510*/  FFMA.FTZ R4, R18, c[0x0][0x2d0], -R3 ;  /* 0x0000b40012047a23 */ /* 0x002fe20000010803 */
[----:B------:R-:W-:-:S06]  /*f520*/  F2FP.BF16.PACK_AB R18, R215, R224 ;  /* 0x000000e0d712723e */ /* 0x000fcc00000010ff */
[----:B------:R1:W3:Y:S01]  /*f530*/  MUFU.EX2 R179, R4 ;  /* 0x0000000400b37308 */ /* 0x0002e20000000800 */
[----:B--2---:R-:W-:Y:S01]  /*f540*/  F2FP.BF16.PACK_AB R11, R183, R181 ;  /* 0x000000b5b70b723e */ /* 0x004fe200000010ff */
[----:B-1----:R-:W-:Y:S01]  /*f550*/  FFMA.FTZ R4, R16, c[0x0][0x2d0], -R3 ;  /* 0x0000b40010047a23 */ /* 0x002fe20000010803 */
[----:B------:R-:W-:Y:S02]  /*f560*/  F2FP.BF16.PACK_AB R16, R136, R137 ;  /* 0x000000898810723e */ /* 0x000fe400000010ff */
[----:B---3--:R-:W-:-:S03]  /*f570*/  F2FP.BF16.PACK_AB R19, R179, R178 ;  /* 0x000000b2b313723e */ /* 0x008fc600000010ff */
[----:B------:R1:W-:Y:S04]  /*f580*/  MUFU.EX2 R182, R4 ;  /* 0x0000000400b67308 */ /* 0x0003e80000000800 */
[C---:B------:R-:W-:Y:S08]  /*f590*/  HMMA.16816.F32.BF16 R92, R16.reuse, R40, RZ ;  /* 0x00000028105c723c */ /* 0x040ff000000418ff */
[----:B------:R-:W-:Y:S01]  /*f5a0*/  HMMA.16816.F32.BF16 R100, R16, R44, RZ ;  /* 0x0000002c1064723c */ /* 0x000fe200000418ff */
[----:B-1----:R-:W-:Y:S01]  /*f5b0*/  FMNMX.FTZ R4, R2, R5, !PT ;  /* 0x0000000502047209 */ /* 0x002fe20007810000 */
[----:B------:R-:W-:-:S04]  /*f5c0*/  FFMA.FTZ R2, R12, c[0x0][0x2d0], -R3 ;  /* 0x0000b4000c027a23 */ /* 0x000fc80000010803 */
[----:B------:R-:W1:Y:S01]  /*f5d0*/  SHFL.BFLY PT, R5, R4, 0x1, 0x1f ;  /* 0x0c201f0004057f89 */ /* 0x000e6200000e0000 */
[----:B------:R2:W-:Y:S01]  /*f5e0*/  MUFU.EX2 R180, R2 ;  /* 0x0000000200b47308 */ /* 0x0005e20000000800 */
[----:B------:R-:W-:Y:S01]  /*f5f0*/  HMMA.16816.F32.BF16 R84, R16, R24, RZ ;  /* 0x000000181054723c */ /* 0x000fe200000418ff */
[----:B--2---:R-:W-:-:S05]  /*f600*/  FMUL.FTZ R2, R118, c[0x0][0x2d0] ;  /* 0x0000b40076027a20 */ /* 0x004fca0000410000 */
[----:B------:R-:W-:Y:S02]  /*f610*/  FSEL R2, R2, RZ, P0 ;  /* 0x000000ff02027208 */ /* 0x000fe40000000000 */
[----:B-1----:R-:W-:-:S03]  /*f620*/  FMNMX.FTZ R115, R4, R5, !PT ;  /* 0x0000000504737209 */ /* 0x002fc60007810000 */
[--C-:B------:R-:W-:Y:S01]  /*f630*/  FFMA.FTZ R0, R23, c[0x0][0x2d0], -R2.reuse ;  /* 0x0000b40017007a23 */ /* 0x100fe20000010802 */
[----:B------:R-:W-:Y:S01]  /*f640*/  FSETP.NEU.FTZ.AND P0, PT, R115, -INF , PT ;  /* 0xff8000007300780b */ /* 0x000fe20003f1d000 */
[--C-:B------:R-:W-:Y:S02]  /*f650*/  FFMA.FTZ R4, R30, c[0x0][0x2d0], -R2.reuse ;  /* 0x0000b4001e047a23 */ /* 0x100fe40000010802 */
[----:B------:R1:W-:Y:S08]  /*f660*/  MUFU.EX2 R112, R0 ;  /* 0x0000000000707308 */ /* 0x0003f00000000800 */
[----:B------:R-:W-:Y:S01]  /*f670*/  MUFU.EX2 R176, R4 ;  /* 0x0000000400b07308 */ /* 0x000fe20000000800 */
[----:B-1----:R-:W-:-:S07]  /*f680*/  FFMA.FTZ R0, R28, c[0x0][0x2d0], -R2 ;  /* 0x0000b4001c007a23 */ /* 0x002fce0000010802 */
[----:B------:R1:W2:Y:S02]  /*f690*/  MUFU.EX2 R23, R0 ;  /* 0x0000000000177308 */ /* 0x0002a40000000800 */
[----:B-1----:R-:W-:Y:S01]  /*f6a0*/  FFMA.FTZ R0, R29, c[0x0][0x2d0], -R2 ;  /* 0x0000b4001d007a23 */ /* 0x002fe20000010802 */
[----:B--2---:R-:W-:Y:S01]  /*f6b0*/  F2FP.BF16.PACK_AB R12, R23, R112 ;  /* 0x00000070170c723e */ /* 0x004fe200000010ff */
[----:B------:R-:W-:-:S04]  /*f6c0*/  FADD.FTZ R23, R112, R23 ;  /* 0x0000001770177221 */ /* 0x000fc80000010000 */
[----:B------:R1:W2:Y:S02]  /*f6d0*/  MUFU.EX2 R173, R0 ;  /* 0x0000000000ad7308 */ /* 0x0002a40000000800 */
[----:B-1----:R-:W-:Y:S01]  /*f6e0*/  FMUL.FTZ R0, R115, c[0x0][0x2d0] ;  /* 0x0000b40073007a20 */ /* 0x002fe20000410000 */
[----:B--2---:R-:W-:-:S04]  /*f6f0*/  F2FP.BF16.PACK_AB R14, R176, R173 ;  /* 0x000000adb00e723e */ /* 0x004fc800000010ff */
[----:B------:R-:W-:-:S05]  /*f700*/  FSEL R0, R0, RZ, P0 ;  /* 0x000000ff00007208 */ /* 0x000fca0000000000 */
[----:B------:R-:W-:-:S04]  /*f710*/  FFMA.FTZ R4, R35, c[0x0][0x2d0], -R0 ;  /* 0x0000b40023047a23 */ /* 0x000fc80000010800 */
        /* <DEDUP_REMOVED lines=10> */
[----:B------:R-:W1:Y:S04]  /*f7c0*/  LDSM.16.MT88.4 R28, [R190+0xc00] ;  /* 0x000c0000be1c783b */ /* 0x000e680000004200 */
[----:B------:R2:W-:Y:S02]  /*f7d0*/  MUFU.EX2 R172, R4 ;  /* 0x0000000400ac7308 */ /* 0x0005e40000000800 */
[C---:B------:R-:W-:Y:S08]  /*f7e0*/  HMMA.16816.F32.BF16 R88, R12.reuse, R40, RZ ;  /* 0x000000280c58723c */ /* 0x040ff000000418ff */
[----:B------:R-:W-:Y:S01]  /*f7f0*/  HMMA.16816.F32.BF16 R96, R12, R44, RZ ;  /* 0x0000002c0c60723c */ /* 0x000fe200000418ff */
[----:B--2---:R-:W-:-:S04]  /*f800*/  FFMA.FTZ R4, R22, c[0x0][0x2d0], -R2 ;  /* 0x0000b40016047a23 */ /* 0x004fc80000010802 */
[----:B------:R2:W-:Y:S03]  /*f810*/  MUFU.EX2 R175, R4 ;  /* 0x0000000400af7308 */ /* 0x0005e60000000800 */
[----:B------:R-:W-:Y:S01]  /*f820*/  HMMA.16816.F32.BF16 R80, R12, R24, RZ ;  /* 0x000000180c50723c */ /* 0x000fe200000418ff */
[----:B--2---:R-:W-:-:S07]  /*f830*/  FFMA.FTZ R4, R33, c[0x0][0x2d0], -R2 ;  /* 0x0000b40021047a23 */ /* 0x004fce0000010802 */
[-C--:B-1----:R-:W-:Y:S01]  /*f840*/  HMMA.16816.F32.BF16 R76, R16, R28.reuse, RZ ;  /* 0x0000001c104c723c */ /* 0x082fe200000418ff */
[----:B------:R1:W-:Y:S07]  /*f850*/  MUFU.EX2 R174, R4 ;  /* 0x0000000400ae7308 */ /* 0x0003ee0000000800 */
[----:B------:R-:W-:Y:S01]  /*f860*/  HMMA.16816.F32.BF16 R72, R12, R28, RZ ;  /* 0x0000001c0c48723c */ /* 0x000fe200000418ff */
[----:B-1----:R-:W-:Y:S02]  /*f870*/  FFMA.FTZ R4, R32, c[0x0][0x2d0], -R2 ;  /* 0x0000b40020047a23 */ /* 0x002fe40000010802 */
[----:B------:R-:W-:Y:S02]  /*f880*/  LDSM.16.MT88.4 R32, [R190+0x1c00] ;  /* 0x001c0000be20783b */ /* 0x000fe40000004200 */
[----:B------:R1:W2:Y:S02]  /*f890*/  MUFU.EX2 R177, R4 ;  /* 0x0000000400b17308 */ /* 0x0002a40000000800 */
[--C-:B-1----:R-:W-:Y:S01]  /*f8a0*/  FFMA.FTZ R4, R38, c[0x0][0x2d0], -R0.reuse ;  /* 0x0000b40026047a23 */ /* 0x102fe20000010800 */
[----:B--2---:R-:W-:Y:S01]  /*f8b0*/  F2FP.BF16.PACK_AB R6, R177, R174 ;  /* 0x000000aeb106723e */ /* 0x004fe200000010ff */
[----:B------:R-:W1:Y:S04]  /*f8c0*/  LDSM.16.MT88.4 R36, [R189+0x1c00] ;  /* 0x001c0000bd24783b */ /* 0x000e680000004200 */
[----:B------:R2:W-:Y:S02]  /*f8d0*/  MUFU.EX2 R164, R4 ;  /* 0x0000000400a47308 */ /* 0x0005e40000000800 */
[----:B--2---:R-:W-:-:S06]  /*f8e0*/  FFMA.FTZ R4, R7, c[0x0][0x2d0], -R0 ;  /* 0x0000b40007047a23 */ /* 0x004fcc0000010800 */
[----:B------:R2:W3:Y:S02]  /*f8f0*/  MUFU.EX2 R166, R4 ;  /* 0x0000000400a67308 */ /* 0x0004e40000000800 */
[----:B--2---:R-:W-:Y:S01]  /*f900*/  FFMA.FTZ R4, R9, c[0x0][0x2d0], -R0 ;  /* 0x0000b40009047a23 */ /* 0x004fe20000010800 */
[----:B------:R-:W-:Y:S02]  /*f910*/  F2FP.BF16.PACK_AB R9, R180, R182 ;  /* 0x000000b6b409723e */ /* 0x000fe400000010ff */
[----:B---3--:R-:W-:-:S03]  /*f920*/  F2FP.BF16.PACK_AB R5, R166, R164 ;  /* 0x000000a4a605723e */ /* 0x008fc600000010ff */
[----:B------:R2:W-:Y:S02]  /*f930*/  MUFU.EX2 R165, R4 ;  /* 0x0000000400a57308 */ /* 0x0005e40000000800 */
[----:B--2---:R-:W-:Y:S01]  /*f940*/  FFMA.FTZ R4, R8, c[0x0][0x2d0], -R0 ;  /* 0x0000b40008047a23 */ /* 0x004fe20000010800 */
[----:B------:R-:W-:-:S05]  /*f950*/  F2FP.BF16.PACK_AB R8, R213, R214 ;  /* 0x000000d6d508723e */ /* 0x000fca00000010ff */
[----:B------:R2:W3:Y:S02]  /*f960*/  MUFU.EX2 R168, R4 ;  /* 0x0000000400a87308 */ /* 0x0004e40000000800 */
[C---:B------:R-:W-:Y:S08]  /*f970*/  HMMA.16816.F32.BF16 R152, R8.reuse, R48, R92 ;  /* 0x000000300898723c */ /* 0x040ff0000004185c */
[----:B------:R-:W-:Y:S01]  /*f980*/  HMMA.16816.F32.BF16 R104, R8, R64, R76 ;  /* 0x000000400868723c */ /* 0x000fe2000004184c */
[----:B--2---:R-:W-:-:S02]  /*f990*/  F2FP.BF16.PACK_AB R4, R175, R172 ;  /* 0x000000acaf04723e */ /* 0x004fc400000010ff */
[----:B---3--:R-:W-:-:S05]  /*f9a0*/  F2FP.BF16.PACK_AB R7, R168, R165 ;  /* 0x000000a5a807723e */ /* 0x008fca00000010ff */
[----:B------:R-:W-:Y:S08]  /*f9b0*/  HMMA.16816.F32.BF16 R140, R8, R56, R100 ;  /* 0x00000038088c723c */ /* 0x000ff00000041864 */
[----:B------:R-:W-:Y:S08]  /*f9c0*/  HMMA.16816.F32.BF16 R72, R4, R64, R72 ;  /* 0x000000400448723c */ /* 0x000ff00000041848 */
[----:B------:R-:W-:Y:S01]  /*f9d0*/  HMMA.16816.F32.BF16 R220, R8, R68, R84 ;  /* 0x0000004408dc723c */ /* 0x000fe20000041854 */
[----:B------:R-:W-:-:S02]  /*f9e0*/  IMAD.MOV.U32 R29, RZ, RZ, R106 ;  /* 0x000000ffff1d7224 */ /* 0x000fc400078e006a */
[----:B------:R-:W-:-:S05]  /*f9f0*/  IMAD.MOV.U32 R28, RZ, RZ, R107 ;  /* 0x000000ffff1c7224 */ /* 0x000fca00078e006b */
[C---:B------:R-:W-:Y:S08]  /*fa00*/  HMMA.16816.F32.BF16 R92, R12.reuse, R30, RZ ;  /* 0x0000001e0c5c723c */ /* 0x040ff000000418ff */
[----:B------:R-:W-:Y:S01]  /*fa10*/  HMMA.16816.F32.BF16 R100, R12, R42, RZ ;  /* 0x0000002a0c64723c */ /* 0x000fe200000418ff */
[----:B------:R-:W-:Y:S02]  /*fa20*/  IMAD.MOV.U32 R25, RZ, RZ, R72 ;  /* 0x000000ffff197224 */ /* 0x000fe400078e0048 */
[----:B------:R-:W-:-:S02]  /*fa30*/  IMAD.MOV.U32 R24, RZ, RZ, R73 ;  /* 0x000000ffff187224 */ /* 0x000fc400078e0049 */
[----:B------:R-:W-:Y:S02]  /*fa40*/  IMAD.MOV.U32 R22, RZ, RZ, R74 ;  /* 0x000000ffff167224 */ /* 0x000fe400078e004a */
[----:B------:R-:W-:Y:S01]  /*fa50*/  IMAD.MOV.U32 R21, RZ, RZ, R75 ;  /* 0x000000ffff157224 */ /* 0x000fe200078e004b */
[C---:B------:R-:W-:Y:S08]  /*fa60*/  HMMA.16816.F32.BF16 R84, R12.reuse, R54, RZ ;  /* 0x000000360c54723c */ /* 0x040ff000000418ff */
[----:B------:R-:W-:Y:S08]  /*fa70*/  HMMA.16816.F32.BF16 R76, R12, R62, RZ ;  /* 0x0000003e0c4c723c */ /* 0x000ff000000418ff */
[----:B------:R-:W-:Y:S08]  /*fa80*/  HMMA.16816.F32.BF16 R40, R16, R42, RZ ;  /* 0x0000002a1028723c */ /* 0x000ff000000418ff */
[C---:B------:R-:W-:Y:S07]  /*fa90*/  HMMA.16816.F32.BF16 R148, R4.reuse, R48, R88 ;  /* 0x000000300494723c */ /* 0x040fee0000041858 */
[----:B------:R-:W-:Y:S01]  /*faa0*/  IMAD.MOV.U32 R48, RZ, RZ, R104 ;  /* 0x000000ffff307224 */ /* 0x000fe200078e0068 */
[----:B------:R-:W-:Y:S01]  /*fab0*/  HMMA.16816.F32.BF16 R144, R4, R56, R96 ;  /* 0x000000380490723c */ /* 0x000fe20000041860 */
[----:B------:R-:W-:-:S07]  /*fac0*/  IMAD.MOV.U32 R49, RZ, RZ, R105 ;  /* 0x000000ffff317224 */ /* 0x000fce00078e0069 */
[C---:B------:R-:W-:Y:S08]  /*fad0*/  HMMA.16816.F32.BF16 R216, R4.reuse, R68, R80 ;  /* 0x0000004404d8723c */ /* 0x040ff00000041850 */
[----:B------:R-:W-:Y:S08]  /*fae0*/  HMMA.16816.F32.BF16 R184, R4, R66, R92 ;  /* 0x0000004204b8723c */ /* 0x000ff0000004185c */
[C---:B------:R-:W-:Y:S08]  /*faf0*/  HMMA.16816.F32.BF16 R88, R12.reuse, R52, RZ ;  /* 0x000000340c58723c */ /* 0x040ff000000418ff */
[C---:B------:R-:W-:Y:S08]  /*fb00*/  HMMA.16816.F32.BF16 R80, R12.reuse, R60, RZ ;  /* 0x0000003c0c50723c */ /* 0x040ff000000418ff */
[C---:B------:R-:W-:Y:S08]  /*fb10*/  HMMA.16816.F32.BF16 R104, R12.reuse, R46, RZ ;  /* 0x0000002e0c68723c */ /* 0x040ff000000418ff */
[----:B------:R-:W-:Y:S08]  /*fb20*/  HMMA.16816.F32.BF16 R96, R12, R26, RZ ;  /* 0x0000001a0c60723c */ /* 0x000ff000000418ff */
[C---:B-1----:R-:W-:Y:S08]  /*fb30*/  HMMA.16816.F32.BF16 R92, R4.reuse, R38, R84 ;  /* 0x00000026045c723c */ /* 0x042ff00000041854 */
[C---:B------:R-:W-:Y:S08]  /*fb40*/  HMMA.16816.F32.BF16 R100, R4.reuse, R50, R100 ;  /* 0x000000320464723c */ /* 0x040ff00000041864 */
[----:B------:R-:W-:Y:S07]  /*fb50*/  HMMA.16816.F32.BF16 R84, R4, R34, R76 ;  /* 0x000000220454723c */ /* 0x000fee000004184c */
[----:B------:R-:W-:Y:S01]  /*fb60*/  IMAD.MOV.U32 R76, RZ, RZ, R25 ;  /* 0x000000ffff4c7224 */ /* 0x000fe200078e0019 */
[----:B------:R-:W-:Y:S01]  /*fb70*/  HMMA.16816.F32.BF16 R40, R8, R50, R40 ;  /* 0x000000320828723c */ /* 0x000fe20000041828 */
[----:B------:R-:W-:-:S02]  /*fb80*/  IMAD.MOV.U32 R77, RZ, RZ, R24 ;  /* 0x000000ffff4d7224 */ /* 0x000fc400078e0018 */
[----:B------:R-:W-:Y:S02]  /*fb90*/  IMAD.MOV.U32 R79, RZ, RZ, R21 ;  /* 0x000000ffff4f7224 */ /* 0x000fe400078e0015 */
[----:B------:R-:W-:Y:S02]  /*fba0*/  IMAD.MOV.U32 R78, RZ, RZ, R22 ;  /* 0x000000ffff4e7224 */ /* 0x000fe400078e0016 */
[----:B------:R-:W-:Y:S01]  /*fbb0*/  IMAD.MOV.U32 R50, RZ, RZ, R29 ;  /* 0x000000ffff327224 */ /* 0x000fe200078e001d */
[----:B------:R-:W-:Y:S01]  /*fbc0*/  HMMA.16816.F32.BF16 R72, R16, R52, RZ ;  /* 0x000000341048723c */ /* 0x000fe200000418ff */
[----:B------:R-:W-:-:S07]  /*fbd0*/  IMAD.MOV.U32 R51, RZ, RZ, R28 ;  /* 0x000000ffff337224 */ /* 0x000fce00078e001c */
[C---:B------:R-:W-:Y:S08]  /*fbe0*/  HMMA.16816.F32.BF16 R12, R16.reuse, R60, RZ ;  /* 0x0000003c100c723c */ /* 0x040ff000000418ff */
[C---:B------:R-:W-:Y:S08]  /*fbf0*/  HMMA.16816.F32.BF16 R44, R16.reuse, R46, RZ ;  /* 0x0000002e102c723c */ /* 0x040ff000000418ff */
[C---:B------:R-:W-:Y:S08]  /*fc00*/  HMMA.16816.F32.BF16 R24, R16.reuse, R26, RZ ;  /* 0x0000001a1018723c */ /* 0x040ff000000418ff */
[C---:B------:R-:W-:Y:S08]  /*fc10*/  HMMA.16816.F32.BF16 R28, R16.reuse, R30, RZ ;  /* 0x0000001e101c723c */ /* 0x040ff000000418ff */
[C---:B------:R-:W-:Y:S08]  /*fc20*/  HMMA.16816.F32.BF16 R52, R16.reuse, R54, RZ ;  /* 0x000000361034723c */ /* 0x040ff000000418ff */
[----:B------:R-:W-:Y:S08]  /*fc30*/  HMMA.16816.F32.BF16 R16, R16, R62, RZ ;  /* 0x0000003e1010723c */ /* 0x000ff000000418ff */
[C---:B------:R-:W-:Y:S08]  /*fc40*/  HMMA.16816.F32.BF16 R88, R4.reuse, R36, R88 ;  /* 0x000000240458723c */ /* 0x040ff00000041858 */
[C---:B------:R-:W-:Y:S01]  /*fc50*/  HMMA.16816.F32.BF16 R232, R4.reuse, R32, R80 ;  /* 0x0000002004e8723c */ /* 0x040fe20000041850 */
[----:B------:R-:W-:Y:S07]  /*fc60*/  LDSM.16.MT88.4 R80, [R190+0x1400] ;  /* 0x00140000be50783b */ /* 0x000fee0000004200 */
[C---:B------:R-:W-:Y:S08]  /*fc70*/  HMMA.16816.F32.BF16 R104, R4.reuse, R58, R104 ;  /* 0x0000003a0468723c */ /* 0x040ff00000041868 */
[----:B------:R-:W-:Y:S07]  /*fc80*/  HMMA.16816.F32.BF16 R96, R4, R70, R96 ;  /* 0x000000460460723c */ /* 0x000fee0000041860 */
[----:B------:R-:W-:Y:S01]  /*fc90*/  FFMA.FTZ R4, R135, c[0x0][0x2d0], -R20 ;  /* 0x0000b40087047a23 */ /* 0x000fe20000010814 */
[C---:B------:R-:W-:Y:S08]  /*fca0*/  HMMA.16816.F32.BF16 R208, R8.reuse, R32, R12 ;  /* 0x0000002008d0723c */ /* 0x040ff0000004180c */
[C---:B------:R-:W-:Y:S01]  /*fcb0*/  HMMA.16816.F32.BF16 R32, R8.reuse, R34, R16 ;  /* 0x000000220820723c */ /* 0x040fe20000041810 */
[----:B------:R1:W-:Y:S06]  /*fcc0*/  MUFU.EX2 R18, R4 ;  /* 0x0000000400127308 */ /* 0x0003ec0000000800 */
[----:B------:R-:W-:Y:S01]  /*fcd0*/  FADD.FTZ R19, R114, R113 ;  /* 0x0000007172137221 */ /* 0x000fe20000010000 */
[----:B------:R-:W-:Y:S03]  /*fce0*/  HMMA.16816.F32.BF16 R204, R8, R36, R72 ;  /* 0x0000002408cc723c */ /* 0x000fe60000041848 */
[----:B------:R-:W-:-:S05]  /*fcf0*/  FADD.FTZ R19, R178, R19 ;  /* 0x00000013b2137221 */ /* 0x000fca0000010000 */
[----:B------:R-:W-:Y:S01]  /*fd00*/  HMMA.16816.F32.BF16 R44, R8, R58, R44 ;  /* 0x0000003a082c723c */ /* 0x000fe2000004182c */
[----:B-1----:R-:W-:-:S04]  /*fd10*/  FFMA.FTZ R4, R134, c[0x0][0x2d0], -R20 ;  /* 0x0000b40086047a23 */ /* 0x002fc80000010814 */
[----:B------:R1:W-:Y:S03]  /*fd20*/  MUFU.EX2 R17, R4 ;  /* 0x0000000400117308 */ /* 0x0003e60000000800 */
[C---:B------:R-:W-:Y:S08]  /*fd30*/  HMMA.16816.F32.BF16 R24, R8.reuse, R70, R24 ;  /* 0x000000460818723c */ /* 0x040ff00000041818 */
[----:B------:R-:W-:Y:S01]  /*fd40*/  HMMA.16816.F32.BF16 R28, R8, R66, R28 ;  /* 0x00000042081c723c */ /* 0x000fe2000004181c */
[----:B------:R-:W-:Y:S01]  /*fd50*/  LDSM.16.MT88.4 R64, [R189+0x1400] ;  /* 0x00140000bd40783b */ /* 0x000fe20000004200 */
[----:B-1----:R-:W-:-:S06]  /*fd60*/  FFMA.FTZ R4, R133, c[0x0][0x2d0], -R20 ;  /* 0x0000b40085047a23 */ /* 0x002fcc0000010814 */
[----:B------:R-:W-:Y:S01]  /*fd70*/  HMMA.16816.F32.BF16 R36, R8, R38, R52 ;  /* 0x000000260824723c */ /* 0x000fe20000041834 */
[----:B------:R1:W-:Y:S02]  /*fd80*/  MUFU.EX2 R21, R4 ;  /* 0x0000000400157308 */ /* 0x0003e40000000800 */
[----:B-1----:R-:W-:Y:S02]  /*fd90*/  FFMA.FTZ R4, R132, c[0x0][0x2d0], -R20 ;  /* 0x0000b40084047a23 */ /* 0x002fe40000010814 */
[----:B------:R-:W1:Y:S01]  /*fda0*/  LDSM.16.MT88.4 R132, [R189+0x800] ;  /* 0x00080000bd84783b */ /* 0x000e620000004200 */
[----:B------:R-:W-:-:S03]  /*fdb0*/  FADD.FTZ R20, R137, R136 ;  /* 0x0000008889147221 */ /* 0x000fc60000010000 */
[----:B------:R2:W-:Y:S01]  /*fdc0*/  MUFU.EX2 R22, R4 ;  /* 0x0000000400167308 */ /* 0x0005e20000000800 */
[----:B------:R-:W-:Y:S02]  /*fdd0*/  FADD.FTZ R20, R224, R20 ;  /* 0x00000014e0147221 */ /* 0x000fe40000010000 */
[----:B--2---:R-:W-:-:S05]  /*fde0*/  FFMA.FTZ R4, R131, c[0x0][0x2d0], -R3 ;  /* 0x0000b40083047a23 */ /* 0x004fca0000010803 */
[----:B------:R2:W-:Y:S02]  /*fdf0*/  MUFU.EX2 R16, R4 ;  /* 0x0000000400107308 */ /* 0x0005e40000000800 */
[----:B--2---:R-:W-:-:S06]  /*fe00*/  FFMA.FTZ R4, R130, c[0x0][0x2d0], -R3 ;  /* 0x0000b40082047a23 */ /* 0x004fcc0000010803 */
[----:B------:R2:W-:Y:S02]  /*fe10*/  MUFU.EX2 R15, R4 ;  /* 0x00000004000f7308 */ /* 0x0005e40000000800 */
[--C-:B--2---:R-:W-:Y:S02]  /*fe20*/  FFMA.FTZ R4, R129, c[0x0][0x2d0], -R3.reuse ;  /* 0x0000b40081047a23 */ /* 0x104fe40000010803 */
[----:B------:R-:W-:-:S04]  /*fe30*/  FFMA.FTZ R3, R128, c[0x0][0x2d0], -R3 ;  /* 0x0000b40080037a23 */ /* 0x000fc80000010803 */
[----:B------:R2:W-:Y:S08]  /*fe40*/  MUFU.EX2 R14, R4 ;  /* 0x00000004000e7308 */ /* 0x0005f00000000800 */
[----:B------:R3:W-:Y:S01]  /*fe50*/  MUFU.EX2 R13, R3 ;  /* 0x00000003000d7308 */ /* 0x0007e20000000800 */
[----:B--2---:R-:W-:Y:S01]  /*fe60*/  LDSM.16.MT88.4 R4, [R190+0x2000] ;  /* 0x00200000be04783b */ /* 0x004fe20000004200 */
[----:B---3--:R-:W-:-:S06]  /*fe70*/  FFMA.FTZ R3, R125, c[0x0][0x2d0], -R2 ;  /* 0x0000b4007d037a23 */ /* 0x008fcc0000010802 */
[----:B------:R2:W-:Y:S02]  /*fe80*/  MUFU.EX2 R12, R3 ;  /* 0x00000003000c7308 */ /* 0x0005e40000000800 */
[----:B--2---:R-:W-:-:S06]  /*fe90*/  FFMA.FTZ R3, R127, c[0x0][0x2d0], -R2 ;  /* 0x0000b4007f037a23 */ /* 0x004fcc0000010802 */
[----:B------:R2:W3:Y:S02]  /*fea0*/  MUFU.EX2 R11, R3 ;  /* 0x00000003000b7308 */ /* 0x0004e40000000800 */
[--C-:B--2---:R-:W-:Y:S01]  /*feb0*/  FFMA.FTZ R3, R126, c[0x0][0x2d0], -R2.reuse ;  /* 0x0000b4007e037a23 */ /* 0x104fe20000010802 */
[----:B---3--:R-:W-:Y:S01]  /*fec0*/  F2FP.BF16.PACK_AB R160, R11, R12 ;  /* 0x0000000c0ba0723e */ /* 0x008fe200000010ff */
[----:B------:R-:W-:-:S04]  /*fed0*/  FFMA.FTZ R2, R124, c[0x0][0x2d0], -R2 ;  /* 0x0000b4007c027a23 */ /* 0x000fc80000010802 */
[----:B------:R-:W-:Y:S01]  /*fee0*/  MUFU.EX2 R10, R3 ;  /* 0x00000003000a7308 */ /* 0x000fe20000000800 */
[----:B------:R-:W2:Y:S07]  /*fef0*/  LDSM.16.MT88.4 R124, [R190+0x800] ;  /* 0x00080000be7c783b */ /* 0x000eae0000004200 */
[----:B------:R3:W4:Y:S02]  /*ff00*/  MUFU.EX2 R9, R2 ;  /* 0x0000000200097308 */ /* 0x0007240000000800 */
[----:B---3--:R-:W-:Y:S01]  /*ff10*/  FFMA.FTZ R2, R109, c[0x0][0x2d0], -R0 ;  /* 0x0000b4006d027a23 */ /* 0x008fe20000010800 */
[----:B----4-:R-:W-:-:S02]  /*ff20*/  F2FP.BF16.PACK_AB R162, R9, R10 ;  /* 0x0000000a09a2723e */ /* 0x010fc400000010ff */
[----:B------:R-:W-:-:S03]  /*ff30*/  F2FP.BF16.PACK_AB R109, R15, R16 ;  /* 0x000000100f6d723e */ /* 0x000fc600000010ff */
[----:B------:R3:W-:Y:S02]  /*ff40*/  MUFU.EX2 R8, R2 ;  /* 0x0000000200087308 */ /* 0x0007e40000000800 */
[----:B---3--:R-:W-:Y:S01]  /*ff50*/  FFMA.FTZ R2, R108, c[0x0][0x2d0], -R0 ;  /* 0x0000b4006c027a23 */ /* 0x008fe20000010800 */
[----:B------:R-:W-:-:S05]  /*ff60*/  F2FP.BF16.PACK_AB R108, R17, R18 ;  /* 0x00000012116c723e */ /* 0x000fca00000010ff */
[----:B------:R3:W4:Y:S02]  /*ff70*/  MUFU.EX2 R3, R2 ;  /* 0x0000000200037308 */ /* 0x0007240000000800 */
[--C-:B---3--:R-:W-:Y:S01]  /*ff80*/  FFMA.FTZ R2, R110, c[0x0][0x2d0], -R0.reuse ;  /* 0x0000b4006e027a23 */ /* 0x108fe20000010800 */
[----:B----4-:R-:W-:Y:S01]  /*ff90*/  F2FP.BF16.PACK_AB R161, R3, R8 ;  /* 0x0000000803a1723e */ /* 0x010fe200000010ff */
[----:B------:R-:W-:Y:S01]  /*ffa0*/  FFMA.FTZ R0, R111, c[0x0][0x2d0], -R0 ;  /* 0x0000b4006f007a23 */ /* 0x000fe20000010800 */
[----:B------:R-:W-:Y:S02]  /*ffb0*/  F2FP.BF16.PACK_AB R110, R22, R21 ;  /* 0x00000015166e723e */ /* 0x000fe400000010ff */
[----:B------:R-:W-:Y:S01]  /*ffc0*/  F2FP.BF16.PACK_AB R111, R13, R14 ;  /* 0x0000000e0d6f723e */ /* 0x000fe200000010ff */
[----:B------:R-:W-:Y:S06]  /*ffd0*/  MUFU.EX2 R2, R2 ;  /* 0x0000000200027308 */ /* 0x000fec0000000800 */
[C---:B-1----:R-:W-:Y:S02]  /*ffe0*/  HMMA.16816.F32.BF16 R136, R108.reuse, R132, R140 ;  /* 0x000000846c88723c */ /* 0x042fe4000004188c */
[----:B------:R-:W1:Y:S06]  /*fff0*/  MUFU.EX2 R0, R0 ;  /* 0x0000000000007308 */ /* 0x000e6c0000000800 */
[C---:B--2---:R-:W-:Y:S08]  /*10000*/  HMMA.16816.F32.BF16 R128, R108.reuse, R124, R152 ;  /* 0x0000007c6c80723c */ /* 0x044ff00000041898 */
[----:B------:R-:W-:Y:S01]  /*10010*/  HMMA.16816.F32.BF16 R52, R108, R64, R220 ;  /* 0x000000406c34723c */ /* 0x000fe200000418dc */
[----:B-1----:R-:W-:-:S07]  /*10020*/  F2FP.BF16.PACK_AB R163, R0, R2 ;  /* 0x0000000200a3723e */ /* 0x002fce00000010ff */
[----:B------:R-:W-:Y:S08]  /*10030*/  HMMA.16816.F32.BF16 R68, R108, R80, R48 ;  /* 0x000000506c44723c */ /* 0x000ff00000041830 */
[C---:B------:R-:W-:Y:S01]  /*10040*/  HMMA.16816.F32.BF16 R60, R160.reuse, R66, R96 ;  /* 0x00000042a03c723c */ /* 0x040fe20000041860 */
[----:B------:R-:W1:Y:S07]  /*10050*/  LDSM.16.MT88.4 R96, [R189+0x2000] ;  /* 0x00200000bd60783b */ /* 0x000e6e0000004200 */
[C---:B------:R-:W-:Y:S08]  /*10060*/  HMMA.16816.F32.BF16 R140, R160.reuse, R132, R144 ;  /* 0x00000084a08c723c */ /* 0x040ff00000041890 */
[C---:B------:R-:W-:Y:S08]  /*10070*/  HMMA.16816.F32.BF16 R144, R160.reuse, R134, R104 ;  /* 0x00000086a090723c */ /* 0x040ff00000041868 */
[C---:B------:R-:W-:Y:S08]  /*10080*/  HMMA.16816.F32.BF16 R152, R160.reuse, R126, R100 ;  /* 0x0000007ea098723c */ /* 0x040ff00000041864 */
[-C--:B------:R-:W-:Y:S08]  /*10090*/  HMMA.16816.F32.BF16 R104, R160, R4.reuse, R232 ;  /* 0x00000004a068723c */ /* 0x080ff000000418e8 */
[----:B------:R-:W-:Y:S07]  /*100a0*/  HMMA.16816.F32.BF16 R100, R108, R4, R208 ;  /* 0x000000046c64723c */ /* 0x000fee00000418d0 */
[----:B------:R-:W-:Y:S01]  /*100b0*/  FADD.FTZ R4, R170, R167 ;  /* 0x000000a7aa047221 */ /* 0x000fe20000010000 */
[----:B------:R-:W-:Y:S01]  /*100c0*/  HMMA.16816.F32.BF16 R56, R160, R64, R216 ;  /* 0x00000040a038723c */ /* 0x000fe200000418d8 */
[----:B------:R-:W-:-:S02]  /*100d0*/  FADD.FTZ R5, R173, R23 ;  /* 0x00000017ad057221 */ /* 0x000fc40000010000 */
[----:B------:R-:W-:Y:S02]  /*100e0*/  FADD.FTZ R4, R169, R4 ;  /* 0x00000004a9047221 */ /* 0x000fe40000010000 */
[----:B------:R-:W-:Y:S02]  /*100f0*/  FADD.FTZ R23, R179, R19 ;  /* 0x00000013b3177221 */ /* 0x000fe40000010000 */
[----:B------:R-:W-:Y:S01]  /*10100*/  FADD.FTZ R19, R171, R4 ;  /* 0x00000004ab137221 */ /* 0x000fe20000010000 */
[----:B------:R-:W-:Y:S07]  /*10110*/  HMMA.16816.F32.BF16 R64, R108, R66, R24 ;  /* 0x000000426c40723c */ /* 0x000fee0000041818 */
        /* <DEDUP_REMOVED lines=11> */
[----:B-1----:R-:W-:Y:S01]  /*101d0*/  HMMA.16816.F32.BF16 R88, R160, R96, R88 ;  /* 0x00000060a058723c */ /* 0x002fe20000041858 */
[----:B------:R-:W-:Y:S01]  /*101e0*/  IADD3 R203, R225, -0x2, RZ ;  /* 0xfffffffee1cb7810 */ /* 0x000fe20007ffe0ff */
[----:B------:R-:W-:-:S03]  /*101f0*/  FADD.FTZ R5, R183, R5 ;  /* 0x00000005b7057221 */ /* 0x000fc60000010000 */
[----:B------:R-:W-:Y:S01]  /*10200*/  ISETP.GE.AND P0, PT, R203, R250, PT ;  /* 0x000000facb00720c */ /* 0x000fe20003f06270 */
[----:B------:R-:W-:Y:S02]  /*10210*/  FADD.FTZ R5, R16, R5 ;  /* 0x0000000510057221 */ /* 0x000fe40000010000 */
[----:B------:R-:W-:Y:S02]  /*10220*/  HMMA.16816.F32.BF16 R76, R160, R82, R184 ;  /* 0x00000052a04c723c */ /* 0x000fe400000418b8 */
[----:B------:R-:W-:-:S04]  /*10230*/  FADD.FTZ R5, R15, R5 ;  /* 0x000000050f057221 */ /* 0x000fc80000010000 */
[----:B------:R-:W-:Y:S02]  /*10240*/  FADD.FTZ R5, R14, R5 ;  /* 0x000000050e057221 */ /* 0x000fe40000010000 */
[----:B------:R-:W-:Y:S02]  /*10250*/  HMMA.16816.F32.BF16 R92, R160, R98, R92 ;  /* 0x00000062a05c723c */ /* 0x000fe4000004185c */
[----:B------:R-:W-:-:S06]  /*10260*/  FADD.FTZ R208, R13, R5 ;  /* 0x000000050dd07221 */ /* 0x000fcc0000010000 */
[----:B------:R-:W-:Y:S08]  /*10270*/  HMMA.16816.F32.BF16 R160, R160, R6, R84 ;  /* 0x00000006a0a0723c */ /* 0x000ff00000041854 */
[C---:B------:R-:W-:Y:S08]  /*10280*/  HMMA.16816.F32.BF16 R84, R108.reuse, R96, R204 ;  /* 0x000000606c54723c */ /* 0x040ff000000418cc */
[C---:B------:R-:W-:Y:S08]  /*10290*/  HMMA.16816.F32.BF16 R132, R108.reuse, R134, R44 ;  /* 0x000000866c84723c */ /* 0x040ff0000004182c */
[C---:B------:R-:W-:Y:S08]  /*102a0*/  HMMA.16816.F32.BF16 R124, R108.reuse, R126, R40 ;  /* 0x0000007e6c7c723c */ /* 0x040ff00000041828 */
[C---:B------:R-:W-:Y:S08]  /*102b0*/  HMMA.16816.F32.BF16 R80, R108.reuse, R82, R28 ;  /* 0x000000526c50723c */ /* 0x040ff0000004181c */
[C---:B------:R-:W-:Y:S08]  /*102c0*/  HMMA.16816.F32.BF16 R96, R108.reuse, R98, R36 ;  /* 0x000000626c60723c */ /* 0x040ff00000041824 */
[----:B------:R-:W-:Y:S07]  /*102d0*/  HMMA.16816.F32.BF16 R108, R108, R6, R32 ;  /* 0x000000066c6c723c */ /* 0x000fee0000041820 */
[----:B------:R-:W-:-:S02]  /*102e0*/  FADD.FTZ R7, R172, R20 ;  /* 0x00000014ac077221 */ /* 0x000fc40000010000 */
[----:B------:R-:W-:Y:S02]  /*102f0*/  FADD.FTZ R6, R164, R19 ;  /* 0x00000013a4067221 */ /* 0x000fe40000010000 */
[----:B------:R-:W-:Y:S02]  /*10300*/  FADD.FTZ R7, R175, R7 ;  /* 0x00000007af077221 */ /* 0x000fe40000010000 */
[----:B------:R-:W-:Y:S02]  /*10310*/  FADD.FTZ R6, R166, R6 ;  /* 0x00000006a6067221 */ /* 0x000fe40000010000 */
[----:B------:R-:W-:Y:S02]  /*10320*/  FADD.FTZ R7, R174, R7 ;  /* 0x00000007ae077221 */ /* 0x000fe40000010000 */
[----:B------:R-:W-:Y:S02]  /*10330*/  FADD.FTZ R6, R165, R6 ;  /* 0x00000006a5067221 */ /* 0x000fe40000010000 */
        /* <DEDUP_REMOVED lines=13> */
[----:B------:R-:W-:Y:S01]  /*10410*/  FADD.FTZ R227, R0, R2 ;  /* 0x0000000200e37221 */ /* 0x000fe20000010000 */
[----:B------:R-:W-:Y:S05]  /*10420*/  @!P0 BRA `(.L_x_262) ;  /* 0x0000277000008947 */ /* 0x000fea0003800000 */
[----:B------:R-:W-:Y:S02]  /*10430*/  ISETP.GT.AND P0, PT, R228, 0x3f, PT ;  /* 0x0000003fe400780c */ /* 0x000fe40003f04270 */
[----:B------:R-:W-:Y:S02]  /*10440*/  ISETP.GE.AND P5, PT, R248, c[0x0][0x1d4], PT ;  /* 0x00007500f8007a0c */ /* 0x000fe40003fa6270 */
[----:B------:R-:W-:Y:S02]  /*10450*/  ISETP.GE.AND P4, PT, R245, c[0x0][0x1d4], PT ;  /* 0x00007500f5007a0c */ /* 0x000fe40003f86270 */
[----:B------:R-:W-:Y:S02]  /*10460*/  ISETP.GE.AND P3, PT, R246, c[0x0][0x1d4], PT ;  /* 0x00007500f6007a0c */ /* 0x000fe40003f66270 */
.L_x_265:
[----:B------:R-:W-:Y:S04]  /*10470*/  DEPBAR.LE SB0, 0x0 ;  /* 0x000080000000791a */ /* 0x000fe80000000000 */
[----:B------:R-:W-:Y:S01]  /*10480*/  WARPSYNC 0xffffffff ;  /* 0xffffffff00007948 */ /* 0x000fe20003800000 */
[----:B------:R-:W-:Y:S01]  /*10490*/  BAR.SYNC.DEFER_BLOCKING 0x0 ;  /* 0x0000000000007b1d */ /* 0x000fe20000010000 */
[----:B------:R-:W-:Y:S01]  /*104a0*/  SHF.R.S32.HI R0, RZ, 0x1f, R203 ;  /* 0x0000001fff007819 */ /* 0x000fe200000114cb */
[C---:B------:R-:W-:Y:S01]  /*104b0*/  IMAD.WIDE.U32 R2, R203.reuse, c[0x0][0x208], RZ ;  /* 0x00008200cb027a25 */ /* 0x040fe200078e00ff */
[----:B------:R-:W-:Y:S03]  /*104c0*/  MOV R114, R118 ;  /* 0x0000007600727202 */ /* 0x000fe60000000f00 */
[----:B------:R-:W-:Y:S02]  /*104d0*/  IMAD R0, R0, c[0x0][0x208], RZ ;  /* 0x0000820000007a24 */ /* 0x000fe400078e02ff */
[----:B------:R-:W-:Y:S02]  /*104e0*/  IMAD.MOV.U32 R29, RZ, RZ, c[0x0][0x208] ;  /* 0x00008200ff1d7624 */ /* 0x000fe400078e00ff */
[----:B------:R-:W-:Y:S02]  /*104f0*/  IMAD R0, R203, c[0x0][0x20c], R0 ;  /* 0x00008300cb007a24 */ /* 0x000fe400078e0200 */
[----:B------:R-:W-:Y:S02]  /*10500*/  IMAD.MOV.U32 R30, RZ, RZ, c[0x0][0x20c] ;  /* 0x00008300ff1e7624 */ /* 0x000fe400078e00ff */
[----:B------:R-:W-:Y:S02]  /*10510*/  IMAD.IADD R0, R3, 0x1, R0 ;  /* 0x0000000103007824 */ /* 0x000fe400078e0200 */
[----:B------:R-:W-:Y:S04]  /*10520*/  IMAD.WIDE.U32 R2, R2, 0x30, RZ ;  /* 0x0000003002027825 */ /* 0x000fe800078e00ff */
[----:B------:R-:W-:Y:S01]  /*10530*/  IMAD.MOV.U32 R112, RZ, RZ, R119 ;  /* 0x000000ffff707224 */ /* 0x000fe200078e0077 */
        /* <DEDUP_REMOVED lines=13> */
[----:B------:R-:W-:Y:S04]  /*10610*/  IADD3 R0, P0, R242, R2, RZ ;  /* 0x00000002f2007210 */ /* 0x000fe80007f1e0ff */
[----:B------:R-:W-:Y:S01]  /*10620*/  IMAD.IADD R3, R3, 0x1, R20 ;  /* 0x0000000103037824 */ /* 0x000fe200078e0214 */
[----:B------:R-:W2:Y:S01]  /*10630*/  LDSM.16.M88.4 R180, [R201] ;  /* 0x00000000c9b4783b */ /* 0x000ea20000000200 */
[C---:B---3--:R-:W-:Y:S03]  /*10640*/  HMMA.16816.F32.BF16 R8, R44.reuse, R16, RZ ;  /* 0x000000102c08723c */ /* 0x048fe600000418ff */
[----:B------:R-:W-:Y:S02]  /*10650*/  IADD3.X R28, R3, R244, RZ, P0, !PT ;  /* 0x000000f4031c7210 */ /* 0x000fe400007fe4ff */
[----:B------:R-:W3:Y:S01]  /*10660*/  LDSM.16.M88.4 R184, [R200] ;  /* 0x00000000c8b8783b */ /* 0x000ee20000000200 */
[C---:B------:R-:W-:Y:S02]  /*10670*/  @!P6 LEA R24, P1, R29.reuse, R2, 0x5 ;  /* 0x000000021d18e211 */ /* 0x040fe400078228ff */
[C---:B------:R-:W-:Y:S01]  /*10680*/  LEA R2, P0, R0.reuse, c[0x0][0x1f8], 0x1 ;  /* 0x00007e0000027a11 */ /* 0x040fe200078008ff */
        /* <DEDUP_REMOVED lines=9> */
[----:B------:R-:W-:Y:S01]  /*10720*/  @!P6 IMAD.X R0, R29, 0x1, R244, P2 ;  /* 0x000000011d00e824 */ /* 0x000fe200010e06f4 */
[C---:B------:R-:W-:Y:S03]  /*10730*/  @!P6 LEA R36, P0, R37.reuse, c[0x0][0x1f8], 0x1 ;  /* 0x00007e002524ea11 */ /* 0x040fe600078008ff */
[----:B------:R1:W-:Y:S01]  /*10740*/  LDGSTS.E.BYPASS.LTC128B.128 [R202+0x2480], [R2.64+0x40], !P4 ;  /* 0x0248004002ca7fae */ /* 0x0003e2000e101d46 */
[-C--:B----4-:R-:W-:Y:S03]  /*10750*/  HMMA.16816.F32.BF16 R20, R48, R32.reuse, RZ ;  /* 0x000000203014723c */ /* 0x090fe600000418ff */
[----:B------:R-:W-:Y:S02]  /*10760*/  @!P6 LEA.HI.X R37, R37, c[0x0][0x1fc], R0, 0x1, P0 ;  /* 0x00007f002525ea11 */ /* 0x000fe400000f0c00 */
[----:B------:R-:W-:Y:S01]  /*10770*/  ISETP.GT.AND P2, PT, R203, R250, PT ;  /* 0x000000facb00720c */ /* 0x000fe20003f44270 */
[----:B------:R4:W-:Y:S01]  /*10780*/  LDGSTS.E.BYPASS.LTC128B.128 [R202+0x3080], [R2.64+0x80], !P5 ;  /* 0x0308008002ca7fae */ /* 0x0009e2000e901d46 */
[----:B------:R-:W-:Y:S01]  /*10790*/  MOV R0, R120 ;  /* 0x0000007800007202 */ /* 0x000fe20000000f00 */
[C---:B------:R-:W-:Y:S04]  /*107a0*/  HMMA.16816.F32.BF16 R24, R44.reuse, R32, RZ ;  /* 0x000000202c18723c */ /* 0x040fe800000418ff */
[----:B------:R5:W-:Y:S04]  /*107b0*/  @!P6 LDGSTS.E.BYPASS.LTC128B.128 [R202+0x2080], [R36.64], !P3 ;  /* 0x0208000024caefae */ /* 0x000be8000d901d46 */
[-C--:B------:R-:W-:Y:S02]  /*107c0*/  HMMA.16816.F32.BF16 R28, R44, R34.reuse, RZ ;  /* 0x000000222c1c723c */ /* 0x080fe400000418ff */
[----:B------:R5:W-:Y:S06]  /*107d0*/  @!P6 LDGSTS.E.BYPASS.LTC128B.128 [R202+0x2c80], [R36.64+0x40], !P4 ;  /* 0x02c8004024caefae */ /* 0x000bec000e101d46 */
[----:B------:R5:W-:Y:S01]  /*107e0*/  @!P6 LDGSTS.E.BYPASS.LTC128B.128 [R202+0x3880], [R36.64+0x80], !P5 ;  /* 0x0388008024caefae */ /* 0x000be2000e901d46 */
[C---:B------:R-:W-:Y:S05]  /*107f0*/  HMMA.16816.F32.BF16 R32, R48.reuse, R34, RZ ;  /* 0x000000223020723c */ /* 0x040fea00000418ff */
[----:B------:R-:W0:Y:S03]  /*10800*/  LDGDEPBAR ;  /* 0x00000000000079af */ /* 0x000e260000000000 */
[-C--:B-----5:R-:W-:Y:S08]  /*10810*/  HMMA.16816.F32.BF16 R36, R48, R164.reuse, RZ ;  /* 0x000000a43024723c */ /* 0x0a0ff000000418ff */
[C---:B------:R-:W-:Y:S08]  /*10820*/  HMMA.16816.F32.BF16 R40, R44.reuse, R164, RZ ;  /* 0x000000a42c28723c */ /* 0x040ff000000418ff */
[-C--:B------:R-:W-:Y:S08]  /*10830*/  HMMA.16816.F32.BF16 R44, R44, R166.reuse, RZ ;  /* 0x000000a62c2c723c */ /* 0x080ff000000418ff */
[----:B------:R-:W-:Y:S01]  /*10840*/  HMMA.16816.F32.BF16 R48, R48, R166, RZ ;  /* 0x000000a63030723c */ /* 0x000fe200000418ff */
[----:B------:R-:W-:Y:S07]  /*10850*/  LDSM.16.M88.4 R164, [R191+0x2000] ;  /* 0x00200000bfa4783b */ /* 0x000fee0000000200 */
[-C--:B------:R-:W-:Y:S08]  /*10860*/  HMMA.16816.F32.BF16 R4, R168, R172.reuse, R4 ;  /* 0x000000aca804723c */ /* 0x080ff00000041804 */
[C---:B-1----:R-:W-:Y:S08]  /*10870*/  HMMA.16816.F32.BF16 R8, R176.reuse, R172, R8 ;  /* 0x000000acb008723c */ /* 0x042ff00000041808 */
        /* <DEDUP_REMOVED lines=30> */
[----:B------:R-:W5:Y:S01]  /*10a60*/  LDSM.16.M88.4 R180, [R197] ;  /* 0x00000000c5b4783b */ /* 0x000f620000000200 */
        /* <DEDUP_REMOVED lines=10> */
[-C--:B-----5:R-:W-:Y:S08]  /*10b10*/  HMMA.16816.F32.BF16 R36, R168, R180.reuse, R36 ;  /* 0x000000b4a824723c */ /* 0x0a0ff00000041824 */
[C---:B------:R-:W-:Y:S08]  /*10b20*/  HMMA.16816.F32.BF16 R40, R176.reuse, R180, R40 ;  /* 0x000000b4b028723c */ /* 0x040ff00000041828 */
[-C--:B------:R-:W-:Y:S01]  /*10b30*/  HMMA.16816.F32.BF16 R44, R176, R182.reuse, R44 ;  /* 0x000000b6b02c723c */ /* 0x080fe2000004182c */
[----:B------:R-:W2:Y:S07]  /*10b40*/  LDSM.16.M88.4 R176, [R191+0x5000] ;  /* 0x00500000bfb0783b */ /* 0x000eae0000000200 */
[----:B------:R-:W-:Y:S01]  /*10b50*/  HMMA.16816.F32.BF16 R48, R168, R182, R48 ;  /* 0x000000b6a830723c */ /* 0x000fe20000041830 */
[----:B------:R-:W3:Y:S06]  /*10b60*/  LDSM.16.M88.4 R168, [R188+0x1c00] ;  /* 0x001c0000bca8783b */ /* 0x000eec0000000200 */
[----:B------:R-:W5:Y:S01]  /*10b70*/  LDSM.16.M88.4 R180, [R188+0x2000] ;  /* 0x00200000bcb4783b */ /* 0x000f620000000200 */
        /* <DEDUP_REMOVED lines=15> */
[----:B------:R-:W3:Y:S06]  /*10c70*/  LDSM.16.M88.4 R164, [R195] ;  /* 0x00000000c3a4783b */ /* 0x000eec0000000200 */
[----:B------:R-:W5:Y:S01]  /*10c80*/  LDSM.16.M88.4 R180, [R194] ;  /* 0x00000000c2b4783b */ /* 0x000f620000000200 */
        /* <DEDUP_REMOVED lines=10> */
[-C--:B-----5:R-:W-:Y:S08]  /*10d30*/  HMMA.16816.F32.BF16 R36, R168, R180.reuse, R36 ;  /* 0x000000b4a824723c */ /* 0x0a0ff00000041824 */
[C---:B------:R-:W-:Y:S08]  /*10d40*/  HMMA.16816.F32.BF16 R40, R176.reuse, R180, R40 ;  /* 0x000000b4b028723c */ /* 0x040ff00000041828 */
[-C--:B------:R-:W-:Y:S08]  /*10d50*/  HMMA.16816.F32.BF16 R44, R176, R182.reuse, R44 ;  /* 0x000000b6b02c723c */ /* 0x080ff0000004182c */
[----:B------:R-:W-:Y:S01]  /*10d60*/  HMMA.16816.F32.BF16 R48, R168, R182, R48 ;  /* 0x000000b6a830723c */ /* 0x000fe20000041830 */
[----:B------:R-:W-:Y:S07]  /*10d70*/  @!UPT UIADD3 URZ, URZ, URZ, URZ ;  /* 0x0000003f3f3ff290 */ /* 0x000fee000fffe03f */
[----:B------:R-:W-:-:S11]  /*10d80*/  @!P2 BRA `(.L_x_264) ;  /* 0x000002a00000a947 */ /* 0x000fd60003800000 */
[----:B----4-:R-:W-:Y:S04]  /*10d90*/  IADD3 R113, -R238, 0x30, RZ ;  /* 0x00000030ee717810 */ /* 0x010fe80007ffe1ff */
[----:B------:R-:W-:Y:S11]  /*10da0*/  ISETP.GE.AND P1, PT, R113, 0x1, PT ;  /* 0x000000017100780c */ /* 0x000ff60003f26270 */
[----:B------:R-:W-:Y:S02]  /*10db0*/  @!UPT UIADD3 URZ, URZ, URZ, URZ ;  /* 0x0000003f3f3ff290 */ /* 0x000fe4000fffe03f */
[----:B------:R-:W-:Y:S04]  /*10dc0*/  @P1 IADD3 R2, R203, -0x1, RZ ;  /* 0xffffffffcb021810 */ /* 0x000fe80007ffe0ff */
[----:B------:R-:W-:Y:S01]  /*10dd0*/  @P1 SHF.R.S32.HI R3, RZ, 0x1f, R2 ;  /* 0x0000001fff031819 */ /* 0x000fe20000011402 */
[C---:B------:R-:W-:Y:S04]  /*10de0*/  @P1 IMAD.WIDE.U32 R164, R2.reuse, c[0x0][0x1e0], RZ ;  /* 0x0000780002a41a25 */ /* 0x040fe800078e00ff */
[----:B------:R-:W-:Y:S04]  /*10df0*/  @P1 IMAD R3, R3, c[0x0][0x1e0], RZ ;  /* 0x0000780003031a24 */ /* 0x000fe800078e02ff */
[----:B------:R-:W-:Y:S01]  /*10e00*/  @P1 IMAD R2, R2, c[0x0][0x1e4], R3 ;  /* 0x0000790002021a24 */ /* 0x000fe200078e0203 */
[----:B------:R-:W-:Y:S03]  /*10e10*/  @P1 MOV R3, R239 ;  /* 0x000000ef00031202 */ /* 0x000fe60000000f00 */
[----:B------:R-:W-:Y:S02]  /*10e20*/  @P1 IMAD.IADD R165, R165, 0x1, R2 ;  /* 0x00000001a5a51824 */ /* 0x000fe400078e0202 */
[----:B------:R-:W-:Y:S02]  /*10e30*/  @P1 IMAD.MOV.U32 R2, RZ, RZ, R240 ;  /* 0x000000ffff021224 */ /* 0x000fe400078e00f0 */
[----:B------:R-:W-:Y:S02]  /*10e40*/  @P1 IMAD R165, R165, 0x30, RZ ;  /* 0x00000030a5a51824 */ /* 0x000fe400078e02ff */
[----:B------:R-:W-:Y:S04]  /*10e50*/  @P1 IMAD.WIDE.U32 R2, R164, 0x30, R2 ;  /* 0x00000030a4021825 */ /* 0x000fe800078e0002 */
[----:B------:R-:W-:Y:S01]  /*10e60*/  @P1 IMAD.IADD R3, R3, 0x1, R165 ;  /* 0x0000000103031824 */ /* 0x000fe200078e02a5 */
[C---:B------:R-:W-:Y:S04]  /*10e70*/  @P1 LEA R164, P0, R2.reuse, c[0x0][0x1c8], 0x1 ;  /* 0x0000720002a41a11 */ /* 0x040fe800078008ff */
[----:B------:R-:W-:Y:S02]  /*10e80*/  @P1 LEA.HI.X R165, R2, c[0x0][0x1cc], R3, 0x1, P0 ;  /* 0x0000730002a51a11 */ /* 0x000fe400000f0c03 */
[----:B------:R-:W-:Y:S03]  /*10e90*/  ISETP.GE.AND P0, PT, R113, 0x21, PT ;  /* 0x000000217100780c */ /* 0x000fe60003f06270 */
[----:B------:R-:W-:Y:S01]  /*10ea0*/  @!PT LDS RZ, [RZ] ;  /* 0x00000000fffff984 */ /* 0x000fe20000000800 */
[----:B------:R-:W-:Y:S01]  /*10eb0*/  @!PT LDS RZ, [RZ] ;  /* 0x00000000fffff984 */ /* 0x000fe20000000800 */
[----:B------:R-:W-:Y:S01]  /*10ec0*/  @!PT LDS RZ, [RZ] ;  /* 0x00000000fffff984 */ /* 0x000fe20000000800 */
[----:B------:R1:W-:Y:S05]  /*10ed0*/  @P1 LDGSTS.E.BYPASS.LTC128B.128 [R202+0x3c80], [R164.64], !P3 ;  /* 0x03c80000a4ca1fae */ /* 0x0003ea000d901d46 */
[----:B------:R1:W-:Y:S05]  /*10ee0*/  @P1 LDGSTS.E.BYPASS.LTC128B.128 [R202+0x4880], [R164.64+0x40], !P4 ;  /* 0x04880040a4ca1fae */ /* 0x0003ea000e101d46 */
[----:B------:R1:W-:Y:S01]  /*10ef0*/  @P1 LDGSTS.E.BYPASS.LTC128B.128 [R202+0x5480], [R164.64+0x80], !P5 ;  /* 0x05480080a4ca1fae */ /* 0x0003e2000e901d46 */
[----:B------:R-:W-:Y:S01]  /*10f00*/  @P0 IADD3 R2, R203, -0x1, RZ ;  /* 0xffffffffcb020810 */ /* 0x000fe20007ffe0ff */
[----:B------:R-:W-:Y:S01]  /*10f10*/  @P0 IMAD.MOV.U32 R113, RZ, RZ, c[0x0][0x1e0] ;  /* 0x00007800ff710624 */ /* 0x000fe200078e00ff */
[----:B------:R-:W-:Y:S02]  /*10f20*/  @P0 MOV R166, 0x5 ;  /* 0x0000000500a60802 */ /* 0x000fe40000000f00 */
[----:B------:R-:W-:Y:S02]  /*10f30*/  @P0 SHF.R.S32.HI R3, RZ, 0x1f, R2 ;  /* 0x0000001fff030819 */ /* 0x000fe40000011402 */
[C---:B------:R-:W-:Y:S01]  /*10f40*/  @P0 SHF.L.U64.HI R167, R113.reuse, R166, c[0x0][0x1e4] ;  /* 0x0000790071a70619 */ /* 0x040fe200000102a6 */
[----:B------:R-:W-:Y:S02]  /*10f50*/  @P0 IMAD.SHL.U32 R166, R113, 0x20, RZ ;  /* 0x0000002071a60824 */ /* 0x000fe400078e00ff */
[----:B------:R-:W-:Y:S04]  /*10f60*/  @P0 IMAD R3, R3, c[0x0][0x1e0], RZ ;  /* 0x0000780003030a24 */ /* 0x000fe800078e02ff */
[C---:B------:R-:W-:Y:S02]  /*10f70*/  @P0 IMAD R113, R2.reuse, c[0x0][0x1e4], R3 ;  /* 0x0000790002710a24 */ /* 0x040fe400078e0203 */
[----:B------:R-:W-:Y:S05]  /*10f80*/  @P0 IMAD.WIDE.U32 R2, R2, c[0x0][0x1e0], RZ ;  /* 0x0000780002020a25 */ /* 0x000fea00078e00ff */
[----:B------:R-:W-:Y:S01]  /*10f90*/  @P0 IADD3 R113, R3, R113, RZ ;  /* 0x0000007103710210 */ /* 0x000fe20007ffe0ff */
[----:B------:R-:W-:Y:S04]  /*10fa0*/  @P0 IMAD.WIDE.U32 R2, R2, 0x30, R166 ;  /* 0x0000003002020825 */ /* 0x000fe800078e00a6 */
[----:B------:R-:W-:Y:S01]  /*10fb0*/  @P0 IMAD R166, R113, 0x30, RZ ;  /* 0x0000003071a60824 */ /* 0x000fe200078e02ff */
[----:B------:R-:W-:Y:S04]  /*10fc0*/  @P0 IADD3 R113, P6, R240, R2, RZ ;  /* 0x00000002f0710210 */ /* 0x000fe80007fde0ff */
[----:B------:R-:W-:Y:S02]  /*10fd0*/  @P0 IADD3.X R3, R239, R166, R3, P6, !PT ;  /* 0x000000a6ef030210 */ /* 0x000fe400037fe403 */
[C---:B------:R-:W-:Y:S04]  /*10fe0*/  @P0 LEA R2, P6, R113.reuse, c[0x0][0x1c8], 0x1 ;  /* 0x0000720071020a11 */ /* 0x040fe800078c08ff */
[----:B------:R-:W-:Y:S05]  /*10ff0*/  @P0 LEA.HI.X R3, R113, c[0x0][0x1cc], R3, 0x1, P6 ;  /* 0x0000730071030a11 */ /* 0x000fea00030f0c03 */
[----:B------:R1:W-:Y:S05]  /*11000*/  @P0 LDGSTS.E.BYPASS.LTC128B.128 [R202+0x4480], [R2.64], !P3 ;  /* 0x0448000002ca0fae */ /* 0x0003ea000d901d46 */
[----:B------:R1:W-:Y:S05]  /*11010*/  @P0 LDGSTS.E.BYPASS.LTC128B.128 [R202+0x5080], [R2.64+0x40], !P4 ;  /* 0x0508004002ca0fae */ /* 0x0003ea000e101d46 */
[----:B------:R1:W-:Y:S02]  /*11020*/  @P0 LDGSTS.E.BYPASS.LTC128B.128 [R202+0x5c80], [R2.64+0x80], !P5 ;  /* 0x05c8008002ca0fae */ /* 0x0003e4000e901d46 */
.L_x_264:
[----:B----4-:R-:W-:Y:S05]  /*11030*/  BSYNC B0 ;  /* 0x0000000000007941 */ /* 0x010fea0003800000 */
.L_x_263:
[----:B-1----:R-:W-:Y:S01]  /*11040*/  FMNMX.FTZ R2, R4, R120, !PT ;  /* 0x0000007804027209 */ /* 0x002fe20007810000 */
        /* <DEDUP_REMOVED lines=28> */
[----:B------:R-:W-:Y:S02]  /*11210*/  FMNMX.FTZ R113, R24, R113, !PT ;  /* 0x0000007118717209 */ /* 0x000fe40007810000 */
[----:B------:R-:W-:Y:S02]  /*11220*/  FMNMX.FTZ R3, R51, R3, !PT ;  /* 0x0000000333037209 */ /* 0x000fe40007810000 */
[----:B------:R-:W-:Y:S02]  /*11230*/  FMNMX.FTZ R113, R25, R113, !PT ;  /* 0x0000007119717209 */ /* 0x000fe40007810000 */
[----:B------:R-:W-:Y:S01]  /*11240*/  IADD3 R203, R203, -0x1, RZ ;  /* 0xffffffffcbcb7810 */ /* 0x000fe20007ffe0ff */
[----:B------:R-:W1:Y:S01]  /*11250*/  SHFL.BFLY PT, R120, R3, 0x2, 0x1f ;  /* 0x0c401f0003787f89 */ /* 0x000e6200000e0000 */
[----:B------:R-:W-:Y:S04]  /*11260*/  FMNMX.FTZ R113, R28, R113, !PT ;  /* 0x000000711c717209 */ /* 0x000fe80007810000 */
[----:B------:R-:W-:Y:S04]  /*11270*/  FMNMX.FTZ R113, R29, R113, !PT ;  /* 0x000000711d717209 */ /* 0x000fe80007810000 */
[----:B------:R-:W-:Y:S04]  /*11280*/  FMNMX.FTZ R113, R40, R113, !PT ;  /* 0x0000007128717209 */ /* 0x000fe80007810000 */
[----:B------:R-:W-:Y:S04]  /*11290*/  FMNMX.FTZ R113, R41, R113, !PT ;  /* 0x0000007129717209 */ /* 0x000fe80007810000 */
[----:B------:R-:W-:Y:S02]  /*112a0*/  FMNMX.FTZ R113, R44, R113, !PT ;  /* 0x000000712c717209 */ /* 0x000fe40007810000 */
[----:B-1----:R-:W-:Y:S02]  /*112b0*/  FMNMX.FTZ R3, R3, R120, !PT ;  /* 0x0000007803037209 */ /* 0x002fe40007810000 */
[----:B------:R-:W-:Y:S02]  /*112c0*/  FMNMX.FTZ R2, R2, R118, !PT ;  /* 0x0000007602027209 */ /* 0x000fe40007810000 */
[----:B------:R-:W-:Y:S03]  /*112d0*/  FMNMX.FTZ R118, R10, R115, !PT ;  /* 0x000000730a767209 */ /* 0x000fe60007810000 */
[----:B------:R-:W1:Y:S01]  /*112e0*/  SHFL.BFLY PT, R164, R2, 0x1, 0x1f ;  /* 0x0c201f0002a47f89 */ /* 0x000e6200000e0000 */
[----:B------:R-:W-:Y:S04]  /*112f0*/  FMNMX.FTZ R118, R11, R118, !PT ;  /* 0x000000760b767209 */ /* 0x000fe80007810000 */
[----:B------:R-:W-:Y:S04]  /*11300*/  FMNMX.FTZ R118, R14, R118, !PT ;  /* 0x000000760e767209 */ /* 0x000fe80007810000 */
[----:B------:R-:W-:Y:S04]  /*11310*/  FMNMX.FTZ R118, R15, R118, !PT ;  /* 0x000000760f767209 */ /* 0x000fe80007810000 */
[----:B------:R-:W-:Y:S02]  /*11320*/  FMNMX.FTZ R119, R26, R118, !PT ;  /* 0x000000761a777209 */ /* 0x000fe40007810000 */
[----:B------:R-:W-:Y:S02]  /*11330*/  FMNMX.FTZ R118, R45, R113, !PT ;  /* 0x000000712d767209 */ /* 0x000fe40007810000 */
[----:B------:R-:W-:Y:S02]  /*11340*/  FMNMX.FTZ R113, R27, R119, !PT ;  /* 0x000000771b717209 */ /* 0x000fe40007810000 */
[----:B------:R-:W2:Y:S02]  /*11350*/  SHFL.BFLY PT, R119, R3, 0x1, 0x1f ;  /* 0x0c201f0003777f89 */ /* 0x000ea400000e0000 */
[----:B------:R-:W-:Y:S02]  /*11360*/  FMNMX.FTZ R113, R30, R113, !PT ;  /* 0x000000711e717209 */ /* 0x000fe40007810000 */
[----:B-1----:R-:W-:Y:S02]  /*11370*/  FMNMX.FTZ R120, R2, R164, !PT ;  /* 0x000000a402787209 */ /* 0x002fe40007810000 */
[----:B------:R-:W-:Y:S02]  /*11380*/  FMNMX.FTZ R2, R31, R113, !PT ;  /* 0x000000711f027209 */ /* 0x000fe40007810000 */
[----:B------:R-:W1:Y:S01]  /*11390*/  SHFL.BFLY PT, R165, R118, 0x2, 0x1f ;  /* 0x0c401f0076a57f89 */ /* 0x000e6200000e0000 */
[----:B------:R-:W-:Y:S01]  /*113a0*/  FADD.FTZ R0, -R120, R0 ;  /* 0x0000000078007221 */ /* 0x000fe20000010100 */
[----:B------:R-:W-:Y:S01]  /*113b0*/  FMNMX.FTZ R113, R42, R2, !PT ;  /* 0x000000022a717209 */ /* 0x000fe20007810000 */
[----:B------:R-:W-:Y:S02]  /*113c0*/  FMUL.FTZ R166, R120, c[0x0][0x2d0] ;  /* 0x0000b40078a67a20 */ /* 0x000fe40000410000 */
[----:B------:R-:W-:Y:S01]  /*113d0*/  FMUL.FTZ R2, R0, c[0x0][0x2d0] ;  /* 0x0000b40000027a20 */ /* 0x000fe20000410000 */
[----:B------:R-:W-:Y:S01]  /*113e0*/  FMNMX.FTZ R0, R43, R113, !PT ;  /* 0x000000712b007209 */ /* 0x000fe20007810000 */
[--C-:B------:R-:W-:Y:S02]  /*113f0*/  FFMA.FTZ R173, R32, c[0x0][0x2d0], -R166.reuse ;  /* 0x0000b40020ad7a23 */ /* 0x100fe400000108a6 */
[----:B------:R3:W4:Y:S01]  /*11400*/  MUFU.EX2 R113, R2 ;  /* 0x0000000200717308 */ /* 0x0007220000000800 */
[----:B------:R-:W-:Y:S01]  /*11410*/  FMNMX.FTZ R0, R46, R0, !PT ;  /* 0x000000002e007209 */ /* 0x000fe20007810000 */
[--C-:B------:R-:W-:Y:S02]  /*11420*/  FFMA.FTZ R172, R33, c[0x0][0x2d0], -R166.reuse ;  /* 0x0000b40021ac7a23 */ /* 0x100fe400000108a6 */
[--C-:B------:R-:W-:Y:S01]  /*11430*/  FFMA.FTZ R176, R20, c[0x0][0x2d0], -R166.reuse ;  /* 0x0000b40014b07a23 */ /* 0x100fe200000108a6 */
[----:B------:R-:W-:Y:S01]  /*11440*/  FMNMX.FTZ R0, R47, R0, !PT ;  /* 0x000000002f007209 */ /* 0x000fe20007810000 */
[--C-:B------:R-:W-:Y:S01]  /*11450*/  FFMA.FTZ R174, R21, c[0x0][0x2d0], -R166.reuse ;  /* 0x0000b40015ae7a23 */ /* 0x100fe200000108a6 */
[----:B--2---:R-:W-:Y:S01]  /*11460*/  FMNMX.FTZ R119, R3, R119, !PT ;  /* 0x0000007703777209 */ /* 0x004fe20007810000 */
[--C-:B------:R-:W-:Y:S02]  /*11470*/  FFMA.FTZ R187, R36, c[0x0][0x2d0], -R166.reuse ;  /* 0x0000b40024bb7a23 */ /* 0x100fe400000108a6 */
[----:B------:R-:W2:Y:S01]  /*11480*/  SHFL.BFLY PT, R3, R0, 0x2, 0x1f ;  /* 0x0c401f0000037f89 */ /* 0x000ea200000e0000 */
[--C-:B------:R-:W-:Y:S01]  /*11490*/  FFMA.FTZ R186, R37, c[0x0][0x2d0], -R166.reuse ;  /* 0x0000b40025ba7a23 */ /* 0x100fe200000108a6 */
[----:B------:R-:W-:Y:S01]  /*114a0*/  MUFU.EX2 R221, R174 ;  /* 0x000000ae00dd7308 */ /* 0x000fe20000000800 */
[--C-:B------:R-:W-:Y:S09]  /*114b0*/  FFMA.FTZ R185, R48, c[0x0][0x2d0], -R166.reuse ;  /* 0x0000b40030b97a23 */ /* 0x100ff200000108a6 */
[----:B------:R-:W-:Y:S01]  /*114c0*/  MUFU.EX2 R222, R173 ;  /* 0x000000ad00de7308 */ /* 0x000fe20000000800 */
[--C-:B---3--:R-:W-:Y:S01]  /*114d0*/  FFMA.FTZ R2, R4, c[0x0][0x2d0], -R166.reuse ;  /* 0x0000b40004027a23 */ /* 0x108fe200000108a6 */
[----:B-1----:R-:W-:Y:S01]  /*114e0*/  FMNMX.FTZ R4, R118, R165, !PT ;  /* 0x000000a576047209 */ /* 0x002fe20007810000 */
[----:B------:R-:W-:Y:S02]  /*114f0*/  FMUL.FTZ R165, R119, c[0x0][0x2d0] ;  /* 0x0000b40077a57a20 */ /* 0x000fe40000410000 */
[----:B----4-:R-:W-:Y:S02]  /*11500*/  FMUL.FTZ R20, R113, R128 ;  /* 0x0000008071147220 */ /* 0x010fe40000410000 */
[----:B------:R-:W1:Y:S01]  /*11510*/  SHFL.BFLY PT, R118, R4, 0x1, 0x1f ;  /* 0x0c201f0004767f89 */ /* 0x000e6200000e0000 */
[--C-:B------:R-:W-:Y:S02]  /*11520*/  FFMA.FTZ R6, R6, c[0x0][0x2d0], -R165.reuse ;  /* 0x0000b40006067a23 */ /* 0x100fe400000108a5 */
[----:B------:R3:W-:Y:S01]  /*11530*/  MUFU.EX2 R178, R2 ;  /* 0x0000000200b27308 */ /* 0x0007e20000000800 */
[--C-:B------:R-:W-:Y:S01]  /*11540*/  FFMA.FTZ R168, R34, c[0x0][0x2d0], -R165.reuse ;  /* 0x0000b40022a87a23 */ /* 0x100fe200000108a5 */
[----:B--2---:R-:W-:Y:S01]  /*11550*/  FMNMX.FTZ R0, R0, R3, !PT ;  /* 0x0000000300007209 */ /* 0x004fe20007810000 */
[--C-:B------:R-:W-:Y:S02]  /*11560*/  FFMA.FTZ R167, R35, c[0x0][0x2d0], -R165.reuse ;  /* 0x0000b40023a77a23 */ /* 0x100fe400000108a5 */
[----:B------:R-:W-:Y:S01]  /*11570*/  FMUL.FTZ R21, R113, R129 ;  /* 0x0000008171157220 */ /* 0x000fe20000410000 */
[----:B------:R-:W-:Y:S01]  /*11580*/  LDSM.16.MT88.4 R32, [R189] ;  /* 0x00000000bd20783b */ /* 0x000fe20000004200 */
[--C-:B------:R-:W-:Y:S02]  /*11590*/  FFMA.FTZ R170, R22, c[0x0][0x2d0], -R165.reuse ;  /* 0x0000b40016aa7a23 */ /* 0x100fe400000108a5 */
[--C-:B------:R-:W-:Y:S01]  /*115a0*/  FFMA.FTZ R169, R23, c[0x0][0x2d0], -R165.reuse ;  /* 0x0000b40017a97a23 */ /* 0x100fe200000108a5 */
[----:B------:R-:W-:Y:S01]  /*115b0*/  MUFU.EX2 R177, R6 ;  /* 0x0000000600b17308 */ /* 0x000fe20000000800 */
[C---:B------:R-:W-:Y:S02]  /*115c0*/  FMUL.FTZ R48, R113.reuse, R124 ;  /* 0x0000007c71307220 */ /* 0x040fe40000410000 */
[C---:B------:R-:W-:Y:S01]  /*115d0*/  FMUL.FTZ R52, R113.reuse, R52 ;  /* 0x0000003471347220 */ /* 0x040fe20000410000 */
[----:B------:R-:W2:Y:S01]  /*115e0*/  SHFL.BFLY PT, R3, R0, 0x1, 0x1f ;  /* 0x0c201f0000037f89 */ /* 0x000ea200000e0000 */
[C---:B------:R-:W-:Y:S02]  /*115f0*/  FMUL.FTZ R53, R113.reuse, R53 ;  /* 0x0000003571357220 */ /* 0x040fe40000410000 */
[C---:B------:R-:W-:Y:S02]  /*11600*/  FMUL.FTZ R64, R113.reuse, R64 ;  /* 0x0000004071407220 */ /* 0x040fe40000410000 */
[C---:B------:R-:W-:Y:S01]  /*11610*/  FMUL.FTZ R65, R113.reuse, R65 ;  /* 0x0000004171417220 */ /* 0x040fe20000410000 */
[----:B------:R-:W-:Y:S01]  /*11620*/  MUFU.EX2 R217, R170 ;  /* 0x000000aa00d97308 */ /* 0x000fe20000000800 */
[----:B------:R-:W-:Y:S01]  /*11630*/  FMUL.FTZ R68, R113, R68 ;  /* 0x0000004471447220 */ /* 0x000fe20000410000 */
[----:B-1----:R-:W-:Y:S01]  /*11640*/  FMNMX.FTZ R118, R4, R118, !PT ;  /* 0x0000007604767209 */ /* 0x002fe20007810000 */
[----:B------:R-:W-:Y:S02]  /*11650*/  FFMA.FTZ R4, R16, c[0x0][0x2d0], -R166 ;  /* 0x0000b40010047a23 */ /* 0x000fe400000108a6 */
[----:B---3--:R-:W-:Y:S02]  /*11660*/  FADD.FTZ R2, -R119, R112 ;  /* 0x0000007077027221 */ /* 0x008fe40000010100 */
[C---:B------:R-:W-:Y:S02]  /*11670*/  FMUL.FTZ R16, R113.reuse, R132 ;  /* 0x0000008471107220 */ /* 0x040fe40000410000 */
[----:B------:R-:W-:Y:S01]  /*11680*/  FMUL.FTZ R2, R2, c[0x0][0x2d0] ;  /* 0x0000b40002027a20 */ /* 0x000fe20000410000 */
[----:B------:R1:W-:Y:S01]  /*11690*/  MUFU.EX2 R216, R4 ;  /* 0x0000000400d87308 */ /* 0x0003e20000000800 */
[C---:B------:R-:W-:Y:S02]  /*116a0*/  FMUL.FTZ R69, R113.reuse, R69 ;  /* 0x0000004571457220 */ /* 0x040fe40000410000 */
[C---:B------:R-:W-:Y:S02]  /*116b0*/  FMUL.FTZ R80, R113.reuse, R80 ;  /* 0x0000005071507220 */ /* 0x040fe40000410000 */
[C---:B------:R-:W-:Y:S02]  /*116c0*/  FMUL.FTZ R81, R113.reuse, R81 ;  /* 0x0000005171517220 */ /* 0x040fe40000410000 */
[----:B------:R-:W-:Y:S01]  /*116d0*/  FMUL.FTZ R84, R113, R84 ;  /* 0x0000005471547220 */ /* 0x000fe20000410000 */
[----:B--2---:R-:W-:Y:S01]  /*116e0*/  FMNMX.FTZ R3, R0, R3, !PT ;  /* 0x0000000300037209 */ /* 0x004fe20007810000 */
[--C-:B------:R-:W-:Y:S01]  /*116f0*/  FFMA.FTZ R0, R19, c[0x0][0x2d0], -R165.reuse ;  /* 0x0000b40013007a23 */ /* 0x100fe200000108a5 */
[----:B------:R2:W3:Y:S01]  /*11700*/  MUFU.EX2 R112, R2 ;  /* 0x0000000200707308 */ /* 0x0004e20000000800 */
[----:B------:R-:W-:Y:S02]  /*11710*/  FMUL.FTZ R85, R113, R85 ;  /* 0x0000005571557220 */ /* 0x000fe40000410000 */
[----:B------:R-:W-:Y:S02]  /*11720*/  FMUL.FTZ R164, R3, c[0x0][0x2d0] ;  /* 0x0000b40003a47a20 */ /* 0x000fe40000410000 */
[C---:B------:R-:W-:Y:S02]  /*11730*/  FMUL.FTZ R96, R113.reuse, R96 ;  /* 0x0000006071607220 */ /* 0x040fe40000410000 */
[C---:B------:R-:W-:Y:S02]  /*11740*/  FMUL.FTZ R97, R113.reuse, R97 ;  /* 0x0000006171617220 */ /* 0x040fe40000410000 */
[C---:B------:R-:W-:Y:S01]  /*11750*/  FMUL.FTZ R100, R113.reuse, R100 ;  /* 0x0000006471647220 */ /* 0x040fe20000410000 */
[----:B------:R4:W-:Y:S01]  /*11760*/  MUFU.EX2 R233, R0 ;  /* 0x0000000000e97308 */ /* 0x0009e20000000800 */
[C---:B------:R-:W-:Y:S02]  /*11770*/  FMUL.FTZ R101, R113.reuse, R101 ;  /* 0x0000006571657220 */ /* 0x040fe40000410000 */
[----:B------:R-:W-:Y:S02]  /*11780*/  FMUL.FTZ R108, R113, R108 ;  /* 0x0000006c716c7220 */ /* 0x000fe40000410000 */
[--C-:B-1----:R-:W-:Y:S02]  /*11790*/  FFMA.FTZ R4, R17, c[0x0][0x2d0], -R166.reuse ;  /* 0x0000b40011047a23 */ /* 0x102fe400000108a6 */
[C---:B------:R-:W-:Y:S02]  /*117a0*/  FMUL.FTZ R17, R113.reuse, R133 ;  /* 0x0000008571117220 */ /* 0x040fe40000410000 */
[----:B------:R-:W-:Y:S01]  /*117b0*/  FMUL.FTZ R109, R113, R109 ;  /* 0x0000006d716d7220 */ /* 0x000fe20000410000 */
[----:B------:R1:W-:Y:S01]  /*117c0*/  MUFU.EX2 R235, R4 ;  /* 0x0000000400eb7308 */ /* 0x0003e20000000800 */
[--C-:B------:R-:W-:Y:S02]  /*117d0*/  FFMA.FTZ R183, R38, c[0x0][0x2d0], -R165.reuse ;  /* 0x0000b40026b77a23 */ /* 0x100fe400000108a5 */
[----:B------:R-:W-:Y:S02]  /*117e0*/  FFMA.FTZ R182, R39, c[0x0][0x2d0], -R165 ;  /* 0x0000b40027b67a23 */ /* 0x000fe400000108a5 */
[--C-:B--2---:R-:W-:Y:S02]  /*117f0*/  FFMA.FTZ R2, R5, c[0x0][0x2d0], -R166.reuse ;  /* 0x0000b40005027a23 */ /* 0x104fe400000108a6 */
[C---:B---3--:R-:W-:Y:S02]  /*11800*/  FMUL.FTZ R22, R112.reuse, R130 ;  /* 0x0000008270167220 */ /* 0x048fe40000410000 */
[C---:B------:R-:W-:Y:S01]  /*11810*/  FMUL.FTZ R23, R112.reuse, R131 ;  /* 0x0000008370177220 */ /* 0x040fe20000410000 */
[----:B------:R2:W-:Y:S01]  /*11820*/  MUFU.EX2 R218, R2 ;  /* 0x0000000200da7308 */ /* 0x0005e20000000800 */
[----:B------:R-:W3:Y:S01]  /*11830*/  LDSM.16.MT88.4 R128, [R190] ;  /* 0x00000000be80783b */ /* 0x000ee20000004200 */
[----:B------:R-:W-:Y:S02]  /*11840*/  FMUL.FTZ R19, R112, R135 ;  /* 0x0000008770137220 */ /* 0x000fe40000410000 */
[----:B----4-:R-:W-:Y:S02]  /*11850*/  FADD.FTZ R0, -R3, R115 ;  /* 0x0000007303007221 */ /* 0x010fe40000010100 */
[----:B------:R-:W-:Y:S02]  /*11860*/  FFMA.FTZ R166, R49, c[0x0][0x2d0], -R166 ;  /* 0x0000b40031a67a23 */ /* 0x000fe400000108a6 */
[----:B------:R-:W-:Y:S02]  /*11870*/  FMUL.FTZ R0, R0, c[0x0][0x2d0] ;  /* 0x0000b40000007a20 */ /* 0x000fe40000410000 */
[----:B------:R-:W-:Y:S01]  /*11880*/  FMUL.FTZ R49, R113, R125 ;  /* 0x0000007d71317220 */ /* 0x000fe20000410000 */
[----:B------:R-:W-:Y:S01]  /*11890*/  MUFU.EX2 R219, R169 ;  /* 0x000000a900db7308 */ /* 0x000fe20000000800 */
[----:B------:R-:W-:Y:S02]  /*118a0*/  FMUL.FTZ R54, R112, R54 ;  /* 0x0000003670367220 */ /* 0x000fe40000410000 */
[--C-:B-1----:R-:W-:Y:S02]  /*118b0*/  FFMA.FTZ R4, R18, c[0x0][0x2d0], -R165.reuse ;  /* 0x0000b40012047a23 */ /* 0x102fe400000108a5 */
[C---:B------:R-:W-:Y:S02]  /*118c0*/  FMUL.FTZ R18, R112.reuse, R134 ;  /* 0x0000008670127220 */ /* 0x040fe40000410000 */
[C---:B------:R-:W-:Y:S02]  /*118d0*/  FMUL.FTZ R55, R112.reuse, R55 ;  /* 0x0000003770377220 */ /* 0x040fe40000410000 */
[C---:B------:R-:W-:Y:S01]  /*118e0*/  FMUL.FTZ R66, R112.reuse, R66 ;  /* 0x0000004270427220 */ /* 0x040fe20000410000 */
[----:B------:R-:W1:Y:S01]  /*118f0*/  MUFU.EX2 R234, R4 ;  /* 0x0000000400ea7308 */ /* 0x000e620000000800 */
[C---:B------:R-:W-:Y:S02]  /*11900*/  FMUL.FTZ R67, R112.reuse, R67 ;  /* 0x0000004370437220 */ /* 0x040fe40000410000 */
[--C-:B--2---:R-:W-:Y:S02]  /*11910*/  FFMA.FTZ R2, R7, c[0x0][0x2d0], -R165.reuse ;  /* 0x0000b40007027a23 */ /* 0x104fe400000108a5 */
[C---:B------:R-:W-:Y:S02]  /*11920*/  FMUL.FTZ R7, R112.reuse, R139 ;  /* 0x0000008b70077220 */ /* 0x040fe40000410000 */
        /* <DEDUP_REMOVED lines=8> */
[----:B------:R-:W4:Y:S01]  /*119b0*/  MUFU.EX2 R0, R0 ;  /* 0x0000000000007308 */ /* 0x000f220000000800 */
[C---:B------:R-:W-:Y:S02]  /*119c0*/  FMUL.FTZ R99, R112.reuse, R99 ;  /* 0x0000006370637220 */ /* 0x040fe40000410000 */
[----:B------:R-:W-:Y:S01]  /*119d0*/  FMUL.FTZ R102, R112, R102 ;  /* 0x0000006670667220 */ /* 0x000fe20000410000 */
[----:B-1----:R-:W-:Y:S01]  /*119e0*/  F2FP.BF16.PACK_AB R115, R233, R234 ;  /* 0x000000eae973723e */ /* 0x002fe200000010ff */
[----:B------:R-:W-:Y:S02]  /*119f0*/  FMUL.FTZ R4, R118, c[0x0][0x2d0] ;  /* 0x0000b40076047a20 */ /* 0x000fe40000410000 */
[----:B------:R-:W-:Y:S02]  /*11a00*/  FMUL.FTZ R103, R112, R103 ;  /* 0x0000006770677220 */ /* 0x000fe40000410000 */
[--C-:B------:R-:W-:Y:S01]  /*11a10*/  FFMA.FTZ R5, R8, c[0x0][0x2d0], -R4.reuse ;  /* 0x0000b40008057a23 */ /* 0x100fe20000010804 */
[----:B------:R-:W-:Y:S01]  /*11a20*/  MUFU.EX2 R139, R176 ;  /* 0x000000b0008b7308 */ /* 0x000fe20000000800 */
[--C-:B------:R-:W-:Y:S02]  /*11a30*/  FFMA.FTZ R6, R13, c[0x0][0x2d0], -R4.reuse ;  /* 0x0000b4000d067a23 */ /* 0x100fe40000010804 */
[----:B------:R-:W-:Y:S02]  /*11a40*/  FFMA.FTZ R184, R44, c[0x0][0x2d0], -R4 ;  /* 0x0000b4002cb87a23 */ /* 0x000fe40000010804 */
[----:B--2---:R-:W-:Y:S01]  /*11a50*/  FADD.FTZ R2, -R118, R114 ;  /* 0x0000007276027221 */ /* 0x004fe20000010100 */
[----:B------:R-:W-:Y:S01]  /*11a60*/  F2FP.BF16.PACK_AB R114, R235, R216 ;  /* 0x000000d8eb72723e */ /* 0x000fe200000010ff */
[--C-:B------:R-:W-:Y:S02]  /*11a70*/  FFMA.FTZ R204, R45, c[0x0][0x2d0], -R4.reuse ;  /* 0x0000b4002dcc7a23 */ /* 0x100fe40000010804 */
[----:B------:R-:W-:Y:S01]  /*11a80*/  FMUL.FTZ R2, R2, c[0x0][0x2d0] ;  /* 0x0000b40002027a20 */ /* 0x000fe20000410000 */
[----:B------:R1:W-:Y:S01]  /*11a90*/  MUFU.EX2 R209, R5 ;  /* 0x0000000500d17308 */ /* 0x0003e20000000800 */
[C---:B------:R-:W-:Y:S02]  /*11aa0*/  FMUL.FTZ R110, R112.reuse, R110 ;  /* 0x0000006e706e7220 */ /* 0x040fe40000410000 */
[----:B------:R-:W-:Y:S02]  /*11ab0*/  FMUL.FTZ R111, R112, R111 ;  /* 0x0000006f706f7220 */ /* 0x000fe40000410000 */
[--C-:B------:R-:W-:Y:S02]  /*11ac0*/  FFMA.FTZ R181, R50, c[0x0][0x2d0], -R165.reuse ;  /* 0x0000b40032b57a23 */ /* 0x100fe400000108a5 */
[----:B------:R-:W-:Y:S02]  /*11ad0*/  FFMA.FTZ R165, R51, c[0x0][0x2d0], -R165 ;  /* 0x0000b40033a57a23 */ /* 0x000fe400000108a5 */
[C---:B------:R-:W-:Y:S01]  /*11ae0*/  FMUL.FTZ R50, R112.reuse, R126 ;  /* 0x0000007e70327220 */ /* 0x040fe20000410000 */
[----:B------:R2:W-:Y:S01]  /*11af0*/  MUFU.EX2 R232, R6 ;  /* 0x0000000600e87308 */ /* 0x0005e20000000800 */
[----:B------:R-:W-:Y:S02]  /*11b00*/  FMUL.FTZ R51, R112, R127 ;  /* 0x0000007f70337220 */ /* 0x000fe40000410000 */
[--C-:B------:R-:W-:Y:S02]  /*11b10*/  FFMA.FTZ R24, R24, c[0x0][0x2d0], -R4.reuse ;  /* 0x0000b40018187a23 */ /* 0x100fe40000010804 */
[--C-:B------:R-:W-:Y:S02]  /*11b20*/  FFMA.FTZ R25, R25, c[0x0][0x2d0], -R4.reuse ;  /* 0x0000b40019197a23 */ /* 0x100fe40000010804 */
[--C-:B------:R-:W-:Y:S02]  /*11b30*/  FFMA.FTZ R171, R28, c[0x0][0x2d0], -R4.reuse ;  /* 0x0000b4001cab7a23 */ /* 0x100fe40000010804 */
[----:B------:R-:W-:Y:S01]  /*11b40*/  FFMA.FTZ R28, R112, R208, R177 ;  /* 0x000000d0701c7223 */ /* 0x000fe200000100b1 */
[----:B------:R-:W5:Y:S01]  /*11b50*/  MUFU.EX2 R2, R2 ;  /* 0x0000000200027308 */ /* 0x000f620000000800 */
[----:B------:R-:W-:Y:S02]  /*11b60*/  FFMA.FTZ R175, R29, c[0x0][0x2d0], -R4 ;  /* 0x0000b4001daf7a23 */ /* 0x000fe40000010804 */
[----:B------:R-:W-:Y:S02]  /*11b70*/  FFMA.FTZ R29, R113, R205, R178 ;  /* 0x000000cd711d7223 */ /* 0x000fe400000100b2 */
[--C-:B-1----:R-:W-:Y:S02]  /*11b80*/  FFMA.FTZ R5, R9, c[0x0][0x2d0], -R4.reuse ;  /* 0x0000b40009057a23 */ /* 0x102fe40000010804 */
[--C-:B------:R-:W-:Y:S02]  /*11b90*/  FFMA.FTZ R180, R40, c[0x0][0x2d0], -R4.reuse ;  /* 0x0000b40028b47a23 */ /* 0x100fe40000010804 */
[----:B------:R-:W-:Y:S01]  /*11ba0*/  FFMA.FTZ R179, R41, c[0x0][0x2d0], -R4 ;  /* 0x0000b40029b37a23 */ /* 0x000fe20000010804 */
[----:B------:R-:W1:Y:S01]  /*11bb0*/  MUFU.EX2 R210, R5 ;  /* 0x0000000500d27308 */ /* 0x000e620000000800 */
[C---:B----4-:R-:W-:Y:S02]  /*11bc0*/  FMUL.FTZ R38, R0.reuse, R154 ;  /* 0x0000009a00267220 */ /* 0x050fe40000410000 */
[C---:B------:R-:W-:Y:S02]  /*11bd0*/  FMUL.FTZ R39, R0.reuse, R155 ;  /* 0x0000009b00277220 */ /* 0x040fe40000410000 */
[----:B--2---:R-:W-:Y:S02]  /*11be0*/  FFMA.FTZ R6, R11, c[0x0][0x2d0], -R164 ;  /* 0x0000b4000b067a23 */ /* 0x004fe400000108a4 */
[C---:B------:R-:W-:Y:S02]  /*11bf0*/  FMUL.FTZ R11, R0.reuse, R143 ;  /* 0x0000008f000b7220 */ /* 0x040fe40000410000 */
[C---:B------:R-:W-:Y:S01]  /*11c00*/  FMUL.FTZ R58, R0.reuse, R58 ;  /* 0x0000003a003a7220 */ /* 0x040fe20000410000 */
[----:B------:R2:W-:Y:S01]  /*11c10*/  MUFU.EX2 R206, R6 ;  /* 0x0000000600ce7308 */ /* 0x0005e20000000800 */
[C---:B------:R-:W-:Y:S02]  /*11c20*/  FMUL.FTZ R59, R0.reuse, R59 ;  /* 0x0000003b003b7220 */ /* 0x040fe40000410000 */
[----:B------:R-:W-:Y:S02]  /*11c30*/  FMUL.FTZ R62, R0, R62 ;  /* 0x0000003e003e7220 */ /* 0x000fe40000410000 */
[C---:B-----5:R-:W-:Y:S02]  /*11c40*/  FMUL.FTZ R8, R2.reuse, R140 ;  /* 0x0000008c02087220 */ /* 0x060fe40000410000 */
[C---:B------:R-:W-:Y:S02]  /*11c50*/  FMUL.FTZ R9, R2.reuse, R141 ;  /* 0x0000008d02097220 */ /* 0x040fe40000410000 */
[C---:B------:R-:W-:Y:S01]  /*11c60*/  FMUL.FTZ R13, R2.reuse, R145 ;  /* 0x00000091020d7220 */ /* 0x040fe20000410000 */
[----:B------:R-:W-:Y:S01]  /*11c70*/  MUFU.EX2 R176, R166 ;  /* 0x000000a600b07308 */ /* 0x000fe20000000800 */
[C---:B------:R-:W-:Y:S02]  /*11c80*/  FMUL.FTZ R36, R2.reuse, R152 ;  /* 0x0000009802247220 */ /* 0x040fe40000410000 */
[----:B------:R-:W-:Y:S01]  /*11c90*/  FMUL.FTZ R37, R2, R153 ;  /* 0x0000009902257220 */ /* 0x000fe20000410000 */
[----:B-1----:R-:W-:Y:S01]  /*11ca0*/  F2FP.BF16.PACK_AB R124, R210, R209 ;  /* 0x000000d1d27c723e */ /* 0x002fe200000010ff */
[----:B------:R-:W-:Y:S02]  /*11cb0*/  FFMA.FTZ R5, R12, c[0x0][0x2d0], -R4 ;  /* 0x0000b4000c057a23 */ /* 0x000fe40000010804 */
[----:B------:R-:W-:Y:S02]  /*11cc0*/  FMUL.FTZ R4, R113, R136 ;  /* 0x0000008871047220 */ /* 0x000fe40000410000 */
[C---:B------:R-:W-:Y:S01]  /*11cd0*/  FMUL.FTZ R12, R2.reuse, R144 ;  /* 0x00000090020c7220 */ /* 0x040fe20000410000 */
[----:B------:R-:W1:Y:S01]  /*11ce0*/  MUFU.EX2 R231, R5 ;  /* 0x0000000500e77308 */ /* 0x000e620000000800 */
[C---:B------:R-:W-:Y:S02]  /*11cf0*/  FMUL.FTZ R56, R2.reuse, R56 ;  /* 0x0000003802387220 */ /* 0x040fe40000410000 */
[----:B------:R-:W-:Y:S02]  /*11d00*/  FMUL.FTZ R57, R2, R57 ;  /* 0x0000003902397220 */ /* 0x000fe40000410000 */
[--C-:B--2---:R-:W-:Y:S02]  /*11d10*/  FFMA.FTZ R6, R15, c[0x0][0x2d0], -R164.reuse ;  /* 0x0000b4000f067a23 */ /* 0x104fe400000108a4 */
[----:B------:R-:W-:Y:S02]  /*11d20*/  FMUL.FTZ R15, R0, R147 ;  /* 0x00000093000f7220 */ /* 0x000fe40000410000 */
[C---:B------:R-:W-:Y:S01]  /*11d30*/  FMUL.FTZ R60, R2.reuse, R60 ;  /* 0x0000003c023c7220 */ /* 0x040fe20000410000 */
[----:B------:R2:W-:Y:S01]  /*11d40*/  MUFU.EX2 R225, R6 ;  /* 0x0000000600e17308 */ /* 0x0005e20000000800 */
[----:B------:R-:W-:Y:S02]  /*11d50*/  FMUL.FTZ R61, R2, R61 ;  /* 0x0000003d023d7220 */ /* 0x000fe40000410000 */
[----:B------:R-:W-:Y:S02]  /*11d60*/  FMUL.FTZ R63, R0, R63 ;  /* 0x0000003f003f7220 */ /* 0x000fe40000410000 */
[C---:B------:R-:W-:Y:S02]  /*11d70*/  FMUL.FTZ R72, R2.reuse, R72 ;  /* 0x0000004802487220 */ /* 0x040fe40000410000 */
[----:B------:R-:W-:Y:S02]  /*11d80*/  FMUL.FTZ R73, R2, R73 ;  /* 0x0000004902497220 */ /* 0x000fe40000410000 */
[C---:B------:R-:W-:Y:S01]  /*11d90*/  FMUL.FTZ R74, R0.reuse, R74 ;  /* 0x0000004a004a7220 */ /* 0x040fe20000410000 */
[----:B------:R-:W-:Y:S01]  /*11da0*/  MUFU.EX2 R213, R24 ;  /* 0x0000001800d57308 */ /* 0x000fe20000000800 */
[----:B------:R-:W-:Y:S02]  /*11db0*/  FMUL.FTZ R75, R0, R75 ;  /* 0x0000004b004b7220 */ /* 0x000fe40000410000 */
[----:B------:R-:W-:Y:S01]  /*11dc0*/  FMUL.FTZ R76, R2, R76 ;  /* 0x0000004c024c7220 */ /* 0x000fe20000410000 */
[----:B-1----:R-:W-:Y:S01]  /*11dd0*/  F2FP.BF16.PACK_AB R126, R232, R231 ;  /* 0x000000e7e87e723e */ /* 0x002fe200000010ff */
[--C-:B------:R-:W-:Y:S02]  /*11de0*/  FFMA.FTZ R5, R10, c[0x0][0x2d0], -R164.reuse ;  /* 0x0000b4000a057a23 */ /* 0x100fe400000108a4 */
[----:B------:R-:W-:Y:S02]  /*11df0*/  FMUL.FTZ R10, R0, R142 ;  /* 0x0000008e000a7220 */ /* 0x000fe40000410000 */
[----:B------:R-:W-:Y:S01]  /*11e00*/  FMUL.FTZ R77, R2, R77 ;  /* 0x0000004d024d7220 */ /* 0x000fe20000410000 */
[----:B------:R-:W1:Y:S01]  /*11e10*/  MUFU.EX2 R207, R5 ;  /* 0x0000000500cf7308 */ /* 0x000e620000000800 */
[C---:B------:R-:W-:Y:S02]  /*11e20*/  FMUL.FTZ R78, R0.reuse, R78 ;  /* 0x0000004e004e7220 */ /* 0x040fe40000410000 */
[----:B------:R-:W-:Y:S02]  /*11e30*/  FMUL.FTZ R79, R0, R79 ;  /* 0x0000004f004f7220 */ /* 0x000fe40000410000 */
[----:B--2---:R-:W-:Y:S01]  /*11e40*/  FMUL.FTZ R6, R112, R138 ;  /* 0x0000008a70067220 */ /* 0x004fe20000410000 */
[----:B------:R-:W-:Y:S01]  /*11e50*/  F2FP.BF16.PACK_AB R112, R218, R178 ;  /* 0x000000b2da70723e */ /* 0x000fe200000010ff */
[--C-:B------:R-:W-:Y:S02]  /*11e60*/  FFMA.FTZ R132, R42, c[0x0][0x2d0], -R164.reuse ;  /* 0x0000b4002a847a23 */ /* 0x100fe400000108a4 */
[--C-:B------:R-:W-:Y:S01]  /*11e70*/  FFMA.FTZ R133, R43, c[0x0][0x2d0], -R164.reuse ;  /* 0x0000b4002b857a23 */ /* 0x100fe200000108a4 */
[----:B------:R2:W-:Y:S01]  /*11e80*/  MUFU.EX2 R215, R25 ;  /* 0x0000001900d77308 */ /* 0x0005e20000000800 */
[--C-:B------:R-:W-:Y:S02]  /*11e90*/  FFMA.FTZ R136, R46, c[0x0][0x2d0], -R164.reuse ;  /* 0x0000b4002e887a23 */ /* 0x100fe400000108a4 */
[C---:B------:R-:W-:Y:S02]  /*11ea0*/  FMUL.FTZ R88, R2.reuse, R88 ;  /* 0x0000005802587220 */ /* 0x040fe40000410000 */
[----:B------:R-:W-:Y:S02]  /*11eb0*/  FMUL.FTZ R89, R2, R89 ;  /* 0x0000005902597220 */ /* 0x000fe40000410000 */
[C---:B------:R-:W-:Y:S02]  /*11ec0*/  FMUL.FTZ R90, R0.reuse, R90 ;  /* 0x0000005a005a7220 */ /* 0x040fe40000410000 */
[----:B------:R-:W-:Y:S01]  /*11ed0*/  FMUL.FTZ R91, R0, R91 ;  /* 0x0000005b005b7220 */ /* 0x000fe20000410000 */
[----:B------:R-:W-:Y:S01]  /*11ee0*/  MUFU.EX2 R166, R132 ;  /* 0x0000008400a67308 */ /* 0x000fe20000000800 */
[C---:B------:R-:W-:Y:S02]  /*11ef0*/  FMUL.FTZ R92, R2.reuse, R92 ;  /* 0x0000005c025c7220 */ /* 0x040fe40000410000 */
[----:B------:R-:W-:Y:S01]  /*11f00*/  FMUL.FTZ R93, R2, R93 ;  /* 0x0000005d025d7220 */ /* 0x000fe20000410000 */
[----:B-1----:R-:W-:Y:S01]  /*11f10*/  F2FP.BF16.PACK_AB R125, R206, R207 ;  /* 0x000000cfce7d723e */ /* 0x002fe200000010ff */
[--C-:B------:R-:W-:Y:S02]  /*11f20*/  FFMA.FTZ R5, R14, c[0x0][0x2d0], -R164.reuse ;  /* 0x0000b4000e057a23 */ /* 0x100fe400000108a4 */
[C---:B------:R-:W-:Y:S02]  /*11f30*/  FMUL.FTZ R14, R0.reuse, R146 ;  /* 0x00000092000e7220 */ /* 0x040fe40000410000 */
[C---:B------:R-:W-:Y:S01]  /*11f40*/  FMUL.FTZ R94, R0.reuse, R94 ;  /* 0x0000005e005e7220 */ /* 0x040fe20000410000 */
[----:B------:R-:W1:Y:S01]  /*11f50*/  MUFU.EX2 R228, R5 ;  /* 0x0000000500e47308 */ /* 0x000e620000000800 */
[----:B------:R-:W-:Y:S02]  /*11f60*/  FMUL.FTZ R95, R0, R95 ;  /* 0x0000005f005f7220 */ /* 0x000fe40000410000 */
[--C-:B------:R-:W-:Y:S02]  /*11f70*/  FFMA.FTZ R26, R26, c[0x0][0x2d0], -R164.reuse ;  /* 0x0000b4001a1a7a23 */ /* 0x100fe400000108a4 */
[--C-:B------:R-:W-:Y:S02]  /*11f80*/  FFMA.FTZ R27, R27, c[0x0][0x2d0], -R164.reuse ;  /* 0x0000b4001b1b7a23 */ /* 0x100fe400000108a4 */
[C---:B------:R-:W-:Y:S02]  /*11f90*/  FMUL.FTZ R104, R2.reuse, R104 ;  /* 0x0000006802687220 */ /* 0x040fe40000410000 */
[----:B------:R-:W-:Y:S01]  /*11fa0*/  FMUL.FTZ R105, R2, R105 ;  /* 0x0000006902697220 */ /* 0x000fe20000410000 */
[----:B------:R4:W-:Y:S01]  /*11fb0*/  MUFU.EX2 R212, R26 ;  /* 0x0000001a00d47308 */ /* 0x0009e20000000800 */
[C---:B------:R-:W-:Y:S02]  /*11fc0*/  FMUL.FTZ R106, R0.reuse, R106 ;  /* 0x0000006a006a7220 */ /* 0x040fe40000410000 */
[----:B------:R-:W-:Y:S02]  /*11fd0*/  FMUL.FTZ R107, R0, R107 ;  /* 0x0000006b006b7220 */ /* 0x000fe40000410000 */
[C---:B------:R-:W-:Y:S02]  /*11fe0*/  FMUL.FTZ R24, R2.reuse, R160 ;  /* 0x000000a002187220 */ /* 0x040fe40000410000 */
[----:B--2---:R-:W-:Y:S02]  /*11ff0*/  FMUL.FTZ R25, R2, R161 ;  /* 0x000000a102197220 */ /* 0x004fe40000410000 */
[--C-:B------:R-:W-:Y:S01]  /*12000*/  FFMA.FTZ R30, R30, c[0x0][0x2d0], -R164.reuse ;  /* 0x0000b4001e1e7a23 */ /* 0x100fe200000108a4 */
[----:B------:R2:W5:Y:S01]  /*12010*/  MUFU.EX2 R208, R27 ;  /* 0x0000001b00d07308 */ /* 0x0005620000000800 */
[--C-:B------:R-:W-:Y:S02]  /*12020*/  FFMA.FTZ R31, R31, c[0x0][0x2d0], -R164.reuse ;  /* 0x0000b4001f1f7a23 */ /* 0x100fe400000108a4 */
[----:B------:R-:W-:Y:S01]  /*12030*/  FFMA.FTZ R164, R47, c[0x0][0x2d0], -R164 ;  /* 0x0000b4002fa47a23 */ /* 0x000fe200000108a4 */
[----:B-1----:R-:W-:Y:S01]  /*12040*/  F2FP.BF16.PACK_AB R127, R225, R228 ;  /* 0x000000e4e17f723e */ /* 0x002fe200000010ff */
[----:B------:R-:W-:Y:S01]  /*12050*/  FMUL.FTZ R5, R113, R137 ;  /* 0x0000008971057220 */ /* 0x000fe20000410000 */
[C---:B------:R-:W-:Y:S01]  /*12060*/  F2FP.BF16.PACK_AB R113, R214.reuse, R177 ;  /* 0x000000b1d671723e */ /* 0x040fe200000010ff */
[----:B------:R-:W-:Y:S01]  /*12070*/  LDSM.16.MT88.4 R44, [R190+0x1000] ;  /* 0x00100000be2c783b */ /* 0x000fe20000004200 */
[----:B------:R-:W-:Y:S01]  /*12080*/  FADD.FTZ R138, R214, R28 ;  /* 0x0000001cd68a7221 */ /* 0x000fe20000010000 */
[----:B------:R-:W-:Y:S01]  /*12090*/  F2FP.BF16.PACK_AB R28, R221, R139 ;  /* 0x0000008bdd1c723e */ /* 0x000fe200000010ff */
[----:B------:R-:W1:Y:S01]  /*120a0*/  MUFU.EX2 R224, R172 ;  /* 0x000000ac00e07308 */ /* 0x000e620000000800 */
[----:B------:R-:W-:Y:S01]  /*120b0*/  FADD.FTZ R40, R218, R29 ;  /* 0x0000001dda287221 */ /* 0x000fe20000010000 */
[----:B------:R-:W-:Y:S01]  /*120c0*/  F2FP.BF16.PACK_AB R29, R219, R217 ;  /* 0x000000d9db1d723e */ /* 0x000fe200000010ff */
[-C--:B------:R-:W-:Y:S05]  /*120d0*/  HMMA.16816.F32.BF16 R4, R112, R32.reuse, R4 ;  /* 0x000000207004723c */ /* 0x080fea0000041804 */
[C---:B----4-:R-:W-:Y:S02]  /*120e0*/  FMUL.FTZ R26, R0.reuse, R162 ;  /* 0x000000a2001a7220 */ /* 0x050fe40000410000 */
[----:B------:R-:W-:Y:S01]  /*120f0*/  MUFU.EX2 R220, R168 ;  /* 0x000000a800dc7308 */ /* 0x000fe20000000800 */
[C---:B------:R-:W-:Y:S04]  /*12100*/  HMMA.16816.F32.BF16 R8, R124.reuse, R32, R8 ;  /* 0x000000207c08723c */ /* 0x040fe80000041808 */
[----:B--2---:R-:W-:Y:S01]  /*12110*/  FMUL.FTZ R27, R0, R163 ;  /* 0x000000a3001b7220 */ /* 0x004fe20000410000 */
[----:B-----5:R-:W-:Y:S02]  /*12120*/  F2FP.BF16.PACK_AB R41, R208, R212 ;  /* 0x000000d4d029723e */ /* 0x020fe400000010ff */
[C---:B------:R-:W-:Y:S01]  /*12130*/  FMUL.FTZ R32, R2.reuse, R148 ;  /* 0x0000009402207220 */ /* 0x040fe20000410000 */
[-C--:B------:R-:W-:Y:S01]  /*12140*/  HMMA.16816.F32.BF16 R12, R124, R34.reuse, R12 ;  /* 0x000000227c0c723c */ /* 0x080fe2000004180c */
[----:B------:R-:W2:Y:S03]  /*12150*/  MUFU.EX2 R223, R167 ;  /* 0x000000a700df7308 */ /* 0x000ea60000000800 */
[C---:B------:R-:W-:Y:S02]  /*12160*/  FMUL.FTZ R33, R2.reuse, R149 ;  /* 0x0000009502217220 */ /* 0x040fe40000410000 */
[----:B------:R-:W-:Y:S02]  /*12170*/  FFMA.FTZ R2, R2, R226, R209 ;  /* 0x000000e202027223 */ /* 0x000fe400000100d1 */
[C---:B------:R-:W-:Y:S03]  /*12180*/  HMMA.16816.F32.BF16 R16, R112.reuse, R34, R16 ;  /* 0x000000227010723c */ /* 0x040fe60000041810 */
[----:B------:R1:W-:Y:S01]  /*12190*/  MUFU.EX2 R178, R30 ;  /* 0x0000001e00b27308 */ /* 0x0003e20000000800 */
[----:B------:R-:W-:Y:S02]  /*121a0*/  FADD.FTZ R137, R210, R2 ;  /* 0x00000002d2897221 */ /* 0x000fe40000010000 */
[----:B------:R-:W-:Y:S01]  /*121b0*/  FADD.FTZ R2, R216, R40 ;  /* 0x00000028d8027221 */ /* 0x000fe20000010000 */
[----:B------:R-:W-:Y:S01]  /*121c0*/  F2FP.BF16.PACK_AB R40, R215, R213 ;  /* 0x000000d5d728723e */ /* 0x000fe200000010ff */
[-C--:B---3--:R-:W-:Y:S04]  /*121d0*/  HMMA.16816.F32.BF16 R20, R112, R128.reuse, R20 ;  /* 0x000000807014723c */ /* 0x088fe80000041814 */
[C---:B------:R-:W-:Y:S01]  /*121e0*/  FMUL.FTZ R34, R0.reuse, R150 ;  /* 0x0000009600227220 */ /* 0x040fe20000410000 */
[----:B------:R2:W3:Y:S01]  /*121f0*/  MUFU.EX2 R177, R31 ;  /* 0x0000001f00b17308 */ /* 0x0004e20000000800 */
[C---:B------:R-:W-:Y:S02]  /*12200*/  FMUL.FTZ R35, R0.reuse, R151 ;  /* 0x0000009700237220 */ /* 0x040fe40000410000 */
[----:B------:R-:W-:Y:S04]  /*12210*/  FADD.FTZ R2, R235, R2 ;  /* 0x00000002eb027221 */ /* 0x000fe80000010000 */
[----:B------:R-:W-:Y:S01]  /*12220*/  FADD.FTZ R2, R139, R2 ;  /* 0x000000028b027221 */ /* 0x000fe20000010000 */
[C---:B------:R-:W-:Y:S02]  /*12230*/  HMMA.16816.F32.BF16 R32, R124.reuse, R128, R32 ;  /* 0x000000807c20723c */ /* 0x040fe40000041820 */
[----:B------:R-:W-:Y:S02]  /*12240*/  MUFU.EX2 R211, R171 ;  /* 0x000000ab00d37308 */ /* 0x000fe40000000800 */
[----:B------:R-:W-:Y:S01]  /*12250*/  FFMA.FTZ R0, R0, R227, R207 ;  /* 0x000000e300007223 */ /* 0x000fe200000100cf */
[----:B-1----:R-:W-:Y:S01]  /*12260*/  F2FP.BF16.PACK_AB R30, R224, R222 ;  /* 0x000000dee01e723e */ /* 0x002fe200000010ff */
[----:B------:R-:W-:Y:S02]  /*12270*/  FADD.FTZ R2, R221, R2 ;  /* 0x00000002dd027221 */ /* 0x000fe40000010000 */
[-C--:B------:R-:W-:Y:S04]  /*12280*/  HMMA.16816.F32.BF16 R36, R124, R130.reuse, R36 ;  /* 0x000000827c24723c */ /* 0x080fe80000041824 */
[----:B------:R-:W1:Y:S01]  /*12290*/  MUFU.EX2 R205, R175 ;  /* 0x000000af00cd7308 */ /* 0x000e620000000800 */
[----:B------:R-:W-:Y:S03]  /*122a0*/  FADD.FTZ R0, R206, R0 ;  /* 0x00000000ce007221 */ /* 0x000fe60000010000 */
[C---:B------:R-:W-:Y:S01]  /*122b0*/  HMMA.16816.F32.BF16 R48, R112.reuse, R130, R48 ;  /* 0x000000827030723c */ /* 0x040fe20000041830 */
[----:B------:R-:W4:Y:S03]  /*122c0*/  LDSM.16.MT88.4 R128, [R189+0xc00] ;  /* 0x000c0000bd80783b */ /* 0x000f260000004200 */
[----:B--2---:R-:W-:Y:S01]  /*122d0*/  F2FP.BF16.PACK_AB R31, R223, R220 ;  /* 0x000000dcdf1f723e */ /* 0x004fe200000010ff */
[----:B------:R-:W-:Y:S01]  /*122e0*/  FADD.FTZ R0, R228, R0 ;  /* 0x00000000e4007221 */ /* 0x000fe20000010000 */
[----:B---3--:R-:W-:Y:S01]  /*122f0*/  F2FP.BF16.PACK_AB R43, R177, R178 ;  /* 0x000000b2b12b723e */ /* 0x008fe200000010ff */
[----:B------:R-:W-:Y:S10]  /*12300*/  MUFU.EX2 R175, R165 ;  /* 0x000000a500af7308 */ /* 0x000ff40000000800 */
[----:B------:R2:W3:Y:S01]  /*12310*/  MUFU.EX2 R165, R133 ;  /* 0x0000008500a57308 */ /* 0x0004e20000000800 */
[----:B-1----:R-:W-:Y:S09]  /*12320*/  F2FP.BF16.PACK_AB R42, R205, R211 ;  /* 0x000000d3cd2a723e */ /* 0x002ff200000010ff */
[----:B------:R-:W-:Y:S10]  /*12330*/  MUFU.EX2 R168, R187 ;  /* 0x000000bb00a87308 */ /* 0x000ff40000000800 */
[----:B------:R-:W-:Y:S01]  /*12340*/  MUFU.EX2 R173, R186 ;  /* 0x000000ba00ad7308 */ /* 0x000fe20000000800 */
[-C--:B----4-:R-:W-:Y:S01]  /*12350*/  HMMA.16816.F32.BF16 R52, R112, R128.reuse, R52 ;  /* 0x000000807034723c */ /* 0x090fe20000041834 */
[----:B--2---:R-:W-:Y:S02]  /*12360*/  LDSM.16.MT88.4 R132, [R189+0x800] ;  /* 0x00080000bd84783b */ /* 0x004fe40000004200 */
[----:B---3--:R-:W-:Y:S06]  /*12370*/  F2FP.BF16.PACK_AB R161, R165, R166 ;  /* 0x000000a6a5a1723e */ /* 0x008fec00000010ff */
[----:B------:R-:W-:Y:S01]  /*12380*/  MUFU.EX2 R170, R183 ;  /* 0x000000b700aa7308 */ /* 0x000fe20000000800 */
[C---:B------:R-:W-:Y:S08]  /*12390*/  HMMA.16816.F32.BF16 R56, R124.reuse, R128, R56 ;  /* 0x000000807c38723c */ /* 0x040ff00000041838 */
[-C--:B------:R-:W-:Y:S01]  /*123a0*/  HMMA.16816.F32.BF16 R60, R124, R130.reuse, R60 ;  /* 0x000000827c3c723c */ /* 0x080fe2000004183c */
[----:B------:R-:W-:Y:S07]  /*123b0*/  MUFU.EX2 R171, R182 ;  /* 0x000000b600ab7308 */ /* 0x000fee0000000800 */
[C---:B------:R-:W-:Y:S01]  /*123c0*/  HMMA.16816.F32.BF16 R64, R112.reuse, R130, R64 ;  /* 0x000000827040723c */ /* 0x040fe20000041840 */
[----:B------:R-:W1:Y:S02]  /*123d0*/  LDSM.16.MT88.4 R128, [R190+0xc00] ;  /* 0x000c0000be80783b */ /* 0x000e640000004200 */
[----:B------:R-:W-:Y:S10]  /*123e0*/  MUFU.EX2 R174, R185 ;  /* 0x000000b900ae7308 */ /* 0x000ff40000000800 */
[----:B------:R-:W-:Y:S10]  /*123f0*/  MUFU.EX2 R172, R181 ;  /* 0x000000b500ac7308 */ /* 0x000ff40000000800 */
[----:B------:R-:W-:Y:S10]  /*12400*/  MUFU.EX2 R167, R180 ;  /* 0x000000b400a77308 */ /* 0x000ff40000000800 */
[----:B------:R-:W2:Y:S01]  /*12410*/  MUFU.EX2 R169, R179 ;  /* 0x000000b300a97308 */ /* 0x000ea20000000800 */
[-C--:B-1----:R-:W-:Y:S08]  /*12420*/  HMMA.16816.F32.BF16 R68, R112, R128.reuse, R68 ;  /* 0x000000807044723c */ /* 0x082ff00000041844 */
[C---:B------:R-:W-:Y:S08]  /*12430*/  HMMA.16816.F32.BF16 R72, R124.reuse, R128, R72 ;  /* 0x000000807c48723c */ /* 0x040ff00000041848 */
[-C--:B------:R-:W-:Y:S04]  /*12440*/  HMMA.16816.F32.BF16 R76, R124, R130.reuse, R76 ;  /* 0x000000827c4c723c */ /* 0x080fe8000004184c */
[----:B--2---:R-:W-:Y:S04]  /*12450*/  F2FP.BF16.PACK_AB R160, R169, R167 ;  /* 0x000000a7a9a0723e */ /* 0x004fe800000010ff */
        /* <DEDUP_REMOVED lines=9> */
[-C--:B------:R-:W-:Y:S01]  /*124f0*/  HMMA.16816.F32.BF16 R24, R124, R130.reuse, R24 ;  /* 0x000000827c18723c */ /* 0x080fe20000041818 */
[----:B------:R-:W1:Y:S07]  /*12500*/  LDSM.16.MT88.4 R124, [R189+0x400] ;  /* 0x00040000bd7c783b */ /* 0x000e6e0000004200 */
[----:B------:R-:W-:Y:S01]  /*12510*/  HMMA.16816.F32.BF16 R108, R112, R130, R108 ;  /* 0x00000082706c723c */ /* 0x000fe2000004186c */
[----:B------:R-:W2:Y:S08]  /*12520*/  LDSM.16.MT88.4 R112, [R190+0x400] ;  /* 0x00040000be70783b */ /* 0x000eb00000004200 */
[----:B------:R-:W3:Y:S01]  /*12530*/  LDSM.16.MT88.4 R128, [R189+0x1000] ;  /* 0x00100000bd80783b */ /* 0x000ee20000004200 */
[-C--:B-1----:R-:W-:Y:S08]  /*12540*/  HMMA.16816.F32.BF16 R4, R28, R124.reuse, R4 ;  /* 0x0000007c1c04723c */ /* 0x082ff00000041804 */
        /* <DEDUP_REMOVED lines=9> */
[-C--:B---3--:R-:W-:Y:S08]  /*125e0*/  HMMA.16816.F32.BF16 R52, R28, R128.reuse, R52 ;  /* 0x000000801c34723c */ /* 0x088ff00000041834 */
[C---:B------:R-:W-:Y:S08]  /*125f0*/  HMMA.16816.F32.BF16 R56, R40.reuse, R128, R56 ;  /* 0x000000802838723c */ /* 0x040ff00000041838 */
[-C--:B------:R-:W-:Y:S08]  /*12600*/  HMMA.16816.F32.BF16 R60, R40, R130.reuse, R60 ;  /* 0x00000082283c723c */ /* 0x080ff0000004183c */
[C---:B------:R-:W-:Y:S08]  /*12610*/  HMMA.16816.F32.BF16 R64, R28.reuse, R130, R64 ;  /* 0x000000821c40723c */ /* 0x040ff00000041840 */
[-C--:B------:R-:W-:Y:S08]  /*12620*/  HMMA.16816.F32.BF16 R68, R28, R44.reuse, R68 ;  /* 0x0000002c1c44723c */ /* 0x080ff00000041844 */
[C---:B------:R-:W-:Y:S01]  /*12630*/  HMMA.16816.F32.BF16 R72, R40.reuse, R44, R72 ;  /* 0x0000002c2848723c */ /* 0x040fe20000041848 */
[----:B------:R-:W-:Y:S07]  /*12640*/  MUFU.EX2 R45, R136 ;  /* 0x00000088002d7308 */ /* 0x000fee0000000800 */
[-C--:B------:R-:W-:Y:S03]  /*12650*/  HMMA.16816.F32.BF16 R76, R40, R46.reuse, R76 ;  /* 0x0000002e284c723c */ /* 0x080fe6000004184c */
[----:B------:R-:W2:Y:S05]  /*12660*/  MUFU.EX2 R44, R164 ;  /* 0x000000a4002c7308 */ /* 0x000eaa0000000800 */
[C---:B------:R-:W-:Y:S05]  /*12670*/  HMMA.16816.F32.BF16 R80, R28.reuse, R46, R80 ;  /* 0x0000002e1c50723c */ /* 0x040fea0000041850 */
[----:B------:R-:W-:Y:S03]  /*12680*/  MUFU.EX2 R47, R184 ;  /* 0x000000b8002f7308 */ /* 0x000fe60000000800 */
[-C--:B-1----:R-:W-:Y:S07]  /*12690*/  HMMA.16816.F32.BF16 R84, R28, R112.reuse, R84 ;  /* 0x000000701c54723c */ /* 0x082fee0000041854 */
[----:B------:R-:W1:Y:S01]  /*126a0*/  MUFU.EX2 R46, R204 ;  /* 0x000000cc002e7308 */ /* 0x000e620000000800 */
[C---:B------:R-:W-:Y:S04]  /*126b0*/  HMMA.16816.F32.BF16 R88, R40.reuse, R112, R88 ;  /* 0x000000702858723c */ /* 0x040fe80000041858 */
[----:B--2---:R-:W-:Y:S04]  /*126c0*/  F2FP.BF16.PACK_AB R163, R44, R45 ;  /* 0x0000002d2ca3723e */ /* 0x004fe800000010ff */
[-C--:B------:R-:W-:Y:S08]  /*126d0*/  HMMA.16816.F32.BF16 R92, R40, R114.reuse, R92 ;  /* 0x00000072285c723c */ /* 0x080ff0000004185c */
[C---:B------:R-:W-:Y:S04]  /*126e0*/  HMMA.16816.F32.BF16 R96, R28.reuse, R114, R96 ;  /* 0x000000721c60723c */ /* 0x040fe80000041860 */
[----:B-1----:R-:W-:Y:S04]  /*126f0*/  F2FP.BF16.PACK_AB R162, R46, R47 ;  /* 0x0000002f2ea2723e */ /* 0x002fe800000010ff */
[-C--:B------:R-:W-:Y:S04]  /*12700*/  HMMA.16816.F32.BF16 R100, R28, R124.reuse, R100 ;  /* 0x0000007c1c64723c */ /* 0x080fe80000041864 */
[----:B------:R-:W-:Y:S04]  /*12710*/  MOV R115, R3 ;  /* 0x0000000300737202 */ /* 0x000fe80000000f00 */
[C---:B------:R-:W-:Y:S08]  /*12720*/  HMMA.16816.F32.BF16 R104, R40.reuse, R124, R104 ;  /* 0x0000007c2868723c */ /* 0x040ff00000041868 */
[-C--:B------:R-:W-:Y:S07]  /*12730*/  HMMA.16816.F32.BF16 R24, R40, R126.reuse, R24 ;  /* 0x0000007e2818723c */ /* 0x080fee0000041818 */
[----:B------:R-:W-:Y:S01]  /*12740*/  FADD.FTZ R40, R234, R138 ;  /* 0x0000008aea287221 */ /* 0x000fe20000010000 */
[----:B------:R-:W-:Y:S01]  /*12750*/  HMMA.16816.F32.BF16 R108, R28, R126, R108 ;  /* 0x0000007e1c6c723c */ /* 0x000fe2000004186c */
[----:B------:R-:W1:Y:S03]  /*12760*/  LDSM.16.MT88.4 R124, [R190+0x800] ;  /* 0x00080000be7c783b */ /* 0x000e660000004200 */
[----:B------:R-:W-:Y:S02]  /*12770*/  FADD.FTZ R41, R231, R137 ;  /* 0x00000089e7297221 */ /* 0x000fe40000010000 */
[----:B------:R-:W-:Y:S01]  /*12780*/  FADD.FTZ R42, R233, R40 ;  /* 0x00000028e92a7221 */ /* 0x000fe20000010000 */
[----:B------:R-:W-:Y:S01]  /*12790*/  F2FP.BF16.PACK_AB R28, R173, R168 ;  /* 0x000000a8ad1c723e */ /* 0x000fe200000010ff */
[----:B------:R-:W-:Y:S01]  /*127a0*/  FADD.FTZ R41, R232, R41 ;  /* 0x00000029e8297221 */ /* 0x000fe20000010000 */
[----:B------:R-:W-:Y:S03]  /*127b0*/  F2FP.BF16.PACK_AB R29, R171, R170 ;  /* 0x000000aaab1d723e */ /* 0x000fe600000010ff */
[----:B------:R-:W-:Y:S01]  /*127c0*/  F2FP.BF16.PACK_AB R30, R176, R174 ;  /* 0x000000aeb01e723e */ /* 0x000fe200000010ff */
[----:B------:R-:W-:Y:S01]  /*127d0*/  FADD.FTZ R40, R225, R0 ;  /* 0x00000000e1287221 */ /* 0x000fe20000010000 */
[----:B------:R-:W-:Y:S01]  /*127e0*/  F2FP.BF16.PACK_AB R31, R175, R172 ;  /* 0x000000acaf1f723e */ /* 0x000fe200000010ff */
[----:B------:R-:W-:Y:S04]  /*127f0*/  FADD.FTZ R0, R217, R42 ;  /* 0x0000002ad9007221 */ /* 0x000fe80000010000 */
[----:B------:R-:W-:Y:S02]  /*12800*/  FADD.FTZ R0, R219, R0 ;  /* 0x00000000db007221 */ /* 0x000fe40000010000 */
[-C--:B------:R-:W-:Y:S01]  /*12810*/  HMMA.16816.F32.BF16 R136, R28, R132.reuse, R4 ;  /* 0x000000841c88723c */ /* 0x080fe20000041804 */
[----:B------:R-:W2:Y:S07]  /*12820*/  LDSM.16.MT88.4 R4, [R189+0x1400] ;  /* 0x00140000bd04783b */ /* 0x000eae0000004200 */
[C---:B------:R-:W-:Y:S01]  /*12830*/  HMMA.16816.F32.BF16 R140, R160.reuse, R132, R8 ;  /* 0x00000084a08c723c */ /* 0x040fe20000041808 */
[----:B------:R-:W3:Y:S07]  /*12840*/  LDSM.16.MT88.4 R8, [R190+0x1400] ;  /* 0x00140000be08783b */ /* 0x000eee0000004200 */
[-C--:B------:R-:W-:Y:S01]  /*12850*/  HMMA.16816.F32.BF16 R144, R160, R134.reuse, R12 ;  /* 0x00000086a090723c */ /* 0x080fe2000004180c */
[----:B------:R-:W4:Y:S07]  /*12860*/  LDSM.16.MT88.4 R12, [R189+0x2000] ;  /* 0x00200000bd0c783b */ /* 0x000f2e0000004200 */
[C---:B------:R-:W-:Y:S01]  /*12870*/  HMMA.16816.F32.BF16 R132, R28.reuse, R134, R16 ;  /* 0x000000861c84723c */ /* 0x040fe20000041810 */
[----:B------:R-:W5:Y:S07]  /*12880*/  LDSM.16.MT88.4 R16, [R190+0x2000] ;  /* 0x00200000be10783b */ /* 0x000f6e0000004200 */
[-C--:B-1----:R-:W-:Y:S08]  /*12890*/  HMMA.16816.F32.BF16 R128, R28, R124.reuse, R20 ;  /* 0x0000007c1c80723c */ /* 0x082ff00000041814 */
[C---:B------:R-:W-:Y:S08]  /*128a0*/  HMMA.16816.F32.BF16 R148, R160.reuse, R124, R32 ;  /* 0x0000007ca094723c */ /* 0x040ff00000041820 */
[-C--:B------:R-:W-:Y:S08]  /*128b0*/  HMMA.16816.F32.BF16 R152, R160, R126.reuse, R36 ;  /* 0x0000007ea098723c */ /* 0x080ff00000041824 */
[C---:B------:R-:W-:Y:S08]  /*128c0*/  HMMA.16816.F32.BF16 R124, R28.reuse, R126, R48 ;  /* 0x0000007e1c7c723c */ /* 0x040ff00000041830 */
[-C--:B--2---:R-:W-:Y:S08]  /*128d0*/  HMMA.16816.F32.BF16 R52, R28, R4.reuse, R52 ;  /* 0x000000041c34723c */ /* 0x084ff00000041834 */
[C---:B------:R-:W-:Y:S07]  /*128e0*/  HMMA.16816.F32.BF16 R56, R160.reuse, R4, R56 ;  /* 0x00000004a038723c */ /* 0x040fee0000041838 */
[----:B------:R-:W-:Y:S01]  /*128f0*/  FADD.FTZ R5, R213, R41 ;  /* 0x00000029d5057221 */ /* 0x000fe20000010000 */
[-C--:B------:R-:W-:Y:S04]  /*12900*/  HMMA.16816.F32.BF16 R60, R160, R6.reuse, R60 ;  /* 0x00000006a03c723c */ /* 0x080fe8000004183c */
[----:B------:R-:W-:Y:S04]  /*12910*/  FADD.FTZ R4, R212, R40 ;  /* 0x00000028d4047221 */ /* 0x000fe80000010000 */
[C---:B------:R-:W-:Y:S07]  /*12920*/  HMMA.16816.F32.BF16 R64, R28.reuse, R6, R64 ;  /* 0x000000061c40723c */ /* 0x040fee0000041840 */
[----:B------:R-:W-:Y:S01]  /*12930*/  FADD.FTZ R7, R208, R4 ;  /* 0x00000004d0077221 */ /* 0x000fe20000010000 */
[-C--:B---3--:R-:W-:Y:S04]  /*12940*/  HMMA.16816.F32.BF16 R68, R28, R8.reuse, R68 ;  /* 0x000000081c44723c */ /* 0x088fe80000041844 */
[----:B------:R-:W-:Y:S04]  /*12950*/  FADD.FTZ R6, R220, R0 ;  /* 0x00000000dc067221 */ /* 0x000fe80000010000 */
[C---:B------:R-:W-:Y:S04]  /*12960*/  HMMA.16816.F32.BF16 R72, R160.reuse, R8, R72 ;  /* 0x00000008a048723c */ /* 0x040fe80000041848 */
[----:B------:R-:W-:Y:S03]  /*12970*/  FADD.FTZ R6, R223, R6 ;  /* 0x00000006df067221 */ /* 0x000fe60000010000 */
[----:B------:R-:W-:Y:S01]  /*12980*/  FADD.FTZ R8, R215, R5 ;  /* 0x00000005d7087221 */ /* 0x000fe20000010000 */
[-C--:B------:R-:W-:Y:S04]  /*12990*/  HMMA.16816.F32.BF16 R76, R160, R10.reuse, R76 ;  /* 0x0000000aa04c723c */ /* 0x080fe8000004184c */
[----:B------:R-:W-:Y:S02]  /*129a0*/  FADD.FTZ R5, R222, R2 ;  /* 0x00000002de057221 */ /* 0x000fe40000010000 */
[----:B------:R-:W-:Y:S02]  /*129b0*/  FADD.FTZ R4, R211, R8 ;  /* 0x00000008d3047221 */ /* 0x000fe40000010000 */
[C---:B------:R-:W-:Y:S04]  /*129c0*/  HMMA.16816.F32.BF16 R80, R28.reuse, R10, R80 ;  /* 0x0000000a1c50723c */ /* 0x040fe80000041850 */
[----:B------:R-:W-:Y:S02]  /*129d0*/  FADD.FTZ R2, R178, R7 ;  /* 0x00000007b2027221 */ /* 0x000fe40000010000 */
[----:B------:R-:W-:Y:S02]  /*129e0*/  FADD.FTZ R0, R224, R5 ;  /* 0x00000005e0007221 */ /* 0x000fe40000010000 */
[-C--:B----4-:R-:W-:Y:S04]  /*129f0*/  HMMA.16816.F32.BF16 R84, R28, R12.reuse, R84 ;  /* 0x0000000c1c54723c */ /* 0x090fe80000041854 */
        /* <DEDUP_REMOVED lines=11> */
[-C--:B-----5:R-:W-:Y:S04]  /*12ab0*/  HMMA.16816.F32.BF16 R100, R28, R16.reuse, R100 ;  /* 0x000000101c64723c */ /* 0x0a0fe80000041864 */
        /* <DEDUP_REMOVED lines=8> */
[----:B------:R-:W-:Y:S04]  /*12b40*/  HMMA.16816.F32.BF16 R108, R28, R18, R108 ;  /* 0x000000121c6c723c */ /* 0x000fe8000004186c */
[----:B------:R-:W-:Y:S02]  /*12b50*/  FADD.FTZ R205, R176, R6 ;  /* 0x00000006b0cd7221 */ /* 0x000fe40000010000 */
[----:B------:R-:W-:Y:S02]  /*12b60*/  FADD.FTZ R208, R175, R4 ;  /* 0x00000004afd07221 */ /* 0x000fe40000010000 */
[----:B------:R-:W-:Y:S04]  /*12b70*/  FADD.FTZ R226, R46, R2 ;  /* 0x000000022ee27221 */ /* 0x000fe80000010000 */
[----:B------:R-:W-:Y:S01]  /*12b80*/  FADD.FTZ R227, R44, R0 ;  /* 0x000000002ce37221 */ /* 0x000fe20000010000 */
[----:B------:R-:W-:-:S05]  /*12b90*/  @P2 BRA `(.L_x_265) ;  /* 0xffffd8d000002947 */ /* 0x000fca000383ffff */
.L_x_262:
[----:B------:R-:W-:Y:S01]  /*12ba0*/  @!UPT UIADD3 URZ, URZ, URZ, URZ ;  /* 0x0000003f3f3ff290 */ /* 0x000fe2000fffe03f */
        /* <DEDUP_REMOVED lines=16> */
.L_x_342:
        /* <DEDUP_REMOVED lines=51> */
[----:B---3--:R-:W-:Y:S01]  /*12fe0*/  @P1 FMUL.FTZ R6, R0, 0.69314718246459960938 ;  /* 0x3f31721800061820 */ /* 0x008fe20000410000 */
[----:B------:R-:W-:Y:S01]  /*12ff0*/  MOV R0, RZ ;  /* 0x000000ff00007202 */ /* 0x000fe20000000f00 */
[C---:B------:R-:W-:Y:S02]  /*13000*/  FMUL.FTZ R109, R3.reuse, R55 ;  /* 0x00000037036d7220 */ /* 0x040fe40000410000 */
[C---:B------:R-:W-:Y:S02]  /*13010*/  FMUL.FTZ R182, R3.reuse, R86 ;  /* 0x0000005603b67220 */ /* 0x040fe40000410000 */
[C---:B------:R-:W-:Y:S01]  /*13020*/  FMUL.FTZ R183, R3.reuse, R87 ;  /* 0x0000005703b77220 */ /* 0x040fe20000410000 */
[----:B------:R-:W1:Y:S01]  /*13030*/  @P0 MUFU.RCP R0, R4 ;  /* 0x0000000400000308 */ /* 0x000e620000001000 */
[----:B------:R-:W-:-:S02]  /*13040*/  FMUL.FTZ R180, R3, R98 ;  /* 0x0000006203b47220 */ /* 0x000fc40000410000 */
[C---:B------:R-:W-:Y:S02]  /*13050*/  FMUL.FTZ R181, R3.reuse, R99 ;  /* 0x0000006303b57220 */ /* 0x040fe40000410000 */
[C---:B------:R-:W-:Y:S02]  /*13060*/  FMUL.FTZ R64, R2.reuse, R56 ;  /* 0x0000003802407220 */ /* 0x040fe40000410000 */
[C---:B------:R-:W-:Y:S02]  /*13070*/  FMUL.FTZ R65, R2.reuse, R57 ;  /* 0x0000003902417220 */ /* 0x040fe40000410000 */
[C---:B------:R-:W-:Y:S02]  /*13080*/  FMUL.FTZ R50, R2.reuse, R60 ;  /* 0x0000003c02327220 */ /* 0x040fe40000410000 */
[----:B------:R-:W-:Y:S02]  /*13090*/  FMUL.FTZ R51, R2, R61 ;  /* 0x0000003d02337220 */ /* 0x000fe40000410000 */
        /* <DEDUP_REMOVED lines=11> */
[----:B------:R-:W-:Y:S01]  /*13150*/  FMUL.FTZ R87, R3, R111 ;  /* 0x0000006f03577220 */ /* 0x000fe20000410000 */
[----:B------:R-:W-:Y:S01]  /*13160*/  @P3 MOV R3, 0x3f317218 ;  /* 0x3f31721800033802 */ /* 0x000fe20000000f00 */
        /* <DEDUP_REMOVED lines=19> */
[----:B------:R-:W-:Y:S02]  /*132a0*/  FMUL.FTZ R37, R2, R161 ;  /* 0x000000a102257220 */ /* 0x000fe40000410000 */
[----:B------:R2:W3:Y:S01]  /*132b0*/  @P0 MUFU.LG2 R2, R4 ;  /* 0x0000000400020308 */ /* 0x0004e20000000c00 */
[----:B------:R-:W-:Y:S02]  /*132c0*/  @P3 FMUL.FTZ R9, R7, 0.69314718246459960938 ;  /* 0x3f31721807093820 */ /* 0x000fe40000410000 */
[----:B------:R-:W-:Y:S02]  /*132d0*/  @P3 FMUL.FTZ R7, R3, c[0x0][0x2d0] ;  /* 0x0000b40003073a20 */ /* 0x000fe40000410000 */
[----:B------:R-:W-:Y:S02]  /*132e0*/  @P1 FMUL.FTZ R3, R10, c[0x0][0x2d0] ;  /* 0x0000b4000a031a20 */ /* 0x000fe40000410000 */
[----:B------:R-:W-:Y:S02]  /*132f0*/  @P2 FMUL.FTZ R5, R5, c[0x0][0x2d0] ;  /* 0x0000b40005052a20 */ /* 0x000fe40000410000 */
[----:B------:R-:W-:Y:S01]  /*13300*/  @P1 FFMA.FTZ R23, R3, R118, R6 ;  /* 0x0000007603171223 */ /* 0x000fe20000010006 */
[----:B------:R-:W-:Y:S01]  /*13310*/  @P0 MOV R3, 0x3f317218 ;  /* 0x3f31721800030802 */ /* 0x000fe20000000f00 */
[----:B-1----:R-:W-:-:S02]  /*13320*/  FMUL.FTZ R48, R0, R58 ;  /* 0x0000003a00307220 */ /* 0x002fc40000410000 */
[----:B------:R-:W-:Y:S02]  /*13330*/  FMUL.FTZ R49, R0, R59 ;  /* 0x0000003b00317220 */ /* 0x000fe40000410000 */
[----:B------:R-:W-:Y:S01]  /*13340*/  @P0 FMUL.FTZ R3, R3, c[0x0][0x2d0] ;  /* 0x0000b40003030a20 */ /* 0x000fe20000410000 */
[----:B--2---:R-:W-:Y:S01]  /*13350*/  MOV R4, 0x1 ;  /* 0x0000000100047802 */ /* 0x004fe20000000f00 */
[----:B---3--:R-:W-:Y:S02]  /*13360*/  @P0 FMUL.FTZ R2, R2, 0.69314718246459960938 ;  /* 0x3f31721802020820 */ /* 0x008fe40000410000 */
        /* <DEDUP_REMOVED lines=25> */
[----:B------:R-:W-:Y:S02]  /*13500*/  @P0 FFMA.FTZ R20, R3, R115, R2 ;  /* 0x0000007303140223 */ /* 0x000fe40000010002 */
.L_x_207:
[----:B------:R1:W5:Y:S04]  /*13510*/  LDL R6, [R1] ;  /* 0x0000000001067983 */ /* 0x0003680000100800 */
[----:B------:R-:W2:Y:S01]  /*13520*/  S2R R2, SR_TID.X ;  /* 0x0000000000027919 */ /* 0x000ea20000002100 */
[----:B------:R-:W-:Y:S01]  /*13530*/  BSSY B0, `(.L_x_267) ;  /* 0x0000011000007945 */ /* 0x000fe20003800000 */
[----:B--2---:R-:W-:-:S13]  /*13540*/  LOP3.LUT P0, RZ, R2, 0x7f, RZ, 0xc0, !PT ;  /* 0x0000007f02ff7812 */ /* 0x004fda000780c0ff */
[----:B------:R-:W-:Y:S05]  /*13550*/  @P0 BRA `(.L_x_268) ;  /* 0x000000e000000947 */ /* 0x000fea0003800000 */
[----:B-1----:R-:W1:Y:S01]  /*13560*/  S2R R4, SR_LANEID ;  /* 0x0000000000047919 */ /* 0x002e620000000000 */
[----:B------:R-:W-:Y:S01]  /*13570*/  VOTEU.ANY UR4, UPT, PT ;  /* 0x0000000000047886 */ /* 0x000fe200038e0100 */
[----:B------:R-:W-:Y:S01]  /*13580*/  IMAD.MOV.U32 R5, RZ, RZ, c[0x0][0x564] ;  /* 0x00015900ff057624 */ /* 0x000fe200078e00ff */
[----:B------:R-:W1:Y:S08]  /*13590*/  FLO.U32 R3, UR4 ;  /* 0x0000000400037d00 */ /* 0x000e7000080e0000 */
[----:B------:R-:W2:Y:S01]  /*135a0*/  POPC R2, UR4 ;  /* 0x0000000400027d09 */ /* 0x000ea20008000000 */
[----:B-1----:R-:W-:Y:S01]  /*135b0*/  ISETP.EQ.U32.AND P0, PT, R3, R4, PT ;  /* 0x000000040300720c */ /* 0x002fe20003f02070 */
[----:B------:R-:W-:-:S12]  /*135c0*/  IMAD.MOV.U32 R4, RZ, RZ, c[0x0][0x560] ;  /* 0x00015800ff047624 */ /* 0x000fd800078e00ff */
[----:B--2---:R1:W2:Y:S04]  /*135d0*/  @P0 ATOMG.E.ADD.STRONG.GPU PT, R2, [R4.64], R2 ;  /* 0x00000002040209a8 */ /* 0x0042a800081ee1c6 */
[----:B-1----:R-:W1:Y:S04]  /*135e0*/  S2R R4, SR_LTMASK ;  /* 0x0000000000047919 */ /* 0x002e680000003900 */
[----:B--2---:R1:W2:Y:S02]  /*135f0*/  SHFL.IDX PT, R3, R2, R3, 0x1f ;  /* 0x00001f0302037589 */ /* 0x0042a400000e0000 */
[----:B-1----:R-:W-:-:S06]  /*13600*/  LOP3.LUT R2, R4, UR4, RZ, 0xc0, !PT ;  /* 0x0000000404027c12 */ /* 0x002fcc000f8ec0ff */
[----:B------:R-:W2:Y:S02]  /*13610*/  POPC R2, R2 ;  /* 0x0000000200027309 */ /* 0x000ea40000000000 */
[----:B--2--5:R-:W-:-:S05]  /*13620*/  IADD3 R6, R3, c[0x0][0xc], R2 ;  /* 0x0000030003067a10 */ /* 0x024fca0007ffe002 */
[----:B------:R1:W-:Y:S02]  /*13630*/  STL [R1], R6 ;  /* 0x0000000601007387 */ /* 0x0003e40000100800 */
.L_x_268:
[----:B-1----:R-:W-:Y:S05]  /*13640*/  BSYNC B0 ;  /* 0x0000000000007941 */ /* 0x002fea0003800000 */
.L_x_267:
[----:B------:R-:W-:Y:S01]  /*13650*/  PRMT R0, R0, 0x9910, RZ ;  /* 0x0000991000007816 */ /* 0x000fe200000000ff */
[----:B------:R-:W-:Y:S01]  /*13660*/  BSSY B1, `(.L_x_269) ;  /* 0x000034a000017945 */ /* 0x000fe20003800000 */
[----:B-----5:R-:W-:Y:S02]  /*13670*/  IMAD.MOV.U32 R78, RZ, RZ, R6 ;  /* 0x000000ffff4e7224 */ /* 0x020fe400078e0006 */
[----:B------:R-:W-:-:S13]  /*13680*/  ISETP.NE.AND P0, PT, R0, RZ, PT ;  /* 0x000000ff0000720c */ /* 0x000fda0003f05270 */
[----:B------:R-:W-:Y:S05]  /*13690*/  @!P0 BRA `(.L_x_270) ;  /* 0x0000277000008947 */ /* 0x000fea0003800000 */
[----:B------:R-:W2:Y:S04]  /*136a0*/  LDL R9, [R1+0x14] ;  /* 0x0000140001097983 */ /* 0x000ea80000100800 */
[----:B------:R-:W3:Y:S04]  /*136b0*/  LDL R7, [R1+0x18] ;  /* 0x0000180001077983 */ /* 0x000ee80000100800 */
[----:B------:R-:W4:Y:S04]  /*136c0*/  LDL R6, [R1+0x20] ;  /* 0x0000200001067983 */ /* 0x000f280000100800 */
[----:B------:R-:W4:Y:S04]  /*136d0*/  LDL R11, [R1+0x1c] ;  /* 0x00001c00010b7983 */ /* 0x000f280000100800 */
[----:B------:R-:W4:Y:S01]  /*136e0*/  LDL R8, [R1+0x10] ;  /* 0x0000100001087983 */ /* 0x000f220000100800 */
[----:B------:R-:W-:Y:S01]  /*136f0*/  WARPSYNC 0xffffffff ;  /* 0xffffffff00007948 */ /* 0x000fe20003800000 */
[----:B------:R-:W-:-:S02]  /*13700*/  F2FP.BF16.PACK_AB R0, R137, R136 ;  /* 0x000000888900723e */ /* 0x000fc400000010ff */
[----:B------:R-:W-:Y:S01]  /*13710*/  BAR.SYNC.DEFER_BLOCKING 0x1, 0x80 ;  /* 0x0042000000007b1d */ /* 0x000fe20000010000 */
[----:B------:R-:W-:Y:S02]  /*13720*/  F2FP.BF16.PACK_AB R3, R173, R172 ;  /* 0x000000acad03723e */ /* 0x000fe400000010ff */
[----:B------:R-:W-:Y:S02]  /*13730*/  F2FP.BF16.PACK_AB R2, R133, R132 ;  /* 0x000000848502723e */ /* 0x000fe400000010ff */
[----:B------:R-:W-:Y:S02]  /*13740*/  F2FP.BF16.PACK_AB R4, R77, R76 ;  /* 0x0000004c4d04723e */ /* 0x000fe400000010ff */
[----:B------:R-:W-:Y:S02]  /*13750*/  F2FP.BF16.PACK_AB R5, R75, R74 ;  /* 0x0000004a4b05723e */ /* 0x000fe400000010ff */
[----:B------:R-:W-:-:S04]  /*13760*/  ISETP.NE.U32.AND P0, PT, RZ, c[0x0][0x508], PT ;  /* 0x00014200ff007a0c */ /* 0x000fc80003f05070 */
[----:B------:R-:W-:Y:S02]  /*13770*/  ISETP.NE.AND.EX P1, PT, RZ, c[0x0][0x50c], PT, P0 ;  /* 0x00014300ff007a0c */ /* 0x000fe40003f25300 */
[----:B------:R-:W-:-:S04]  /*13780*/  ISETP.NE.U32.AND P2, PT, RZ, c[0x0][0x500], PT ;  /* 0x00014000ff007a0c */ /* 0x000fc80003f45070 */
[----:B------:R-:W-:Y:S01]  /*13790*/  ISETP.NE.AND.EX P2, PT, RZ, c[0x0][0x504], PT, P2 ;  /* 0x00014100ff007a0c */ /* 0x000fe20003f45320 */
[----:B------:R-:W-:Y:S01]  /*137a0*/  IMAD.MOV.U32 R10, RZ, RZ, c[0x0][0x388] ;  /* 0x0000e200ff0a7624 */ /* 0x000fe200078e00ff */
        /* <DEDUP_REMOVED lines=8> */
[----:B------:R3:W-:Y:S01]  /*13830*/  STS [R9+0x1280], R2 ;  /* 0x0012800209007388 */ /* 0x0007e20000000800 */
[----:B-1----:R-:W-:Y:S02]  /*13840*/  F2FP.BF16.PACK_AB R0, R43, R42 ;  /* 0x0000002a2b00723e */ /* 0x002fe400000010ff */
[----:B--2---:R-:W-:-:S03]  /*13850*/  F2FP.BF16.PACK_AB R3, R129, R128 ;  /* 0x000000808103723e */ /* 0x004fc600000010ff */
[----:B------:R1:W-:Y:S01]  /*13860*/  STS [R7+0x1000], R0 ;  /* 0x0010000007007388 */ /* 0x0003e20000000800 */
[----:B---3--:R-:W-:-:S03]  /*13870*/  F2FP.BF16.PACK_AB R2, R177, R176 ;  /* 0x000000b0b102723e */ /* 0x008fc600000010ff */
[----:B------:R2:W-:Y:S04]  /*13880*/  STS [R7+0x1200], R4 ;  /* 0x0012000407007388 */ /* 0x0005e80000000800 */
[----:B----4-:R3:W-:Y:S04]  /*13890*/  STS [R6+0x80], R3 ;  /* 0x0000800306007388 */ /* 0x0107e80000000800 */
[----:B------:R4:W-:Y:S01]  /*138a0*/  STS [R6+0x280], R2 ;  /* 0x0002800206007388 */ /* 0x0009e20000000800 */
[----:B-1----:R-:W-:Y:S02]  /*138b0*/  F2FP.BF16.PACK_AB R0, R125, R124 ;  /* 0x0000007c7d00723e */ /* 0x002fe400000010ff */
[----:B--2---:R-:W-:-:S03]  /*138c0*/  F2FP.BF16.PACK_AB R4, R45, R44 ;  /* 0x0000002c2d04723e */ /* 0x004fc600000010ff */
[----:B------:R1:W-:Y:S01]  /*138d0*/  STS [R11], R0 ;  /* 0x000000000b007388 */ /* 0x0003e20000000800 */
[----:B---3--:R-:W-:Y:S02]  /*138e0*/  F2FP.BF16.PACK_AB R3, R101, R100 ;  /* 0x000000646503723e */ /* 0x008fe400000010ff */
[----:B----4-:R-:W-:-:S03]  /*138f0*/  F2FP.BF16.PACK_AB R2, R73, R72 ;  /* 0x000000484902723e */ /* 0x010fc600000010ff */
[----:B------:R2:W-:Y:S04]  /*13900*/  STS [R11+0x200], R3 ;  /* 0x000200030b007388 */ /* 0x0005e80000000800 */
[----:B------:R3:W-:Y:S04]  /*13910*/  STS [R6+0x1080], R4 ;  /* 0x0010800406007388 */ /* 0x0007e80000000800 */
[----:B------:R4:W-:Y:S01]  /*13920*/  STS [R6+0x1280], R2 ;  /* 0x0012800206007388 */ /* 0x0009e20000000800 */
[----:B-1----:R-:W-:-:S05]  /*13930*/  F2FP.BF16.PACK_AB R0, R47, R46 ;  /* 0x0000002e2f00723e */ /* 0x002fca00000010ff */
[----:B------:R1:W-:Y:S01]  /*13940*/  STS [R11+0x1000], R0 ;  /* 0x001000000b007388 */ /* 0x0003e20000000800 */
[----:B--2---:R-:W-:Y:S02]  /*13950*/  F2FP.BF16.PACK_AB R3, R165, R164 ;  /* 0x000000a4a503723e */ /* 0x004fe400000010ff */
        /* <DEDUP_REMOVED lines=19> */
[----:B------:R3:W-:Y:S01]  /*13a90*/  STS [R6+0x2080], R3 ;  /* 0x0020800306007388 */ /* 0x0007e20000000800 */
[----:B-1----:R-:W-:-:S03]  /*13aa0*/  F2FP.BF16.PACK_AB R0, R171, R170 ;  /* 0x000000aaab00723e */ /* 0x002fc600000010ff */
[----:B------:R1:W-:Y:S04]  /*13ab0*/  STS [R6+0x2280], R2 ;  /* 0x0022800206007388 */ /* 0x0003e80000000800 */
[----:B------:R4:W-:Y:S01]  /*13ac0*/  STS [R11+0x2000], R0 ;  /* 0x002000000b007388 */ /* 0x0009e20000000800 */
[----:B--2---:R-:W-:Y:S02]  /*13ad0*/  F2FP.BF16.PACK_AB R4, R53, R52 ;  /* 0x000000343504723e */ /* 0x004fe400000010ff */
[----:B---3--:R-:W-:Y:S02]  /*13ae0*/  F2FP.BF16.PACK_AB R3, R139, R138 ;  /* 0x0000008a8b03723e */ /* 0x008fe400000010ff */
[----:B-1----:R-:W-:-:S03]  /*13af0*/  F2FP.BF16.PACK_AB R2, R81, R80 ;  /* 0x000000505102723e */ /* 0x002fc600000010ff */
[----:B------:R1:W-:Y:S01]  /*13b00*/  STS [R11+0x2200], R3 ;  /* 0x002200030b007388 */ /* 0x0003e20000000800 */
[----:B----4-:R-:W-:-:S03]  /*13b10*/  F2FP.BF16.PACK_AB R0, R55, R54 ;  /* 0x000000363700723e */ /* 0x010fc600000010ff */
[----:B------:R2:W-:Y:S04]  /*13b20*/  STS [R6+0x3080], R4 ;  /* 0x0030800406007388 */ /* 0x0005e80000000800 */
[----:B------:R3:W-:Y:S04]  /*13b30*/  STS [R6+0x3280], R2 ;  /* 0x0032800206007388 */ /* 0x0007e80000000800 */
[----:B------:R4:W-:Y:S04]  /*13b40*/  STS [R11+0x3000], R0 ;  /* 0x003000000b007388 */ /* 0x0009e80000000800 */
[----:B------:R-:W-:Y:S01]  /*13b50*/  STS [R11+0x3200], R5 ;  /* 0x003200050b007388 */ /* 0x000fe20000000800 */
[----:B-1----:R-:W-:-:S02]  /*13b60*/  F2FP.BF16.PACK_AB R3, R183, R182 ;  /* 0x000000b6b703723e */ /* 0x002fc400000010ff */
[----:B--2---:R-:W-:Y:S02]  /*13b70*/  F2FP.BF16.PACK_AB R4, R113, R112 ;  /* 0x000000707104723e */ /* 0x004fe400000010ff */
[----:B---3--:R-:W-:-:S03]  /*13b80*/  F2FP.BF16.PACK_AB R2, R179, R178 ;  /* 0x000000b2b302723e */ /* 0x008fc600000010ff */
[----:B------:R1:W-:Y:S01]  /*13b90*/  STS [R9+0x4080], R4 ;  /* 0x0040800409007388 */ /* 0x0003e20000000800 */
[----:B----4-:R-:W-:-:S03]  /*13ba0*/  F2FP.BF16.PACK_AB R0, R181, R180 ;  /* 0x000000b4b500723e */ /* 0x010fc600000010ff */
[----:B------:R2:W-:Y:S04]  /*13bb0*/  STS [R9+0x4280], R3 ;  /* 0x0042800309007388 */ /* 0x0005e80000000800 */
[----:B------:R3:W-:Y:S04]  /*13bc0*/  STS [R7+0x4000], R2 ;  /* 0x0040000207007388 */ /* 0x0007e80000000800 */
[----:B------:R4:W-:Y:S01]  /*13bd0*/  STS [R7+0x4200], R0 ;  /* 0x0042000007007388 */ /* 0x0009e20000000800 */
[----:B-1----:R-:W-:Y:S02]  /*13be0*/  F2FP.BF16.PACK_AB R4, R69, R68 ;  /* 0x000000444504723e */ /* 0x002fe400000010ff */
[----:B--2---:R-:W-:-:S03]  /*13bf0*/  F2FP.BF16.PACK_AB R3, R71, R70 ;  /* 0x000000464703723e */ /* 0x004fc600000010ff */
[----:B------:R-:W-:Y:S01]  /*13c00*/  STS [R9+0x5080], R4 ;  /* 0x0050800409007388 */ /* 0x000fe20000000800 */
[----:B---3--:R-:W-:-:S03]  /*13c10*/  F2FP.BF16.PACK_AB R2, R61, R60 ;  /* 0x0000003c3d02723e */ /* 0x008fc600000010ff */
[----:B------:R1:W-:Y:S01]  /*13c20*/  STS [R9+0x5280], R3 ;  /* 0x0052800309007388 */ /* 0x0003e20000000800 */
[----:B----4-:R-:W-:-:S03]  /*13c30*/  F2FP.BF16.PACK_AB R0, R63, R62 ;  /* 0x0000003e3f00723e */ /* 0x010fc600000010ff */
[----:B------:R2:W-:Y:S04]  /*13c40*/  STS [R7+0x5000], R2 ;  /* 0x0050000207007388 */ /* 0x0005e80000000800 */
[----:B------:R3:W-:Y:S01]  /*13c50*/  STS [R7+0x5200], R0 ;  /* 0x0052000007007388 */ /* 0x0007e20000000800 */
[----:B-1----:R-:W-:-:S03]  /*13c60*/  F2FP.BF16.PACK_AB R3, R97, R96 ;  /* 0x000000606103723e */ /* 0x002fc600000010ff */
[----:B------:R-:W4:Y:S01]  /*13c70*/  LDL.LU R9, [R1+0x8] ;  /* 0x0000080001097983 */ /* 0x000f220000300800 */
[----:B------:R-:W-:Y:S02]  /*13c80*/  @P1 LEA R4, P0, R249, c[0x0][0x508], 0x2 ;  /* 0x00014200f9041a11 */ /* 0x000fe400078010ff */
[----:B--2---:R-:W-:Y:S01]  /*13c90*/  F2FP.BF16.PACK_AB R2, R99, R98 ;  /* 0x000000626302723e */ /* 0x004fe200000010ff */
[----:B------:R1:W-:Y:S01]  /*13ca0*/  STS [R6+0x4080], R3 ;  /* 0x0040800306007388 */ /* 0x0003e20000000800 */
[----:B------:R-:W-:Y:S02]  /*13cb0*/  @P1 LEA.HI.X R5, R249, c[0x0][0x50c], R8, 0x2, P0 ;  /* 0x00014300f9051a11 */ /* 0x000fe400000f1408 */
[----:B---3--:R-:W-:Y:S01]  /*13cc0*/  F2FP.BF16.PACK_AB R0, R85, R84 ;  /* 0x000000545500723e */ /* 0x008fe200000010ff */
[----:B------:R2:W-:Y:S04]  /*13cd0*/  STS [R6+0x4280], R2 ;  /* 0x0042800206007388 */ /* 0x0005e80000000800 */
[----:B------:R3:W-:Y:S01]  /*13ce0*/  STS [R11+0x4000], R0 ;  /* 0x004000000b007388 */ /* 0x0007e20000000800 */
[----:B-1----:R-:W-:-:S02]  /*13cf0*/  F2FP.BF16.PACK_AB R3, R87, R86 ;  /* 0x000000565703723e */ /* 0x002fc400000010ff */
[----:B--2---:R-:W-:-:S03]  /*13d00*/  F2FP.BF16.PACK_AB R2, R57, R56 ;  /* 0x000000383902723e */ /* 0x004fc600000010ff */
[----:B------:R1:W-:Y:S01]  /*13d10*/  STS [R11+0x4200], R3 ;  /* 0x004200030b007388 */ /* 0x0003e20000000800 */
[----:B---3--:R-:W-:-:S03]  /*13d20*/  F2FP.BF16.PACK_AB R0, R59, R58 ;  /* 0x0000003a3b00723e */ /* 0x008fc600000010ff */
[----:B------:R2:W-:Y:S04]  /*13d30*/  STS [R6+0x5080], R2 ;  /* 0x0050800206007388 */ /* 0x0005e80000000800 */
[----:B------:R3:W-:Y:S01]  /*13d40*/  STS [R6+0x5280], R0 ;  /* 0x0052800006007388 */ /* 0x0007e20000000800 */
[----:B-1----:R-:W-:Y:S01]  /*13d50*/  F2FP.BF16.PACK_AB R3, R37, R36 ;  /* 0x000000242503723e */ /* 0x002fe200000010ff */
[----:B--2---:R-:W-:-:S04]  /*13d60*/  IMAD.MOV.U32 R2, RZ, RZ, RZ ;  /* 0x000000ffff027224 */ /* 0x004fc800078e00ff */
[----:B------:R-:W-:Y:S01]  /*13d70*/  STS [R11+0x5000], R3 ;  /* 0x005000030b007388 */ /* 0x000fe20000000800 */
[----:B---3--:R-:W-:Y:S01]  /*13d80*/  F2FP.BF16.PACK_AB R0, R39, R38 ;  /* 0x000000262700723e */ /* 0x008fe200000010ff */
[----:B------:R-:W-:-:S04]  /*13d90*/  IMAD.MOV.U32 R6, RZ, RZ, 0x4 ;  /* 0x00000004ff067424 */ /* 0x000fc800078e00ff */
[----:B------:R1:W-:Y:S01]  /*13da0*/  STS [R11+0x5200], R0 ;  /* 0x005200000b007388 */ /* 0x0003e20000000800 */
[----:B------:R-:W-:-:S03]  /*13db0*/  IMAD.WIDE R6, R249, R6, c[0x0][0x500] ;  /* 0x00014000f9067625 */ /* 0x000fc600078e0206 */
[----:B------:R-:W-:Y:S06]  /*13dc0*/  BAR.SYNC.DEFER_BLOCKING 0x1, 0x80 ;  /* 0x0042000000007b1d */ /* 0x000fec0000010000 */
[----:B------:R2:W5:Y:S04]  /*13dd0*/  @P1 LDG.E R10, [R4.64] ;  /* 0x00000006040a1981 */ /* 0x000568000c1e1900 */
[----:B------:R2:W5:Y:S01]  /*13de0*/  @P2 LDG.E R2, [R6.64] ;  /* 0x0000000606022981 */ /* 0x000562000c1e1900 */
[----:B----4-:R-:W-:-:S04]  /*13df0*/  ISETP.NE.AND P0, PT, R9, RZ, PT ;  /* 0x000000ff0900720c */ /* 0x010fc80003f05270 */
[----:B-1----:R-:W-:Y:S01]  /*13e00*/  SEL R0, R9, c[0x0][0x3d4], P0 ;  /* 0x0000f50009007a07 */ /* 0x002fe20000000000 */
[----:B------:R-:W-:Y:S05]  /*13e10*/  @P1 BRA `(.L_x_271) ;  /* 0x0000004000001947 */ /* 0x000fea0003800000 */
[----:B--2---:R-:W-:Y:S05]  /*13e20*/  @!P2 BRA `(.L_x_271) ;  /* 0x000000300000a947 */ /* 0x004fea0003800000 */
[----:B-----5:R1:W2:Y:S04]  /*13e30*/  LDG.E R10, [R6.64] ;  /* 0x00000006060a7981 */ /* 0x0202a8000c1e1900 */
[----:B-1----:R-:W2:Y:S02]  /*13e40*/  LDG.E R6, [R6.64+0x4] ;  /* 0x0000040606067981 */ /* 0x002ea4000c1e1900 */
[----:B--2---:R-:W-:Y:S02]  /*13e50*/  IADD3 R10, -R10, R6, RZ ;  /* 0x000000060a0a7210 */ /* 0x004fe40007ffe1ff */
.L_x_271:
[----:B--2---:R-:W2:Y:S04]  /*13e60*/  LDL R3, [R1+0x84] ;  /* 0x0000840001037983 */ /* 0x004ea80000100800 */
[----:B------:R-:W2:Y:S04]  /*13e70*/  LDL R79, [R1+0x4] ;  /* 0x00000400014f7983 */ /* 0x000ea80000100800 */
[----:B------:R-:W3:Y:S04]  /*13e80*/  LDL R13, [R1+0x3c] ;  /* 0x00003c00010d7983 */ /* 0x000ee80000100800 */
[----:B------:R-:W4:Y:S04]  /*13e90*/  LDL R25, [R1+0x80] ;  /* 0x0000800001197983 */ /* 0x000f280000100800 */
[----:B------:R-:W4:Y:S01]  /*13ea0*/  LDL.LU R24, [R1+0x2c] ;  /* 0x00002c0001187983 */ /* 0x000f220000300800 */
[----:B------:R-:W-:Y:S01]  /*13eb0*/  IMAD.MOV.U32 R11, RZ, RZ, 0x368 ;  /* 0x00000368ff0b7424 */ /* 0x000fe200078e00ff */
[----:B------:R-:W-:-:S04]  /*13ec0*/  ISETP.GT.AND P2, PT, R0, 0x1, PT ;  /* 0x000000010000780c */ /* 0x000fc80003f44270 */
[----:B------:R-:W-:-:S04]  /*13ed0*/  SEL R11, R11, 0x328, P2 ;  /* 0x000003280b0b7807 */ /* 0x000fc80001000000 */
[----:B------:R-:W1:Y:S08]  /*13ee0*/  LDC.64 R6, c[0x0][R11+0x170] ;  /* 0x00005c000b067b82 */ /* 0x000e700000000a00 */
[----:B------:R-:W1:Y:S08]  /*13ef0*/  LDC.64 R14, c[0x0][R11+0x168] ;  /* 0x00005a000b0e7b82 */ /* 0x000e700000000a00 */
[----:B------:R1:W2:Y:S08]  /*13f00*/  LDC.64 R18, c[0x0][R11+0x178] ;  /* 0x00005e000b127b82 */ /* 0x0002b00000000a00 */
[----:B------:R1:W2:Y:S01]  /*13f10*/  LDC.64 R16, c[0x0][R11+0x160] ;  /* 0x000058000b107b82 */ /* 0x0002a20000000a00 */
[----:B------:R-:W-:Y:S01]  /*13f20*/  ISETP.NE.U32.AND P0, PT, RZ, c[0x0][0x500], PT ;  /* 0x00014000ff007a0c */ /* 0x000fe20003f05070 */
[----:B------:R-:W-:-:S03]  /*13f30*/  IMAD.MOV.U32 R0, RZ, RZ, c[0x0][0x4e8] ;  /* 0x00013a00ff007624 */ /* 0x000fc600078e00ff */
[----:B------:R-:W-:Y:S02]  /*13f40*/  ISETP.NE.AND.EX P0, PT, RZ, c[0x0][0x504], PT, P0 ;  /* 0x00014100ff007a0c */ /* 0x000fe40003f05300 */
[----:B------:R-:W-:Y:S02]  /*13f50*/  ISETP.NE.AND P5, PT, R0, 0x1, PT ;  /* 0x000000010000780c */ /* 0x000fe40003fa5270 */
[----:B------:R-:W-:Y:S02]  /*13f60*/  SEL R0, R249, RZ, !P0 ;  /* 0x000000fff9007207 */ /* 0x000fe40004000000 */
[----:B------:R-:W-:Y:S01]  /*13f70*/  SEL R5, R8, RZ, !P0 ;  /* 0x000000ff08057207 */ /* 0x000fe20004000000 */
[----:B------:R-:W1:Y:S02]  /*13f80*/  S2R R26, SR_TID.X ;  /* 0x00000000001a7919 */ /* 0x000e640000002100 */
[----:B-1----:R-:W-:-:S04]  /*13f90*/  IMAD R4, R7, R0, RZ ;  /* 0x0000000007047224 */ /* 0x002fc800078e02ff */
[C---:B------:R-:W-:Y:S02]  /*13fa0*/  IMAD R12, R6.reuse, R5, R4 ;  /* 0x00000005060c7224 */ /* 0x040fe400078e0204 */
[----:B------:R-:W-:-:S04]  /*13fb0*/  IMAD.WIDE.U32 R6, R6, R0, RZ ;  /* 0x0000000006067225 */ /* 0x000fc800078e00ff */
[----:B------:R-:W-:-:S04]  /*13fc0*/  IMAD.WIDE.U32 R8, R14, R251, RZ ;  /* 0x000000fb0e087225 */ /* 0x000fc800078e00ff */
[----:B------:R-:W-:Y:S01]  /*13fd0*/  IMAD R11, R15, R251, RZ ;  /* 0x000000fb0f0b7224 */ /* 0x000fe200078e02ff */
[----:B-----5:R-:W-:Y:S01]  /*13fe0*/  SHF.R.S32.HI R14, RZ, 0x1f, R2 ;  /* 0x0000001fff0e7819 */ /* 0x020fe20000011402 */
[----:B------:R-:W-:Y:S01]  /*13ff0*/  IMAD.IADD R12, R7, 0x1, R12 ;  /* 0x00000001070c7824 */ /* 0x000fe200078e020c */
[----:B------:R-:W-:-:S04]  /*14000*/  SHF.R.S32.HI R15, RZ, 0x1f, R26 ;  /* 0x0000001fff0f7819 */ /* 0x000fc8000001141a */
[----:B------:R-:W-:-:S04]  /*14010*/  LEA.HI R15, R15, R26, RZ, 0x5 ;  /* 0x0000001a0f0f7211 */ /* 0x000fc800078f28ff */
[----:B------:R-:W-:-:S05]  /*14020*/  LOP3.LUT R15, R15, 0xffffffe0, RZ, 0xc0, !PT ;  /* 0xffffffe00f0f7812 */ /* 0x000fca00078ec0ff */
[----:B------:R-:W-:Y:S02]  /*14030*/  IMAD.IADD R15, R26, 0x1, -R15 ;  /* 0x000000011a0f7824 */ /* 0x000fe400078e0a0f */
[----:B--2---:R-:W-:-:S04]  /*14040*/  IMAD R3, R79, 0x80, R3 ;  /* 0x000000804f037824 */ /* 0x004fc800078e0203 */
[----:B------:R-:W-:-:S04]  /*14050*/  @P5 IMAD.HI.U32 R5, R3, c[0x0][0x4ec], RZ ;  /* 0x00013b0003055a27 */ /* 0x000fc800078e00ff */
[----:B------:R-:W-:Y:S01]  /*14060*/  IMAD.MOV.U32 R4, RZ, RZ, R3 ;  /* 0x000000ffff047224 */ /* 0x000fe200078e0003 */
[----:B------:R-:W-:Y:S02]  /*14070*/  @P5 SHF.R.U32.HI R4, RZ, c[0x0][0x4f0], R5 ;  /* 0x00013c00ff045a19 */ /* 0x000fe40000011605 */
[----:B---3--:R-:W-:Y:S02]  /*14080*/  SEL R5, R13, RZ, P2 ;  /* 0x000000ff0d057207 */ /* 0x008fe40001000000 */
[----:B------:R-:W-:Y:S01]  /*14090*/  IADD3 R13, P1, P0, R6, R8, R2 ;  /* 0x00000008060d7210 */ /* 0x000fe2000783e002 */
[----:B------:R-:W-:Y:S02]  /*140a0*/  IMAD.IADD R8, R9, 0x1, R11 ;  /* 0x0000000109087824 */ /* 0x000fe400078e020b */
[----:B------:R-:W-:Y:S02]  /*140b0*/  IMAD.MOV R9, RZ, RZ, -R4 ;  /* 0x000000ffff097224 */ /* 0x000fe400078e0a04 */
[----:B------:R-:W-:-:S02]  /*140c0*/  IMAD R11, R19, R5, RZ ;  /* 0x00000005130b7224 */ /* 0x000fc400078e02ff */
        /* <DEDUP_REMOVED lines=13> */
[----:B------:R-:W-:Y:S01]  /*141a0*/  IMAD.MOV.U32 R7, RZ, RZ, c[0x0][0x4ac] ;  /* 0x00012b00ff077624 */ /* 0x000fe200078e00ff */
[----:B------:R-:W-:Y:S01]  /*141b0*/  LEA R6, P0, R4, R6, 0x2 ;  /* 0x0000000604067211 */ /* 0x000fe200078010ff */
[----:B------:R-:W-:-:S03]  /*141c0*/  IMAD.IADD R5, R5, 0x1, R8 ;  /* 0x0000000105057824 */ /* 0x000fc600078e0208 */
[----:B------:R-:W-:-:S04]  /*141d0*/  SEL R7, R7, c[0x0][0x454], P2 ;  /* 0x0001150007077a07 */ /* 0x000fc80001000000 */
[----:B------:R-:W-:Y:S01]  /*141e0*/  LEA.HI.X R5, R4, R7, R5, 0x2, P0 ;  /* 0x0000000704057211 */ /* 0x000fe200000f1405 */
[----:B------:R-:W-:Y:S01]  /*141f0*/  IMAD R4, R10, c[0x0][0x4e8], RZ ;  /* 0x00013a000a047a24 */ /* 0x000fe200078e02ff */
[----:B------:R-:W-:Y:S04]  /*14200*/  SHFL.IDX PT, R12, R6, RZ, 0x1c1f ;  /* 0x001c1fff060c7589 */ /* 0x000fe800000e0000 */
[----:B------:R-:W1:Y:S04]  /*14210*/  SHFL.IDX PT, R13, R5, RZ, 0x1c1f ;  /* 0x001c1fff050d7589 */ /* 0x000e6800000e0000 */
[----:B------:R-:W-:Y:S04]  /*14220*/  SHFL.IDX PT, R10, R6, 0x1, 0x1c1f ;  /* 0x003c1f00060a7f89 */ /* 0x000fe800000e0000 */
[----:B------:R-:W2:Y:S04]  /*14230*/  SHFL.IDX PT, R11, R5, 0x1, 0x1c1f ;  /* 0x003c1f00050b7f89 */ /* 0x000ea800000e0000 */
[----:B------:R-:W-:Y:S04]  /*14240*/  SHFL.IDX PT, R9, R5, 0x2, 0x1c1f ;  /* 0x005c1f0005097f89 */ /* 0x000fe800000e0000 */
[----:B------:R4:W-:Y:S01]  /*14250*/  SHFL.IDX PT, R7, R5, 0x3, 0x1c1f ;  /* 0x007c1f0005077f89 */ /* 0x0009e200000e0000 */
[----:B------:R-:W-:-:S03]  /*14260*/  LOP3.LUT P0, RZ, R15, 0x3, RZ, 0xc0, !PT ;  /* 0x000000030fff7812 */ /* 0x000fc6000780c0ff */
[----:B------:R-:W3:Y:S01]  /*14270*/  SHFL.IDX PT, R8, R6, 0x2, 0x1c1f ;  /* 0x005c1f0006087f89 */ /* 0x000ee200000e0000 */
[----:B----4-:R-:W-:-:S05]  /*14280*/  IMAD R5, R79, 0x80, R25 ;  /* 0x000000804f057824 */ /* 0x010fca00078e0219 */
[C---:B------:R-:W-:Y:S02]  /*14290*/  IADD3 R17, R5.reuse, 0x8, RZ ;  /* 0x0000000805117810 */ /* 0x040fe40007ffe0ff */
[CC--:B------:R-:W-:Y:S02]  /*142a0*/  ISETP.GE.OR P4, PT, R5.reuse, R4.reuse, P0 ;  /* 0x000000040500720c */ /* 0x0c0fe40000786670 */
[----:B------:R-:W-:Y:S02]  /*142b0*/  IADD3 R16, R5, 0x40, RZ ;  /* 0x0000004005107810 */ /* 0x000fe40007ffe0ff */
[-C--:B------:R-:W-:Y:S02]  /*142c0*/  ISETP.GE.OR P3, PT, R17, R4.reuse, P0 ;  /* 0x000000041100720c */ /* 0x080fe40000766670 */
[----:B------:R-:W-:Y:S02]  /*142d0*/  ISETP.GE.OR P1, PT, R16, R4, P0 ;  /* 0x000000041000720c */ /* 0x000fe40000726670 */
[----:B------:R-:W-:-:S05]  /*142e0*/  IADD3 R15, R5, 0x48, RZ ;  /* 0x00000048050f7810 */ /* 0x000fca0007ffe0ff */
[----:B-1----:R-:W-:Y:S04]  /*142f0*/  @!P4 ST.E [R12.64], R21 ;  /* 0x000000150c00c985 */ /* 0x002fe8000c101906 */
[----:B--2---:R-:W-:Y:S01]  /*14300*/  @!P3 ST.E [R10.64], R22 ;  /* 0x000000160a00b985 */ /* 0x004fe2000c101906 */
[----:B------:R-:W-:-:S03]  /*14310*/  ISETP.GE.AND P3, PT, R16, R4, PT ;  /* 0x000000041000720c */ /* 0x000fc60003f66270 */
[----:B---3--:R-:W-:Y:S01]  /*14320*/  @!P1 ST.E [R8.64], R23 ;  /* 0x0000001708009985 */ /* 0x008fe2000c101906 */
[----:B------:R-:W-:Y:S02]  /*14330*/  ISETP.GE.AND P1, PT, R15, R4, PT ;  /* 0x000000040f00720c */ /* 0x000fe40003f26270 */
[----:B------:R-:W-:-:S04]  /*14340*/  LOP3.LUT R24, R24, 0xfffffffd, RZ, 0xc0, !PT ;  /* 0xfffffffd18187812 */ /* 0x000fc800078ec0ff */
[----:B------:R-:W-:-:S04]  /*14350*/  LOP3.LUT R24, R24, 0xfffffffe, RZ, 0xc0, !PT ;  /* 0xfffffffe18187812 */ /* 0x000fc800078ec0ff */
[----:B------:R-:W-:Y:S01]  /*14360*/  @P3 LOP3.LUT R24, R24, 0x1, RZ, 0xfc, !PT ;  /* 0x0000000118183812 */ /* 0x000fe200078efcff */
[----:B------:R-:W1:Y:S03]  /*14370*/  SHFL.IDX PT, R6, R6, 0x3, 0x1c1f ;  /* 0x007c1f0006067f89 */ /* 0x000e6600000e0000 */
[----:B------:R-:W-:-:S05]  /*14380*/  @P1 LOP3.LUT R24, R24, 0x2, RZ, 0xfc, !PT ;  /* 0x0000000218181812 */ /* 0x000fca00078efcff */
[----:B------:R2:W-:Y:S01]  /*14390*/  STL [R1+0x2c], R24 ;  /* 0x00002c1801007387 */ /* 0x0005e20000100800 */
[-C--:B------:R-:W-:Y:S02]  /*143a0*/  ISETP.GE.OR P0, PT, R15, R4.reuse, P0 ;  /* 0x000000040f00720c */ /* 0x080fe40000706670 */
[----:B------:R-:W-:-:S11]  /*143b0*/  ISETP.GE.AND P6, PT, R17, R4, PT ;  /* 0x000000041100720c */ /* 0x000fd60003fc6270 */
[----:B-1----:R2:W-:Y:S01]  /*143c0*/  @!P0 ST.E [R6.64], R20 ;  /* 0x0000001406008985 */ /* 0x0025e2000c101906 */
[----:B------:R-:W-:Y:S01]  /*143d0*/  ISETP.GE.AND P0, PT, R5, R4, PT ;  /* 0x000000040500720c */ /* 0x000fe20003f06270 */
[----:B------:R-:W-:Y:S05]  /*143e0*/  @P2 BRA `(.L_x_272) ;  /* 0x000008b000002947 */ /* 0x000fea0003800000 */
[----:B------:R-:W1:Y:S01]  /*143f0*/  S2R R25, SR_TID.X ;  /* 0x0000000000197919 */ /* 0x000e620000002100 */
[----:B------:R-:W-:Y:S01]  /*14400*/  IMAD R14, R14, c[0x0][0x3a0], RZ ;  /* 0x0000e8000e0e7a24 */ /* 0x000fe200078e02ff */
[----:B------:R-:W-:Y:S01]  /*14410*/  LEA R11, R79, R238, 0x7 ;  /* 0x000000ee4f0b7211 */ /* 0x000fe200078e38ff */
[----:B--2---:R-:W-:-:S04]  /*14420*/  IMAD.WIDE.U32 R6, R2, c[0x0][0x3a0], RZ ;  /* 0x0000e80002067a25 */ /* 0x004fc800078e00ff */
[----:B------:R-:W-:-:S05]  /*14430*/  IMAD R2, R2, c[0x0][0x3a4], R14 ;  /* 0x0000e90002027a24 */ /* 0x000fca00078e020e */
[----:B------:R-:W-:Y:S02]  /*14440*/  IADD3 R3, R7, R2, RZ ;  /* 0x0000000207037210 */ /* 0x000fe40007ffe0ff */
[----:B------:R-:W-:-:S05]  /*14450*/  MOV R2, R6 ;  /* 0x0000000600027202 */ /* 0x000fca0000000f00 */
[----:B------:R-:W-:Y:S01]  /*14460*/  IMAD.WIDE.U32 R6, R251, c[0x0][0x3e8], R2 ;  /* 0x0000fa00fb067a25 */ /* 0x000fe200078e0002 */
[----:B------:R-:W-:-:S03]  /*14470*/  SHF.R.S32.HI R3, RZ, 0x1f, R0 ;  /* 0x0000001fff037819 */ /* 0x000fc60000011400 */
[----:B------:R-:W-:Y:S01]  /*14480*/  IMAD R7, R251, c[0x0][0x3ec], R7 ;  /* 0x0000fb00fb077a24 */ /* 0x000fe200078e0207 */
[----:B-1----:R-:W-:Y:S01]  /*14490*/  SHF.R.S32.HI R24, RZ, 0x1f, R25 ;  /* 0x0000001fff187819 */ /* 0x002fe20000011419 */
[----:B------:R-:W-:Y:S01]  /*144a0*/  IMAD R8, R3, c[0x0][0x3f0], RZ ;  /* 0x0000fc0003087a24 */ /* 0x000fe200078e02ff */
[----:B------:R-:W-:Y:S01]  /*144b0*/  SHF.L.U32 R3, R236, 0x1, RZ ;  /* 0x00000001ec037819 */ /* 0x000fe200000006ff */
[----:B------:R-:W-:Y:S01]  /*144c0*/  IMAD.WIDE.U32 R6, R0, c[0x0][0x3f0], R6 ;  /* 0x0000fc0000067a25 */ /* 0x000fe200078e0006 */
[----:B------:R-:W-:-:S03]  /*144d0*/  LEA.HI R24, R24, R25, RZ, 0x2 ;  /* 0x0000001918187211 */ /* 0x000fc600078f10ff */
[----:B------:R-:W1:Y:S01]  /*144e0*/  LDS.128 R36, [R3+0x880] ;  /* 0x0008800003247984 */ /* 0x000e620000000c00 */
[----:B------:R-:W-:-:S03]  /*144f0*/  LOP3.LUT R24, R24, 0xfffffffc, RZ, 0xc0, !PT ;  /* 0xfffffffc18187812 */ /* 0x000fc600078ec0ff */
[----:B------:R-:W2:Y:S01]  /*14500*/  LDS.128 R48, [R3+0x1080] ;  /* 0x0010800003307984 */ /* 0x000ea20000000c00 */
[----:B------:R-:W-:-:S03]  /*14510*/  IADD3 R24, -R24, R25, RZ ;  /* 0x0000001918187210 */ /* 0x000fc60007ffe1ff */
[----:B------:R-:W3:Y:S01]  /*14520*/  LDS.128 R60, [R3+0x1880] ;  /* 0x00188000033c7984 */ /* 0x000ee20000000c00 */
[----:B------:R-:W-:-:S03]  /*14530*/  LEA R5, R24, R238, 0x5 ;  /* 0x000000ee18057211 */ /* 0x000fc600078e28ff */
[----:B------:R-:W4:Y:S01]  /*14540*/  LDS.128 R24, [R3+0x80] ;  /* 0x0000800003187984 */ /* 0x000f220000000c00 */
[----:B------:R-:W-:-:S03]  /*14550*/  LEA R5, R79, R5, 0x7 ;  /* 0x000000054f057211 */ /* 0x000fc600078e38ff */
[----:B------:R-:W1:Y:S02]  /*14560*/  LDS.128 R20, [R3+0x2080] ;  /* 0x0020800003147984 */ /* 0x000e640000000c00 */
[----:B------:R-:W-:Y:S02]  /*14570*/  @P5 IMAD.HI.U32 R9, R5, c[0x0][0x4ec], RZ ;  /* 0x00013b0005095a27 */ /* 0x000fe400078e00ff */
[----:B------:R-:W1:Y:S02]  /*14580*/  LDS.128 R32, [R3+0x2880] ;  /* 0x0028800003207984 */ /* 0x000e640000000c00 */
[----:B------:R-:W-:Y:S01]  /*14590*/  IMAD.MOV.U32 R2, RZ, RZ, R5 ;  /* 0x000000ffff027224 */ /* 0x000fe200078e0005 */
[----:B------:R-:W-:Y:S01]  /*145a0*/  @P5 SHF.R.U32.HI R2, RZ, c[0x0][0x4f0], R9 ;  /* 0x00013c00ff025a19 */ /* 0x000fe20000011609 */
[----:B------:R-:W-:Y:S01]  /*145b0*/  IMAD R9, R0, c[0x0][0x3f4], R8 ;  /* 0x0000fd0000097a24 */ /* 0x000fe200078e0208 */
[----:B------:R-:W1:Y:S02]  /*145c0*/  LDS.128 R44, [R3+0x3080] ;  /* 0x00308000032c7984 */ /* 0x000e640000000c00 */
[----:B------:R-:W-:Y:S01]  /*145d0*/  SHF.R.S32.HI R8, RZ, 0x1f, R2 ;  /* 0x0000001fff087819 */ /* 0x000fe20000011402 */
[----:B------:R-:W-:Y:S01]  /*145e0*/  IMAD.IADD R7, R7, 0x1, R9 ;  /* 0x0000000107077824 */ /* 0x000fe200078e0209 */
[----:B------:R-:W-:Y:S01]  /*145f0*/  IADD3 R0, -R2, RZ, RZ ;  /* 0x000000ff02007210 */ /* 0x000fe20007ffe1ff */
[----:B------:R-:W1:Y:S04]  /*14600*/  LDS.128 R56, [R3+0x3880] ;  /* 0x0038800003387984 */ /* 0x000e680000000c00 */
[----:B------:R-:W1:Y:S01]  /*14610*/  LDS.128 R16, [R3+0x4080] ;  /* 0x0040800003107984 */ /* 0x000e620000000c00 */
[----:B------:R-:W-:-:S03]  /*14620*/  IMAD R0, R0, c[0x0][0x4e8], R5 ;  /* 0x00013a0000007a24 */ /* 0x000fc600078e0205 */
[----:B------:R-:W1:Y:S02]  /*14630*/  LDS.128 R28, [R3+0x4880] ;  /* 0x00488000031c7984 */ /* 0x000e640000000c00 */
[----:B------:R-:W-:Y:S02]  /*14640*/  SHF.R.S32.HI R5, RZ, 0x1f, R0 ;  /* 0x0000001fff057819 */ /* 0x000fe40000011400 */
[----:B------:R-:W1:Y:S03]  /*14650*/  LDS.128 R40, [R3+0x5080] ;  /* 0x0050800003287984 */ /* 0x000e660000000c00 */
[----:B------:R-:W-:Y:S01]  /*14660*/  IMAD R5, R5, c[0x0][0x3d8], RZ ;  /* 0x0000f60005057a24 */ /* 0x000fe200078e02ff */
        /* <DEDUP_REMOVED lines=12> */
.L_x_343:
[----:B------:R-:W-:Y:S05]  /*14730*/  BRA.DIV ~URZ, `(.L_x_274) ;  /* 0x00003a327f007947 */ /* 0x000fea000b800000 */
[----:B------:R3:W4:Y:S02]  /*14740*/  SHFL.IDX PT, R0, R13, RZ, 0x1c1f ;  /* 0x001c1fff0d007589 */ /* 0x00072400000e0000 */
.L_x_344:
        /* <DEDUP_REMOVED lines=17> */
.L_x_276:
[----:B------:R-:W-:Y:S05]  /*14860*/  BSYNC B0 ;  /* 0x0000000000007941 */ /* 0x000fea0003800000 */
.L_x_275:
[----:B------:R-:W-:Y:S05]  /*14870*/  BRA.DIV ~URZ, `(.L_x_277) ;  /* 0x000039527f007947 */ /* 0x000fea000b800000 */
[----:B--2---:R2:W1:Y:S04]  /*14880*/  SHFL.IDX PT, R10, R12, 0x1, 0x1c1f ;  /* 0x003c1f000c0a7f89 */ /* 0x00446800000e0000 */
[----:B----4-:R2:W4:Y:S02]  /*14890*/  SHFL.IDX PT, R0, R13, 0x1, 0x1c1f ;  /* 0x003c1f000d007f89 */ /* 0x01052400000e0000 */
.L_x_345:
        /* <DEDUP_REMOVED lines=18> */
.L_x_279:
[----:B------:R-:W-:Y:S05]  /*149c0*/  BSYNC B0 ;  /* 0x0000000000007941 */ /* 0x000fea0003800000 */
.L_x_278:
[----:B------:R-:W-:Y:S05]  /*149d0*/  BRA.DIV ~URZ, `(.L_x_280) ;  /* 0x000038b27f007947 */ /* 0x000fea000b800000 */
[----:B-1----:R1:W2:Y:S02]  /*149e0*/  SHFL.IDX PT, R10, R12, 0x2, 0x1c1f ;  /* 0x005c1f000c0a7f89 */ /* 0x0022a400000e0000 */
.L_x_346:
[----:B------:R-:W-:Y:S05]  /*149f0*/  BRA.DIV ~URZ, `(.L_x_281) ;  /* 0x000039027f007947 */ /* 0x000fea000b800000 */
[----:B----4-:R4:W1:Y:S02]  /*14a00*/  SHFL.IDX PT, R0, R13, 0x2, 0x1c1f ;  /* 0x005c1f000d007f89 */ /* 0x01086400000e0000 */
.L_x_347:
        /* <DEDUP_REMOVED lines=18> */
.L_x_283:
[----:B------:R-:W-:Y:S05]  /*14b30*/  BSYNC B0 ;  /* 0x0000000000007941 */ /* 0x000fea0003800000 */
.L_x_282:
[----:B------:R-:W-:Y:S05]  /*14b40*/  BRA.DIV ~URZ, `(.L_x_284) ;  /* 0x000038127f007947 */ /* 0x000fea000b800000 */
[----:B-1----:R1:W3:Y:S04]  /*14b50*/  SHFL.IDX PT, R6, R12, 0x3, 0x1c1f ;  /* 0x007c1f000c067f89 */ /* 0x0022e800000e0000 */
[----:B------:R1:W4:Y:S02]  /*14b60*/  SHFL.IDX PT, R0, R13, 0x3, 0x1c1f ;  /* 0x007c1f000d007f89 */ /* 0x00032400000e0000 */
.L_x_348:
        /* <DEDUP_REMOVED lines=19> */
.L_x_272:
[----:B--2---:R-:W2:Y:S01]  /*14ca0*/  LDL.LU R7, [R1+0x3c] ;  /* 0x00003c0001077983 */ /* 0x004ea20000300800 */
[----:B------:R-:W-:Y:S02]  /*14cb0*/  IMAD R14, R14, c[0x0][0x408], RZ ;  /* 0x000102000e0e7a24 */ /* 0x000fe400078e02ff */
[----:B------:R-:W-:-:S04]  /*14cc0*/  IMAD.WIDE.U32 R4, R2, c[0x0][0x408], RZ ;  /* 0x0001020002047a25 */ /* 0x000fc800078e00ff */
[----:B------:R-:W-:Y:S02]  /*14cd0*/  IMAD R2, R2, c[0x0][0x40c], R14 ;  /* 0x0001030002027a24 */ /* 0x000fe400078e020e */
[----:B------:R-:W-:-:S03]  /*14ce0*/  @P5 IMAD.HI.U32 R6, R3, c[0x0][0x4ec], RZ ;  /* 0x00013b0003065a27 */ /* 0x000fc600078e00ff */
[----:B------:R-:W-:Y:S02]  /*14cf0*/  IADD3 R5, R5, R2, RZ ;  /* 0x0000000205057210 */ /* 0x000fe40007ffe0ff */
[----:B------:R-:W-:-:S03]  /*14d00*/  SHF.R.S32.HI R2, RZ, 0x1f, R0 ;  /* 0x0000001fff027819 */ /* 0x000fc60000011400 */
[----:B------:R-:W-:-:S04]  /*14d10*/  IMAD.WIDE.U32 R4, R251, c[0x0][0x438], R4 ;  /* 0x00010e00fb047a25 */ /* 0x000fc800078e0004 */
[----:B------:R-:W-:Y:S02]  /*14d20*/  IMAD R2, R2, c[0x0][0x440], RZ ;  /* 0x0001100002027a24 */ /* 0x000fe400078e02ff */
[----:B------:R-:W-:Y:S02]  /*14d30*/  IMAD R5, R251, c[0x0][0x43c], R5 ;  /* 0x00010f00fb057a24 */ /* 0x000fe400078e0205 */
[C---:B------:R-:W-:Y:S02]  /*14d40*/  IMAD R2, R0.reuse, c[0x0][0x444], R2 ;  /* 0x0001110000027a24 */ /* 0x040fe400078e0202 */
[----:B------:R-:W-:Y:S01]  /*14d50*/  IMAD.WIDE.U32 R4, R0, c[0x0][0x440], R4 ;  /* 0x0001100000047a25 */ /* 0x000fe200078e0004 */
[----:B------:R-:W-:Y:S02]  /*14d60*/  MOV R0, R3 ;  /* 0x0000000300007202 */ /* 0x000fe40000000f00 */
[----:B------:R-:W-:Y:S02]  /*14d70*/  @P5 SHF.R.U32.HI R0, RZ, c[0x0][0x4f0], R6 ;  /* 0x00013c00ff005a19 */ /* 0x000fe40000011606 */
[----:B------:R-:W-:-:S02]  /*14d80*/  IADD3 R5, R5, R2, RZ ;  /* 0x0000000205057210 */ /* 0x000fc40007ffe0ff */
[----:B------:R-:W-:Y:S02]  /*14d90*/  SHF.R.S32.HI R2, RZ, 0x1f, R0 ;  /* 0x0000001fff027819 */ /* 0x000fe40000011400 */
[----:B------:R-:W-:-:S03]  /*14da0*/  IADD3 R6, -R0, RZ, RZ ;  /* 0x000000ff00067210 */ /* 0x000fc60007ffe1ff */
[----:B------:R-:W-:Y:S02]  /*14db0*/  IMAD R2, R2, c[0x0][0x430], RZ ;  /* 0x00010c0002027a24 */ /* 0x000fe400078e02ff */
[----:B------:R-:W-:Y:S02]  /*14dc0*/  IMAD R6, R6, c[0x0][0x4e8], R3 ;  /* 0x00013a0006067a24 */ /* 0x000fe400078e0203 */
[----:B--2---:R-:W-:-:S04]  /*14dd0*/  IMAD.WIDE.U32 R4, R7, c[0x0][0x448], R4 ;  /* 0x0001120007047a25 */ /* 0x004fc800078e0004 */
[----:B------:R-:W-:Y:S02]  /*14de0*/  IMAD R5, R7, c[0x0][0x44c], R5 ;  /* 0x0001130007057a24 */ /* 0x000fe400078e0205 */
[C---:B------:R-:W-:Y:S02]  /*14df0*/  IMAD R7, R0.reuse, c[0x0][0x434], R2 ;  /* 0x00010d0000077a24 */ /* 0x040fe400078e0202 */
        /* <DEDUP_REMOVED lines=11> */
.L_x_349:
[----:B------:R-:W-:Y:S05]  /*14eb0*/  BRA.DIV ~URZ, `(.L_x_287) ;  /* 0x000035d27f007947 */ /* 0x000fea000b800000 */
[----:B------:R3:W4:Y:S02]  /*14ec0*/  SHFL.IDX PT, R0, R24, RZ, 0x1c1f ;  /* 0x001c1fff18007589 */ /* 0x00072400000e0000 */
.L_x_350:
[C---:B------:R-:W-:Y:S01]  /*14ed0*/  IADD3 R16, R252.reuse, 0x20, RZ ;  /* 0x00000020fc107810 */ /* 0x040fe20007ffe0ff */
[----:B------:R-:W-:Y:S01]  /*14ee0*/  BSSY B0, `(.L_x_288) ;  /* 0x0000048000007945 */ /* 0x000fe20003800000 */
[C---:B------:R-:W-:Y:S02]  /*14ef0*/  IADD3 R15, R252.reuse, 0x28, RZ ;  /* 0x00000028fc0f7810 */ /* 0x040fe40007ffe0ff */
[C---:B------:R-:W-:Y:S02]  /*14f00*/  IADD3 R14, R252.reuse, 0x30, RZ ;  /* 0x00000030fc0e7810 */ /* 0x040fe40007ffe0ff */
[C---:B------:R-:W-:Y:S02]  /*14f10*/  IADD3 R13, R252.reuse, 0x38, RZ ;  /* 0x00000038fc0d7810 */ /* 0x040fe40007ffe0ff */
[C---:B------:R-:W-:Y:S02]  /*14f20*/  IADD3 R12, R252.reuse, 0x40, RZ ;  /* 0x00000040fc0c7810 */ /* 0x040fe40007ffe0ff */
[----:B------:R-:W-:-:S02]  /*14f30*/  IADD3 R11, R252, 0x48, RZ ;  /* 0x00000048fc0b7810 */ /* 0x000fc40007ffe0ff */
[C---:B------:R-:W-:Y:S02]  /*14f40*/  IADD3 R10, R252.reuse, 0x50, RZ ;  /* 0x00000050fc0a7810 */ /* 0x040fe40007ffe0ff */
[C---:B------:R-:W-:Y:S02]  /*14f50*/  IADD3 R9, R252.reuse, 0x58, RZ ;  /* 0x00000058fc097810 */ /* 0x040fe40007ffe0ff */
[C---:B------:R-:W-:Y:S02]  /*14f60*/  IADD3 R8, R252.reuse, 0x8, RZ ;  /* 0x00000008fc087810 */ /* 0x040fe40007ffe0ff */
[C---:B------:R-:W-:Y:S02]  /*14f70*/  IADD3 R7, R252.reuse, 0x10, RZ ;  /* 0x00000010fc077810 */ /* 0x040fe40007ffe0ff */
[----:B------:R-:W-:Y:S02]  /*14f80*/  IADD3 R6, R252, 0x18, RZ ;  /* 0x00000018fc067810 */ /* 0x000fe40007ffe0ff */
[----:B------:R-:W-:-:S02]  /*14f90*/  SHF.R.S32.HI R28, RZ, 0x1f, R16 ;  /* 0x0000001fff1c7819 */ /* 0x000fc40000011410 */
[----:B------:R-:W-:Y:S02]  /*14fa0*/  SHF.R.S32.HI R29, RZ, 0x1f, R15 ;  /* 0x0000001fff1d7819 */ /* 0x000fe4000001140f */
[----:B------:R-:W-:Y:S02]  /*14fb0*/  SHF.R.S32.HI R31, RZ, 0x1f, R14 ;  /* 0x0000001fff1f7819 */ /* 0x000fe4000001140e */
[----:B------:R-:W-:Y:S02]  /*14fc0*/  SHF.R.S32.HI R30, RZ, 0x1f, R13 ;  /* 0x0000001fff1e7819 */ /* 0x000fe4000001140d */
[----:B------:R-:W-:Y:S02]  /*14fd0*/  SHF.R.S32.HI R32, RZ, 0x1f, R12 ;  /* 0x0000001fff207819 */ /* 0x000fe4000001140c */
[----:B------:R-:W-:Y:S02]  /*14fe0*/  SHF.R.S32.HI R33, RZ, 0x1f, R11 ;  /* 0x0000001fff217819 */ /* 0x000fe4000001140b */
[----:B------:R-:W-:-:S02]  /*14ff0*/  SHF.R.S32.HI R34, RZ, 0x1f, R10 ;  /* 0x0000001fff227819 */ /* 0x000fc4000001140a */
[----:B------:R-:W-:Y:S02]  /*15000*/  SHF.R.S32.HI R35, RZ, 0x1f, R9 ;  /* 0x0000001fff237819 */ /* 0x000fe40000011409 */
[----:B------:R-:W-:Y:S02]  /*15010*/  SHF.R.S32.HI R26, RZ, 0x1f, R8 ;  /* 0x0000001fff1a7819 */ /* 0x000fe40000011408 */
[----:B------:R-:W-:Y:S02]  /*15020*/  SHF.R.S32.HI R25, RZ, 0x1f, R7 ;  /* 0x0000001fff197819 */ /* 0x000fe40000011407 */
[----:B------:R-:W-:Y:S01]  /*15030*/  SHF.R.S32.HI R27, RZ, 0x1f, R6 ;  /* 0x0000001fff1b7819 */ /* 0x000fe20000011406 */
[----:B------:R-:W-:Y:S05]  /*15040*/  @P0 BRA `(.L_x_289) ;  /* 0x0000031000000947 */ /* 0x000fea0003800000 */
[----:B------:R-:W-:Y:S02]  /*15050*/  ISETP.GE.AND P0, PT, R252, c[0x0][0x3c8], PT ;  /* 0x0000f200fc007a0c */ /* 0x000fe40003f06270 */
[----:B------:R-:W-:Y:S02]  /*15060*/  ISETP.GE.AND P1, PT, R8, c[0x0][0x3c8], PT ;  /* 0x0000f20008007a0c */ /* 0x000fe40003f26270 */
[----:B------:R-:W-:-:S02]  /*15070*/  ISETP.GE.AND P3, PT, R7, c[0x0][0x3c8], PT ;  /* 0x0000f20007007a0c */ /* 0x000fc40003f66270 */
[----:B------:R-:W-:-:S07]  /*15080*/  ISETP.GE.AND P4, PT, R6, c[0x0][0x3c8], PT ;  /* 0x0000f20006007a0c */ /* 0x000fce0003f86270 */
[----:B----4-:R-:W-:Y:S02]  /*15090*/  @!P0 IMAD.MOV.U32 R2, RZ, RZ, R0 ;  /* 0x000000ffff028224 */ /* 0x010fe400078e0000 */
[----:B--2---:R-:W-:-:S04]  /*150a0*/  @!P0 IMAD.MOV.U32 R3, RZ, RZ, R4 ;  /* 0x000000ffff038224 */ /* 0x004fc800078e0004 */
[----:B------:R-:W-:Y:S01]  /*150b0*/  @!P0 IMAD.WIDE R18, R252, 0x4, R2 ;  /* 0x00000004fc128825 */ /* 0x000fe200078e0202 */
[----:B------:R-:W-:-:S04]  /*150c0*/  @!P1 LEA R2, P2, R8, R0, 0x2 ;  /* 0x0000000008029211 */ /* 0x000fc800078410ff */
[----:B------:R-:W-:Y:S01]  /*150d0*/  @!P1 LEA.HI.X R3, R8, R4, R26, 0x2, P2 ;  /* 0x0000000408039211 */ /* 0x000fe200010f141a */
[----:B------:R2:W-:Y:S01]  /*150e0*/  @!P0 ST.E.64 [R18.64], R136 ;  /* 0x0000008812008985 */ /* 0x0005e2000c101b06 */
[----:B------:R-:W-:-:S03]  /*150f0*/  ISETP.GE.AND P2, PT, R15, c[0x0][0x3c8], PT ;  /* 0x0000f2000f007a0c */ /* 0x000fc60003f46270 */
[----:B------:R4:W-:Y:S01]  /*15100*/  @!P1 ST.E.64 [R2.64], R132 ;  /* 0x0000008402009985 */ /* 0x0009e2000c101b06 */
[----:B------:R-:W-:Y:S02]  /*15110*/  ISETP.GE.AND P1, PT, R16, c[0x0][0x3c8], PT ;  /* 0x0000f20010007a0c */ /* 0x000fe40003f26270 */
[----:B--2---:R-:W-:-:S04]  /*15120*/  @!P3 LEA R18, P0, R7, R0, 0x2 ;  /* 0x000000000712b211 */ /* 0x004fc800078010ff */
[----:B------:R-:W-:Y:S02]  /*15130*/  @!P3 LEA.HI.X R19, R7, R4, R25, 0x2, P0 ;  /* 0x000000040713b211 */ /* 0x000fe400000f1419 */
[----:B----4-:R-:W-:-:S03]  /*15140*/  @!P4 LEA R2, P0, R6, R0, 0x2 ;  /* 0x000000000602c211 */ /* 0x010fc600078010ff */
[----:B------:R2:W-:Y:S01]  /*15150*/  @!P3 ST.E.64 [R18.64], R128 ;  /* 0x000000801200b985 */ /* 0x0005e2000c101b06 */
[----:B------:R-:W-:Y:S02]  /*15160*/  @!P4 LEA.HI.X R3, R6, R4, R27, 0x2, P0 ;  /* 0x000000040603c211 */ /* 0x000fe400000f141b */
[----:B------:R-:W-:-:S03]  /*15170*/  ISETP.GE.AND P3, PT, R12, c[0x0][0x3c8], PT ;  /* 0x0000f2000c007a0c */ /* 0x000fc60003f66270 */
[----:B------:R4:W-:Y:S01]  /*15180*/  @!P4 ST.E.64 [R2.64], R124 ;  /* 0x0000007c0200c985 */ /* 0x0009e2000c101b06 */
[----:B------:R-:W-:Y:S02]  /*15190*/  ISETP.GE.AND P4, PT, R14, c[0x0][0x3c8], PT ;  /* 0x0000f2000e007a0c */ /* 0x000fe40003f86270 */
[----:B--2---:R-:W-:-:S04]  /*151a0*/  @!P1 LEA R18, P0, R16, R0, 0x2 ;  /* 0x0000000010129211 */ /* 0x004fc800078010ff */
[----:B------:R-:W-:Y:S02]  /*151b0*/  @!P1 LEA.HI.X R19, R16, R4, R28, 0x2, P0 ;  /* 0x0000000410139211 */ /* 0x000fe400000f141c */
[----:B----4-:R-:W-:-:S03]  /*151c0*/  @!P2 LEA R2, P0, R15, R0, 0x2 ;  /* 0x000000000f02a211 */ /* 0x010fc600078010ff */
[----:B------:R2:W-:Y:S01]  /*151d0*/  @!P1 ST.E.64 [R18.64], R164 ;  /* 0x000000a412009985 */ /* 0x0005e2000c101b06 */
[----:B------:R-:W-:Y:S02]  /*151e0*/  ISETP.GE.AND P1, PT, R13, c[0x0][0x3c8], PT ;  /* 0x0000f2000d007a0c */ /* 0x000fe40003f26270 */
[----:B------:R-:W-:Y:S02]  /*151f0*/  @!P2 LEA.HI.X R3, R15, R4, R29, 0x2, P0 ;  /* 0x000000040f03a211 */ /* 0x000fe400000f141d */
[----:B------:R-:W-:-:S03]  /*15200*/  @!P4 LEA R20, P0, R14, R0, 0x2 ;  /* 0x000000000e14c211 */ /* 0x000fc600078010ff */
        /* <DEDUP_REMOVED lines=11> */
[----:B-----5:R-:W-:-:S03]  /*152c0*/  @!P4 LEA R20, P0, R11, R0, 0x2 ;  /* 0x000000000b14c211 */ /* 0x020fc600078010ff */
[----:B------:R4:W-:Y:S01]  /*152d0*/  @!P3 ST.E.64 [R2.64], R112 ;  /* 0x000000700200b985 */ /* 0x0009e2000c101b06 */
[----:B------:R-:W-:-:S05]  /*152e0*/  @!P4 LEA.HI.X R21, R11, R4, R33, 0x2, P0 ;  /* 0x000000040b15c211 */ /* 0x000fca00000f1421 */
[----:B------:R1:W-:Y:S01]  /*152f0*/  @!P4 ST.E.64 [R20.64], R178 ;  /* 0x000000b21400c985 */ /* 0x0003e2000c101b06 */
[----:B--2---:R-:W-:-:S04]  /*15300*/  @!P2 LEA R18, P0, R10, R0, 0x2 ;  /* 0x000000000a12a211 */ /* 0x004fc800078010ff */
[----:B------:R-:W-:Y:S02]  /*15310*/  @!P2 LEA.HI.X R19, R10, R4, R34, 0x2, P0 ;  /* 0x000000040a13a211 */ /* 0x000fe400000f1422 */
[----:B----4-:R-:W-:-:S03]  /*15320*/  @!P1 LEA R2, P0, R9, R0, 0x2 ;  /* 0x0000000009029211 */ /* 0x010fc600078010ff */
[----:B------:R1:W-:Y:S01]  /*15330*/  @!P2 ST.E.64 [R18.64], R96 ;  /* 0x000000601200a985 */ /* 0x0003e2000c101b06 */
[----:B------:R-:W-:-:S05]  /*15340*/  @!P1 LEA.HI.X R3, R9, R4, R35, 0x2, P0 ;  /* 0x0000000409039211 */ /* 0x000fca00000f1423 */
[----:B------:R1:W-:Y:S04]  /*15350*/  @!P1 ST.E.64 [R2.64], R84 ;  /* 0x0000005402009985 */ /* 0x0003e8000c101b06 */
.L_x_289:
[----:B------:R-:W-:Y:S05]  /*15360*/  BSYNC B0 ;  /* 0x0000000000007941 */ /* 0x000fea0003800000 */
.L_x_288:
[----:B------:R-:W-:Y:S05]  /*15370*/  BRA.DIV ~URZ, `(.L_x_290) ;  /* 0x000031727f007947 */ /* 0x000fea000b800000 */
[----:B--2---:R2:W1:Y:S04]  /*15380*/  SHFL.IDX PT, R4, R17, 0x1, 0x1c1f ;  /* 0x003c1f0011047f89 */ /* 0x00446800000e0000 */
[----:B----4-:R2:W4:Y:S02]  /*15390*/  SHFL.IDX PT, R0, R24, 0x1, 0x1c1f ;  /* 0x003c1f0018007f89 */ /* 0x01052400000e0000 */
.L_x_351:
[----:B------:R-:W-:Y:S01]  /*153a0*/  BSSY B0, `(.L_x_291) ;  /* 0x0000033000007945 */ /* 0x000fe20003800000 */
[----:B------:R-:W-:Y:S05]  /*153b0*/  @P6 BRA `(.L_x_292) ;  /* 0x0000031000006947 */ /* 0x000fea0003800000 */
[----:B------:R-:W-:Y:S02]  /*153c0*/  ISETP.GE.AND P1, PT, R252, c[0x0][0x3c8], PT ;  /* 0x0000f200fc007a0c */ /* 0x000fe40003f26270 */
[----:B------:R-:W-:Y:S02]  /*153d0*/  ISETP.GE.AND P0, PT, R8, c[0x0][0x3c8], PT ;  /* 0x0000f20008007a0c */ /* 0x000fe40003f06270 */
[----:B------:R-:W-:Y:S02]  /*153e0*/  ISETP.GE.AND P3, PT, R7, c[0x0][0x3c8], PT ;  /* 0x0000f20007007a0c */ /* 0x000fe40003f66270 */
[----:B------:R-:W-:-:S07]  /*153f0*/  ISETP.GE.AND P4, PT, R6, c[0x0][0x3c8], PT ;  /* 0x0000f20006007a0c */ /* 0x000fce0003f86270 */
[----:B-1--4-:R-:W-:Y:S02]  /*15400*/  @!P1 IMAD.MOV.U32 R18, RZ, RZ, R0 ;  /* 0x000000ffff129224 */ /* 0x012fe400078e0000 */
[----:B------:R-:W-:Y:S01]  /*15410*/  @!P1 IMAD.MOV.U32 R19, RZ, RZ, R4 ;  /* 0x000000ffff139224 */ /* 0x000fe200078e0004 */
[----:B------:R-:W-:-:S03]  /*15420*/  @!P0 LEA R2, P2, R8, R0, 0x2 ;  /* 0x0000000008028211 */ /* 0x000fc600078410ff */
[----:B------:R-:W-:Y:S01]  /*15430*/  @!P1 IMAD.WIDE R18, R252, 0x4, R18 ;  /* 0x00000004fc129825 */ /* 0x000fe200078e0212 */
[----:B------:R-:W-:Y:S02]  /*15440*/  @!P0 LEA.HI.X R3, R8, R4, R26, 0x2, P2 ;  /* 0x0000000408038211 */ /* 0x000fe400010f141a */
[----:B------:R-:W-:Y:S02]  /*15450*/  ISETP.GE.AND P2, PT, R16, c[0x0][0x3c8], PT ;  /* 0x0000f20010007a0c */ /* 0x000fe40003f46270 */
[----:B------:R1:W-:Y:S01]  /*15460*/  @!P1 ST.E.64 [R18.64], R172 ;  /* 0x000000ac12009985 */ /* 0x0003e2000c101b06 */
[----:B------:R-:W-:-:S03]  /*15470*/  ISETP.GE.AND P1, PT, R15, c[0x0][0x3c8], PT ;  /* 0x0000f2000f007a0c */ /* 0x000fc60003f26270 */
[----:B------:R4:W-:Y:S01]  /*15480*/  @!P0 ST.E.64 [R2.64], R174 ;  /* 0x000000ae02008985 */ /* 0x0009e2000c101b06 */
[CC--:B-1----:R-:W-:Y:S02]  /*15490*/  @!P3 LEA R18, P5, R7.reuse, R0.reuse, 0x2 ;  /* 0x000000000712b211 */ /* 0x0c2fe400078a10ff */
[C---:B----4-:R-:W-:Y:S02]  /*154a0*/  @!P4 LEA R2, P0, R6.reuse, R0, 0x2 ;  /* 0x000000000602c211 */ /* 0x050fe400078010ff */
[-C--:B------:R-:W-:Y:S02]  /*154b0*/  @!P3 LEA.HI.X R19, R7, R4.reuse, R25, 0x2, P5 ;  /* 0x000000040713b211 */ /* 0x080fe400028f1419 */
[----:B------:R-:W-:Y:S02]  /*154c0*/  @!P4 LEA.HI.X R3, R6, R4, R27, 0x2, P0 ;  /* 0x000000040603c211 */ /* 0x000fe400000f141b */
[----:B------:R-:W-:Y:S01]  /*154d0*/  ISETP.GE.AND P0, PT, R14, c[0x0][0x3c8], PT ;  /* 0x0000f2000e007a0c */ /* 0x000fe20003f06270 */
[----:B------:R1:W-:Y:S01]  /*154e0*/  @!P3 ST.E.64 [R18.64], R176 ;  /* 0x000000b01200b985 */ /* 0x0003e2000c101b06 */
[----:B------:R-:W-:-:S03]  /*154f0*/  ISETP.GE.AND P5, PT, R12, c[0x0][0x3c8], PT ;  /* 0x0000f2000c007a0c */ /* 0x000fc60003fa6270 */
[----:B------:R4:W-:Y:S01]  /*15500*/  @!P4 ST.E.64 [R2.64], R100 ;  /* 0x000000640200c985 */ /* 0x0009e2000c101b06 */
        /* <DEDUP_REMOVED lines=10> */
[CC--:B----4-:R-:W-:Y:S02]  /*155b0*/  @!P4 LEA R2, P1, R13.reuse, R0.reuse, 0x2 ;  /* 0x000000000d02c211 */ /* 0x0d0fe400078210ff */
[----:B------:R-:W-:Y:S01]  /*155c0*/  ISETP.GE.AND P2, PT, R10, c[0x0][0x3c8], PT ;  /* 0x0000f2000a007a0c */ /* 0x000fe20003f46270 */
[----:B------:R1:W-:Y:S01]  /*155d0*/  @!P0 ST.E.64 [R18.64], R130 ;  /* 0x0000008212008985 */ /* 0x0003e2000c101b06 */
[----:B------:R-:W-:Y:S02]  /*155e0*/  @!P5 LEA R22, P0, R12, R0, 0x2 ;  /* 0x000000000c16d211 */ /* 0x000fe400078010ff */
[----:B------:R-:W-:Y:S02]  /*155f0*/  @!P4 LEA.HI.X R3, R13, R4, R30, 0x2, P1 ;  /* 0x000000040d03c211 */ /* 0x000fe400008f141e */
[----:B------:R-:W-:-:S02]  /*15600*/  ISETP.GE.AND P1, PT, R9, c[0x0][0x3c8], PT ;  /* 0x0000f20009007a0c */ /* 0x000fc40003f26270 */
[----:B------:R-:W-:Y:S01]  /*15610*/  @!P5 LEA.HI.X R23, R12, R4, R32, 0x2, P0 ;  /* 0x000000040c17d211 */ /* 0x000fe200000f1420 */
[----:B------:R4:W-:Y:S01]  /*15620*/  @!P4 ST.E.64 [R2.64], R138 ;  /* 0x0000008a0200c985 */ /* 0x0009e2000c101b06 */
[----:B------:R-:W-:-:S03]  /*15630*/  @!P3 LEA R20, P0, R11, R0, 0x2 ;  /* 0x000000000b14b211 */ /* 0x000fc600078010ff */
[----:B------:R2:W-:Y:S01]  /*15640*/  @!P5 ST.E.64 [R22.64], R182 ;  /* 0x000000b61600d985 */ /* 0x0005e2000c101b06 */
[----:B------:R-:W-:-:S05]  /*15650*/  @!P3 LEA.HI.X R21, R11, R4, R33, 0x2, P0 ;  /* 0x000000040b15b211 */ /* 0x000fca00000f1421 */
[----:B------:R2:W-:Y:S01]  /*15660*/  @!P3 ST.E.64 [R20.64], R180 ;  /* 0x000000b41400b985 */ /* 0x0005e2000c101b06 */
[----:B-1----:R-:W-:-:S04]  /*15670*/  @!P2 LEA R18, P0, R10, R0, 0x2 ;  /* 0x000000000a12a211 */ /* 0x002fc800078010ff */
[----:B------:R-:W-:Y:S02]  /*15680*/  @!P2 LEA.HI.X R19, R10, R4, R34, 0x2, P0 ;  /* 0x000000040a13a211 */ /* 0x000fe400000f1422 */
[----:B----4-:R-:W-:-:S03]  /*15690*/  @!P1 LEA R2, P0, R9, R0, 0x2 ;  /* 0x0000000009029211 */ /* 0x010fc600078010ff */
[----:B------:R2:W-:Y:S01]  /*156a0*/  @!P2 ST.E.64 [R18.64], R98 ;  /* 0x000000621200a985 */ /* 0x0005e2000c101b06 */
[----:B------:R-:W-:-:S05]  /*156b0*/  @!P1 LEA.HI.X R3, R9, R4, R35, 0x2, P0 ;  /* 0x0000000409039211 */ /* 0x000fca00000f1423 */
[----:B------:R2:W-:Y:S04]  /*156c0*/  @!P1 ST.E.64 [R2.64], R86 ;  /* 0x0000005602009985 */ /* 0x0005e8000c101b06 */
.L_x_292:
[----:B------:R-:W-:Y:S05]  /*156d0*/  BSYNC B0 ;  /* 0x0000000000007941 */ /* 0x000fea0003800000 */
.L_x_291:
[----:B------:R-:W-:Y:S05]  /*156e0*/  BRA.DIV ~URZ, `(.L_x_293) ;  /* 0x00002ec27f007947 */ /* 0x000fea000b800000 */
[----:B-1----:R1:W2:Y:S02]  /*156f0*/  SHFL.IDX PT, R4, R17, 0x2, 0x1c1f ;  /* 0x005c1f0011047f89 */ /* 0x0022a400000e0000 */
.L_x_352:
[----:B------:R-:W-:Y:S05]  /*15700*/  BRA.DIV ~URZ, `(.L_x_294) ;  /* 0x00002f127f007947 */ /* 0x000fea000b800000 */
[----:B----4-:R4:W1:Y:S02]  /*15710*/  SHFL.IDX PT, R0, R24, 0x2, 0x1c1f ;  /* 0x005c1f0018007f89 */ /* 0x01086400000e0000 */
.L_x_353:
[----:B--2---:R-:W2:Y:S01]  /*15720*/  LDL R2, [R1+0x2c] ;  /* 0x00002c0001027983 */ /* 0x004ea20000100800 */
[----:B------:R-:W-:Y:S01]  /*15730*/  BSSY B0, `(.L_x_295) ;  /* 0x0000034000007945 */ /* 0x000fe20003800000 */
[----:B--2---:R-:W-:-:S13]  /*15740*/  LOP3.LUT P0, RZ, R2, 0x1, RZ, 0xc0, !PT ;  /* 0x0000000102ff7812 */ /* 0x004fda000780c0ff */
[----:B------:R-:W-:Y:S05]  /*15750*/  @P0 BRA `(.L_x_296) ;  /* 0x0000031000000947 */ /* 0x000fea0003800000 */
[----:B------:R-:W-:Y:S02]  /*15760*/  ISETP.GE.AND P0, PT, R252, c[0x0][0x3c8], PT ;  /* 0x0000f200fc007a0c */ /* 0x000fe40003f06270 */
[----:B------:R-:W-:Y:S02]  /*15770*/  ISETP.GE.AND P2, PT, R8, c[0x0][0x3c8], PT ;  /* 0x0000f20008007a0c */ /* 0x000fe40003f46270 */
[----:B------:R-:W-:Y:S02]  /*15780*/  ISETP.GE.AND P4, PT, R7, c[0x0][0x3c8], PT ;  /* 0x0000f20007007a0c */ /* 0x000fe40003f86270 */
[----:B------:R-:W-:Y:S02]  /*15790*/  ISETP.GE.AND P3, PT, R6, c[0x0][0x3c8], PT ;  /* 0x0000f20006007a0c */ /* 0x000fe40003f66270 */
[----:B------:R-:W-:-:S05]  /*157a0*/  ISETP.GE.AND P6, PT, R14, c[0x0][0x3c8], PT ;  /* 0x0000f2000e007a0c */ /* 0x000fca0003fc6270 */
[----:B-1----:R-:W-:Y:S02]  /*157b0*/  @!P0 IMAD.MOV.U32 R18, RZ, RZ, R0 ;  /* 0x000000ffff128224 */ /* 0x002fe400078e0000 */
        /* <DEDUP_REMOVED lines=9> */
[C---:B--2---:R-:W-:Y:S02]  /*15850*/  @!P3 LEA R2, P2, R6.reuse, R0, 0x2 ;  /* 0x000000000602b211 */ /* 0x044fe400078410ff */
[-C--:B------:R-:W-:Y:S02]  /*15860*/  @!P4 LEA.HI.X R19, R7, R4.reuse, R25, 0x2, P5 ;  /* 0x000000040713c211 */ /* 0x080fe400028f1419 */
[----:B------:R-:W-:Y:S02]  /*15870*/  @!P3 LEA.HI.X R3, R6, R4, R27, 0x2, P2 ;  /* 0x000000040603b211 */ /* 0x000fe400010f141b */
[----:B------:R-:W-:Y:S01]  /*15880*/  @!P1 LEA R20, P5, R16, R0, 0x2 ;  /* 0x0000000010149211 */ /* 0x000fe200078a10ff */
[----:B------:R1:W-:Y:S01]  /*15890*/  @!P4 ST.E.64 [R18.64], R44 ;  /* 0x0000002c1200c985 */ /* 0x0003e2000c101b06 */
[----:B------:R-:W-:-:S02]  /*158a0*/  ISETP.GE.AND P4, PT, R13, c[0x0][0x3c8], PT ;  /* 0x0000f2000d007a0c */ /* 0x000fc40003f86270 */
[----:B------:R-:W-:Y:S01]  /*158b0*/  @!P1 LEA.HI.X R21, R16, R4, R28, 0x2, P5 ;  /* 0x0000000410159211 */ /* 0x000fe200028f141c */
[----:B------:R2:W-:Y:S01]  /*158c0*/  @!P3 ST.E.64 [R2.64], R46 ;  /* 0x0000002e0200b985 */ /* 0x0005e2000c101b06 */
[----:B------:R-:W-:-:S03]  /*158d0*/  ISETP.GE.AND P3, PT, R12, c[0x0][0x3c8], PT ;  /* 0x0000f2000c007a0c */ /* 0x000fc60003f66270 */
[----:B------:R-:W-:Y:S01]  /*158e0*/  @!P1 ST.E.64 [R20.64], R64 ;  /* 0x0000004014009985 */ /* 0x000fe2000c101b06 */
[----:B------:R-:W-:Y:S02]  /*158f0*/  ISETP.GE.AND P1, PT, R10, c[0x0][0x3c8], PT ;  /* 0x0000f2000a007a0c */ /* 0x000fe40003f26270 */
[CC--:B-1----:R-:W-:Y:S02]  /*15900*/  @!P6 LEA R18, P5, R14.reuse, R0.reuse, 0x2 ;  /* 0x000000000e12e211 */ /* 0x0c2fe400078a10ff */
[C---:B--2---:R-:W-:Y:S02]  /*15910*/  @!P0 LEA R2, P2, R15.reuse, R0, 0x2 ;  /* 0x000000000f028211 */ /* 0x044fe400078410ff */
[-C--:B------:R-:W-:Y:S02]  /*15920*/  @!P6 LEA.HI.X R19, R14, R4.reuse, R31, 0x2, P5 ;  /* 0x000000040e13e211 */ /* 0x080fe400028f141f */
[----:B------:R-:W-:Y:S02]  /*15930*/  @!P0 LEA.HI.X R3, R15, R4, R29, 0x2, P2 ;  /* 0x000000040f038211 */ /* 0x000fe400010f141d */
[----:B------:R-:W-:-:S03]  /*15940*/  ISETP.GE.AND P2, PT, R11, c[0x0][0x3c8], PT ;  /* 0x0000f2000b007a0c */ /* 0x000fc60003f46270 */
[----:B------:R1:W-:Y:S01]  /*15950*/  @!P0 ST.E.64 [R2.64], R50 ;  /* 0x0000003202008985 */ /* 0x0003e2000c101b06 */
[----:B------:R-:W-:-:S03]  /*15960*/  ISETP.GE.AND P0, PT, R9, c[0x0][0x3c8], PT ;  /* 0x0000f20009007a0c */ /* 0x000fc60003f06270 */
[----:B------:R2:W-:Y:S01]  /*15970*/  @!P6 ST.E.64 [R18.64], R52 ;  /* 0x000000341200e985 */ /* 0x0005e2000c101b06 */
[----:B-1----:R-:W-:-:S04]  /*15980*/  @!P4 LEA R2, P5, R13, R0, 0x2 ;  /* 0x000000000d02c211 */ /* 0x002fc800078a10ff */
[----:B------:R-:W-:Y:S02]  /*15990*/  @!P4 LEA.HI.X R3, R13, R4, R30, 0x2, P5 ;  /* 0x000000040d03c211 */ /* 0x000fe400028f141e */
[----:B------:R-:W-:-:S03]  /*159a0*/  @!P3 LEA R22, P5, R12, R0, 0x2 ;  /* 0x000000000c16b211 */ /* 0x000fc600078a10ff */
[----:B------:R1:W-:Y:S01]  /*159b0*/  @!P4 ST.E.64 [R2.64], R54 ;  /* 0x000000360200c985 */ /* 0x0003e2000c101b06 */
[C---:B------:R-:W-:Y:S02]  /*159c0*/  @!P2 LEA R20, P4, R11.reuse, R0, 0x2 ;  /* 0x000000000b14a211 */ /* 0x040fe400078810ff */
[----:B------:R-:W-:Y:S02]  /*159d0*/  @!P3 LEA.HI.X R23, R12, R4, R32, 0x2, P5 ;  /* 0x000000040c17b211 */ /* 0x000fe400028f1420 */
[C---:B--2---:R-:W-:Y:S02]  /*159e0*/  @!P1 LEA R18, P5, R10.reuse, R0, 0x2 ;  /* 0x000000000a129211 */ /* 0x044fe400078a10ff */
[-C--:B------:R-:W-:Y:S01]  /*159f0*/  @!P2 LEA.HI.X R21, R11, R4.reuse, R33, 0x2, P4 ;  /* 0x000000040b15a211 */ /* 0x080fe200020f1421 */
[----:B------:R2:W-:Y:S01]  /*15a00*/  @!P3 ST.E.64 [R22.64], R68 ;  /* 0x000000441600b985 */ /* 0x0005e2000c101b06 */
[----:B------:R-:W-:-:S03]  /*15a10*/  @!P1 LEA.HI.X R19, R10, R4, R34, 0x2, P5 ;  /* 0x000000040a139211 */ /* 0x000fc600028f1422 */
[----:B------:R2:W-:Y:S04]  /*15a20*/  @!P2 ST.E.64 [R20.64], R60 ;  /* 0x0000003c1400a985 */ /* 0x0005e8000c101b06 */
[----:B------:R2:W-:Y:S01]  /*15a30*/  @!P1 ST.E.64 [R18.64], R56 ;  /* 0x0000003812009985 */ /* 0x0005e2000c101b06 */
[----:B-1----:R-:W-:-:S04]  /*15a40*/  @!P0 LEA R2, P4, R9, R0, 0x2 ;  /* 0x0000000009028211 */ /* 0x002fc800078810ff */
[----:B------:R-:W-:-:S05]  /*15a50*/  @!P0 LEA.HI.X R3, R9, R4, R35, 0x2, P4 ;  /* 0x0000000409038211 */ /* 0x000fca00020f1423 */
[----:B------:R2:W-:Y:S04]  /*15a60*/  @!P0 ST.E.64 [R2.64], R36 ;  /* 0x0000002402008985 */ /* 0x0005e8000c101b06 */
.L_x_296:
[----:B------:R-:W-:Y:S05]  /*15a70*/  BSYNC B0 ;  /* 0x0000000000007941 */ /* 0x000fea0003800000 */
.L_x_295:
[----:B------:R-:W-:Y:S05]  /*15a80*/  BRA.DIV ~URZ, `(.L_x_297) ;  /* 0x00002bf27f007947 */ /* 0x000fea000b800000 */
[----:B------:R2:W3:Y:S04]  /*15a90*/  SHFL.IDX PT, R4, R17, 0x3, 0x1c1f ;  /* 0x007c1f0011047f89 */ /* 0x0004e800000e0000 */
[----:B-1----:R2:W1:Y:S02]  /*15aa0*/  SHFL.IDX PT, R0, R24, 0x3, 0x1c1f ;  /* 0x007c1f0018007f89 */ /* 0x00246400000e0000 */
.L_x_354:
[----:B--2---:R-:W2:Y:S02]  /*15ab0*/  LDL R2, [R1+0x2c] ;  /* 0x00002c0001027983 */ /* 0x004ea40000100800 */
[----:B--2---:R-:W-:-:S13]  /*15ac0*/  LOP3.LUT P0, RZ, R2, 0x2, RZ, 0xc0, !PT ;  /* 0x0000000202ff7812 */ /* 0x004fda000780c0ff */
[----:B------:R-:W-:Y:S05]  /*15ad0*/  @P0 BRA `(.L_x_285) ;  /* 0x0000102000000947 */ /* 0x000fea0003800000 */
[----:B------:R-:W-:Y:S02]  /*15ae0*/  ISETP.GE.AND P3, PT, R8, c[0x0][0x3c8], PT ;  /* 0x0000f20008007a0c */ /* 0x000fe40003f66270 */
[----:B------:R-:W-:Y:S02]  /*15af0*/  ISETP.GE.AND P2, PT, R7, c[0x0][0x3c8], PT ;  /* 0x0000f20007007a0c */ /* 0x000fe40003f46270 */
[----:B------:R-:W-:Y:S02]  /*15b00*/  ISETP.GE.AND P1, PT, R6, c[0x0][0x3c8], PT ;  /* 0x0000f20006007a0c */ /* 0x000fe40003f26270 */
[----:B------:R-:W-:Y:S02]  /*15b10*/  ISETP.GE.AND P4, PT, R252, c[0x0][0x3c8], PT ;  /* 0x0000f200fc007a0c */ /* 0x000fe40003f86270 */
[----:B------:R-:W-:-:S05]  /*15b20*/  ISETP.GE.AND P0, PT, R16, c[0x0][0x3c8], PT ;  /* 0x0000f20010007a0c */ /* 0x000fca0003f06270 */
[CC--:B-1----:R-:W-:Y:S02]  /*15b30*/  @!P3 LEA R22, P6, R8.reuse, R0.reuse, 0x2 ;  /* 0x000000000816b211 */ /* 0x0c2fe400078c10ff */
[C---:B------:R-:W-:Y:S02]  /*15b40*/  @!P2 LEA R20, P5, R7.reuse, R0, 0x2 ;  /* 0x000000000714a211 */ /* 0x040fe400078a10ff */
[-C--:B---3--:R-:W-:Y:S02]  /*15b50*/  @!P3 LEA.HI.X R23, R8, R4.reuse, R26, 0x2, P6 ;  /* 0x000000040817b211 */ /* 0x088fe400030f141a */
[----:B------:R-:W-:Y:S01]  /*15b60*/  @!P2 LEA.HI.X R21, R7, R4, R25, 0x2, P5 ;  /* 0x000000040715a211 */ /* 0x000fe200028f1419 */
[----:B----4-:R-:W-:Y:S01]  /*15b70*/  @!P4 IMAD.MOV.U32 R24, RZ, RZ, R0 ;  /* 0x000000ffff18c224 */ /* 0x010fe200078e0000 */
[-C--:B------:R-:W-:Y:S01]  /*15b80*/  @!P1 LEA R18, P6, R6, R0.reuse, 0x2 ;  /* 0x0000000006129211 */ /* 0x080fe200078c10ff */
[----:B------:R-:W-:Y:S01]  /*15b90*/  @!P4 IMAD.MOV.U32 R25, RZ, RZ, R4 ;  /* 0x000000ffff19c224 */ /* 0x000fe200078e0004 */
[----:B------:R-:W-:-:S02]  /*15ba0*/  @!P0 LEA R2, P5, R16, R0, 0x2 ;  /* 0x0000000010028211 */ /* 0x000fc400078a10ff */
[-C--:B------:R-:W-:Y:S01]  /*15bb0*/  @!P1 LEA.HI.X R19, R6, R4.reuse, R27, 0x2, P6 ;  /* 0x0000000406139211 */ /* 0x080fe200030f141b */
[----:B------:R-:W-:Y:S01]  /*15bc0*/  @!P4 IMAD.WIDE R24, R252, 0x4, R24 ;  /* 0x00000004fc18c825 */ /* 0x000fe200078e0218 */
[----:B------:R-:W-:Y:S02]  /*15bd0*/  ISETP.GE.AND P6, PT, R15, c[0x0][0x3c8], PT ;  /* 0x0000f2000f007a0c */ /* 0x000fe40003fc6270 */
[----:B------:R-:W-:Y:S02]  /*15be0*/  @!P0 LEA.HI.X R3, R16, R4, R28, 0x2, P5 ;  /* 0x0000000410038211 */ /* 0x000fe400028f141c */
[----:B------:R-:W-:Y:S01]  /*15bf0*/  ISETP.GE.AND P5, PT, R14, c[0x0][0x3c8], PT ;  /* 0x0000f2000e007a0c */ /* 0x000fe20003fa6270 */
[----:B------:R-:W-:Y:S01]  /*15c00*/  @!P4 ST.E.64 [R24.64], R82 ;  /* 0x000000521800c985 */ /* 0x000fe2000c101b06 */
[----:B------:R-:W-:-:S03]  /*15c10*/  ISETP.GE.AND P4, PT, R13, c[0x0][0x3c8], PT ;  /* 0x0000f2000d007a0c */ /* 0x000fc60003f86270 */
[----:B------:R-:W-:Y:S01]  /*15c20*/  @!P3 ST.E.64 [R22.64], R76 ;  /* 0x0000004c1600b985 */ /* 0x000fe2000c101b06 */
[----:B------:R-:W-:-:S03]  /*15c30*/  ISETP.GE.AND P3, PT, R12, c[0x0][0x3c8], PT ;  /* 0x0000f2000c007a0c */ /* 0x000fc60003f66270 */
[----:B------:R1:W-:Y:S01]  /*15c40*/  @!P2 ST.E.64 [R20.64], R72 ;  /* 0x000000481400a985 */ /* 0x0003e2000c101b06 */
[----:B------:R-:W-:-:S03]  /*15c50*/  ISETP.GE.AND P2, PT, R11, c[0x0][0x3c8], PT ;  /* 0x0000f2000b007a0c */ /* 0x000fc60003f46270 */
[----:B------:R2:W-:Y:S04]  /*15c60*/  @!P1 ST.E.64 [R18.64], R66 ;  /* 0x0000004212009985 */ /* 0x0005e8000c101b06 */
[----:B------:R3:W-:Y:S01]  /*15c70*/  @!P0 ST.E.64 [R2.64], R48 ;  /* 0x0000003002008985 */ /* 0x0007e2000c101b06 */
[CC--:B-1----:R-:W-:Y:S02]  /*15c80*/  @!P6 LEA R20, P0, R15.reuse, R0.reuse, 0x2 ;  /* 0x000000000f14e211 */ /* 0x0c2fe400078010ff */
[----:B--2---:R-:W-:Y:S02]  /*15c90*/  @!P5 LEA R18, P1, R14, R0, 0x2 ;  /* 0x000000000e12d211 */ /* 0x004fe400078210ff */
[----:B------:R-:W-:Y:S02]  /*15ca0*/  @!P6 LEA.HI.X R21, R15, R4, R29, 0x2, P0 ;  /* 0x000000040f15e211 */ /* 0x000fe400000f141d */
[----:B------:R-:W-:-:S02]  /*15cb0*/  @!P4 LEA R16, P0, R13, R0, 0x2 ;  /* 0x000000000d10c211 */ /* 0x000fc400078010ff */
[-C--:B------:R-:W-:Y:S01]  /*15cc0*/  @!P5 LEA.HI.X R19, R14, R4.reuse, R31, 0x2, P1 ;  /* 0x000000040e13d211 */ /* 0x080fe200008f141f */
[----:B------:R1:W-:Y:S01]  /*15cd0*/  @!P6 ST.E.64 [R20.64], R88 ;  /* 0x000000581400e985 */ /* 0x0003e2000c101b06 */
[----:B------:R-:W-:Y:S02]  /*15ce0*/  ISETP.GE.AND P1, PT, R10, c[0x0][0x3c8], PT ;  /* 0x0000f2000a007a0c */ /* 0x000fe40003f26270 */
[----:B------:R-:W-:Y:S01]  /*15cf0*/  @!P4 LEA.HI.X R17, R13, R4, R30, 0x2, P0 ;  /* 0x000000040d11c211 */ /* 0x000fe200000f141e */
[----:B------:R1:W-:Y:S01]  /*15d00*/  @!P5 ST.E.64 [R18.64], R80 ;  /* 0x000000501200d985 */ /* 0x0003e2000c101b06 */
[----:B------:R-:W-:-:S03]  /*15d10*/  @!P3 LEA R14, P0, R12, R0, 0x2 ;  /* 0x000000000c0eb211 */ /* 0x000fc600078010ff */
[----:B------:R1:W-:Y:S01]  /*15d20*/  @!P4 ST.E.64 [R16.64], R74 ;  /* 0x0000004a1000c985 */ /* 0x0003e2000c101b06 */
[----:B------:R-:W-:Y:S02]  /*15d30*/  @!P3 LEA.HI.X R15, R12, R4, R32, 0x2, P0 ;  /* 0x000000040c0fb211 */ /* 0x000fe400000f1420 */
[----:B------:R-:W-:-:S03]  /*15d40*/  @!P2 LEA R6, P0, R11, R0, 0x2 ;  /* 0x000000000b06a211 */ /* 0x000fc600078010ff */
[----:B------:R1:W-:Y:S01]  /*15d50*/  @!P3 ST.E.64 [R14.64], R70 ;  /* 0x000000460e00b985 */ /* 0x0003e2000c101b06 */
[----:B------:R-:W-:Y:S02]  /*15d60*/  @!P2 LEA.HI.X R7, R11, R4, R33, 0x2, P0 ;  /* 0x000000040b07a211 */ /* 0x000fe400000f1421 */
[----:B---3--:R-:W-:-:S03]  /*15d70*/  @!P1 LEA R2, P0, R10, R0, 0x2 ;  /* 0x000000000a029211 */ /* 0x008fc600078010ff */
[----:B------:R1:W-:Y:S01]  /*15d80*/  @!P2 ST.E.64 [R6.64], R62 ;  /* 0x0000003e0600a985 */ /* 0x0003e2000c101b06 */
[----:B------:R-:W-:Y:S02]  /*15d90*/  @!P1 LEA.HI.X R3, R10, R4, R34, 0x2, P0 ;  /* 0x000000040a039211 */ /* 0x000fe400000f1422 */
[----:B------:R-:W-:-:S03]  /*15da0*/  ISETP.GE.AND P0, PT, R9, c[0x0][0x3c8], PT ;  /* 0x0000f20009007a0c */ /* 0x000fc60003f06270 */
[----:B------:R1:W-:Y:S10]  /*15db0*/  @!P1 ST.E.64 [R2.64], R58 ;  /* 0x0000003a02009985 */ /* 0x0003f4000c101b06 */
[----:B------:R-:W-:Y:S05]  /*15dc0*/  @P0 BRA `(.L_x_285) ;  /* 0x00000d3000000947 */ /* 0x000fea0003800000 */
[----:B-1----:R-:W-:-:S04]  /*15dd0*/  LEA R2, P0, R9, R0, 0x2 ;  /* 0x0000000009027211 */ /* 0x002fc800078010ff */
[----:B------:R-:W-:-:S05]  /*15de0*/  LEA.HI.X R3, R9, R4, R35, 0x2, P0 ;  /* 0x0000000409037211 */ /* 0x000fca00000f1423 */
[----:B------:R1:W-:Y:S01]  /*15df0*/  ST.E.64 [R2.64], R38 ;  /* 0x0000002602007985 */ /* 0x0003e2000c101b06 */
[----:B------:R-:W-:Y:S05]  /*15e00*/  BRA `(.L_x_285) ;  /* 0x00000cf000007947 */ /* 0x000fea0003800000 */
.L_x_270:
[----:B------:R-:W2:Y:S04]  /*15e10*/  LDL.LU R7, [R1+0x8] ;  /* 0x0000080001077983 */ /* 0x000ea80000300800 */
[----:B------:R-:W3:Y:S01]  /*15e20*/  LDL R6, [R1+0x10] ;  /* 0x0000100001067983 */ /* 0x000ee20000100800 */
        /* <DEDUP_REMOVED lines=10> */
[----:B---3--:R-:W-:-:S05]  /*15ed0*/  @P1 LEA.HI.X R3, R249, c[0x0][0x50c], R6, 0x2, P0 ;  /* 0x00014300f9031a11 */ /* 0x008fca00000f1406 */
[----:B------:R1:W5:Y:S01]  /*15ee0*/  @P1 LDG.E R19, [R2.64] ;  /* 0x0000000602131981 */ /* 0x000362000c1e1900 */
[----:B--2---:R-:W-:-:S04]  /*15ef0*/  ISETP.NE.AND P0, PT, R7, RZ, PT ;  /* 0x000000ff0700720c */ /* 0x004fc80003f05270 */
[----:B------:R-:W-:Y:S01]  /*15f00*/  SEL R17, R7, c[0x0][0x3d4], P0 ;  /* 0x0000f50007117a07 */ /* 0x000fe20000000000 */
[----:B------:R-:W-:Y:S05]  /*15f10*/  @P1 BRA `(.L_x_298) ;  /* 0x0000004000001947 */ /* 0x000fea0003800000 */
[----:B------:R-:W-:Y:S05]  /*15f20*/  @!P2 BRA `(.L_x_298) ;  /* 0x000000300000a947 */ /* 0x000fea0003800000 */
[----:B-1----:R1:W2:Y:S04]  /*15f30*/  LDG.E R2, [R4.64] ;  /* 0x0000000604027981 */ /* 0x0022a8000c1e1900 */
[----:B-1----:R-:W2:Y:S02]  /*15f40*/  LDG.E R4, [R4.64+0x4] ;  /* 0x0000040604047981 */ /* 0x002ea4000c1e1900 */
[----:B--2--5:R-:W-:Y:S02]  /*15f50*/  IADD3 R19, -R2, R4, RZ ;  /* 0x0000000402137210 */ /* 0x024fe40007ffe1ff */
.L_x_298:
[----:B-1----:R-:W1:Y:S01]  /*15f60*/  S2R R4, SR_TID.X ;  /* 0x0000000000047919 */ /* 0x002e620000002100 */
[----:B------:R-:W-:Y:S01]  /*15f70*/  BSSY B0, `(.L_x_299) ;  /* 0x0000037000007945 */ /* 0x000fe20003800000 */
[----:B------:R-:W-:Y:S02]  /*15f80*/  SEL R10, R249, RZ, !P2 ;  /* 0x000000fff90a7207 */ /* 0x000fe40005000000 */
[----:B------:R-:W-:-:S02]  /*15f90*/  SEL R20, R6, RZ, !P2 ;  /* 0x000000ff06147207 */ /* 0x000fc40005000000 */
[----:B-----5:R-:W-:Y:S02]  /*15fa0*/  SHF.R.S32.HI R16, RZ, 0x1f, R0 ;  /* 0x0000001fff107819 */ /* 0x020fe40000011400 */
[----:B-1----:R-:W-:-:S13]  /*15fb0*/  ISETP.GT.AND P0, PT, R4, 0x7f, PT ;  /* 0x0000007f0400780c */ /* 0x002fda0003f04270 */
[----:B------:R-:W-:Y:S05]  /*15fc0*/  @P0 BRA `(.L_x_300) ;  /* 0x0000031000000947 */ /* 0x000fea0003800000 */
[----:B------:R-:W2:Y:S01]  /*15fd0*/  LDL R3, [R1+0x4] ;  /* 0x0000040001037983 */ /* 0x000ea20000100800 */
[----:B------:R-:W-:Y:S01]  /*15fe0*/  IMAD R2, R19, c[0x0][0x4e8], RZ ;  /* 0x00013a0013027a24 */ /* 0x000fe200078e02ff */
[----:B--2---:R-:W-:-:S04]  /*15ff0*/  LEA R11, R3, R4, 0x7 ;  /* 0x00000004030b7211 */ /* 0x004fc800078e38ff */
[----:B------:R-:W-:-:S13]  /*16000*/  ISETP.GE.AND P0, PT, R11, R2, PT ;  /* 0x000000020b00720c */ /* 0x000fda0003f06270 */
[----:B------:R-:W-:Y:S05]  /*16010*/  @P0 BRA `(.L_x_300) ;  /* 0x000002c000000947 */ /* 0x000fea0003800000 */
[----:B------:R-:W2:Y:S01]  /*16020*/  LDL.LU R21, [R1+0x3c] ;  /* 0x00003c0001157983 */ /* 0x000ea20000300800 */
[----:B------:R-:W-:Y:S01]  /*16030*/  IMAD.MOV.U32 R2, RZ, RZ, 0x368 ;  /* 0x00000368ff027424 */ /* 0x000fe200078e00ff */
[----:B------:R-:W-:-:S04]  /*16040*/  ISETP.GT.AND P2, PT, R17, 0x1, PT ;  /* 0x000000011100780c */ /* 0x000fc80003f44270 */
[----:B------:R-:W-:-:S04]  /*16050*/  SEL R2, R2, 0x328, P2 ;  /* 0x0000032802027807 */ /* 0x000fc80001000000 */
[----:B------:R1:W3:Y:S08]  /*16060*/  LDC.64 R8, c[0x0][R2+0x170] ;  /* 0x00005c0002087b82 */ /* 0x0002f00000000a00 */
[----:B------:R1:W4:Y:S08]  /*16070*/  LDC.64 R6, c[0x0][R2+0x168] ;  /* 0x00005a0002067b82 */ /* 0x0003300000000a00 */
[----:B------:R1:W5:Y:S08]  /*16080*/  LDC.64 R14, c[0x0][R2+0x178] ;  /* 0x00005e00020e7b82 */ /* 0x0003700000000a00 */
[----:B------:R1:W2:Y:S02]  /*16090*/  LDC.64 R12, c[0x0][R2+0x160] ;  /* 0x00005800020c7b82 */ /* 0x0002a40000000a00 */
[----:B-1----:R-:W-:-:S02]  /*160a0*/  IMAD.MOV.U32 R2, RZ, RZ, c[0x0][0x4e8] ;  /* 0x00013a00ff027624 */ /* 0x002fc400078e00ff */
[-C--:B---3--:R-:W-:Y:S02]  /*160b0*/  IMAD R3, R9, R10.reuse, RZ ;  /* 0x0000000a09037224 */ /* 0x088fe400078e02ff */
[----:B------:R-:W-:Y:S01]  /*160c0*/  IMAD.WIDE.U32 R4, R8, R10, RZ ;  /* 0x0000000a08047225 */ /* 0x000fe200078e00ff */
[----:B------:R-:W-:Y:S02]  /*160d0*/  ISETP.NE.AND P0, PT, R2, 0x1, PT ;  /* 0x000000010200780c */ /* 0x000fe40003f05270 */
[----:B------:R-:W-:Y:S01]  /*160e0*/  MOV R2, R11 ;  /* 0x0000000b00027202 */ /* 0x000fe20000000f00 */
[----:B------:R-:W-:Y:S02]  /*160f0*/  IMAD R8, R8, R20, R3 ;  /* 0x0000001408087224 */ /* 0x000fe400078e0203 */
[-C--:B----4-:R-:W-:Y:S02]  /*16100*/  IMAD R9, R7, R251.reuse, RZ ;  /* 0x000000fb07097224 */ /* 0x090fe400078e02ff */
        /* <DEDUP_REMOVED lines=9> */
[-C--:B-----5:R-:W-:Y:S02]  /*161a0*/  IMAD R8, R15, R3.reuse, RZ ;  /* 0x000000030f087224 */ /* 0x0a0fe400078e02ff */
        /* <DEDUP_REMOVED lines=19> */
.L_x_300:
[----:B------:R-:W-:Y:S05]  /*162e0*/  BSYNC B0 ;  /* 0x0000000000007941 */ /* 0x000fea0003800000 */
.L_x_299:
[----:B------:R-:W-:-:S13]  /*162f0*/  ISETP.GT.AND P0, PT, R17, 0x1, PT ;  /* 0x000000011100780c */ /* 0x000fda0003f04270 */
[----:B------:R-:W-:Y:S05]  /*16300*/  @P0 BRA `(.L_x_285) ;  /* 0x000007f000000947 */ /* 0x000fea0003800000 */
[----:B-1----:R-:W2:Y:S01]  /*16310*/  LDL.LU R2, [R1+0x4] ;  /* 0x0000040001027983 */ /* 0x002ea20000300800 */
[----:B------:R-:W-:-:S03]  /*16320*/  IMAD R4, R16, c[0x0][0x3a0], RZ ;  /* 0x0000e80010047a24 */ /* 0x000fc600078e02ff */
[----:B------:R-:W1:Y:S02]  /*16330*/  S2R R3, SR_TID.X ;  /* 0x0000000000037919 */ /* 0x000e640000002100 */
[----:B-1----:R-:W-:-:S04]  /*16340*/  SHF.R.S32.HI R5, RZ, 0x1f, R3 ;  /* 0x0000001fff057819 */ /* 0x002fc80000011403 */
[----:B------:R-:W-:-:S04]  /*16350*/  LEA.HI R5, R5, R3, RZ, 0x2 ;  /* 0x0000000305057211 */ /* 0x000fc800078f10ff */
[----:B------:R-:W-:-:S04]  /*16360*/  LOP3.LUT R5, R5, 0xfffffffc, RZ, 0xc0, !PT ;  /* 0xfffffffc05057812 */ /* 0x000fc800078ec0ff */
[----:B------:R-:W-:Y:S02]  /*16370*/  IADD3 R5, -R5, R3, RZ ;  /* 0x0000000305057210 */ /* 0x000fe40007ffe1ff */
[----:B--2---:R-:W-:Y:S02]  /*16380*/  MOV R8, R2 ;  /* 0x0000000200087202 */ /* 0x004fe40000000f00 */
[----:B------:R-:W-:Y:S02]  /*16390*/  MOV R2, c[0x0][0x4e8] ;  /* 0x00013a0000027a02 */ /* 0x000fe40000000f00 */
[----:B------:R-:W-:Y:S02]  /*163a0*/  LEA R11, R8, R238, 0x7 ;  /* 0x000000ee080b7211 */ /* 0x000fe400078e38ff */
[----:B------:R-:W-:Y:S01]  /*163b0*/  ISETP.NE.AND P0, PT, R2, 0x1, PT ;  /* 0x000000010200780c */ /* 0x000fe20003f05270 */
        /* <DEDUP_REMOVED lines=30> */
.L_x_355:
[----:B------:R-:W-:Y:S05]  /*165a0*/  BRA.DIV ~URZ, `(.L_x_302) ;  /* 0x000022027f007947 */ /* 0x000fea000b800000 */
[----:B------:R3:W4:Y:S02]  /*165b0*/  SHFL.IDX PT, R0, R12, RZ, 0x1c1f ;  /* 0x001c1fff0c007589 */ /* 0x00072400000e0000 */
.L_x_356:
        /* <DEDUP_REMOVED lines=18> */
.L_x_304:
[----:B------:R-:W-:Y:S05]  /*166e0*/  BSYNC B0 ;  /* 0x0000000000007941 */ /* 0x000fea0003800000 */
.L_x_303:
[----:B------:R-:W-:Y:S05]  /*166f0*/  BRA.DIV ~URZ, `(.L_x_305) ;  /* 0x000021127f007947 */ /* 0x000fea000b800000 */
[----:B--2---:R2:W1:Y:S04]  /*16700*/  SHFL.IDX PT, R8, R9, 0x1, 0x1c1f ;  /* 0x003c1f0009087f89 */ /* 0x00446800000e0000 */
[----:B----4-:R2:W4:Y:S02]  /*16710*/  SHFL.IDX PT, R0, R12, 0x1, 0x1c1f ;  /* 0x003c1f000c007f89 */ /* 0x01052400000e0000 */
.L_x_357:
        /* <DEDUP_REMOVED lines=18> */
.L_x_307:
[----:B------:R-:W-:Y:S05]  /*16840*/  BSYNC B0 ;  /* 0x0000000000007941 */ /* 0x000fea0003800000 */
.L_x_306:
[----:B------:R-:W-:Y:S05]  /*16850*/  BRA.DIV ~URZ, `(.L_x_308) ;  /* 0x000020727f007947 */ /* 0x000fea000b800000 */
[----:B-1----:R1:W2:Y:S02]  /*16860*/  SHFL.IDX PT, R8, R9, 0x2, 0x1c1f ;  /* 0x005c1f0009087f89 */ /* 0x0022a400000e0000 */
.L_x_358:
[----:B------:R-:W-:Y:S05]  /*16870*/  BRA.DIV ~URZ, `(.L_x_309) ;  /* 0x000020c27f007947 */ /* 0x000fea000b800000 */
[----:B----4-:R4:W1:Y:S02]  /*16880*/  SHFL.IDX PT, R0, R12, 0x2, 0x1c1f ;  /* 0x005c1f000c007f89 */ /* 0x01086400000e0000 */
.L_x_359:
        /* <DEDUP_REMOVED lines=18> */
.L_x_311:
[----:B------:R-:W-:Y:S05]  /*169b0*/  BSYNC B0 ;  /* 0x0000000000007941 */ /* 0x000fea0003800000 */
.L_x_310:
[----:B------:R-:W-:Y:S05]  /*169c0*/  BRA.DIV ~URZ, `(.L_x_312) ;  /* 0x00001fd27f007947 */ /* 0x000fea000b800000 */
[----:B--2---:R2:W3:Y:S04]  /*169d0*/  SHFL.IDX PT, R8, R9, 0x3, 0x1c1f ;  /* 0x007c1f0009087f89 */ /* 0x0044e800000e0000 */
[----:B-1----:R2:W1:Y:S02]  /*169e0*/  SHFL.IDX PT, R0, R12, 0x3, 0x1c1f ;  /* 0x007c1f000c007f89 */ /* 0x00246400000e0000 */
.L_x_360:
        /* <DEDUP_REMOVED lines=17> */
.L_x_285:
[----:B------:R-:W-:Y:S05]  /*16b00*/  BSYNC B1 ;  /* 0x0000000000017941 */ /* 0x000fea0003800000 */
.L_x_269:
[----:B-1--4-:R-:W4:Y:S02]  /*16b10*/  LDL R0, [R1+0x7c] ;  /* 0x00007c0001007983 */ /* 0x012f240000100800 */
[----:B----4-:R-:W-:-:S13]  /*16b20*/  ISETP.NE.AND P0, PT, R0, RZ, PT ;  /* 0x000000ff0000720c */ /* 0x010fda0003f05270 */
[----:B------:R-:W-:Y:S01]  /*16b30*/  @P0 WARPSYNC 0xffffffff ;  /* 0xffffffff00000948 */ /* 0x000fe20003800000 */
[----:B------:R-:W-:Y:S06]  /*16b40*/  @P0 BAR.SYNC.DEFER_BLOCKING 0x5, 0x80 ;  /* 0x0142000000000b1d */ /* 0x000fec0000010000 */
[----:B---3--:R-:W1:Y:S04]  /*16b50*/  @P0 LDS.128 R4, [0xc080] ;  /* 0x00c08000ff040984 */ /* 0x008e680000000c00 */
[----:B-1----:R1:W-:Y:S04]  /*16b60*/  @P0 STL.64 [R1], R4 ;  /* 0x0000000401000387 */ /* 0x0023e80000100a00 */
[----:B------:R1:W-:Y:S04]  /*16b70*/  @P0 STL.64 [R1+0x8], R6 ;  /* 0x0000080601000387 */ /* 0x0003e80000100a00 */
[----:B------:R-:W-:Y:S06]  /*16b80*/  @P0 BAR.ARV 0x4, 0x80 ;  /* 0x0102000000000b1d */ /* 0x000fec0000002000 */
[----:B------:R-:W-:Y:S05]  /*16b90*/  @P0 BRA `(.L_x_313) ;  /* 0x00000ba000000947 */ /* 0x000fea0003800000 */
[----:B------:R-:W3:Y:S01]  /*16ba0*/  S2R R0, SR_TID.X ;  /* 0x0000000000007919 */ /* 0x000ee20000002100 */
[----:B-1----:R-:W-:Y:S01]  /*16bb0*/  IMAD.MOV.U32 R7, RZ, RZ, RZ ;  /* 0x000000ffff077224 */ /* 0x002fe200078e00ff */
[----:B---3--:R-:W-:-:S04]  /*16bc0*/  LOP3.LUT R14, R0, 0x1f, RZ, 0xc0, !PT ;  /* 0x0000001f000e7812 */ /* 0x008fc800078ec0ff */
[----:B------:R-:W-:Y:S01]  /*16bd0*/  ISETP.NE.AND P6, PT, R14, 0x1f, PT ;  /* 0x0000001f0e00780c */ /* 0x000fe20003fc5270 */
[----:B------:R-:W-:Y:S10]  /*16be0*/  BRA.DIV ~URZ, `(.L_x_314) ;  /* 0x00001e727f007947 */ /* 0x000ff4000b800000 */
[----:B--2---:R1:W2:Y:S02]  /*16bf0*/  SHFL.IDX PT, R9, R78, RZ, 0x1f ;  /* 0x00001fff4e097589 */ /* 0x0042a400000e0000 */
.L_x_361:
[----:B------:R-:W-:Y:S05]  /*16c00*/  BRA.DIV ~URZ, `(.L_x_315) ;  /* 0x00001ec27f007947 */ /* 0x000fea000b800000 */
[----:B------:R3:W4:Y:S02]  /*16c10*/  SHFL.IDX PT, R8, R78, 0x1, 0x1f ;  /* 0x00201f004e087f89 */ /* 0x00072400000e0000 */
.L_x_362:
[----:B------:R-:W5:Y:S01]  /*16c20*/  LDL R0, [R1+0xc] ;  /* 0x00000c0001007983 */ /* 0x000f620000100800 */
[----:B------:R-:W-:Y:S02]  /*16c30*/  IMAD.MOV.U32 R6, RZ, RZ, RZ ;  /* 0x000000ffff067224 */ /* 0x000fe400078e00ff */
[----:B-----5:R-:W-:-:S05]  /*16c40*/  IMAD.IADD R0, R0, 0x1, R14 ;  /* 0x0000000100007824 */ /* 0x020fca00078e020e */
[----:B------:R-:W-:-:S13]  /*16c50*/  ISETP.GE.OR P0, PT, R0, c[0x0][0x53c], !P6 ;  /* 0x00014f0000007a0c */ /* 0x000fda0007706670 */
[----:B------:R-:W-:Y:S01]  /*16c60*/  @!P0 MOV R2, 0x4 ;  /* 0x0000000400028802 */ /* 0x000fe20000000f00 */
[----:B------:R-:W-:-:S04]  /*16c70*/  @!P0 IMAD.MOV.U32 R4, RZ, RZ, 0x4 ;  /* 0x00000004ff048424 */ /* 0x000fc800078e00ff */
        /* <DEDUP_REMOVED lines=13> */
.L_x_363:
        /* <DEDUP_REMOVED lines=16> */
.L_x_364:
[----:B---3--:R-:W-:Y:S01]  /*16e50*/  IMAD R0, R0, c[0x0][0x538], RZ ;  /* 0x00014e0000007a24 */ /* 0x008fe200078e02ff */
[----:B------:R-:W-:Y:S04]  /*16e60*/  BSSY B1, `(.L_x_318) ;  /* 0x0000084000017945 */ /* 0x000fe80003800000 */
[----:B----4-:R-:W-:-:S04]  /*16e70*/  IADD3 R8, R0, R8, RZ ;  /* 0x0000000800087210 */ /* 0x010fc80007ffe0ff */
[----:B--2---:R-:W-:-:S13]  /*16e80*/  ISETP.GT.AND P0, PT, R8, R9, PT ;  /* 0x000000090800720c */ /* 0x004fda0003f04270 */
[----:B------:R-:W-:Y:S05]  /*16e90*/  @P0 BRA `(.L_x_319) ;  /* 0x0000025000000947 */ /* 0x000fea0003800000 */
.L_x_323:
[----:B------:R-:W2:Y:S02]  /*16ea0*/  LDL.LU R0, [R1+0xc] ;  /* 0x00000c0001007983 */ /* 0x000ea40000300800 */
[----:B--2---:R-:W-:-:S04]  /*16eb0*/  IADD3 R0, R0, 0x1f, RZ ;  /* 0x0000001f00007810 */ /* 0x004fc80007ffe0ff */
[----:B------:R-:W-:-:S13]  /*16ec0*/  ISETP.GE.AND P0, PT, R0, c[0x0][0x53c], PT ;  /* 0x00014f0000007a0c */ /* 0x000fda0003f06270 */
[----:B------:R-:W-:Y:S05]  /*16ed0*/  @P0 BRA `(.L_x_320) ;  /* 0x0000077000000947 */ /* 0x000fea0003800000 */
[----:B------:R2:W-:Y:S01]  /*16ee0*/  STL [R1+0xc], R0 ;  /* 0x00000c0001007387 */ /* 0x0005e20000100800 */
[----:B------:R-:W-:Y:S01]  /*16ef0*/  CS2R R6, SRZ ;  /* 0x0000000000067805 */ /* 0x000fe2000001ff00 */
[----:B--2---:R-:W-:-:S04]  /*16f00*/  IADD3 R0, R0, R14, RZ ;  /* 0x0000000e00007210 */ /* 0x004fc80007ffe0ff */
[----:B------:R-:W-:-:S13]  /*16f10*/  ISETP.GE.OR P0, PT, R0, c[0x0][0x53c], !P6 ;  /* 0x00014f0000007a0c */ /* 0x000fda0007706670 */
[----:B-1----:R-:W-:Y:S02]  /*16f20*/  @!P0 MOV R4, 0x4 ;  /* 0x0000000400048802 */ /* 0x002fe40000000f00 */
[----:B------:R-:W-:-:S03]  /*16f30*/  @!P0 MOV R2, 0x4 ;  /* 0x0000000400028802 */ /* 0x000fc60000000f00 */
[----:B------:R-:W-:-:S04]  /*16f40*/  @!P0 IMAD.WIDE R4, R0, R4, c[0x0][0x580] ;  /* 0x0001600000048625 */ /* 0x000fc800078e0204 */
[----:B------:R-:W-:Y:S01]  /*16f50*/  @!P0 IMAD.WIDE R2, R0, R2, c[0x0][0x578] ;  /* 0x00015e0000028625 */ /* 0x000fe200078e0202 */
[----:B------:R-:W2:Y:S04]  /*16f60*/  @!P0 LDG.E R6, [R4.64] ;  /* 0x0000000604068981 */ /* 0x000ea8000c1e1900 */
[----:B------:R-:W2:Y:S02]  /*16f70*/  @!P0 LDG.E R7, [R2.64] ;  /* 0x0000000602078981 */ /* 0x000ea4000c1e1900 */
[----:B--2---:R-:W-:Y:S01]  /*16f80*/  IMAD R0, R7, R6, RZ ;  /* 0x0000000607007224 */ /* 0x004fe200078e02ff */
[----:B------:R-:W-:Y:S05]  /*16f90*/  BRA.DIV ~URZ, `(.L_x_321) ;  /* 0x00001d827f007947 */ /* 0x000fea000b800000 */
[----:B------:R1:W2:Y:S02]  /*16fa0*/  SHFL.UP PT, R2, R0, 0x1, RZ ;  /* 0x0420000000027989 */ /* 0x0002a400000e00ff */
.L_x_365:
        /* <DEDUP_REMOVED lines=16> */
.L_x_366:
[----:B--2---:R-:W-:-:S05]  /*170b0*/  IMAD R0, R0, c[0x0][0x538], RZ ;  /* 0x00014e0000007a24 */ /* 0x004fca00078e02ff */
[----:B------:R-:W-:-:S04]  /*170c0*/  IADD3 R8, R0, R8, RZ ;  /* 0x0000000800087210 */ /* 0x000fc80007ffe0ff */
[----:B------:R-:W-:-:S13]  /*170d0*/  ISETP.GT.AND P0, PT, R8, R9, PT ;  /* 0x000000090800720c */ /* 0x000fda0003f04270 */
[----:B-1----:R-:W-:Y:S05]  /*170e0*/  @!P0 BRA `(.L_x_323) ;  /* 0xfffffdb000008947 */ /* 0x002fea000383ffff */
.L_x_319:
[----:B------:R-:W-:-:S05]  /*170f0*/  IADD3 R12, -R0, R8, RZ ;  /* 0x00000008000c7210 */ /* 0x000fca0007ffe1ff */
[----:B------:R-:W-:-:S05]  /*17100*/  IMAD R0, R4, c[0x0][0x538], R12 ;  /* 0x00014e0004007a24 */ /* 0x000fca00078e020c */
[----:B------:R-:W-:Y:S01]  /*17110*/  ISETP.GT.AND P0, PT, R0, R9, PT ;  /* 0x000000090000720c */ /* 0x000fe20003f04270 */
[----:B------:R-:W-:-:S12]  /*17120*/  BRA.DIV ~URZ, `(.L_x_324) ;  /* 0x00001de27f007947 */ /* 0x000fd8000b800000 */
[----:B------:R-:W-:-:S04]  /*17130*/  VOTE.ANY R11, PT, !P0 ;  /* 0x00000000000b7806 */ /* 0x000fc800040e0100 */
.L_x_367:
[----:B------:R2:W3:Y:S01]  /*17140*/  POPC R10, R11 ;  /* 0x0000000b000a7309 */ /* 0x0004e20000000000 */
[----:B------:R-:W-:Y:S05]  /*17150*/  BRA.DIV ~URZ, `(.L_x_325) ;  /* 0x00001e027f007947 */ /* 0x000fea000b800000 */
[----:B---3--:R3:W4:Y:S04]  /*17160*/  SHFL.IDX PT, R8, R6, R10, 0x1f ;  /* 0x00001f0a06087589 */ /* 0x00872800000e0000 */
[----:B------:R3:W1:Y:S02]  /*17170*/  SHFL.IDX PT, R7, R7, R10, 0x1f ;  /* 0x00001f0a07077589 */ /* 0x00066400000e0000 */
.L_x_368:
[----:B------:R-:W-:Y:S01]  /*17180*/  ISETP.NE.AND P0, PT, R11, RZ, PT ;  /* 0x000000ff0b00720c */ /* 0x000fe20003f05270 */
[----:B------:R-:W-:-:S12]  /*17190*/  BSSY B0, `(.L_x_326) ;  /* 0x0000005000007945 */ /* 0x000fd80003800000 */
[----:B------:R-:W-:Y:S05]  /*171a0*/  @!P0 BRA `(.L_x_327) ;  /* 0x0000003000008947 */ /* 0x000fea0003800000 */
[----:B------:R-:W-:Y:S01]  /*171b0*/  IADD3 R3, R10, -0x1, RZ ;  /* 0xffffffff0a037810 */ /* 0x000fe20007ffe0ff */
[----:B------:R-:W-:Y:S05]  /*171c0*/  BRA.DIV ~URZ, `(.L_x_328) ;  /* 0x00001e627f007947 */ /* 0x000fea000b800000 */
[----:B------:R2:W3:Y:S02]  /*171d0*/  SHFL.IDX PT, R13, R4, R3, 0x1f ;  /* 0x00001f03040d7589 */ /* 0x0004e400000e0000 */
.L_x_327:
[----:B------:R-:W-:Y:S05]  /*171e0*/  BSYNC B0 ;  /* 0x0000000000007941 */ /* 0x000fea0003800000 */
.L_x_326:
[----:B---3--:R-:W-:Y:S01]  /*171f0*/  IMAD R6, R13, c[0x0][0x538], R12 ;  /* 0x00014e000d067a24 */ /* 0x008fe200078e020c */
[----:B----4-:R-:W-:Y:S02]  /*17200*/  IABS R2, R8 ;  /* 0x0000000800027213 */ /* 0x010fe40000000000 */
[----:B-12---:R-:W-:Y:S01]  /*17210*/  IABS R3, R7 ;  /* 0x0000000700037213 */ /* 0x006fe20000000000 */
[----:B------:R-:W-:Y:S01]  /*17220*/  IMAD.IADD R9, R9, 0x1, -R6 ;  /* 0x0000000109097824 */ /* 0x000fe200078e0a06 */
[----:B------:R1:W-:Y:S01]  /*17230*/  STL [R1], R6 ;  /* 0x0000000601007387 */ /* 0x0003e20000100800 */
[----:B------:R-:W2:Y:S03]  /*17240*/  I2F.RP R4, R2 ;  /* 0x0000000200047306 */ /* 0x000ea60000209400 */
[----:B------:R-:W3:Y:S05]  /*17250*/  LDL.LU R13, [R1+0xc] ;  /* 0x00000c00010d7983 */ /* 0x000eea0000300800 */
[----:B--2---:R-:W2:Y:S02]  /*17260*/  MUFU.RCP R4, R4 ;  /* 0x0000000400047308 */ /* 0x004ea40000001000 */
[----:B--2---:R-:W-:-:S06]  /*17270*/  IADD3 R4, R4, 0xffffffe, RZ ;  /* 0x0ffffffe04047810 */ /* 0x004fcc0007ffe0ff */
[----:B------:R-:W2:Y:S01]  /*17280*/  F2I.FTZ.U32.TRUNC.NTZ R5, R4 ;  /* 0x0000000400057305 */ /* 0x000ea2000021f000 */
[----:B-1----:R-:W-:Y:S02]  /*17290*/  MOV R6, R3 ;  /* 0x0000000300067202 */ /* 0x002fe40000000f00 */
[----:B------:R-:W-:Y:S01]  /*172a0*/  IABS R11, R9 ;  /* 0x00000009000b7213 */ /* 0x000fe20000000000 */
[----:B--2---:R-:W-:-:S04]  /*172b0*/  IMAD.MOV R0, RZ, RZ, -R5 ;  /* 0x000000ffff007224 */ /* 0x004fc800078e0a05 */
[----:B------:R-:W-:Y:S01]  /*172c0*/  IMAD.MOV.U32 R4, RZ, RZ, R0 ;  /* 0x000000ffff047224 */ /* 0x000fe200078e0000 */
[----:B------:R-:W-:-:S03]  /*172d0*/  IABS R0, R8 ;  /* 0x0000000800007213 */ /* 0x000fc60000000000 */
[----:B------:R-:W-:Y:S02]  /*172e0*/  IMAD R3, R4, R2, RZ ;  /* 0x0000000204037224 */ /* 0x000fe400078e02ff */
[----:B------:R-:W-:Y:S01]  /*172f0*/  IMAD.MOV.U32 R4, RZ, RZ, RZ ;  /* 0x000000ffff047224 */ /* 0x000fe200078e00ff */
[----:B------:R-:W1:Y:S01]  /*17300*/  I2F.RP R12, R6 ;  /* 0x00000006000c7306 */ /* 0x000e620000209400 */
[----:B------:R-:W-:Y:S02]  /*17310*/  IMAD.MOV R0, RZ, RZ, -R0 ;  /* 0x000000ffff007224 */ /* 0x000fe400078e0a00 */
[----:B------:R-:W-:-:S04]  /*17320*/  IMAD.HI.U32 R5, R5, R3, R4 ;  /* 0x0000000305057227 */ /* 0x000fc800078e0004 */
[----:B------:R-:W-:Y:S01]  /*17330*/  IMAD.MOV.U32 R3, RZ, RZ, R11 ;  /* 0x000000ffff037224 */ /* 0x000fe200078e000b */
[----:B------:R-:W-:-:S03]  /*17340*/  MOV R4, R0 ;  /* 0x0000000000047202 */ /* 0x000fc60000000f00 */
[----:B------:R-:W-:-:S04]  /*17350*/  IMAD.HI.U32 R0, R5, R3, RZ ;  /* 0x0000000305007227 */ /* 0x000fc800078e00ff */
[----:B------:R-:W-:Y:S02]  /*17360*/  IMAD R3, R0, R4, R3 ;  /* 0x0000000400037224 */ /* 0x000fe400078e0203 */
[----:B-1----:R-:W1:Y:S03]  /*17370*/  MUFU.RCP R4, R12 ;  /* 0x0000000c00047308 */ /* 0x002e660000001000 */
[----:B------:R-:W-:-:S13]  /*17380*/  ISETP.GT.U32.AND P0, PT, R2, R3, PT ;  /* 0x000000030200720c */ /* 0x000fda0003f04070 */
[----:B------:R-:W-:Y:S01]  /*17390*/  @!P0 IMAD.IADD R3, R3, 0x1, -R2 ;  /* 0x0000000103038824 */ /* 0x000fe200078e0a02 */
[----:B-1----:R-:W-:-:S04]  /*173a0*/  IADD3 R4, R4, 0xffffffe, RZ ;  /* 0x0ffffffe04047810 */ /* 0x002fc80007ffe0ff */
[----:B------:R-:W-:Y:S02]  /*173b0*/  ISETP.GE.U32.AND P2, PT, R3, R2, PT ;  /* 0x000000020300720c */ /* 0x000fe40003f46070 */
[----:B------:R-:W1:Y:S01]  /*173c0*/  F2I.FTZ.U32.TRUNC.NTZ R3, R4 ;  /* 0x0000000400037305 */ /* 0x000e62000021f000 */
[----:B------:R-:W-:Y:S02]  /*173d0*/  LOP3.LUT R2, R9, R8, RZ, 0x3c, !PT ;  /* 0x0000000809027212 */ /* 0x000fe400078e3cff */
[----:B------:R-:W-:Y:S02]  /*173e0*/  @!P0 IADD3 R0, R0, 0x1, RZ ;  /* 0x0000000100008810 */ /* 0x000fe40007ffe0ff */
[----:B------:R-:W-:Y:S02]  /*173f0*/  ISETP.GE.AND P1, PT, R2, RZ, PT ;  /* 0x000000ff0200720c */ /* 0x000fe40003f26270 */
[----:B------:R-:W-:-:S04]  /*17400*/  ISETP.NE.AND P0, PT, R8, RZ, PT ;  /* 0x000000ff0800720c */ /* 0x000fc80003f05270 */
[----:B------:R-:W-:Y:S01]  /*17410*/  @P2 IADD3 R0, R0, 0x1, RZ ;  /* 0x0000000100002810 */ /* 0x000fe20007ffe0ff */
[----:B-1----:R-:W-:-:S06]  /*17420*/  IMAD.MOV R2, RZ, RZ, -R3 ;  /* 0x000000ffff027224 */ /* 0x002fcc00078e0a03 */
[----:B------:R-:W-:Y:S01]  /*17430*/  @!P1 IMAD.MOV R0, RZ, RZ, -R0 ;  /* 0x000000ffff009224 */ /* 0x000fe200078e0a00 */
[----:B------:R-:W-:Y:S02]  /*17440*/  MOV R4, R2 ;  /* 0x0000000200047202 */ /* 0x000fe40000000f00 */
[----:B------:R-:W-:Y:S02]  /*17450*/  IABS R2, R7 ;  /* 0x0000000700027213 */ /* 0x000fe40000000000 */
[----:B------:R-:W-:Y:S01]  /*17460*/  @!P0 LOP3.LUT R0, RZ, R8, RZ, 0x33, !PT ;  /* 0x00000008ff008212 */ /* 0x000fe200078e33ff */
[----:B------:R-:W-:Y:S02]  /*17470*/  IMAD R4, R4, R6, RZ ;  /* 0x0000000604047224 */ /* 0x000fe400078e02ff */
[----:B------:R-:W-:Y:S01]  /*17480*/  IMAD.MOV R5, RZ, RZ, -R2 ;  /* 0x000000ffff057224 */ /* 0x000fe200078e0a02 */
[----:B------:R-:W-:Y:S01]  /*17490*/  IABS R11, R0 ;  /* 0x00000000000b7213 */ /* 0x000fe20000000000 */
[----:B------:R-:W-:-:S04]  /*174a0*/  IMAD.MOV.U32 R2, RZ, RZ, RZ ;  /* 0x000000ffff027224 */ /* 0x000fc800078e00ff */
[----:B------:R-:W-:Y:S01]  /*174b0*/  IMAD.HI.U32 R2, R3, R4, R2 ;  /* 0x0000000403027227 */ /* 0x000fe200078e0002 */
[----:B------:R-:W-:-:S03]  /*174c0*/  MOV R4, R5 ;  /* 0x0000000500047202 */ /* 0x000fc60000000f00 */
[----:B------:R-:W-:-:S04]  /*174d0*/  IMAD.MOV.U32 R3, RZ, RZ, R11 ;  /* 0x000000ffff037224 */ /* 0x000fc800078e000b */
[----:B------:R-:W-:-:S04]  /*174e0*/  IMAD.HI.U32 R2, R2, R3, RZ ;  /* 0x0000000302027227 */ /* 0x000fc800078e00ff */
[----:B------:R-:W-:-:S05]  /*174f0*/  IMAD R3, R2, R4, R3 ;  /* 0x0000000402037224 */ /* 0x000fca00078e0203 */
[----:B------:R-:W-:-:S13]  /*17500*/  ISETP.GT.U32.AND P0, PT, R6, R3, PT ;  /* 0x000000030600720c */ /* 0x000fda0003f04070 */
[----:B------:R-:W-:-:S05]  /*17510*/  @!P0 IMAD.IADD R3, R3, 0x1, -R6 ;  /* 0x0000000103038824 */ /* 0x000fca00078e0a06 */
[----:B------:R-:W-:Y:S02]  /*17520*/  ISETP.GE.U32.AND P2, PT, R3, R6, PT ;  /* 0x000000060300720c */ /* 0x000fe40003f46070 */
[----:B------:R-:W-:Y:S02]  /*17530*/  LOP3.LUT R3, R0, R7, RZ, 0x3c, !PT ;  /* 0x0000000700037212 */ /* 0x000fe400078e3cff */
[----:B------:R-:W-:Y:S02]  /*17540*/  @!P0 IADD3 R2, R2, 0x1, RZ ;  /* 0x0000000102028810 */ /* 0x000fe40007ffe0ff */
[----:B------:R-:W-:Y:S02]  /*17550*/  ISETP.GE.AND P1, PT, R3, RZ, PT ;  /* 0x000000ff0300720c */ /* 0x000fe40003f26270 */
[----:B------:R-:W-:-:S05]  /*17560*/  ISETP.NE.AND P0, PT, R7, RZ, PT ;  /* 0x000000ff0700720c */ /* 0x000fca0003f05270 */
[----:B------:R-:W-:-:S06]  /*17570*/  @P2 IADD3 R2, R2, 0x1, RZ ;  /* 0x0000000102022810 */ /* 0x000fcc0007ffe0ff */
[----:B------:R-:W-:Y:S02]  /*17580*/  @!P1 IMAD.MOV R2, RZ, RZ, -R2 ;  /* 0x000000ffff029224 */ /* 0x000fe400078e0a02 */
[----:B------:R-:W-:-:S04]  /*17590*/  @!P0 LOP3.LUT R2, RZ, R7, RZ, 0x33, !PT ;  /* 0x00000007ff028212 */ /* 0x000fc800078e33ff */
[----:B------:R-:W-:Y:S01]  /*175a0*/  IADD3 R3, -R2, RZ, RZ ;  /* 0x000000ff02037210 */ /* 0x000fe20007ffe1ff */
[----:B------:R-:W-:Y:S02]  /*175b0*/  IMAD R4, R0, R8, RZ ;  /* 0x0000000800047224 */ /* 0x000fe400078e02ff */
[C---:B------:R-:W-:Y:S02]  /*175c0*/  IMAD R2, R7.reuse, 0x1000000, R2 ;  /* 0x0100000007027824 */ /* 0x040fe400078e0202 */
[----:B------:R-:W-:Y:S01]  /*175d0*/  IMAD R0, R7, R3, R0 ;  /* 0x0000000307007224 */ /* 0x000fe200078e0200 */
[----:B------:R-:W-:-:S03]  /*175e0*/  IADD3 R3, R9, -R4, RZ ;  /* 0x8000000409037210 */ /* 0x000fc60007ffe0ff */
[----:B------:R-:W-:-:S05]  /*175f0*/  IMAD R0, R0, 0x10000, R2 ;  /* 0x0001000000007824 */ /* 0x000fca00078e0202 */
[----:B------:R1:W-:Y:S01]  /*17600*/  STL [R1+0x8], R0 ;  /* 0x0000080001007387 */ /* 0x0003e20000100800 */
[----:B---3--:R-:W-:-:S05]  /*17610*/  IMAD.IADD R13, R10, 0x1, R13 ;  /* 0x000000010a0d7824 */ /* 0x008fca00078e020d */
[----:B------:R1:W-:Y:S04]  /*17620*/  STL [R1+0xc], R13 ;  /* 0x00000c0d01007387 */ /* 0x0003e80000100800 */
[----:B------:R1:W-:Y:S01]  /*17630*/  STL [R1+0x4], R3 ;  /* 0x0000040301007387 */ /* 0x0003e20000100800 */
[----:B------:R-:W-:Y:S05]  /*17640*/  BRA `(.L_x_329) ;  /* 0x0000005000007947 */ /* 0x000fea0003800000 */
.L_x_320:
[----:B------:R-:W-:Y:S01]  /*17650*/  MOV R0, c[0x0][0x53c] ;  /* 0x00014f0000007a02 */ /* 0x000fe20000000f00 */
[----:B------:R2:W-:Y:S04]  /*17660*/  STL [R1], R9 ;  /* 0x0000000901007387 */ /* 0x0005e80000100800 */
[----:B------:R2:W-:Y:S04]  /*17670*/  STL [R1+0x4], RZ ;  /* 0x000004ff01007387 */ /* 0x0005e80000100800 */
[----:B------:R2:W-:Y:S04]  /*17680*/  STL [R1+0x8], RZ ;  /* 0x000008ff01007387 */ /* 0x0005e80000100800 */
[----:B------:R2:W-:Y:S02]  /*17690*/  STL [R1+0xc], R0 ;  /* 0x00000c0001007387 */ /* 0x0005e40000100800 */
.L_x_329:
[----:B------:R-:W-:Y:S05]  /*176a0*/  BSYNC B1 ;  /* 0x0000000000017941 */ /* 0x000fea0003800000 */
.L_x_318:
[----:B-1----:R-:W3:Y:S04]  /*176b0*/  LDL R4, [R1] ;  /* 0x0000000001047983 */ /* 0x002ee80000100800 */
[----:B------:R-:W3:Y:S04]  /*176c0*/  LDL R5, [R1+0x4] ;  /* 0x0000040001057983 */ /* 0x000ee80000100800 */
[----:B------:R-:W3:Y:S04]  /*176d0*/  LDL R6, [R1+0x8] ;  /* 0x0000080001067983 */ /* 0x000ee80000100800 */
[----:B------:R-:W3:Y:S01]  /*176e0*/  LDL R7, [R1+0xc] ;  /* 0x00000c0001077983 */ /* 0x000ee20000100800 */
[----:B------:R-:W-:Y:S03]  /*176f0*/  WARPSYNC 0xffffffff ;  /* 0xffffffff00007948 */ /* 0x000fe60003800000 */
[----:B------:R-:W-:Y:S01]  /*17700*/  BAR.SYNC.DEFER_BLOCKING 0x4, 0x80 ;  /* 0x0102000000007b1d */ /* 0x000fe20000010000 */
[----:B------:R-:W-:-:S13]  /*17710*/  ISETP.NE.AND P0, PT, R14, RZ, PT ;  /* 0x000000ff0e00720c */ /* 0x000fda0003f05270 */
[----:B---3--:R1:W-:Y:S04]  /*17720*/  @!P0 STS.128 [0xc080], R4 ;  /* 0x00c08004ff008388 */ /* 0x0083e80000000c00 */
[----:B------:R-:W-:Y:S06]  /*17730*/  BAR.ARV 0x5, 0x80 ;  /* 0x0142000000007b1d */ /* 0x000fec0000002000 */
.L_x_313:
[----:B--2---:R-:W2:Y:S02]  /*17740*/  LDL R0, [R1+0xc] ;  /* 0x00000c0001007983 */ /* 0x004ea40000100800 */
[----:B--2---:R-:W-:-:S13]  /*17750*/  ISETP.GE.AND P0, PT, R0, c[0x0][0x53c], PT ;  /* 0x00014f0000007a0c */ /* 0x004fda0003f06270 */
[----:B-1----:R-:W-:Y:S01]  /*17760*/  @P0 CALL.REL.NOINC `(.L_x_330) ;  /* 0x0000001000000944 */ /* 0x002fe20003c00000 */
[----:B------:R-:W-:Y:S05]  /*17770*/  BRA `(.L_x_331) ;  /* 0xfffea41000007947 */ /* 0x000fea000383ffff */
.L_x_330:
[----:B------:R-:W-:Y:S05]  /*17780*/  EXIT ;  /* 0x000000000000794d */ /* 0x000fea0003800000 */
.L_x_163:
[----:B------:R-:W-:Y:S01]  /*17790*/  IMAD.MOV.U32 R0, RZ, RZ, R5 ;  /* 0x000000ffff007224 */ /* 0x000fe200078e0005 */
[----:B------:R-:W-:Y:S02]  /*177a0*/  MOV R2, 0x1 ;  /* 0x0000000100027802 */ /* 0x000fe40000000f00 */
[----:B------:R-:W-:Y:S02]  /*177b0*/  MOV R3, 0x177d0 ;  /* 0x000177d000037802 */ /* 0x000fe40000000f00 */
[----:B------:R-:W-:Y:S05]  /*177c0*/  CALL.REL.NOINC `($__internal_6_$__cuda_sm70_shflsync_up_p) ;  /* 0x0000195000007944 */ /* 0x000fea0003c00000 */
[----:B------:R-:W-:Y:S01]  /*177d0*/  MOV R0, R4 ;  /* 0x0000000400007202 */ /* 0x000fe20000000f00 */
[----:B------:R-:W-:Y:S05]  /*177e0*/  BRA `(.L_x_332) ;  /* 0xfffe8c8000007947 */ /* 0x000fea000383ffff */
.L_x_164:
[----:B------:R-:W-:Y:S01]  /*177f0*/  IMAD.MOV.U32 R0, RZ, RZ, R5 ;  /* 0x000000ffff007224 */ /* 0x000fe200078e0005 */
[----:B------:R-:W-:Y:S02]  /*17800*/  MOV R2, 0x2 ;  /* 0x0000000200027802 */ /* 0x000fe40000000f00 */
[----:B------:R-:W-:Y:S02]  /*17810*/  MOV R3, 0x17830 ;  /* 0x0001783000037802 */ /* 0x000fe40000000f00 */
[----:B------:R-:W-:Y:S05]  /*17820*/  CALL.REL.NOINC `($__internal_6_$__cuda_sm70_shflsync_up_p) ;  /* 0x000018f000007944 */ /* 0x000fea0003c00000 */
[----:B------:R-:W-:Y:S01]  /*17830*/  SEL R0, R4, RZ, P4 ;  /* 0x000000ff04007207 */ /* 0x000fe20002000000 */
[----:B------:R-:W-:Y:S01]  /*17840*/  IMAD.MOV.U32 R2, RZ, RZ, 0x4 ;  /* 0x00000004ff027424 */ /* 0x000fe200078e00ff */
[----:B------:R-:W-:-:S03]  /*17850*/  MOV R3, 0x17880 ;  /* 0x0001788000037802 */ /* 0x000fc60000000f00 */
[----:B------:R-:W-:Y:S02]  /*17860*/  IMAD.IADD R0, R5, 0x1, R0 ;  /* 0x0000000105007824 */ /* 0x000fe400078e0200 */
        /* <DEDUP_REMOVED lines=14> */
[----:B------:R-:W-:Y:S01]  /*17950*/  IMAD.IADD R4, R0, 0x1, R4 ;  /* 0x0000000100047824 */ /* 0x000fe200078e0204 */
[----:B------:R-:W-:-:S03]  /*17960*/  MOV R0, 0x1f ;  /* 0x0000001f00007802 */ /* 0x000fc60000000f00 */
[----:B------:R-:W-:Y:S02]  /*17970*/  IMAD.MOV.U32 R5, RZ, RZ, R4 ;  /* 0x000000ffff057224 */ /* 0x000fe400078e0004 */
[----:B------:R-:W-:Y:S05]  /*17980*/  CALL.REL.NOINC `($__internal_5_$__cuda_sm70_shflsync_idx_p) ;  /* 0x0000174000007944 */ /* 0x000fea0003c00000 */
[----:B------:R-:W-:Y:S05]  /*17990*/  BRA `(.L_x_333) ;  /* 0xfffe8bd000007947 */ /* 0x000fea000383ffff */
.L_x_166:
[----:B------:R-:W-:Y:S02]  /*179a0*/  SEL R0, RZ, 0x1, P0 ;  /* 0x00000001ff007807 */ /* 0x000fe40000000000 */
[----:B------:R-:W-:Y:S02]  /*179b0*/  MOV R2, 0x179d0 ;  /* 0x000179d000027802 */ /* 0x000fe40000000f00 */
[----:B------:R-:W-:Y:S05]  /*179c0*/  CALL.REL.NOINC `($__internal_7_$__cuda_sm70_votesync_ballot) ;  /* 0x000017c000007944 */ /* 0x000fea0003c00000 */
[----:B------:R-:W-:Y:S01]  /*179d0*/  MOV R6, R0 ;  /* 0x0000000000067202 */ /* 0x000fe20000000f00 */
[----:B------:R-:W-:Y:S05]  /*179e0*/  BRA `(.L_x_334) ;  /* 0xfffe8c1000007947 */ /* 0x000fea000383ffff */
.L_x_167:
[----:B------:R-:W-:Y:S01]  /*179f0*/  IMAD.MOV.U32 R5, RZ, RZ, R8 ;  /* 0x000000ffff057224 */ /* 0x000fe200078e0008 */
[----:B--2---:R-:W-:Y:S01]  /*17a00*/  MOV R3, R13 ;  /* 0x0000000d00037202 */ /* 0x004fe20000000f00 */
[----:B------:R-:W-:Y:S01]  /*17a10*/  IMAD.MOV.U32 R0, RZ, RZ, 0x1f ;  /* 0x0000001fff007424 */ /* 0x000fe200078e00ff */
[----:B------:R-:W-:Y:S02]  /*17a20*/  MOV R2, 0x17a40 ;  /* 0x00017a4000027802 */ /* 0x000fe40000000f00 */
[----:B-1----:R-:W-:Y:S05]  /*17a30*/  CALL.REL.NOINC `($__internal_5_$__cuda_sm70_shflsync_idx_p) ;  /* 0x0000169000007944 */ /* 0x002fea0003c00000 */
[----:B------:R-:W-:Y:S01]  /*17a40*/  IMAD.MOV.U32 R11, RZ, RZ, R0 ;  /* 0x000000ffff0b7224 */ /* 0x000fe200078e0000 */
[----:B------:R-:W-:Y:S01]  /*17a50*/  MOV R5, R7 ;  /* 0x0000000700057202 */ /* 0x000fe20000000f00 */
[----:B------:R-:W-:Y:S01]  /*17a60*/  IMAD.MOV.U32 R7, RZ, RZ, RZ ;  /* 0x000000ffff077224 */ /* 0x000fe200078e00ff */
[----:B------:R-:W-:Y:S01]  /*17a70*/  MOV R3, R13 ;  /* 0x0000000d00037202 */ /* 0x000fe20000000f00 */
[----:B------:R-:W-:Y:S01]  /*17a80*/  IMAD.MOV.U32 R0, RZ, RZ, 0x1f ;  /* 0x0000001fff007424 */ /* 0x000fe200078e00ff */
[----:B------:R-:W-:-:S02]  /*17a90*/  MOV R2, 0x17ab0 ;  /* 0x00017ab000027802 */ /* 0x000fc40000000f00 */
[----:B------:R-:W-:Y:S05]  /*17aa0*/  CALL.REL.NOINC `($__internal_5_$__cuda_sm70_shflsync_idx_p) ;  /* 0x0000162000007944 */ /* 0x000fea0003c00000 */
[----:B------:R-:W-:Y:S01]  /*17ab0*/  MOV R10, R0 ;  /* 0x00000000000a7202 */ /* 0x000fe20000000f00 */
[----:B------:R-:W-:Y:S05]  /*17ac0*/  BRA `(.L_x_335) ;  /* 0xfffe8b8000007947 */ /* 0x000fea000383ffff */
.L_x_170:
[----:B------:R-:W-:Y:S01]  /*17ad0*/  IMAD.MOV.U32 R5, RZ, RZ, R4 ;  /* 0x000000ffff057224 */ /* 0x000fe200078e0004 */
[----:B------:R-:W-:-:S02]  /*17ae0*/  MOV R0, 0x1f ;  /* 0x0000001f00007802 */ /* 0x000fc40000000f00 */
[----:B------:R-:W-:Y:S02]  /*17af0*/  MOV R2, 0x17b10 ;  /* 0x00017b1000027802 */ /* 0x000fe40000000f00 */
[----:B-1----:R-:W-:Y:S05]  /*17b00*/  CALL.REL.NOINC `($__internal_5_$__cuda_sm70_shflsync_idx_p) ;  /* 0x000015c000007944 */ /* 0x002fea0003c00000 */
[----:B------:R-:W-:Y:S01]  /*17b10*/  MOV R7, R0 ;  /* 0x0000000000077202 */ /* 0x000fe20000000f00 */
[----:B------:R-:W-:Y:S05]  /*17b20*/  BRA `(.L_x_169) ;  /* 0xfffe8b8000007947 */ /* 0x000fea000383ffff */
.L_x_208:
[----:B------:R-:W-:Y:S01]  /*17b30*/  IMAD.MOV.U32 R5, RZ, RZ, R10 ;  /* 0x000000ffff057224 */ /* 0x000fe200078e000a */
[----:B------:R-:W-:Y:S01]  /*17b40*/  MOV R3, RZ ;  /* 0x000000ff00037202 */ /* 0x000fe20000000f00 */
[----:B------:R-:W-:Y:S01]  /*17b50*/  IMAD.MOV.U32 R0, RZ, RZ, 0x1c1f ;  /* 0x00001c1fff007424 */ /* 0x000fe200078e00ff */
[----:B------:R-:W-:Y:S02]  /*17b60*/  MOV R2, 0x17b80 ;  /* 0x00017b8000027802 */ /* 0x000fe40000000f00 */
[----:B-----5:R-:W-:Y:S05]  /*17b70*/  CALL.REL.NOINC `($__internal_5_$__cuda_sm70_shflsync_idx_p) ;  /* 0x0000155000007944 */ /* 0x020fea0003c00000 */
[----:B------:R-:W-:Y:S01]  /*17b80*/  MOV R8, R0 ;  /* 0x0000000000087202 */ /* 0x000fe20000000f00 */
[----:B------:R-:W-:Y:S05]  /*17b90*/  BRA `(.L_x_336) ;  /* 0xffff040000007947 */ /* 0x000fea000383ffff */
.L_x_209:
[----:B------:R-:W-:Y:S01]  /*17ba0*/  IMAD.MOV.U32 R5, RZ, RZ, R11 ;  /* 0x000000ffff057224 */ /* 0x000fe200078e000b */
[----:B------:R-:W-:Y:S01]  /*17bb0*/  MOV R3, RZ ;  /* 0x000000ff00037202 */ /* 0x000fe20000000f00 */
[----:B------:R-:W-:Y:S01]  /*17bc0*/  IMAD.MOV.U32 R0, RZ, RZ, 0x1c1f ;  /* 0x00001c1fff007424 */ /* 0x000fe200078e00ff */
[----:B------:R-:W-:Y:S02]  /*17bd0*/  MOV R2, 0x17bf0 ;  /* 0x00017bf000027802 */ /* 0x000fe40000000f00 */
[----:B-12--5:R-:W-:Y:S05]  /*17be0*/  CALL.REL.NOINC `($__internal_5_$__cuda_sm70_shflsync_idx_p) ;  /* 0x000014e000007944 */ /* 0x026fea0003c00000 */
[----:B------:R-:W-:Y:S05]  /*17bf0*/  BRA `(.L_x_337) ;  /* 0xffff03c000007947 */ /* 0x000fea000383ffff */
.L_x_212:
[----:B--2---:R-:W-:Y:S01]  /*17c00*/  IMAD.MOV.U32 R5, RZ, RZ, R10 ;  /* 0x000000ffff057224 */ /* 0x004fe200078e000a */
[----:B------:R-:W-:Y:S01]  /*17c10*/  MOV R3, 0x1 ;  /* 0x0000000100037802 */ /* 0x000fe20000000f00 */
[----:B----4-:R-:W-:Y:S01]  /*17c20*/  IMAD.MOV.U32 R0, RZ, RZ, 0x1c1f ;  /* 0x00001c1fff007424 */ /* 0x010fe200078e00ff */
[----:B------:R-:W-:-:S02]  /*17c30*/  MOV R2, 0x17c50 ;  /* 0x00017c5000027802 */ /* 0x000fc40000000f00 */
[----:B-1-3-5:R-:W-:Y:S05]  /*17c40*/  CALL.REL.NOINC `($__internal_5_$__cuda_sm70_shflsync_idx_p) ;  /* 0x0000148000007944 */ /* 0x02afea0003c00000 */
[----:B------:R-:W-:Y:S01]  /*17c50*/  IMAD.MOV.U32 R8, RZ, RZ, R0 ;  /* 0x000000ffff087224 */ /* 0x000fe200078e0000 */
[----:B------:R-:W-:Y:S01]  /*17c60*/  MOV R3, 0x1 ;  /* 0x0000000100037802 */ /* 0x000fe20000000f00 */
[----:B------:R-:W-:Y:S01]  /*17c70*/  IMAD.MOV.U32 R5, RZ, RZ, R11 ;  /* 0x000000ffff057224 */ /* 0x000fe200078e000b */
[----:B------:R-:W-:-:S02]  /*17c80*/  MOV R0, 0x1c1f ;  /* 0x00001c1f00007802 */ /* 0x000fc40000000f00 */
[----:B------:R-:W-:Y:S02]  /*17c90*/  MOV R2, 0x17cb0 ;  /* 0x00017cb000027802 */ /* 0x000fe40000000f00 */
[----:B------:R-:W-:Y:S05]  /*17ca0*/  CALL.REL.NOINC `($__internal_5_$__cuda_sm70_shflsync_idx_p) ;  /* 0x0000142000007944 */ /* 0x000fea0003c00000 */
[----:B------:R-:W-:Y:S05]  /*17cb0*/  BRA `(.L_x_338) ;  /* 0xffff047000007947 */ /* 0x000fea000383ffff */
.L_x_215:
[----:B-1----:R-:W-:Y:S01]  /*17cc0*/  IMAD.MOV.U32 R5, RZ, RZ, R10 ;  /* 0x000000ffff057224 */ /* 0x002fe200078e000a */
[----:B------:R-:W-:Y:S01]  /*17cd0*/  MOV R3, 0x2 ;  /* 0x0000000200037802 */ /* 0x000fe20000000f00 */
[----:B----4-:R-:W-:Y:S01]  /*17ce0*/  IMAD.MOV.U32 R0, RZ, RZ, 0x1c1f ;  /* 0x00001c1fff007424 */ /* 0x010fe200078e00ff */
[----:B------:R-:W-:Y:S02]  /*17cf0*/  MOV R2, 0x17d10 ;  /* 0x00017d1000027802 */ /* 0x000fe40000000f00 */
[----:B--23-5:R-:W-:Y:S05]  /*17d00*/  CALL.REL.NOINC `($__internal_5_$__cuda_sm70_shflsync_idx_p) ;  /* 0x000013c000007944 */ /* 0x02cfea0003c00000 */
[----:B------:R-:W-:Y:S01]  /*17d10*/  MOV R8, R0 ;  /* 0x0000000000087202 */ /* 0x000fe20000000f00 */
[----:B------:R-:W-:Y:S05]  /*17d20*/  BRA `(.L_x_339) ;  /* 0xffff056000007947 */ /* 0x000fea000383ffff */
.L_x_216:
[----:B------:R-:W-:Y:S01]  /*17d30*/  IMAD.MOV.U32 R5, RZ, RZ, R11 ;  /* 0x000000ffff057224 */ /* 0x000fe200078e000b */
[----:B------:R-:W-:Y:S01]  /*17d40*/  MOV R3, 0x2 ;  /* 0x0000000200037802 */ /* 0x000fe20000000f00 */
[----:B----4-:R-:W-:Y:S01]  /*17d50*/  IMAD.MOV.U32 R0, RZ, RZ, 0x1c1f ;  /* 0x00001c1fff007424 */ /* 0x010fe200078e00ff */
[----:B------:R-:W-:Y:S02]  /*17d60*/  MOV R2, 0x17d80 ;  /* 0x00017d8000027802 */ /* 0x000fe40000000f00 */
[----:B-123-5:R-:W-:Y:S05]  /*17d70*/  CALL.REL.NOINC `($__internal_5_$__cuda_sm70_shflsync_idx_p) ;  /* 0x0000135000007944 */ /* 0x02efea0003c00000 */
[----:B------:R-:W-:Y:S05]  /*17d80*/  BRA `(.L_x_340) ;  /* 0xffff052000007947 */ /* 0x000fea000383ffff */
.L_x_219:
[----:B-1----:R-:W-:Y:S01]  /*17d90*/  IMAD.MOV.U32 R5, RZ, RZ, R10 ;  /* 0x000000ffff057224 */ /* 0x002fe200078e000a */
[----:B------:R-:W-:Y:S01]  /*17da0*/  MOV R3, 0x3 ;  /* 0x0000000300037802 */ /* 0x000fe20000000f00 */
[----:B------:R-:W-:Y:S01]  /*17db0*/  IMAD.MOV.U32 R0, RZ, RZ, 0x1c1f ;  /* 0x00001c1fff007424 */ /* 0x000fe200078e00ff */
[----:B------:R-:W-:-:S02]  /*17dc0*/  MOV R2, 0x17de0 ;  /* 0x00017de000027802 */ /* 0x000fc40000000f00 */
[----:B--2345:R-:W-:Y:S05]  /*17dd0*/  CALL.REL.NOINC `($__internal_5_$__cuda_sm70_shflsync_idx_p) ;  /* 0x000012f000007944 */ /* 0x03cfea0003c00000 */
[----:B------:R-:W-:Y:S01]  /*17de0*/  IMAD.MOV.U32 R8, RZ, RZ, R0 ;  /* 0x000000ffff087224 */ /* 0x000fe200078e0000 */
[----:B------:R-:W-:Y:S01]  /*17df0*/  MOV R3, 0x3 ;  /* 0x0000000300037802 */ /* 0x000fe20000000f00 */
[----:B------:R-:W-:Y:S01]  /*17e00*/  IMAD.MOV.U32 R5, RZ, RZ, R11 ;  /* 0x000000ffff057224 */ /* 0x000fe200078e000b */
[----:B------:R-:W-:-:S02]  /*17e10*/  MOV R0, 0x1c1f ;  /* 0x00001c1f00007802 */ /* 0x000fc40000000f00 */
[----:B------:R-:W-:Y:S02]  /*17e20*/  MOV R2, 0x17e40 ;  /* 0x00017e4000027802 */ /* 0x000fe40000000f00 */
[----:B------:R-:W-:Y:S05]  /*17e30*/  CALL.REL.NOINC `($__internal_5_$__cuda_sm70_shflsync_idx_p) ;  /* 0x0000129000007944 */ /* 0x000fea0003c00000 */
[----:B------:R-:W-:Y:S05]  /*17e40*/  BRA `(.L_x_341) ;  /* 0xffff05d000007947 */ /* 0x000fea000383ffff */
.L_x_266:
[----:B------:R-:W-:Y:S01]  /*17e50*/  IMAD.MOV.U32 R0, RZ, RZ, R205 ;  /* 0x000000ffff007224 */ /* 0x000fe200078e00cd */
[----:B------:R-:W-:Y:S01]  /*17e60*/  MOV R9, 0x1f ;  /* 0x0000001f00097802 */ /* 0x000fe20000000f00 */
[----:B------:R-:W-:Y:S01]  /*17e70*/  IMAD.MOV.U32 R3, RZ, RZ, 0x2 ;  /* 0x00000002ff037424 */ /* 0x000fe200078e00ff */
[----:B------:R-:W-:Y:S02]  /*17e80*/  MOV R8, 0xffffffff ;  /* 0xffffffff00087802 */ /* 0x000fe40000000f00 */
[----:B------:R-:W-:Y:S02]  /*17e90*/  MOV R2, 0x17eb0 ;  /* 0x00017eb000027802 */ /* 0x000fe40000000f00 */
[----:B------:R-:W-:Y:S05]  /*17ea0*/  CALL.REL.NOINC `($__internal_4_$__cuda_sm70_shflsync_bfly_p) ;  /* 0x000011e000007944 */ /* 0x000fea0003c00000 */
[----:B------:R-:W-:Y:S01]  /*17eb0*/  FADD.FTZ R7, R205, R0 ;  /* 0x00000000cd077221 */ /* 0x000fe20000010000 */
[----:B------:R-:W-:Y:S02]  /*17ec0*/  MOV R3, 0x1 ;  /* 0x0000000100037802 */ /* 0x000fe40000000f00 */
[----:B------:R-:W-:Y:S02]  /*17ed0*/  MOV R2, 0x17f00 ;  /* 0x00017f0000027802 */ /* 0x000fe40000000f00 */
[----:B------:R-:W-:-:S02]  /*17ee0*/  MOV R0, R7 ;  /* 0x0000000700007202 */ /* 0x000fc40000000f00 */
[----:B------:R-:W-:Y:S05]  /*17ef0*/  CALL.REL.NOINC `($__internal_4_$__cuda_sm70_shflsync_bfly_p) ;  /* 0x0000119000007944 */ /* 0x000fea0003c00000 */
[----:B------:R-:W-:Y:S01]  /*17f00*/  FADD.FTZ R7, R7, R0 ;  /* 0x0000000007077221 */ /* 0x000fe20000010000 */
[----:B------:R-:W-:-:S02]  /*17f10*/  MOV R0, R208 ;  /* 0x000000d000007202 */ /* 0x000fc40000000f00 */
[----:B------:R-:W-:Y:S02]  /*17f20*/  MOV R3, 0x2 ;  /* 0x0000000200037802 */ /* 0x000fe40000000f00 */
[----:B------:R-:W-:Y:S02]  /*17f30*/  MOV R2, 0x17f50 ;  /* 0x00017f5000027802 */ /* 0x000fe40000000f00 */
[----:B------:R-:W-:Y:S05]  /*17f40*/  CALL.REL.NOINC `($__internal_4_$__cuda_sm70_shflsync_bfly_p) ;  /* 0x0000114000007944 */ /* 0x000fea0003c00000 */
[----:B------:R-:W-:Y:S01]  /*17f50*/  FADD.FTZ R6, R208, R0 ;  /* 0x00000000d0067221 */ /* 0x000fe20000010000 */
[----:B------:R-:W-:Y:S02]  /*17f60*/  MOV R3, 0x1 ;  /* 0x0000000100037802 */ /* 0x000fe40000000f00 */
[----:B------:R-:W-:Y:S02]  /*17f70*/  MOV R2, 0x17fa0 ;  /* 0x00017fa000027802 */ /* 0x000fe40000000f00 */
[----:B------:R-:W-:Y:S02]  /*17f80*/  MOV R0, R6 ;  /* 0x0000000600007202 */ /* 0x000fe40000000f00 */
[----:B------:R-:W-:Y:S05]  /*17f90*/  CALL.REL.NOINC `($__internal_4_$__cuda_sm70_shflsync_bfly_p) ;  /* 0x000010f000007944 */ /* 0x000fea0003c00000 */
[----:B------:R-:W-:Y:S01]  /*17fa0*/  FADD.FTZ R6, R6, R0 ;  /* 0x0000000006067221 */ /* 0x000fe20000010000 */
[----:B------:R-:W-:Y:S02]  /*17fb0*/  MOV R0, R226 ;  /* 0x000000e200007202 */ /* 0x000fe40000000f00 */
[----:B------:R-:W-:-:S02]  /*17fc0*/  MOV R3, 0x2 ;  /* 0x0000000200037802 */ /* 0x000fc40000000f00 */
        /* <DEDUP_REMOVED lines=9> */
[----:B------:R-:W-:Y:S02]  /*18060*/  MOV R3, 0x2 ;  /* 0x0000000200037802 */ /* 0x000fe40000000f00 */
[----:B------:R-:W-:-:S02]  /*18070*/  MOV R2, 0x18090 ;  /* 0x0001809000027802 */ /* 0x000fc40000000f00 */
[----:B------:R-:W-:Y:S05]  /*18080*/  CALL.REL.NOINC `($__internal_4_$__cuda_sm70_shflsync_bfly_p) ;  /* 0x0000100000007944 */ /* 0x000fea0003c00000 */
[----:B------:R-:W-:Y:S01]  /*18090*/  FADD.FTZ R4, R227, R0 ;  /* 0x00000000e3047221 */ /* 0x000fe20000010000 */
[----:B------:R-:W-:-:S02]  /*180a0*/  MOV R3, 0x1 ;  /* 0x0000000100037802 */ /* 0x000fc40000000f00 */
[----:B------:R-:W-:Y:S02]  /*180b0*/  MOV R2, 0x180e0 ;  /* 0x000180e000027802 */ /* 0x000fe40000000f00 */
[----:B------:R-:W-:Y:S02]  /*180c0*/  MOV R0, R4 ;  /* 0x0000000400007202 */ /* 0x000fe40000000f00 */
[----:B------:R-:W-:Y:S05]  /*180d0*/  CALL.REL.NOINC `($__internal_4_$__cuda_sm70_shflsync_bfly_p) ;  /* 0x00000fb000007944 */ /* 0x000fea0003c00000 */
[----:B------:R-:W-:Y:S01]  /*180e0*/  MOV R8, R0 ;  /* 0x0000000000087202 */ /* 0x000fe20000000f00 */
[----:B------:R-:W-:Y:S05]  /*180f0*/  BRA `(.L_x_342) ;  /* 0xffffabb000007947 */ /* 0x000fea000383ffff */
.L_x_273:
[----:B-1234-:R-:W-:Y:S01]  /*18100*/  IMAD.MOV.U32 R5, RZ, RZ, R12 ;  /* 0x000000ffff057224 */ /* 0x01efe200078e000c */
[----:B------:R-:W-:Y:S01]  /*18110*/  MOV R3, RZ ;  /* 0x000000ff00037202 */ /* 0x000fe20000000f00 */
[----:B------:R-:W-:Y:S01]  /*18120*/  IMAD.MOV.U32 R0, RZ, RZ, 0x1c1f ;  /* 0x00001c1fff007424 */ /* 0x000fe200078e00ff */
[----:B------:R-:W-:Y:S02]  /*18130*/  MOV R2, 0x18150 ;  /* 0x0001815000027802 */ /* 0x000fe40000000f00 */
[----:B------:R-:W-:Y:S05]  /*18140*/  CALL.REL.NOINC `($__internal_5_$__cuda_sm70_shflsync_idx_p) ;  /* 0x00000f8000007944 */ /* 0x000fea0003c00000 */
[----:B------:R-:W-:Y:S01]  /*18150*/  MOV R10, R0 ;  /* 0x00000000000a7202 */ /* 0x000fe20000000f00 */
[----:B------:R-:W-:Y:S05]  /*18160*/  BRA `(.L_x_343) ;  /* 0xffffc5c000007947 */ /* 0x000fea000383ffff */
.L_x_274:
[----:B------:R-:W-:Y:S01]  /*18170*/  IMAD.MOV.U32 R5, RZ, RZ, R13 ;  /* 0x000000ffff057224 */ /* 0x000fe200078e000d */
[----:B------:R-:W-:Y:S01]  /*18180*/  MOV R3, RZ ;  /* 0x000000ff00037202 */ /* 0x000fe20000000f00 */
[----:B------:R-:W-:Y:S01]  /*18190*/  IMAD.MOV.U32 R0, RZ, RZ, 0x1c1f ;  /* 0x00001c1fff007424 */ /* 0x000fe200078e00ff */
[----:B------:R-:W-:-:S02]  /*181a0*/  MOV R2, 0x181c0 ;  /* 0x000181c000027802 */ /* 0x000fc40000000f00 */
[----:B-12---:R-:W-:Y:S05]  /*181b0*/  CALL.REL.NOINC `($__internal_5_$__cuda_sm70_shflsync_idx_p) ;  /* 0x00000f1000007944 */ /* 0x006fea0003c00000 */
[----:B------:R-:W-:Y:S05]  /*181c0*/  BRA `(.L_x_344) ;  /* 0xffffc58000007947 */ /* 0x000fea000383ffff */
.L_x_277:
[----:B------:R-:W-:Y:S01]  /*181d0*/  IMAD.MOV.U32 R5, RZ, RZ, R12 ;  /* 0x000000ffff057224 */ /* 0x000fe200078e000c */
[----:B--2---:R-:W-:Y:S01]  /*181e0*/  MOV R3, 0x1 ;  /* 0x0000000100037802 */ /* 0x004fe20000000f00 */
[----:B----4-:R-:W-:Y:S01]  /*181f0*/  IMAD.MOV.U32 R0, RZ, RZ, 0x1c1f ;  /* 0x00001c1fff007424 */ /* 0x010fe200078e00ff */
[----:B------:R-:W-:-:S02]  /*18200*/  MOV R2, 0x18220 ;  /* 0x0001822000027802 */ /* 0x000fc40000000f00 */
[----:B-1-3--:R-:W-:Y:S05]  /*18210*/  CALL.REL.NOINC `($__internal_5_$__cuda_sm70_shflsync_idx_p) ;  /* 0x00000eb000007944 */ /* 0x00afea0003c00000 */
[----:B------:R-:W-:Y:S01]  /*18220*/  IMAD.MOV.U32 R10, RZ, RZ, R0 ;  /* 0x000000ffff0a7224 */ /* 0x000fe200078e0000 */
[----:B------:R-:W-:Y:S01]  /*18230*/  MOV R3, 0x1 ;  /* 0x0000000100037802 */ /* 0x000fe20000000f00 */
[----:B------:R-:W-:Y:S01]  /*18240*/  IMAD.MOV.U32 R5, RZ, RZ, R13 ;  /* 0x000000ffff057224 */ /* 0x000fe200078e000d */
[----:B------:R-:W-:-:S02]  /*18250*/  MOV R0, 0x1c1f ;  /* 0x00001c1f00007802 */ /* 0x000fc40000000f00 */
[----:B------:R-:W-:Y:S02]  /*18260*/  MOV R2, 0x18280 ;  /* 0x0001828000027802 */ /* 0x000fe40000000f00 */
[----:B------:R-:W-:Y:S05]  /*18270*/  CALL.REL.NOINC `($__internal_5_$__cuda_sm70_shflsync_idx_p) ;  /* 0x00000e5000007944 */ /* 0x000fea0003c00000 */
[----:B------:R-:W-:Y:S05]  /*18280*/  BRA `(.L_x_345) ;  /* 0xffffc61000007947 */ /* 0x000fea000383ffff */
.L_x_280:
[----:B------:R-:W-:Y:S01]  /*18290*/  IMAD.MOV.U32 R5, RZ, RZ, R12 ;  /* 0x000000ffff057224 */ /* 0x000fe200078e000c */
[----:B-1----:R-:W-:Y:S01]  /*182a0*/  MOV R3, 0x2 ;  /* 0x0000000200037802 */ /* 0x002fe20000000f00 */
[----:B----4-:R-:W-:Y:S01]  /*182b0*/  IMAD.MOV.U32 R0, RZ, RZ, 0x1c1f ;  /* 0x00001c1fff007424 */ /* 0x010fe200078e00ff */
[----:B------:R-:W-:Y:S02]  /*182c0*/  MOV R2, 0x182e0 ;  /* 0x000182e000027802 */ /* 0x000fe40000000f00 */
[----:B--23--:R-:W-:Y:S05]  /*182d0*/  CALL.REL.NOINC `($__internal_5_$__cuda_sm70_shflsync_idx_p) ;  /* 0x00000df000007944 */ /* 0x00cfea0003c00000 */
[----:B------:R-:W-:Y:S01]  /*182e0*/  MOV R10, R0 ;  /* 0x00000000000a7202 */ /* 0x000fe20000000f00 */
[----:B------:R-:W-:Y:S05]  /*182f0*/  BRA `(.L_x_346) ;  /* 0xffffc6f000007947 */ /* 0x000fea000383ffff */
.L_x_281:
[----:B------:R-:W-:Y:S01]  /*18300*/  IMAD.MOV.U32 R5, RZ, RZ, R13 ;  /* 0x000000ffff057224 */ /* 0x000fe200078e000d */
[----:B------:R-:W-:Y:S01]  /*18310*/  MOV R3, 0x2 ;  /* 0x0000000200037802 */ /* 0x000fe20000000f00 */
[----:B----4-:R-:W-:Y:S01]  /*18320*/  IMAD.MOV.U32 R0, RZ, RZ, 0x1c1f ;  /* 0x00001c1fff007424 */ /* 0x010fe200078e00ff */
[----:B------:R-:W-:Y:S02]  /*18330*/  MOV R2, 0x18350 ;  /* 0x0001835000027802 */ /* 0x000fe40000000f00 */
[----:B-123--:R-:W-:Y:S05]  /*18340*/  CALL.REL.NOINC `($__internal_5_$__cuda_sm70_shflsync_idx_p) ;  /* 0x00000d8000007944 */ /* 0x00efea0003c00000 */
[----:B------:R-:W-:Y:S05]  /*18350*/  BRA `(.L_x_347) ;  /* 0xffffc6b000007947 */ /* 0x000fea000383ffff */
.L_x_284:
[----:B------:R-:W-:Y:S01]  /*18360*/  IMAD.MOV.U32 R5, RZ, RZ, R12 ;  /* 0x000000ffff057224 */ /* 0x000fe200078e000c */
[----:B-1----:R-:W-:Y:S01]  /*18370*/  MOV R3, 0x3 ;  /* 0x0000000300037802 */ /* 0x002fe20000000f00 */
[----:B------:R-:W-:Y:S01]  /*18380*/  IMAD.MOV.U32 R0, RZ, RZ, 0x1c1f ;  /* 0x00001c1fff007424 */ /* 0x000fe200078e00ff */
[----:B------:R-:W-:-:S02]  /*18390*/  MOV R2, 0x183b0 ;  /* 0x000183b000027802 */ /* 0x000fc40000000f00 */
[----:B--234-:R-:W-:Y:S05]  /*183a0*/  CALL.REL.NOINC `($__internal_5_$__cuda_sm70_shflsync_idx_p) ;  /* 0x00000d2000007944 */ /* 0x01cfea0003c00000 */
[----:B------:R-:W-:Y:S01]  /*183b0*/  IMAD.MOV.U32 R6, RZ, RZ, R0 ;  /* 0x000000ffff067224 */ /* 0x000fe200078e0000 */
[----:B------:R-:W-:Y:S01]  /*183c0*/  MOV R3, 0x3 ;  /* 0x0000000300037802 */ /* 0x000fe20000000f00 */
[----:B------:R-:W-:Y:S01]  /*183d0*/  IMAD.MOV.U32 R5, RZ, RZ, R13 ;  /* 0x000000ffff057224 */ /* 0x000fe200078e000d */
[----:B------:R-:W-:-:S02]  /*183e0*/  MOV R0, 0x1c1f ;  /* 0x00001c1f00007802 */ /* 0x000fc40000000f00 */
[----:B------:R-:W-:Y:S02]  /*183f0*/  MOV R2, 0x18410 ;  /* 0x0001841000027802 */ /* 0x000fe40000000f00 */
[----:B------:R-:W-:Y:S05]  /*18400*/  CALL.REL.NOINC `($__internal_5_$__cuda_sm70_shflsync_idx_p) ;  /* 0x00000cc000007944 */ /* 0x000fea0003c00000 */
[----:B------:R-:W-:Y:S05]  /*18410*/  BRA `(.L_x_348) ;  /* 0xffffc75000007947 */ /* 0x000fea000383ffff */
.L_x_286:
[----:B------:R-:W-:Y:S01]  /*18420*/  IMAD.MOV.U32 R5, RZ, RZ, R17 ;  /* 0x000000ffff057224 */ /* 0x000fe200078e0011 */
[----:B------:R-:W-:Y:S01]  /*18430*/  MOV R3, RZ ;  /* 0x000000ff00037202 */ /* 0x000fe20000000f00 */
[----:B------:R-:W-:Y:S01]  /*18440*/  IMAD.MOV.U32 R0, RZ, RZ, 0x1c1f ;  /* 0x00001c1fff007424 */ /* 0x000fe200078e00ff */
[----:B------:R-:W-:Y:S02]  /*18450*/  MOV R2, 0x18470 ;  /* 0x0001847000027802 */ /* 0x000fe40000000f00 */
[----:B------:R-:W-:Y:S05]  /*18460*/  CALL.REL.NOINC `($__internal_5_$__cuda_sm70_shflsync_idx_p) ;  /* 0x00000c6000007944 */ /* 0x000fea0003c00000 */
[----:B------:R-:W-:Y:S01]  /*18470*/  MOV R4, R0 ;  /* 0x0000000000047202 */ /* 0x000fe20000000f00 */
[----:B------:R-:W-:Y:S05]  /*18480*/  BRA `(.L_x_349) ;  /* 0xffffca2000007947 */ /* 0x000fea000383ffff */
.L_x_287:
[----:B------:R-:W-:Y:S01]  /*18490*/  IMAD.MOV.U32 R5, RZ, RZ, R24 ;  /* 0x000000ffff057224 */ /* 0x000fe200078e0018 */
[----:B------:R-:W-:Y:S01]  /*184a0*/  MOV R3, RZ ;  /* 0x000000ff00037202 */ /* 0x000fe20000000f00 */
[----:B------:R-:W-:Y:S01]  /*184b0*/  IMAD.MOV.U32 R0, RZ, RZ, 0x1c1f ;  /* 0x00001c1fff007424 */ /* 0x000fe200078e00ff */
[----:B------:R-:W-:Y:S02]  /*184c0*/  MOV R2, 0x184e0 ;  /* 0x000184e000027802 */ /* 0x000fe40000000f00 */
[----:B-12---:R-:W-:Y:S05]  /*184d0*/  CALL.REL.NOINC `($__internal_5_$__cuda_sm70_shflsync_idx_p) ;  /* 0x00000bf000007944 */ /* 0x006fea0003c00000 */
[----:B------:R-:W-:Y:S05]  /*184e0*/  BRA `(.L_x_350) ;  /* 0xffffc9e000007947 */ /* 0x000fea000383ffff */
.L_x_290:
[----:B------:R-:W-:Y:S01]  /*184f0*/  IMAD.MOV.U32 R5, RZ, RZ, R17 ;  /* 0x000000ffff057224 */ /* 0x000fe200078e0011 */
[----:B-1----:R-:W-:Y:S01]  /*18500*/  MOV R3, 0x1 ;  /* 0x0000000100037802 */ /* 0x002fe20000000f00 */
[----:B----4-:R-:W-:Y:S01]  /*18510*/  IMAD.MOV.U32 R0, RZ, RZ, 0x1c1f ;  /* 0x00001c1fff007424 */ /* 0x010fe200078e00ff */
[----:B------:R-:W-:-:S02]  /*18520*/  MOV R2, 0x18540 ;  /* 0x0001854000027802 */ /* 0x000fc40000000f00 */
[----:B--23--:R-:W-:Y:S05]  /*18530*/  CALL.REL.NOINC `($__internal_5_$__cuda_sm70_shflsync_idx_p) ;  /* 0x00000b9000007944 */ /* 0x00cfea0003c00000 */
[----:B------:R-:W-:Y:S01]  /*18540*/  IMAD.MOV.U32 R4, RZ, RZ, R0 ;  /* 0x000000ffff047224 */ /* 0x000fe200078e0000 */
[----:B------:R-:W-:Y:S01]  /*18550*/  MOV R3, 0x1 ;  /* 0x0000000100037802 */ /* 0x000fe20000000f00 */
[----:B------:R-:W-:Y:S01]  /*18560*/  IMAD.MOV.U32 R5, RZ, RZ, R24 ;  /* 0x000000ffff057224 */ /* 0x000fe200078e0018 */
[----:B------:R-:W-:-:S02]  /*18570*/  MOV R0, 0x1c1f ;  /* 0x00001c1f00007802 */ /* 0x000fc40000000f00 */
[----:B------:R-:W-:Y:S02]  /*18580*/  MOV R2, 0x185a0 ;  /* 0x000185a000027802 */ /* 0x000fe40000000f00 */
[----:B------:R-:W-:Y:S05]  /*18590*/  CALL.REL.NOINC `($__internal_5_$__cuda_sm70_shflsync_idx_p) ;  /* 0x00000b3000007944 */ /* 0x000fea0003c00000 */
[----:B------:R-:W-:Y:S05]  /*185a0*/  BRA `(.L_x_351) ;  /* 0xffffcdf000007947 */ /* 0x000fea000383ffff */
.L_x_293:
[----:B------:R-:W-:Y:S01]  /*185b0*/  IMAD.MOV.U32 R5, RZ, RZ, R17 ;  /* 0x000000ffff057224 */ /* 0x000fe200078e0011 */
[----:B-12---:R-:W-:Y:S01]  /*185c0*/  MOV R3, 0x2 ;  /* 0x0000000200037802 */ /* 0x006fe20000000f00 */
[----:B----4-:R-:W-:Y:S01]  /*185d0*/  IMAD.MOV.U32 R0, RZ, RZ, 0x1c1f ;  /* 0x00001c1fff007424 */ /* 0x010fe200078e00ff */
[----:B------:R-:W-:Y:S02]  /*185e0*/  MOV R2, 0x18600 ;  /* 0x0001860000027802 */ /* 0x000fe40000000f00 */
[----:B---3--:R-:W-:Y:S05]  /*185f0*/  CALL.REL.NOINC `($__internal_5_$__cuda_sm70_shflsync_idx_p) ;  /* 0x00000ad000007944 */ /* 0x008fea0003c00000 */
[----:B------:R-:W-:Y:S01]  /*18600*/  MOV R4, R0 ;  /* 0x0000000000047202 */ /* 0x000fe20000000f00 */
[----:B------:R-:W-:Y:S05]  /*18610*/  BRA `(.L_x_352) ;  /* 0xffffd0e000007947 */ /* 0x000fea000383ffff */
.L_x_294:
[----:B------:R-:W-:Y:S01]  /*18620*/  IMAD.MOV.U32 R5, RZ, RZ, R24 ;  /* 0x000000ffff057224 */ /* 0x000fe200078e0018 */
[----:B--2---:R-:W-:Y:S01]  /*18630*/  MOV R3, 0x2 ;  /* 0x0000000200037802 */ /* 0x004fe20000000f00 */
[----:B----4-:R-:W-:Y:S01]  /*18640*/  IMAD.MOV.U32 R0, RZ, RZ, 0x1c1f ;  /* 0x00001c1fff007424 */ /* 0x010fe200078e00ff */
[----:B------:R-:W-:Y:S02]  /*18650*/  MOV R2, 0x18670 ;  /* 0x0001867000027802 */ /* 0x000fe40000000f00 */
[----:B-1-3--:R-:W-:Y:S05]  /*18660*/  CALL.REL.NOINC `($__internal_5_$__cuda_sm70_shflsync_idx_p) ;  /* 0x00000a6000007944 */ /* 0x00afea0003c00000 */
[----:B------:R-:W-:Y:S05]  /*18670*/  BRA `(.L_x_353) ;  /* 0xffffd0a000007947 */ /* 0x000fea000383ffff */
.L_x_297:
[----:B------:R-:W-:Y:S01]  /*18680*/  IMAD.MOV.U32 R5, RZ, RZ, R17 ;  /* 0x000000ffff057224 */ /* 0x000fe200078e0011 */
[----:B--2---:R-:W-:Y:S01]  /*18690*/  MOV R3, 0x3 ;  /* 0x0000000300037802 */ /* 0x004fe20000000f00 */
[----:B-1----:R-:W-:Y:S01]  /*186a0*/  IMAD.MOV.U32 R0, RZ, RZ, 0x1c1f ;  /* 0x00001c1fff007424 */ /* 0x002fe200078e00ff */
[----:B------:R-:W-:-:S02]  /*186b0*/  MOV R2, 0x186d0 ;  /* 0x000186d000027802 */ /* 0x000fc40000000f00 */
[----:B---34-:R-:W-:Y:S05]  /*186c0*/  CALL.REL.NOINC `($__internal_5_$__cuda_sm70_shflsync_idx_p) ;  /* 0x00000a0000007944 */ /* 0x018fea0003c00000 */
[----:B------:R-:W-:Y:S01]  /*186d0*/  IMAD.MOV.U32 R4, RZ, RZ, R0 ;  /* 0x000000ffff047224 */ /* 0x000fe200078e0000 */
[----:B------:R-:W-:Y:S01]  /*186e0*/  MOV R3, 0x3 ;  /* 0x0000000300037802 */ /* 0x000fe20000000f00 */
[----:B------:R-:W-:Y:S01]  /*186f0*/  IMAD.MOV.U32 R5, RZ, RZ, R24 ;  /* 0x000000ffff057224 */ /* 0x000fe200078e0018 */
[----:B------:R-:W-:-:S02]  /*18700*/  MOV R0, 0x1c1f ;  /* 0x00001c1f00007802 */ /* 0x000fc40000000f00 */
[----:B------:R-:W-:Y:S02]  /*18710*/  MOV R2, 0x18730 ;  /* 0x0001873000027802 */ /* 0x000fe40000000f00 */
[----:B------:R-:W-:Y:S05]  /*18720*/  CALL.REL.NOINC `($__internal_5_$__cuda_sm70_shflsync_idx_p) ;  /* 0x000009a000007944 */ /* 0x000fea0003c00000 */
[----:B------:R-:W-:Y:S05]  /*18730*/  BRA `(.L_x_354) ;  /* 0xffffd37000007947 */ /* 0x000fea000383ffff */
.L_x_301:
[----:B------:R-:W-:Y:S01]  /*18740*/  IMAD.MOV.U32 R5, RZ, RZ, R9 ;  /* 0x000000ffff057224 */ /* 0x000fe200078e0009 */
[----:B------:R-:W-:Y:S01]  /*18750*/  MOV R3, RZ ;  /* 0x000000ff00037202 */ /* 0x000fe20000000f00 */
[----:B------:R-:W-:Y:S01]  /*18760*/  IMAD.MOV.U32 R0, RZ, RZ, 0x1c1f ;  /* 0x00001c1fff007424 */ /* 0x000fe200078e00ff */
[----:B------:R-:W-:Y:S02]  /*18770*/  MOV R2, 0x18790 ;  /* 0x0001879000027802 */ /* 0x000fe40000000f00 */
[----:B------:R-:W-:Y:S05]  /*18780*/  CALL.REL.NOINC `($__internal_5_$__cuda_sm70_shflsync_idx_p) ;  /* 0x0000094000007944 */ /* 0x000fea0003c00000 */
[----:B------:R-:W-:Y:S01]  /*18790*/  MOV R8, R0 ;  /* 0x0000000000087202 */ /* 0x000fe20000000f00 */
[----:B------:R-:W-:Y:S05]  /*187a0*/  BRA `(.L_x_355) ;  /* 0xffffddf000007947 */ /* 0x000fea000383ffff */
.L_x_302:
[----:B------:R-:W-:Y:S01]  /*187b0*/  IMAD.MOV.U32 R5, RZ, RZ, R12 ;  /* 0x000000ffff057224 */ /* 0x000fe200078e000c */
[----:B------:R-:W-:Y:S01]  /*187c0*/  MOV R3, RZ ;  /* 0x000000ff00037202 */ /* 0x000fe20000000f00 */
[----:B------:R-:W-:Y:S01]  /*187d0*/  IMAD.MOV.U32 R0, RZ, RZ, 0x1c1f ;  /* 0x00001c1fff007424 */ /* 0x000fe200078e00ff */
[----:B------:R-:W-:Y:S02]  /*187e0*/  MOV R2, 0x18800 ;  /* 0x0001880000027802 */ /* 0x000fe40000000f00 */
[----:B-12---:R-:W-:Y:S05]  /*187f0*/  CALL.REL.NOINC `($__internal_5_$__cuda_sm70_shflsync_idx_p) ;  /* 0x000008d000007944 */ /* 0x006fea0003c00000 */
[----:B------:R-:W-:Y:S05]  /*18800*/  BRA `(.L_x_356) ;  /* 0xffffddb000007947 */ /* 0x000fea000383ffff */
.L_x_305:
[----:B--2---:R-:W-:Y:S01]  /*18810*/  IMAD.MOV.U32 R5, RZ, RZ, R9 ;  /* 0x000000ffff057224 */ /* 0x004fe200078e0009 */
[----:B------:R-:W-:Y:S01]  /*18820*/  MOV R3, 0x1 ;  /* 0x0000000100037802 */ /* 0x000fe20000000f00 */
        /* <DEDUP_REMOVED lines=10> */
.L_x_308:
[----:B-1----:R-:W-:Y:S01]  /*188d0*/  IMAD.MOV.U32 R5, RZ, RZ, R9 ;  /* 0x000000ffff057224 */ /* 0x002fe200078e0009 */
[----:B------:R-:W-:Y:S01]  /*188e0*/  MOV R3, 0x2 ;  /* 0x0000000200037802 */ /* 0x000fe20000000f00 */
[----:B----4-:R-:W-:Y:S01]  /*188f0*/  IMAD.MOV.U32 R0, RZ, RZ, 0x1c1f ;  /* 0x00001c1fff007424 */ /* 0x010fe200078e00ff */
[----:B------:R-:W-:Y:S02]  /*18900*/  MOV R2, 0x18920 ;  /* 0x0001892000027802 */ /* 0x000fe40000000f00 */
[----:B--23--:R-:W-:Y:S05]  /*18910*/  CALL.REL.NOINC `($__internal_5_$__cuda_sm70_shflsync_idx_p) ;  /* 0x000007b000007944 */ /* 0x00cfea0003c00000 */
[----:B------:R-:W-:Y:S01]  /*18920*/  MOV R8, R0 ;  /* 0x0000000000087202 */ /* 0x000fe20000000f00 */
[----:B------:R-:W-:Y:S05]  /*18930*/  BRA `(.L_x_358) ;  /* 0xffffdf3000007947 */ /* 0x000fea000383ffff */
.L_x_309:
[----:B------:R-:W-:Y:S01]  /*18940*/  IMAD.MOV.U32 R5, RZ, RZ, R12 ;  /* 0x000000ffff057224 */ /* 0x000fe200078e000c */
[----:B------:R-:W-:Y:S01]  /*18950*/  MOV R3, 0x2 ;  /* 0x0000000200037802 */ /* 0x000fe20000000f00 */
[----:B----4-:R-:W-:Y:S01]  /*18960*/  IMAD.MOV.U32 R0, RZ, RZ, 0x1c1f ;  /* 0x00001c1fff007424 */ /* 0x010fe200078e00ff */
[----:B------:R-:W-:Y:S02]  /*18970*/  MOV R2, 0x18990 ;  /* 0x0001899000027802 */ /* 0x000fe40000000f00 */
[----:B-123--:R-:W-:Y:S05]  /*18980*/  CALL.REL.NOINC `($__internal_5_$__cuda_sm70_shflsync_idx_p) ;  /* 0x0000074000007944 */ /* 0x00efea0003c00000 */
[----:B------:R-:W-:Y:S05]  /*18990*/  BRA `(.L_x_359) ;  /* 0xffffdef000007947 */ /* 0x000fea000383ffff */
.L_x_312:
[----:B-1----:R-:W-:Y:S01]  /*189a0*/  IMAD.MOV.U32 R5, RZ, RZ, R9 ;  /* 0x000000ffff057224 */ /* 0x002fe200078e0009 */
[----:B------:R-:W-:Y:S01]  /*189b0*/  MOV R3, 0x3 ;  /* 0x0000000300037802 */ /* 0x000fe20000000f00 */
        /* <DEDUP_REMOVED lines=10> */
.L_x_314:
[----:B------:R-:W-:Y:S01]  /*18a60*/  IMAD.MOV.U32 R5, RZ, RZ, R78 ;  /* 0x000000ffff057224 */ /* 0x000fe200078e004e */
[----:B------:R-:W-:Y:S01]  /*18a70*/  MOV R3, RZ ;  /* 0x000000ff00037202 */ /* 0x000fe20000000f00 */
[----:B------:R-:W-:Y:S01]  /*18a80*/  IMAD.MOV.U32 R0, RZ, RZ, 0x1f ;  /* 0x0000001fff007424 */ /* 0x000fe200078e00ff */
[----:B------:R-:W-:Y:S02]  /*18a90*/  MOV R2, 0x18ab0 ;  /* 0x00018ab000027802 */ /* 0x000fe40000000f00 */
[----:B--2---:R-:W-:Y:S05]  /*18aa0*/  CALL.REL.NOINC `($__internal_5_$__cuda_sm70_shflsync_idx_p) ;  /* 0x0000062000007944 */ /* 0x004fea0003c00000 */
[----:B------:R-:W-:Y:S01]  /*18ab0*/  MOV R9, R0 ;  /* 0x0000000000097202 */ /* 0x000fe20000000f00 */
[----:B------:R-:W-:Y:S05]  /*18ac0*/  BRA `(.L_x_361) ;  /* 0xffffe13000007947 */ /* 0x000fea000383ffff */
.L_x_315:
[----:B------:R-:W-:Y:S01]  /*18ad0*/  IMAD.MOV.U32 R5, RZ, RZ, R78 ;  /* 0x000000ffff057224 */ /* 0x000fe200078e004e */
[----:B------:R-:W-:Y:S01]  /*18ae0*/  MOV R3, 0x1 ;  /* 0x0000000100037802 */ /* 0x000fe20000000f00 */
[----:B------:R-:W-:Y:S01]  /*18af0*/  IMAD.MOV.U32 R0, RZ, RZ, 0x1f ;  /* 0x0000001fff007424 */ /* 0x000fe200078e00ff */
[----:B------:R-:W-:Y:S02]  /*18b00*/  MOV R2, 0x18b20 ;  /* 0x00018b2000027802 */ /* 0x000fe40000000f00 */
[----:B-12---:R-:W-:Y:S05]  /*18b10*/  CALL.REL.NOINC `($__internal_5_$__cuda_sm70_shflsync_idx_p) ;  /* 0x000005b000007944 */ /* 0x006fea0003c00000 */
[----:B------:R-:W-:Y:S01]  /*18b20*/  MOV R8, R0 ;  /* 0x0000000000087202 */ /* 0x000fe20000000f00 */
[----:B------:R-:W-:Y:S05]  /*18b30*/  BRA `(.L_x_362) ;  /* 0xffffe0e000007947 */ /* 0x000fea000383ffff */
.L_x_316:
[----:B------:R-:W-:Y:S02]  /*18b40*/  MOV R2, 0x1 ;  /* 0x0000000100027802 */ /* 0x000fe40000000f00 */
[----:B------:R-:W-:-:S02]  /*18b50*/  MOV R3, 0x18b70 ;  /* 0x00018b7000037802 */ /* 0x000fc40000000f00 */
[----:B-1234-:R-:W-:Y:S05]  /*18b60*/  CALL.REL.NOINC `($__internal_6_$__cuda_sm70_shflsync_up_p) ;  /* 0x000005b000007944 */ /* 0x01efea0003c00000 */
[----:B------:R-:W-:Y:S05]  /*18b70*/  BRA `(.L_x_363) ;  /* 0xffffe1d000007947 */ /* 0x000fea000383ffff */
.L_x_317:
[----:B------:R-:W-:Y:S02]  /*18b80*/  MOV R2, 0x2 ;  /* 0x0000000200027802 */ /* 0x000fe40000000f00 */
[----:B------:R-:W-:-:S02]  /*18b90*/  MOV R3, 0x18bb0 ;  /* 0x00018bb000037802 */ /* 0x000fc40000000f00 */
[----:B--2-4-:R-:W-:Y:S05]  /*18ba0*/  CALL.REL.NOINC `($__internal_6_$__cuda_sm70_shflsync_up_p) ;  /* 0x0000057000007944 */ /* 0x014fea0003c00000 */
        /* <DEDUP_REMOVED lines=23> */
.L_x_321:
[----:B------:R-:W-:Y:S02]  /*18d20*/  MOV R2, 0x1 ;  /* 0x0000000100027802 */ /* 0x000fe40000000f00 */
[----:B------:R-:W-:Y:S02]  /*18d30*/  MOV R3, 0x18d50 ;  /* 0x00018d5000037802 */ /* 0x000fe40000000f00 */
[----:B------:R-:W-:Y:S05]  /*18d40*/  CALL.REL.NOINC `($__internal_6_$__cuda_sm70_shflsync_up_p) ;  /* 0x000003d000007944 */ /* 0x000fea0003c00000 */
[----:B------:R-:W-:Y:S01]  /*18d50*/  MOV R2, R4 ;  /* 0x0000000400027202 */ /* 0x000fe20000000f00 */
[----:B------:R-:W-:Y:S05]  /*18d60*/  BRA `(.L_x_365) ;  /* 0xffffe24000007947 */ /* 0x000fea000383ffff */
.L_x_322:
        /* <DEDUP_REMOVED lines=26> */
.L_x_324:
[----:B------:R-:W-:Y:S02]  /*18f10*/  SEL R0, RZ, 0x1, P0 ;  /* 0x00000001ff007807 */ /* 0x000fe40000000000 */
[----:B------:R-:W-:Y:S02]  /*18f20*/  MOV R2, 0x18f40 ;  /* 0x00018f4000027802 */ /* 0x000fe40000000f00 */
[----:B-1----:R-:W-:Y:S05]  /*18f30*/  CALL.REL.NOINC `($__internal_7_$__cuda_sm70_votesync_ballot) ;  /* 0x0000025000007944 */ /* 0x002fea0003c00000 */
[----:B------:R-:W-:Y:S01]  /*18f40*/  MOV R11, R0 ;  /* 0x00000000000b7202 */ /* 0x000fe20000000f00 */
[----:B------:R-:W-:Y:S05]  /*18f50*/  BRA `(.L_x_367) ;  /* 0xffffe1e000007947 */ /* 0x000fea000383ffff */
.L_x_325:
[----:B------:R-:W-:Y:S01]  /*18f60*/  IMAD.MOV.U32 R5, RZ, RZ, R6 ;  /* 0x000000ffff057224 */ /* 0x000fe200078e0006 */
[----:B---3--:R-:W-:Y:S01]  /*18f70*/  MOV R3, R10 ;  /* 0x0000000a00037202 */ /* 0x008fe20000000f00 */
[----:B------:R-:W-:Y:S01]  /*18f80*/  IMAD.MOV.U32 R0, RZ, RZ, 0x1f ;  /* 0x0000001fff007424 */ /* 0x000fe200078e00ff */
[----:B------:R-:W-:Y:S02]  /*18f90*/  MOV R2, 0x18fb0 ;  /* 0x00018fb000027802 */ /* 0x000fe40000000f00 */
[----:B-12---:R-:W-:Y:S05]  /*18fa0*/  CALL.REL.NOINC `($__internal_5_$__cuda_sm70_shflsync_idx_p) ;  /* 0x0000012000007944 */ /* 0x006fea0003c00000 */
[----:B------:R-:W-:Y:S01]  /*18fb0*/  IMAD.MOV.U32 R8, RZ, RZ, R0 ;  /* 0x000000ffff087224 */ /* 0x000fe200078e0000 */
[----:B------:R-:W-:Y:S01]  /*18fc0*/  MOV R3, R10 ;  /* 0x0000000a00037202 */ /* 0x000fe20000000f00 */
[----:B------:R-:W-:Y:S01]  /*18fd0*/  IMAD.MOV.U32 R5, RZ, RZ, R7 ;  /* 0x000000ffff057224 */ /* 0x000fe200078e0007 */
[----:B------:R-:W-:Y:S02]  /*18fe0*/  MOV R0, 0x1f ;  /* 0x0000001f00007802 */ /* 0x000fe40000000f00 */
[----:B------:R-:W-:-:S02]  /*18ff0*/  MOV R2, 0x19010 ;  /* 0x0001901000027802 */ /* 0x000fc40000000f00 */
[----:B------:R-:W-:Y:S05]  /*19000*/  CALL.REL.NOINC `($__internal_5_$__cuda_sm70_shflsync_idx_p) ;  /* 0x000000c000007944 */ /* 0x000fea0003c00000 */
[----:B------:R-:W-:Y:S01]  /*19010*/  MOV R7, R0 ;  /* 0x0000000000077202 */ /* 0x000fe20000000f00 */
[----:B------:R-:W-:Y:S05]  /*19020*/  BRA `(.L_x_368) ;  /* 0xffffe15000007947 */ /* 0x000fea000383ffff */
.L_x_328:
[----:B------:R-:W-:Y:S01]  /*19030*/  IMAD.MOV.U32 R5, RZ, RZ, R4 ;  /* 0x000000ffff057224 */ /* 0x000fe200078e0004 */
[----:B------:R-:W-:-:S02]  /*19040*/  MOV R0, 0x1f ;  /* 0x0000001f00007802 */ /* 0x000fc40000000f00 */
[----:B------:R-:W-:Y:S02]  /*19050*/  MOV R2, 0x19070 ;  /* 0x0001907000027802 */ /* 0x000fe40000000f00 */
[----:B-1234-:R-:W-:Y:S05]  /*19060*/  CALL.REL.NOINC `($__internal_5_$__cuda_sm70_shflsync_idx_p) ;  /* 0x0000006000007944 */ /* 0x01efea0003c00000 */
[----:B------:R-:W-:Y:S01]  /*19070*/  MOV R13, R0 ;  /* 0x00000000000d7202 */ /* 0x000fe20000000f00 */
[----:B------:R-:W-:Y:S05]  /*19080*/  BRA `(.L_x_327) ;  /* 0xffffe15000007947 */ /* 0x000fea000383ffff */
        .weak           $__internal_4_$__cuda_sm70_shflsync_bfly_p
        .type           $__internal_4_$__cuda_sm70_shflsync_bfly_p,@function
        .size           $__internal_4_$__cuda_sm70_shflsync_bfly_p,($__internal_5_$__cuda_sm70_shflsync_idx_p - $__internal_4_$__cuda_sm70_shflsync_bfly_p)
$__internal_4_$__cuda_sm70_shflsync_bfly_p:
[----:B------:R-:W-:Y:S04]  /*19090*/  WARPSYNC R8 ;  /* 0x0000000800007348 */ /* 0x000fe80003800000 */
[----:B------:R1:W2:Y:S02]  /*190a0*/  SHFL.BFLY PT, R0, R0, R3, R9 ;  /* 0x0c00000300007389 */ /* 0x0002a400000e0009 */
[----:B-1----:R-:W-:-:S04]  /*190b0*/  MOV R3, 0x0 ;  /* 0x0000000000037802 */ /* 0x002fc80000000f00 */
[----:B--2---:R-:W-:Y:S05]  /*190c0*/  RET.REL.NODEC R2 `(_ZN7cutlass13device_kernelIN5flash19enable_sm80_to_sm89INS1_16FlashAttnFwdSm80INS1_25CollectiveMainloopFwdSm80ILi4ELi1ELb0EN4cute5tupleIJNS5_1CILi128EEENS7_ILi48EEENS7_ILi96EEEEEELi96ENS_10bfloat16_tEfNS_4arch4Sm80ELb0ELb0ELb0ELb1ELb0ELb1ELb1ELb1EEENS1_21CollectiveEpilogueFwdINS6_IJS8_SA_S9_EEENS6_IJNS7_ILi1EEESI_SI_EEESC_SE_Li128ELb1ELb1ELb1ELb0EEENS1_36VarlenDynamicPersistentTileSchedulerILi128ELi48ELi128ELi128ELb1ELb1ELb0ELb0ELb1ELb1EEEEEEEEEvNT_6ParamsE) ;  /* 0xfffe6f3002007950 */ /* 0x004fea0003c3ffff */
        .weak           $__internal_5_$__cuda_sm70_shflsync_idx_p
        .type           $__internal_5_$__cuda_sm70_shflsync_idx_p,@function
        .size           $__internal_5_$__cuda_sm70_shflsync_idx_p,($__internal_6_$__cuda_sm70_shflsync_up_p - $__internal_5_$__cuda_sm70_shflsync_idx_p)
$__internal_5_$__cuda_sm70_shflsync_idx_p:
[----:B------:R-:W-:-:S04]  /*190d0*/  MOV R79, 0xffffffff ;  /* 0xffffffff004f7802 */ /* 0x000fc80000000f00 */
[----:B------:R-:W-:Y:S04]  /*190e0*/  WARPSYNC R79 ;  /* 0x0000004f00007348 */ /* 0x000fe80003800000 */
[----:B------:R1:W2:Y:S02]  /*190f0*/  SHFL.IDX PT, R0, R5, R3, R0 ;  /* 0x0000000305007389 */ /* 0x0002a400000e0000 */
[----:B-1----:R-:W-:-:S04]  /*19100*/  MOV R3, 0x0 ;  /* 0x0000000000037802 */ /* 0x002fc80000000f00 */
[----:B--2---:R-:W-:Y:S05]  /*19110*/  RET.REL.NODEC R2 `(_ZN7cutlass13device_kernelIN5flash19enable_sm80_to_sm89INS1_16FlashAttnFwdSm80INS1_25CollectiveMainloopFwdSm80ILi4ELi1ELb0EN4cute5tupleIJNS5_1CILi128EEENS7_ILi48EEENS7_ILi96EEEEEELi96ENS_10bfloat16_tEfNS_4arch4Sm80ELb0ELb0ELb0ELb1ELb0ELb1ELb1ELb1EEENS1_21CollectiveEpilogueFwdINS6_IJS8_SA_S9_EEENS6_IJNS7_ILi1EEESI_SI_EEESC_SE_Li128ELb1ELb1ELb1ELb0EEENS1_36VarlenDynamicPersistentTileSchedulerILi128ELi48ELi128ELi128ELb1ELb1ELb0ELb0ELb1ELb1EEEEEEEEEvNT_6ParamsE) ;  /* 0xfffe6ee002007950 */ /* 0x004fea0003c3ffff */
        .weak           $__internal_6_$__cuda_sm70_shflsync_up_p
        .type           $__internal_6_$__cuda_sm70_shflsync_up_p,@function
        .size           $__internal_6_$__cuda_sm70_shflsync_up_p,($__internal_7_$__cuda_sm70_votesync_ballot - $__internal_6_$__cuda_sm70_shflsync_up_p)
$__internal_6_$__cuda_sm70_shflsync_up_p:
[----:B------:R-:W-:Y:S02]  /*19120*/  IMAD.MOV.U32 R4, RZ, RZ, RZ ;  /* 0x000000ffff047224 */ /* 0x000fe400078e00ff */
[----:B------:R-:W-:-:S04]  /*19130*/  IMAD.MOV.U32 R10, RZ, RZ, -0x1 ;  /* 0xffffffffff0a7424 */ /* 0x000fc800078e00ff */
[----:B------:R-:W-:Y:S04]  /*19140*/  WARPSYNC R10 ;  /* 0x0000000a00007348 */ /* 0x000fe80003800000 */
[----:B------:R1:W2:Y:S02]  /*19150*/  SHFL.UP PT, R4, R0, R2, R4 ;  /* 0x0400000200047389 */ /* 0x0002a400000e0004 */
[----:B-1----:R-:W-:Y:S02]  /*19160*/  MOV R2, R3 ;  /* 0x0000000300027202 */ /* 0x002fe40000000f00 */
[----:B------:R-:W-:-:S04]  /*19170*/  MOV R3, 0x0 ;  /* 0x0000000000037802 */ /* 0x000fc80000000f00 */
[----:B--2---:R-:W-:Y:S05]  /*19180*/  RET.REL.NODEC R2 `(_ZN7cutlass13device_kernelIN5flash19enable_sm80_to_sm89INS1_16FlashAttnFwdSm80INS1_25CollectiveMainloopFwdSm80ILi4ELi1ELb0EN4cute5tupleIJNS5_1CILi128EEENS7_ILi48EEENS7_ILi96EEEEEELi96ENS_10bfloat16_tEfNS_4arch4Sm80ELb0ELb0ELb0ELb1ELb0ELb1ELb1ELb1EEENS1_21CollectiveEpilogueFwdINS6_IJS8_SA_S9_EEENS6_IJNS7_ILi1EEESI_SI_EEESC_SE_Li128ELb1ELb1ELb1ELb0EEENS1_36VarlenDynamicPersistentTileSchedulerILi128ELi48ELi128ELi128ELb1ELb1ELb0ELb0ELb1ELb1EEEEEEEEEvNT_6ParamsE) ;  /* 0xfffe6e7002007950 */ /* 0x004fea0003c3ffff */
        .weak           $__internal_7_$__cuda_sm70_votesync_ballot
        .type           $__internal_7_$__cuda_sm70_votesync_ballot,@function
        .size           $__internal_7_$__cuda_sm70_votesync_ballot,(.L_x_1430 - $__internal_7_$__cuda_sm70_votesync_ballot)
$__internal_7_$__cuda_sm70_votesync_ballot:
[----:B------:R-:W-:Y:S01]  /*19190*/  ISETP.NE.U32.AND P0, PT, R0, 0x1, PT ;  /* 0x000000010000780c */ /* 0x000fe20003f05070 */
[----:B------:R-:W-:-:S04]  /*191a0*/  IMAD.MOV.U32 R3, RZ, RZ, -0x1 ;  /* 0xffffffffff037424 */ /* 0x000fc800078e00ff */
[----:B------:R-:W-:Y:S08]  /*191b0*/  WARPSYNC R3 ;  /* 0x0000000300007348 */ /* 0x000ff00003800000 */
[----:B------:R-:W-:-:S04]  /*191c0*/  VOTE.ANY R0, PT, !P0 ;  /* 0x0000000000007806 */ /* 0x000fc800040e0100 */
[----:B------:R-:W-:Y:S01]  /*191d0*/  LOP3.LUT R0, R0, R3, RZ, 0xc0, !PT ;  /* 0x0000000300007212 */ /* 0x000fe200078ec0ff */
[----:B------:R-:W-:-:S04]  /*191e0*/  IMAD.MOV.U32 R3, RZ, RZ, 0x0 ;  /* 0x00000000ff037424 */ /* 0x000fc800078e00ff */
[----:B------:R-:W-:Y:S05]  /*191f0*/  RET.REL.NODEC R2 `(_ZN7cutlass13device_kernelIN5flash19enable_sm80_to_sm89INS1_16FlashAttnFwdSm80INS1_25CollectiveMainloopFwdSm80ILi4ELi1ELb0EN4cute5tupleIJNS5_1CILi128EEENS7_ILi48EEENS7_ILi96EEEEEELi96ENS_10bfloat16_tEfNS_4arch4Sm80ELb0ELb0ELb0ELb1ELb0ELb1ELb1ELb1EEENS1_21CollectiveEpilogueFwdINS6_IJS8_SA_S9_EEENS6_IJNS7_ILi1EEESI_SI_EEESC_SE_Li128ELb1ELb1ELb1ELb0EEENS1_36VarlenDynamicPersistentTileSchedulerILi128ELi48ELi128ELi128ELb1ELb1ELb0ELb0ELb1ELb1EEEEEEEEEvNT_6ParamsE) ;  /* 0xfffe6e0002007950 */ /* 0x000fea0003c3ffff */
.L_x_369:
        /* <DEDUP_REMOVED lines=16> */
.L_x_1430:


//--------------------- .text._ZN7cutlass13device_kernelIN5flash19enable_sm80_to_sm89INS1_16FlashAttnFwdSm80INS1_25CollectiveMainloopFwdSm80ILi4ELi1ELb0EN4cute5tupleIJNS5_1CILi128EEENS7_ILi48EEENS7_ILi96EEEEEELi96ENS_10bfloat16_tEfNS_4arch4Sm80ELb0ELb1ELb0ELb0ELb0ELb0ELb1ELb1EEENS1_21CollectiveEpilogueFwdINS6_IJS8_SA_S9_EEENS6_IJNS7_ILi1EEESI_SI_EEESC_SE_Li128ELb0ELb1ELb1ELb0EEENS1_19SingleTileSchedulerILb0ELb1ELb1ELi128EEEEEEEEEvNT_6ParamsE --------------------------
	.section	.text._ZN7cutlass13device_kernelIN5flash19enable_sm80_to_sm89INS1_16FlashAttnFwdSm80INS1_25CollectiveMainloopFwdSm80ILi4ELi1ELb0EN4cute5tupleIJNS5_1CILi128EEENS7_ILi48EEENS7_ILi96EEEEEELi96ENS_10bfloat16_tEfNS_4arch4Sm80ELb0ELb1ELb0ELb0ELb0ELb0ELb1ELb1EEENS1_21CollectiveEpilogueFwdINS6_IJS8_SA_S9_EEENS6_IJNS7_ILi1EEESI_SI_EEESC_SE_Li128ELb0ELb1ELb1ELb0EEENS1_19SingleTileSchedulerILb0ELb1ELb1ELi128EEEEEEEEEvNT_6ParamsE,"ax",@progbits
	.sectioninfo	@"SHI_REGISTERS=255"
	.align	128
.text._ZN7cutlass13device_kernelIN5flash19enable_sm80_to_sm89INS1_16FlashAttnFwdSm80INS1_25CollectiveMainloopFwdSm80ILi4ELi1ELb0EN4cute5tupleIJNS5_1CILi128EEENS7_ILi48EEENS7_ILi96EEEEEELi96ENS_10bfloat16_tEfNS_4arch4Sm80ELb0ELb1ELb0ELb0ELb0ELb0ELb1ELb1EEENS1_21CollectiveEpilogueFwdINS6_IJS8_SA_S9_EEENS6_IJNS7_ILi1EEESI_SI_EEESC_SE_Li128ELb0ELb1ELb1ELb0EEENS1_19SingleTileSchedulerILb0ELb1ELb1ELi128EEEEEEEEEvNT_6ParamsE:
        .type           _ZN7cutlass13device_kernelIN5flash19enable_sm80_to_sm89INS1_16FlashAttnFwdSm80INS1_25CollectiveMainloopFwdSm80ILi4ELi1ELb0EN4cute5tupleIJNS5_1CILi128EEENS7_ILi48EEENS7_ILi96EEEEEELi96ENS_10bfloat16_tEfNS_4arch4Sm80ELb0ELb1ELb0ELb0ELb0ELb0ELb1ELb1EEENS1_21CollectiveEpilogueFwdINS6_IJS8_SA_S9_EEENS6_IJNS7_ILi1EEESI_SI_EEESC_SE_Li128ELb0ELb1ELb1ELb0EEENS1_19SingleTileSchedulerILb0ELb1ELb1ELi128EEEEEEEEEvNT_6ParamsE,@function
        .size           _ZN7cutlass13device_kernelIN5flash19enable_sm80_to_sm89INS1_16FlashAttnFwdSm80INS1_25CollectiveMainloopFwdSm80ILi4ELi1ELb0EN4cute5tupleIJNS5_1CILi128EEENS7_ILi48EEENS7_ILi96EEEEEELi96ENS_10bfloat16_tEfNS_4arch4Sm80ELb0ELb1ELb0ELb0ELb0ELb0ELb1ELb1EEENS1_21CollectiveEpilogueFwdINS6_IJS8_SA_S9_EEENS6_IJNS7_ILi1EEESI_SI_EEESC_SE_Li128ELb0ELb1ELb1ELb0EEENS1_19SingleTileSchedulerILb0ELb1ELb1ELi128EEEEEEEEEvNT_6ParamsE,(.L_x_1435 - _ZN7cutlass13device_kernelIN5flash19enable_sm80_to_sm89INS1_16FlashAttnFwdSm80INS1_25CollectiveMainloopFwdSm80ILi4ELi1ELb0EN4cute5tupleIJNS5_1CILi128EEENS7_ILi48EEENS7_ILi96EEEEEELi96ENS_10bfloat16_tEfNS_4arch4Sm80ELb0ELb1ELb0ELb0ELb0ELb0ELb1ELb1EEENS1_21CollectiveEpilogueFwdINS6_IJS8_SA_S9_EEENS6_IJNS7_ILi1EEESI_SI_EEESC_SE_Li128ELb0ELb1ELb1ELb0EEENS1_19SingleTileSchedulerILb0ELb1ELb1ELi128EEEEEEEEEvNT_6ParamsE)
        .other          _ZN7cutlass13device_kernelIN5flash19enable_sm80_to_sm89INS1_16FlashAttnFwdSm80INS1_25CollectiveMainloopFwdSm80ILi4ELi1ELb0EN4cute5tupleIJNS5_1CILi128EEENS7_ILi48EEENS7_ILi96EEEEEELi96ENS_10bfloat16_tEfNS_4arch4Sm80ELb0ELb1ELb0ELb0ELb0ELb0ELb1ELb1EEENS1_21CollectiveEpilogueFwdINS6_IJS8_SA_S9_EEENS6_IJNS7_ILi1EEESI_SI_EEESC_SE_Li128ELb0ELb1ELb1ELb0EEENS1_19SingleTileSchedulerILb0ELb1ELb1ELi128EEEEEEEEEvNT_6ParamsE,@"STO_CUDA_ENTRY STV_DEFAULT"
_ZN7cutlass13device_kernelIN5flash19enable_sm80_to_sm89INS1_16FlashAttnFwdSm80INS1_25CollectiveMainloopFwdSm80ILi4ELi1ELb0EN4cute5tupleIJNS5_1CILi128EEENS7_ILi48EEENS7_ILi96EEEEEELi96ENS_10bfloat16_tEfNS_4arch4Sm80ELb0ELb1ELb0ELb0ELb0ELb0ELb1ELb1EEENS1_21CollectiveEpilogueFwdINS6_IJS8_SA_S9_EEENS6_IJNS7_ILi1EEESI_SI_EEESC_SE_Li128ELb0ELb1ELb1ELb0EEENS1_19SingleTileSchedulerILb0ELb1ELb1ELi128EEEEEEEEEvNT_6ParamsE:
[----:B------:R-:W-:Y:S02]  /*0000*/  MOV R1, c[0x0][0x28] ;  /* 0x00000a0000017a02 */ /* 0x000fe40000000f00 */
[----:B------:R-:W1:Y:S01]  /*0010*/  S2R R93, SR_TID.X ;  /* 0x00000000005d7919 */ /* 0x000e620000002100 */
[----:B------:R-:W2:Y:S03]  /*0020*/  S2UR UR6, SR_CTAID.Y ;  /* 0x00000000000679c3 */ /* 0x000ea60000002600 */
[----:B------:R-:W3:Y:S01]  /*0030*/  S2R R0, SR_CTAID.Z ;  /* 0x0000000000007919 */ /* 0x000ee20000002700 */
[----:B-1----:R-:W-:-:S06]  /*0040*/  SHF.R.U32.HI R2, RZ, 0x5, R93 ;  /* 0x00000005ff027819 */ /* 0x002fcc000001165d */
[----:B------:R-:W1:Y:S02]  /*0050*/  SHFL.IDX PT, R2, R2, RZ, 0x1f ;  /* 0x00001fff02027589 */ /* 0x000e6400000e0000 */
[----:B-1----:R-:W-:-:S13]  /*0060*/  ISETP.NE.AND P0, PT, R2, RZ, PT ;  /* 0x000000ff0200720c */ /* 0x002fda0003f05270 */
[----:B--2---:R-:W-:Y:S05]  /*0070*/  @!P0 BRA `(.L_x_370) ;  /* 0x0000009000008947 */ /* 0x004fea0003800000 */
[----:B---3--:R-:W-:Y:S01]  /*0080*/  MOV R2, c[0x0][0x550] ;  /* 0x0001540000027a02 */ /* 0x008fe20000000f00 */
[----:B------:R-:W-:-:S03]  /*0090*/  UMOV UR9, UR6 ;  /* 0x0000000600097c82 */ /* 0x000fc60008000000 */
[----:B------:R-:W-:-:S13]  /*00a0*/  ISETP.NE.AND P0, PT, R2, 0x1, PT ;  /* 0x000000010200780c */ /* 0x000fda0003f05270 */
[----:B------:R-:W-:Y:S05]  /*00b0*/  @!P0 BRA `(.L_x_371) ;  /* 0x000000b000008947 */ /* 0x000fea0003800000 */
[----:B------:R-:W-:Y:S02]  /*00c0*/  ULDC UR4, c[0x0][0x554] ;  /* 0x0001550000047ab9 */ /* 0x000fe40000000800 */
[----:B------:R-:W-:Y:S02]  /*00d0*/  UIMAD.WIDE.U32 UR4, UR6, UR4, URZ ;  /* 0x00000004060472a5 */ /* 0x000fe4000f8e003f */
[----:B------:R-:W-:Y:S02]  /*00e0*/  ULDC UR9, c[0x0][0x558] ;  /* 0x0001560000097ab9 */ /* 0x000fe40000000800 */
[----:B------:R-:W-:Y:S01]  /*00f0*/  USHF.R.U32.HI UR9, URZ, UR9, UR5 ;  /* 0x000000093f097299 */ /* 0x000fe20008011605 */
[----:B------:R-:W-:Y:S05]  /*0100*/  BRA `(.L_x_371) ;  /* 0x0000006000007947 */ /* 0x000fea0003800000 */
.L_x_370:
[----:B---3--:R-:W-:Y:S02]  /*0110*/  ULDC.64 UR4, c[0x0][0x550] ;  /* 0x0001540000047ab9 */ /* 0x008fe40000000a00 */
[----:B------:R-:W-:Y:S02]  /*0120*/  UISETP.NE.AND UP0, UPT, UR4, 0x1, UPT ;  /* 0x000000010400788c */ /* 0x000fe4000bf05270 */
[----:B------:R-:W-:-:S02]  /*0130*/  UIMAD.WIDE.U32 UR10, UR6, UR5, URZ ;  /* 0x00000005060a72a5 */ /* 0x000fc4000f8e003f */
[----:B------:R-:W-:Y:S02]  /*0140*/  ULDC UR4, c[0x0][0x558] ;  /* 0x0001560000047ab9 */ /* 0x000fe40000000800 */
[----:B------:R-:W-:-:S05]  /*0150*/  UMOV UR9, UR6 ;  /* 0x0000000600097c82 */ /* 0x000fca0008000000 */
[----:B------:R-:W-:-:S03]  /*0160*/  @UP0 USHF.R.U32.HI UR9, URZ, UR4, UR11 ;  /* 0x000000043f090299 */ /* 0x000fc6000801160b */
.L_x_371:
[----:B------:R-:W-:Y:S01]  /*0170*/  ISETP.GE.AND P0, PT, R0, RZ, PT ;  /* 0x000000ff0000720c */ /* 0x000fe20003f06270 */
[----:B------:R-:W-:Y:S02]  /*0180*/  UIADD3 UR4, -UR9, URZ, URZ ;  /* 0x0000003f09047290 */ /* 0x000fe4000fffe13f */
[----:B------:R-:W-:Y:S02]  /*0190*/  ULDC UR8, c[0x0][0x550] ;  /* 0x0001540000087ab9 */ /* 0x000fe40000000800 */
[----:B------:R-:W-:-:S08]  /*01a0*/  UIMAD UR8, UR4, UR8, UR6 ;  /* 0x00000008040872a4 */ /* 0x000fd0000f8e0206 */
[----:B------:R-:W-:Y:S05]  /*01b0*/  @!P0 EXIT ;  /* 0x000000000000894d */ /* 0x000fea0003800000 */
[----:B------:R-:W1:Y:S01]  /*01c0*/  S2UR UR13, SR_CTAID.X ;  /* 0x00000000000d79c3 */ /* 0x000e620000002500 */
[----:B------:R-:W-:Y:S02]  /*01d0*/  ULDC UR4, c[0x0][0x2c4] ;  /* 0x0000b10000047ab9 */ /* 0x000fe40000000800 */
[----:B------:R-:W-:Y:S02]  /*01e0*/  UISETP.NE.AND UP2, UPT, UR4, 0x1, UPT ;  /* 0x000000010400788c */ /* 0x000fe4000bf45270 */
[----:B------:R-:W-:Y:S02]  /*01f0*/  UMOV UR10, 0x1 ;  /* 0x00000001000a7882 */ /* 0x000fe40000000000 */
[----:B------:R-:W-:Y:S02]  /*0200*/  ULDC.64 UR4, c[0x0][0x328] ;  /* 0x0000ca0000047ab9 */ /* 0x000fe40000000a00 */
[----:B------:R-:W-:Y:S02]  /*0210*/  UISETP.LE.AND UP1, UPT, UR10, UR5, UPT ;  /* 0x000000050a00728c */ /* 0x000fe4000bf23270 */
[----:B------:R-:W-:-:S02]  /*0220*/  ULDC.64 UR6, c[0x0][0x2c8] ;  /* 0x0000b20000067ab9 */ /* 0x000fc40000000a00 */
[----:B------:R-:W-:Y:S02]  /*0230*/  ULDC UR11, c[0x0][0x168] ;  /* 0x00005a00000b7ab9 */ /* 0x000fe40000000800 */
[----:B------:R-:W-:Y:S01]  /*0240*/  PLOP3.LUT P0, PT, PT, PT, UP1, 0x40, 0x0 ;  /* 0x000000000000781c */ /* 0x000fe20003f0e818 */
[----:B------:R-:W-:Y:S02]  /*0250*/  UIADD3 UR11, UR10, -UR11, URZ ;  /* 0x8000000b0a0b7290 */ /* 0x000fe4000fffe03f */
[----:B------:R-:W-:Y:S02]  /*0260*/  ULDC UR5, c[0x0][0x1d0] ;  /* 0x0000740000057ab9 */ /* 0x000fe40000000800 */
[----:B-1----:R-:W-:-:S04]  /*0270*/  USHF.L.U32 UR13, UR13, 0x7, URZ ;  /* 0x000000070d0d7899 */ /* 0x002fc8000800063f */
[----:B------:R-:W-:-:S04]  /*0280*/  @UP2 UIADD3 UR14, UR13, 0x7f, URZ ;  /* 0x0000007f0d0e2890 */ /* 0x000fc8000fffe03f */
[----:B------:R-:W-:Y:S02]  /*0290*/  UIMAD.WIDE.U32 UR14, UR14, UR6, URZ ;  /* 0x000000060e0e72a5 */ /* 0x000fe4000f8e003f */
[----:B------:R-:W-:Y:S02]  /*02a0*/  UIADD3 UR6, UR13, 0x7f, URZ ;  /* 0x0000007f0d067890 */ /* 0x000fe4000fffe03f */
[----:B------:R-:W-:-:S04]  /*02b0*/  @UP2 USHF.R.U32.HI UR6, URZ, UR7, UR15 ;  /* 0x000000073f062299 */ /* 0x000fc8000801160f */
[----:B------:R-:W-:-:S04]  /*02c0*/  UIADD3 UR5, UR6, UR5, UR11 ;  /* 0x0000000506057290 */ /* 0x000fc8000fffe00b */
[----:B------:R-:W-:Y:S01]  /*02d0*/  UIADD3 UR6, UR5, UR4, URZ ;  /* 0x0000000405067290 */ /* 0x000fe2000fffe03f */
[----:B------:R-:W-:Y:S05]  /*02e0*/  @P0 BRA `(.L_x_372) ;  /* 0x0000014000000947 */ /* 0x000fea0003800000 */
[----:B------:R-:W-:Y:S01]  /*02f0*/  ISETP.LT.AND P0, PT, RZ, UR5, PT ;  /* 0x00000005ff007c0c */ /* 0x000fe2000bf01270 */
[----:B------:R-:W-:-:S12]  /*0300*/  UIADD3 UR7, UR5, -0x1, URZ ;  /* 0xffffffff05077890 */ /* 0x000fd8000fffe03f */
[----:B------:R-:W-:Y:S05]  /*0310*/  @P0 BRA `(.L_x_373) ;  /* 0x0000008000000947 */ /* 0x000fea0003800000 */
[----:B------:R-:W-:Y:S02]  /*0320*/  ULDC UR4, c[0x0][0x32c] ;  /* 0x0000cb0000047ab9 */ /* 0x000fe40000000800 */
[----:B------:R-:W-:Y:S02]  /*0330*/  UISETP.NE.AND UP0, UPT, UR10, UR4, UPT ;  /* 0x000000040a00728c */ /* 0x000fe4000bf05270 */
[----:B------:R-:W-:-:S03]  /*0340*/  UIADD3 UR7, -UR5, URZ, URZ ;  /* 0x0000003f05077290 */ /* 0x000fc6000fffe13f */
[----:B------:R-:W-:Y:S02]  /*0350*/  ULDC.64 UR4, c[0x0][0x330] ;  /* 0x0000cc0000047ab9 */ /* 0x000fe40000000a00 */
[----:B------:R-:W-:-:S04]  /*0360*/  UIMAD.WIDE.U32 UR10, UR7, UR4, URZ ;  /* 0x00000004070a72a5 */ /* 0x000fc8000f8e003f */
[----:B------:R-:W-:-:S04]  /*0370*/  @UP0 USHF.R.U32.HI UR7, URZ, UR5, UR11 ;  /* 0x000000053f070299 */ /* 0x000fc8000801160b */
[----:B------:R-:W-:Y:S01]  /*0380*/  ULOP3.LUT UR7, URZ, UR7, URZ, 0x33, !UPT ;  /* 0x000000073f077292 */ /* 0x000fe2000f8e333f */
[----:B------:R-:W-:Y:S05]  /*0390*/  BRA `(.L_x_374) ;  /* 0x0000005000007947 */ /* 0x000fea0003800000 */
.L_x_373:
[----:B------:R-:W-:Y:S02]  /*03a0*/  ULDC UR4, c[0x0][0x32c] ;  /* 0x0000cb0000047ab9 */ /* 0x000fe40000000800 */
[----:B------:R-:W-:-:S03]  /*03b0*/  UISETP.NE.AND UP0, UPT, UR10, UR4, UPT ;  /* 0x000000040a00728c */ /* 0x000fc6000bf05270 */
[----:B------:R-:W-:Y:S02]  /*03c0*/  ULDC.64 UR4, c[0x0][0x330] ;  /* 0x0000cc0000047ab9 */ /* 0x000fe40000000a00 */
[----:B------:R-:W-:-:S06]  /*03d0*/  UIMAD.WIDE.U32 UR10, UR7, UR4, URZ ;  /* 0x00000004070a72a5 */ /* 0x000fcc000f8e003f */
[----:B------:R-:W-:Y:S02]  /*03e0*/  @UP0 USHF.R.U32.HI UR7, URZ, UR5, UR11 ;  /* 0x000000053f070299 */ /* 0x000fe4000801160b */
.L_x_374:
[----:B------:R-:W-:Y:S02]  /*03f0*/  ULDC UR4, c[0x0][0x32c] ;  /* 0x0000cb0000047ab9 */ /* 0x000fe40000000800 */
[----:B------:R-:W-:-:S04]  /*0400*/  UIMAD UR4, UR7, UR4, UR4 ;  /* 0x00000004070472a4 */ /* 0x000fc8000f8e0204 */
[----:B------:R-:W-:-:S04]  /*0410*/  UISETP.LT.AND UP0, UPT, UR6, UR4, UPT ;  /* 0x000000040600728c */ /* 0x000fc8000bf01270 */
[----:B------:R-:W-:-:S03]  /*0420*/  USEL UR6, UR6, UR4, UP0 ;  /* 0x0000000406067287 */ /* 0x000fc60008000000 */
.L_x_372:
[----:B------:R-:W-:Y:S01]  /*0430*/  ULDC.64 UR4, c[0x0][0x2c8] ;  /* 0x0000b20000047ab9 */ /* 0x000fe20000000a00 */
[----:B------:R-:W-:Y:S01]  /*0440*/  PLOP3.LUT P0, PT, PT, PT, UP1, 0x40, 0x0 ;  /* 0x000000000000781c */ /* 0x000fe20003f0e818 */
[----:B------:R-:W-:Y:S02]  /*0450*/  UIMAD.WIDE.U32 UR14, UR13, UR4, URZ ;  /* 0x000000040d0e72a5 */ /* 0x000fe4000f8e003f */
[----:B------:R-:W-:Y:S02]  /*0460*/  UMOV UR10, 0x2f ;  /* 0x0000002f000a7882 */ /* 0x000fe40000000000 */
[----:B------:R-:W-:Y:S02]  /*0470*/  ULDC UR12, c[0x0][0x1d0] ;  /* 0x00007400000c7ab9 */ /* 0x000fe40000000800 */
[----:B------:R-:W-:Y:S02]  /*0480*/  UIADD3 UR6, UR6, 0x2f, URZ ;  /* 0x0000002f06067890 */ /* 0x000fe4000fffe03f */
[----:B------:R-:W-:-:S02]  /*0490*/  UIADD3 UR10, UR10, UR12, URZ ;  /* 0x0000000c0a0a7290 */ /* 0x000fc4000fffe03f */
[----:B------:R-:W-:Y:S02]  /*04a0*/  UIMAD.WIDE UR6, UR6, 0x2aaaaaab, URZ ;  /* 0x2aaaaaab060678a5 */ /* 0x000fe4000f8e023f */
[----:B------:R-:W-:Y:S02]  /*04b0*/  UIMAD.WIDE UR10, UR10, 0x2aaaaaab, URZ ;  /* 0x2aaaaaab0a0a78a5 */ /* 0x000fe4000f8e023f */
[----:B------:R-:W-:Y:S02]  /*04c0*/  ULDC UR14, c[0x0][0x168] ;  /* 0x00005a00000e7ab9 */ /* 0x000fe40000000800 */
[----:B------:R-:W-:Y:S02]  /*04d0*/  UMOV UR4, UR13 ;  /* 0x0000000d00047c82 */ /* 0x000fe40008000000 */
[----:B------:R-:W-:Y:S02]  /*04e0*/  @UP2 USHF.R.U32.HI UR4, URZ, UR5, UR15 ;  /* 0x000000053f042299 */ /* 0x000fe4000801160f */
[----:B------:R-:W-:-:S02]  /*04f0*/  UIADD3 UR12, UR12, -UR14, URZ ;  /* 0x8000000e0c0c7290 */ /* 0x000fc4000fffe03f */
[----:B------:R-:W-:Y:S02]  /*0500*/  USHF.R.U32.HI UR6, URZ, 0x1f, UR7 ;  /* 0x0000001f3f067899 */ /* 0x000fe40008011607 */
[----:B------:R-:W-:Y:S02]  /*0510*/  USHF.R.U32.HI UR10, URZ, 0x1f, UR11 ;  /* 0x0000001f3f0a7899 */ /* 0x000fe4000801160b */
[----:B------:R-:W-:Y:S02]  /*0520*/  UIADD3 UR4, UR12, UR4, URZ ;  /* 0x000000040c047290 */ /* 0x000fe4000fffe03f */
[----:B------:R-:W-:Y:S02]  /*0530*/  ULDC UR5, c[0x0][0x324] ;  /* 0x0000c90000057ab9 */ /* 0x000fe40000000800 */
[----:B------:R-:W-:Y:S02]  /*0540*/  ULEA.HI.SX32 UR6, UR7, UR6, 0x1d ;  /* 0x0000000607067291 */ /* 0x000fe4000f8fea3f */
[----:B------:R-:W-:-:S02]  /*0550*/  ULEA.HI.SX32 UR10, UR11, UR10, 0x1d ;  /* 0x0000000a0b0a7291 */ /* 0x000fc4000f8fea3f */
[----:B------:R-:W-:Y:S02]  /*0560*/  UIADD3 UR5, UR4, -UR5, URZ ;  /* 0x8000000504057290 */ /* 0x000fe4000fffe03f */
[----:B------:R-:W-:-:S04]  /*0570*/  UISETP.LT.AND UP0, UPT, UR10, UR6, UPT ;  /* 0x000000060a00728c */ /* 0x000fc8000bf01270 */
[----:B------:R-:W-:Y:S01]  /*0580*/  USEL UR6, UR10, UR6, UP0 ;  /* 0x000000060a067287 */ /* 0x000fe20008000000 */
[----:B------:R-:W-:Y:S01]  /*0590*/  MOV R3, UR5 ;  /* 0x0000000500037c02 */ /* 0x000fe20008000f00 */
[----:B------:R-:W-:Y:S05]  /*05a0*/  @P0 BRA `(.L_x_375) ;  /* 0x0000010000000947 */ /* 0x000fea0003800000 */
[----:B------:R-:W-:-:S04]  /*05b0*/  MOV R4, UR4 ;  /* 0x0000000400047c02 */ /* 0x000fc80008000f00 */
[----:B------:R-:W-:-:S13]  /*05c0*/  ISETP.GT.AND P0, PT, R4, -0x1, PT ;  /* 0xffffffff0400780c */ /* 0x000fda0003f04270 */
[----:B------:R-:W-:Y:S05]  /*05d0*/  @P0 BRA `(.L_x_376) ;  /* 0x0000007000000947 */ /* 0x000fea0003800000 */
[----:B------:R-:W-:Y:S01]  /*05e0*/  IMAD.MOV.U32 R2, RZ, RZ, c[0x0][0x32c] ;  /* 0x0000cb00ff027624 */ /* 0x000fe200078e00ff */
[----:B------:R-:W-:-:S04]  /*05f0*/  LOP3.LUT R4, RZ, R4, RZ, 0x33, !PT ;  /* 0x00000004ff047212 */ /* 0x000fc800078e33ff */
[----:B------:R-:W-:-:S13]  /*0600*/  ISETP.NE.AND P0, PT, R2, 0x1, PT ;  /* 0x000000010200780c */ /* 0x000fda0003f05270 */
[----:B------:R-:W-:-:S05]  /*0610*/  @P0 IMAD.HI.U32 R2, R4, c[0x0][0x330], RZ ;  /* 0x0000cc0004020a27 */ /* 0x000fca00078e00ff */
[----:B------:R-:W-:-:S04]  /*0620*/  @P0 SHF.R.U32.HI R4, RZ, c[0x0][0x334], R2 ;  /* 0x0000cd00ff040a19 */ /* 0x000fc80000011602 */
[----:B------:R-:W-:Y:S01]  /*0630*/  LOP3.LUT R4, RZ, R4, RZ, 0x33, !PT ;  /* 0x00000004ff047212 */ /* 0x000fe200078e33ff */
[----:B------:R-:W-:Y:S05]  /*0640*/  BRA `(.L_x_377) ;  /* 0x0000004000007947 */ /* 0x000fea0003800000 */
.L_x_376:
[----:B------:R-:W-:-:S04]  /*0650*/  MOV R2, c[0x0][0x32c] ;  /* 0x0000cb0000027a02 */ /* 0x000fc80000000f00 */
[----:B------:R-:W-:-:S13]  /*0660*/  ISETP.NE.AND P0, PT, R2, 0x1, PT ;  /* 0x000000010200780c */ /* 0x000fda0003f05270 */
[----:B------:R-:W-:-:S05]  /*0670*/  @P0 IMAD.HI.U32 R2, R4, c[0x0][0x330], RZ ;  /* 0x0000cc0004020a27 */ /* 0x000fca00078e00ff */
[----:B------:R-:W-:-:S05]  /*0680*/  @P0 SHF.R.U32.HI R4, RZ, c[0x0][0x334], R2 ;  /* 0x0000cd00ff040a19 */ /* 0x000fca0000011602 */
.L_x_377:
[----:B------:R-:W-:-:S05]  /*0690*/  IMAD R4, R4, c[0x0][0x32c], RZ ;  /* 0x0000cb0004047a24 */ /* 0x000fca00078e02ff */
[----:B------:R-:W-:-:S05]  /*06a0*/  IMNMX R3, R3, R4, !PT ;  /* 0x0000000403037217 */ /* 0x000fca0007800200 */
.L_x_375:
[----:B------:R-:W-:Y:S01]  /*06b0*/  IMAD.HI R3, R3, 0x2aaaaaab, RZ ;  /* 0x2aaaaaab03037827 */ /* 0x000fe200078e02ff */
[----:B------:R-:W-:Y:S02]  /*06c0*/  USHF.R.U32.HI UR5, URZ, 0x10, UR8 ;  /* 0x000000103f057899 */ /* 0x000fe40008011608 */
[----:B------:R-:W-:Y:S01]  /*06d0*/  ULDC UR4, c[0x0][0x338] ;  /* 0x0000ce0000047ab9 */ /* 0x000fe20000000800 */
[----:B------:R-:W-:Y:S01]  /*06e0*/  IMAD.MOV.U32 R148, RZ, RZ, RZ ;  /* 0x000000ffff947224 */ /* 0x000fe200078e00ff */
[----:B------:R-:W-:Y:S01]  /*06f0*/  SHF.R.U32.HI R2, RZ, 0x1f, R3 ;  /* 0x0000001fff027819 */ /* 0x000fe20000011603 */
[----:B------:R-:W-:-:S03]  /*0700*/  UISETP.NE.AND UP0, UPT, UR5, URZ, UPT ;  /* 0x0000003f0500728c */ /* 0x000fc6000bf05270 */
[----:B------:R-:W-:Y:S01]  /*0710*/  LEA.HI.SX32 R2, R3, R2, 0x1d ;  /* 0x0000000203027211 */ /* 0x000fe200078feaff */
[----:B------:R-:W-:-:S03]  /*0720*/  USEL UR4, UR5, UR4, UP0 ;  /* 0x0000000405047287 */ /* 0x000fc60008000000 */
[----:B------:R-:W-:-:S04]  /*0730*/  IMNMX R219, RZ, R2, !PT ;  /* 0x00000002ffdb7217 */ /* 0x000fc80007800200 */
[----:B------:R-:W-:-:S13]  /*0740*/  ISETP.LT.AND P0, PT, R219, UR6, PT ;  /* 0x00000006db007c0c */ /* 0x000fda000bf01270 */
[----:B------:R-:W-:Y:S05]  /*0750*/  @!P0 BRA `(.L_x_378) ;  /* 0x000001c000008947 */ /* 0x000fea0003800000 */
[----:B------:R-:W-:Y:S01]  /*0760*/  IMAD.U32 R2, RZ, RZ, UR4 ;  /* 0x00000004ff027e24 */ /* 0x000fe2000f8e00ff */
[----:B------:R-:W-:-:S04]  /*0770*/  UIADD3 UR5, UR4, -0x1, UR6 ;  /* 0xffffffff04057890 */ /* 0x000fc8000fffe006 */
[-C--:B------:R-:W-:Y:S02]  /*0780*/  IABS R5, R2.reuse ;  /* 0x0000000200057213 */ /* 0x080fe40000000000 */
[----:B------:R-:W-:Y:S02]  /*0790*/  IADD3 R6, -R219, UR5, RZ ;  /* 0x00000005db067c10 */ /* 0x000fe4000fffe1ff */
[----:B------:R-:W1:Y:S01]  /*07a0*/  I2F.RP R7, R5 ;  /* 0x0000000500077306 */ /* 0x000e620000209400 */
[----:B------:R-:W-:Y:S02]  /*07b0*/  IABS R2, R2 ;  /* 0x0000000200027213 */ /* 0x000fe40000000000 */
[----:B------:R-:W-:Y:S02]  /*07c0*/  IABS R3, R6 ;  /* 0x0000000600037213 */ /* 0x000fe40000000000 */
[----:B------:R-:W-:Y:S01]  /*07d0*/  LOP3.LUT R6, R6, UR4, RZ, 0x3c, !PT ;  /* 0x0000000406067c12 */ /* 0x000fe2000f8e3cff */
[----:B------:R-:W-:-:S03]  /*07e0*/  IMAD.MOV R2, RZ, RZ, -R2 ;  /* 0x000000ffff027224 */ /* 0x000fc600078e0a02 */
[----:B------:R-:W-:Y:S01]  /*07f0*/  ISETP.GE.AND P0, PT, R6, RZ, PT ;  /* 0x000000ff0600720c */ /* 0x000fe20003f06270 */
[----:B-1----:R-:W1:Y:S02]  /*0800*/  MUFU.RCP R8, R7 ;  /* 0x0000000700087308 */ /* 0x002e640000001000 */
[----:B-1----:R-:W-:-:S06]  /*0810*/  IADD3 R8, R8, 0xffffffe, RZ ;  /* 0x0ffffffe08087810 */ /* 0x002fcc0007ffe0ff */
[----:B------:R-:W1:Y:S02]  /*0820*/  F2I.FTZ.U32.TRUNC.NTZ R9, R8 ;  /* 0x0000000800097305 */ /* 0x000e64000021f000 */
[----:B-1----:R-:W-:Y:S02]  /*0830*/  IMAD.MOV R4, RZ, RZ, -R9 ;  /* 0x000000ffff047224 */ /* 0x002fe400078e0a09 */
[----:B------:R-:W-:Y:S02]  /*0840*/  IMAD.MOV.U32 R8, RZ, RZ, RZ ;  /* 0x000000ffff087224 */ /* 0x000fe400078e00ff */
[----:B------:R-:W-:-:S04]  /*0850*/  IMAD R4, R4, R5, RZ ;  /* 0x0000000504047224 */ /* 0x000fc800078e02ff */
[----:B------:R-:W-:-:S06]  /*0860*/  IMAD.HI.U32 R4, R9, R4, R8 ;  /* 0x0000000409047227 */ /* 0x000fcc00078e0008 */
[----:B------:R-:W-:-:S04]  /*0870*/  IMAD.HI.U32 R4, R4, R3, RZ ;  /* 0x0000000304047227 */ /* 0x000fc800078e00ff */
[----:B------:R-:W-:-:S05]  /*0880*/  IMAD R2, R4, R2, R3 ;  /* 0x0000000204027224 */ /* 0x000fca00078e0203 */
[----:B------:R-:W-:-:S13]  /*0890*/  ISETP.GT.U32.AND P1, PT, R5, R2, PT ;  /* 0x000000020500720c */ /* 0x000fda0003f24070 */
[----:B------:R-:W-:Y:S01]  /*08a0*/  @!P1 IMAD.IADD R2, R2, 0x1, -R5 ;  /* 0x0000000102029824 */ /* 0x000fe200078e0a05 */
[----:B------:R-:W-:Y:S02]  /*08b0*/  @!P1 IADD3 R4, R4, 0x1, RZ ;  /* 0x0000000104049810 */ /* 0x000fe40007ffe0ff */
[----:B------:R-:W-:Y:S02]  /*08c0*/  ISETP.NE.AND P1, PT, RZ, UR4, PT ;  /* 0x00000004ff007c0c */ /* 0x000fe4000bf25270 */
[----:B------:R-:W-:-:S13]  /*08d0*/  ISETP.GE.U32.AND P2, PT, R2, R5, PT ;  /* 0x000000050200720c */ /* 0x000fda0003f46070 */
[----:B------:R-:W-:-:S05]  /*08e0*/  @P2 IADD3 R4, R4, 0x1, RZ ;  /* 0x0000000104042810 */ /* 0x000fca0007ffe0ff */
[----:B------:R-:W-:Y:S01]  /*08f0*/  @!P0 IMAD.MOV R4, RZ, RZ, -R4 ;  /* 0x000000ffff048224 */ /* 0x000fe200078e0a04 */
[----:B------:R-:W-:-:S05]  /*0900*/  @!P1 LOP3.LUT R4, RZ, UR4, RZ, 0x33, !PT ;  /* 0x00000004ff049c12 */ /* 0x000fca000f8e33ff */
[----:B------:R-:W-:Y:S02]  /*0910*/  IMAD.MOV.U32 R148, RZ, RZ, R4 ;  /* 0x000000ffff947224 */ /* 0x000fe400078e0004 */
.L_x_378:
[----:B------:R-:W-:Y:S01]  /*0920*/  ULOP3.LUT UR8, UR8, 0xffff, URZ, 0xc0, !UPT ;  /* 0x0000ffff08087892 */ /* 0x000fe2000f8ec03f */
[----:B------:R-:W-:Y:S01]  /*0930*/  PLOP3.LUT P4, PT, PT, PT, PT, 0x80, 0x0 ;  /* 0x000000000000781c */ /* 0x000fe20003f8f070 */
[----:B------:R-:W-:Y:S01]  /*0940*/  ULDC.64 UR10, c[0x0][0x118] ;  /* 0x00004600000a7ab9 */ /* 0x000fe20000000a00 */
[----:B------:R-:W-:Y:S01]  /*0950*/  IMAD.MOV.U32 R10, RZ, RZ, RZ ;  /* 0x000000ffff0a7224 */ /* 0x000fe200078e00ff */
[----:B------:R-:W-:Y:S01]  /*0960*/  CS2R R8, SRZ ;  /* 0x0000000000087805 */ /* 0x000fe2000001ff00 */
[----:B------:R-:W-:Y:S01]  /*0970*/  MOV R2, RZ ;  /* 0x000000ff00027202 */ /* 0x000fe20000000f00 */
[----:B------:R-:W-:Y:S01]  /*0980*/  IMAD R219, R148, UR8, R219 ;  /* 0x0000000894db7c24 */ /* 0x000fe2000f8e02db */
[----:B------:R-:W-:Y:S01]  /*0990*/  CS2R R94, SRZ ;  /* 0x00000000005e7805 */ /* 0x000fe2000001ff00 */
[----:B------:R-:W-:Y:S01]  /*09a0*/  CS2R R4, SRZ ;  /* 0x0000000000047805 */ /* 0x000fe2000001ff00 */
[----:B------:R-:W-:Y:S01]  /*09b0*/  CS2R R98, SRZ ;  /* 0x0000000000627805 */ /* 0x000fe2000001ff00 */
[----:B------:R-:W-:Y:S01]  /*09c0*/  IMAD.IADD R148, R219, 0x1, R148 ;  /* 0x00000001db947824 */ /* 0x000fe200078e0294 */
[----:B------:R-:W-:Y:S01]  /*09d0*/  CS2R R96, SRZ ;  /* 0x0000000000607805 */ /* 0x000fe2000001ff00 */
[----:B------:R-:W-:Y:S01]  /*09e0*/  CS2R R90, SRZ ;  /* 0x00000000005a7805 */ /* 0x000fe2000001ff00 */
[----:B------:R-:W-:Y:S01]  /*09f0*/  CS2R R88, SRZ ;  /* 0x0000000000587805 */ /* 0x000fe2000001ff00 */
[----:B------:R-:W-:Y:S01]  /*0a00*/  CS2R R86, SRZ ;  /* 0x0000000000567805 */ /* 0x000fe2000001ff00 */
[----:B------:R-:W-:Y:S01]  /*0a10*/  IMNMX R148, R148, UR6, PT ;  /* 0x0000000694947c17 */ /* 0x000fe2000b800200 */
        /* <DEDUP_REMOVED lines=43> */
[----:B------:R-:W-:Y:S02]  /*0cd0*/  ISETP.NE.U32.AND P0, PT, RZ, c[0x0][0x340], PT ;  /* 0x0000d000ff007a0c */ /* 0x000fe40003f05070 */
[----:B------:R-:W-:Y:S01]  /*0ce0*/  SHF.R.S32.HI R96, RZ, 0x1f, R93 ;  /* 0x0000001fff607819 */ /* 0x000fe2000001145d */
[----:B------:R-:W-:Y:S01]  /*0cf0*/  USHF.R.S32.HI UR8, URZ, 0x1f, UR9 ;  /* 0x0000001f3f087899 */ /* 0x000fe20008011409 */
[----:B------:R-:W-:Y:S01]  /*0d00*/  ISETP.NE.AND.EX P0, PT, RZ, c[0x0][0x344], PT, P0 ;  /* 0x0000d100ff007a0c */ /* 0x000fe20003f05300 */
[----:B------:R-:W-:-:S12]  /*0d10*/  ULDC.64 UR4, c[0x0][0x1b8] ;  /* 0x00006e0000047ab9 */ /* 0x000fd80000000a00 */
[----:B------:R-:W-:-:S04]  /*0d20*/  @P0 IMAD.MOV.U32 R3, RZ, RZ, 0x4 ;  /* 0x00000004ff030424 */ /* 0x000fc800078e00ff */
[----:B------:R-:W-:-:S06]  /*0d30*/  @P0 IMAD.WIDE R20, R0, R3, c[0x0][0x340] ;  /* 0x0000d00000140625 */ /* 0x000fcc00078e0203 */
[----:B------:R-:W2:Y:S01]  /*0d40*/  @P0 LDG.E R20, [R20.64] ;  /* 0x0000000a14140981 */ /* 0x000ea2000c1e1900 */
[CC--:B------:R-:W-:Y:S01]  /*0d50*/  LEA.HI R9, R96.reuse, R93.reuse, RZ, 0x2 ;  /* 0x0000005d60097211 */ /* 0x0c0fe200078f10ff */
[----:B------:R-:W-:Y:S01]  /*0d60*/  UIMAD.WIDE.U32 UR6, UR9, UR4, URZ ;  /* 0x00000004090672a5 */ /* 0x000fe2000f8e003f */
[----:B------:R-:W-:Y:S01]  /*0d70*/  PLOP3.LUT P2, PT, PT, PT, UP2, 0x80, 0x0 ;  /* 0x000000000000781c */ /* 0x000fe20003f4f028 */
[----:B------:R-:W-:Y:S01]  /*0d80*/  UIMAD UR4, UR8, UR4, URZ ;  /* 0x00000004080472a4 */ /* 0x000fe2000f8e023f */
[----:B------:R-:W-:Y:S01]  /*0d90*/  LOP3.LUT R2, R9, 0xfffffffc, RZ, 0xc0, !PT ;  /* 0xfffffffc09027812 */ /* 0x000fe200078ec0ff */
[----:B------:R-:W-:Y:S01]  /*0da0*/  IMAD.U32 R220, RZ, RZ, UR9 ;  /* 0x00000009ffdc7e24 */ /* 0x000fe2000f8e00ff */
[----:B------:R-:W-:Y:S01]  /*0db0*/  SHF.R.S32.HI R232, RZ, 0x2, R9 ;  /* 0x00000002ffe87819 */ /* 0x000fe20000011409 */
[----:B------:R-:W-:Y:S01]  /*0dc0*/  UIMAD UR4, UR9, UR5, UR4 ;  /* 0x00000005090472a4 */ /* 0x000fe2000f8e0204 */
[----:B------:R-:W-:Y:S01]  /*0dd0*/  PLOP3.LUT P1, PT, PT, PT, UP2, 0x80, 0x0 ;  /* 0x000000000000781c */ /* 0x000fe20003f2f028 */
[----:B------:R-:W-:Y:S01]  /*0de0*/  IMAD.IADD R97, R93, 0x1, -R2 ;  /* 0x000000015d617824 */ /* 0x000fe200078e0a02 */
[----:B------:R-:W-:Y:S01]  /*0df0*/  SHF.R.S32.HI R7, RZ, 0x1f, R0 ;  /* 0x0000001fff077819 */ /* 0x000fe20000011400 */
[----:B------:R-:W-:Y:S01]  /*0e00*/  UIADD3 UR4, UR7, UR4, URZ ;  /* 0x0000000407047290 */ /* 0x000fe2000fffe03f */
[----:B------:R-:W-:Y:S01]  /*0e10*/  LEA.HI R8, R96, R93, RZ, 0x3 ;  /* 0x0000005d60087211 */ /* 0x000fe200078f18ff */
[--C-:B------:R-:W-:Y:S01]  /*0e20*/  IMAD R6, R97, 0x20, R232.reuse ;  /* 0x0000002061067824 */ /* 0x100fe200078e02e8 */
[----:B------:R-:W-:Y:S01]  /*0e30*/  SHF.R.S32.HI R13, RZ, 0x1f, R232 ;  /* 0x0000001fff0d7819 */ /* 0x000fe200000114e8 */
[----:B------:R-:W-:Y:S01]  /*0e40*/  IMAD R3, R7, c[0x0][0x1c0], RZ ;  /* 0x0000700007037a24 */ /* 0x000fe200078e02ff */
[----:B------:R-:W-:Y:S01]  /*0e50*/  SHF.R.S32.HI R4, RZ, 0x3, R8 ;  /* 0x00000003ff047819 */ /* 0x000fe20000011408 */
[----:B------:R-:W-:Y:S01]  /*0e60*/  IMAD.U32 R11, RZ, RZ, UR7 ;  /* 0x00000007ff0b7e24 */ /* 0x000fe2000f8e00ff */
[----:B------:R-:W-:Y:S01]  /*0e70*/  IADD3 R6, R6, UR13, RZ ;  /* 0x0000000d06067c10 */ /* 0x000fe2000fffe0ff */
[----:B------:R-:W-:Y:S01]  /*0e80*/  IMAD R15, R13, c[0x0][0x1e0], RZ ;  /* 0x000078000d0f7a24 */ /* 0x000fe200078e02ff */
[----:B------:R-:W-:Y:S01]  /*0e90*/  SHF.L.U32 R16, R97, 0x3, RZ ;  /* 0x0000000361107819 */ /* 0x000fe200000006ff */
[----:B------:R-:W-:Y:S01]  /*0ea0*/  IMAD R13, R13, c[0x0][0x208], RZ ;  /* 0x000082000d0d7a24 */ /* 0x000fe200078e02ff */
[----:B------:R-:W-:Y:S01]  /*0eb0*/  BSSY B0, `(.L_x_380) ;  /* 0x0000073000007945 */ /* 0x000fe20003800000 */
[----:B------:R-:W-:Y:S01]  /*0ec0*/  @P2 IMAD.HI.U32 R2, R6, c[0x0][0x2c8], RZ ;  /* 0x0000b20006022a27 */ /* 0x000fe200078e00ff */
[----:B------:R-:W-:-:S02]  /*0ed0*/  SHF.R.S32.HI R17, RZ, 0x1f, R16 ;  /* 0x0000001fff117819 */ /* 0x000fc40000011410 */
[----:B------:R-:W-:Y:S01]  /*0ee0*/  ISETP.GE.AND P6, PT, R16, c[0x0][0x1d4], PT ;  /* 0x0000750010007a0c */ /* 0x000fe20003fc6270 */
[----:B------:R-:W-:Y:S01]  /*0ef0*/  IMAD.MOV.U32 R5, RZ, RZ, R6 ;  /* 0x000000ffff057224 */ /* 0x000fe200078e0006 */
[----:B------:R-:W-:Y:S01]  /*0f00*/  @P1 SHF.R.U32.HI R5, RZ, c[0x0][0x2cc], R2 ;  /* 0x0000b300ff051a19 */ /* 0x000fe20000011602 */
[----:B------:R-:W-:Y:S02]  /*0f10*/  IMAD R2, R0, c[0x0][0x1c4], R3 ;  /* 0x0000710000027a24 */ /* 0x000fe400078e0203 */
[----:B------:R-:W-:Y:S01]  /*0f20*/  IMAD.SHL.U32 R3, R4, 0x40, RZ ;  /* 0x0000004004037824 */ /* 0x000fe200078e00ff */
[----:B------:R-:W-:Y:S01]  /*0f30*/  SHF.R.S32.HI R18, RZ, 0x1f, R5 ;  /* 0x0000001fff127819 */ /* 0x000fe20000011405 */
[----:B------:R-:W-:Y:S01]  /*0f40*/  IMAD.U32 R10, RZ, RZ, UR6 ;  /* 0x00000006ff0a7e24 */ /* 0x000fe2000f8e00ff */
[----:B------:R-:W-:Y:S01]  /*0f50*/  ULDC.64 UR6, c[0x0][0x1e8] ;  /* 0x00007a0000067ab9 */ /* 0x000fe20000000a00 */
[----:B------:R-:W-:Y:S01]  /*0f60*/  IMAD.U32 R11, RZ, RZ, UR4 ;  /* 0x00000004ff0b7e24 */ /* 0x000fe2000f8e00ff */
[----:B------:R-:W-:Y:S01]  /*0f70*/  LOP3.LUT R3, R3, 0xc0, RZ, 0xc0, !PT ;  /* 0x000000c003037812 */ /* 0x000fe200078ec0ff */
[C---:B------:R-:W-:Y:S01]  /*0f80*/  IMAD R22, R232.reuse, c[0x0][0x1e4], R15 ;  /* 0x00007900e8167a24 */ /* 0x040fe200078e020f */
[----:B------:R-:W-:Y:S01]  /*0f90*/  ULDC.64 UR4, c[0x0][0x210] ;  /* 0x0000840000047ab9 */ /* 0x000fe20000000a00 */
[----:B------:R-:W-:Y:S01]  /*0fa0*/  IMAD R14, R232, c[0x0][0x20c], R13 ;  /* 0x00008300e80e7a24 */ /* 0x000fe200078e020d */
[----:B------:R-:W-:Y:S01]  /*0fb0*/  LOP3.LUT R15, R3, 0x18, R16, 0xf8, !PT ;  /* 0x00000018030f7812 */ /* 0x000fe200078ef810 */
[----:B------:R-:W-:Y:S01]  /*0fc0*/  IMAD.WIDE.U32 R10, R0, c[0x0][0x1c0], R10 ;  /* 0x00007000000a7a25 */ /* 0x000fe200078e000a */
[----:B------:R-:W-:Y:S01]  /*0fd0*/  SHF.R.U32.HI R218, RZ, 0x3, R3 ;  /* 0x00000003ffda7819 */ /* 0x000fe20000011603 */
[----:B------:R-:W-:-:S02]  /*0fe0*/  UIMAD UR4, UR8, UR4, URZ ;  /* 0x00000004080472a4 */ /* 0x000fc4000f8e023f */
[----:B------:R-:W-:Y:S01]  /*0ff0*/  IMAD.WIDE.U32 R12, R232, c[0x0][0x208], R16 ;  /* 0x00008200e80c7a25 */ /* 0x000fe200078e0010 */
[----:B------:R-:W-:Y:S01]  /*1000*/  LOP3.LUT R218, R15, R218, RZ, 0x3c, !PT ;  /* 0x000000da0fda7212 */ /* 0x000fe200078e3cff */
[----:B------:R-:W-:Y:S02]  /*1010*/  UIMAD UR4, UR9, UR5, UR4 ;  /* 0x00000005090472a4 */ /* 0x000fe4000f8e0204 */
[----:B------:R-:W-:Y:S01]  /*1020*/  IMAD.IADD R3, R11, 0x1, R2 ;  /* 0x000000010b037824 */ /* 0x000fe200078e0202 */
[----:B------:R-:W-:Y:S01]  /*1030*/  ULDC UR5, c[0x0][0x2c4] ;  /* 0x0000b10000057ab9 */ /* 0x000fe20000000800 */
[----:B------:R-:W-:Y:S01]  /*1040*/  IMAD.IADD R15, R13, 0x1, R14 ;  /* 0x000000010d0f7824 */ /* 0x000fe200078e020e */
[----:B------:R-:W-:Y:S01]  /*1050*/  MOV R14, R12 ;  /* 0x0000000c000e7202 */ /* 0x000fe20000000f00 */
[----:B------:R-:W-:Y:S01]  /*1060*/  IMAD.MOV R11, RZ, RZ, -R5 ;  /* 0x000000ffff0b7224 */ /* 0x000fe200078e0a05 */
[-C--:B------:R-:W-:Y:S01]  /*1070*/  LEA.HI R12, R96, R93.reuse, RZ, 0x4 ;  /* 0x0000005d600c7211 */ /* 0x080fe200078f20ff */
[----:B------:R-:W-:Y:S01]  /*1080*/  IMAD.MOV.U32 R2, RZ, RZ, R10 ;  /* 0x000000ffff027224 */ /* 0x000fe200078e000a */
[----:B------:R-:W-:Y:S01]  /*1090*/  UIMAD UR6, UR8, UR6, URZ ;  /* 0x00000006080672a4 */ /* 0x000fe2000f8e023f */
[----:B------:R-:W-:Y:S01]  /*10a0*/  IMAD R10, R11, c[0x0][0x2c4], R6 ;  /* 0x0000b1000b0a7a24 */ /* 0x000fe200078e0206 */
[----:B------:R-:W-:Y:S01]  /*10b0*/  LOP3.LUT R6, R12, 0xfffffff0, RZ, 0xc0, !PT ;  /* 0xfffffff00c067812 */ /* 0x000fe200078ec0ff */
[----:B------:R-:W-:Y:S01]  /*10c0*/  IMAD R18, R18, c[0x0][0x1b0], RZ ;  /* 0x00006c0012127a24 */ /* 0x000fe200078e02ff */
[----:B------:R-:W-:Y:S01]  /*10d0*/  IADD3 R13, R232, UR13, RZ ;  /* 0x0000000de80d7c10 */ /* 0x000fe2000fffe0ff */
[----:B------:R-:W-:Y:S01]  /*10e0*/  IMAD.WIDE.U32 R220, R220, c[0x0][0x210], R14 ;  /* 0x00008400dcdc7a25 */ /* 0x000fe200078e000e */
[----:B------:R-:W-:Y:S01]  /*10f0*/  SHF.R.S32.HI R11, RZ, 0x1f, R10 ;  /* 0x0000001fff0b7819 */ /* 0x000fe2000001140a */
[----:B------:R-:W-:Y:S01]  /*1100*/  UIMAD UR6, UR9, UR7, UR6 ;  /* 0x00000007090672a4 */ /* 0x000fe2000f8e0206 */
[----:B------:R-:W-:Y:S01]  /*1110*/  LEA.HI R96, R96, R93, RZ, 0x5 ;  /* 0x0000005d60607211 */ /* 0x000fe200078f28ff */
[----:B------:R-:W-:Y:S01]  /*1120*/  IMAD.IADD R6, R93, 0x1, -R6 ;  /* 0x000000015d067824 */ /* 0x000fe200078e0a06 */
[----:B------:R-:W-:Y:S01]  /*1130*/  IADD3 R221, R221, UR4, RZ ;  /* 0x00000004dddd7c10 */ /* 0x000fe2000fffe0ff */
[C---:B------:R-:W-:Y:S01]  /*1140*/  IMAD.WIDE.U32 R2, R5.reuse, c[0x0][0x1b0], R2 ;  /* 0x00006c0005027a25 */ /* 0x040fe200078e0002 */
[----:B------:R-:W-:Y:S01]  /*1150*/  ULDC UR4, c[0x0][0x168] ;  /* 0x00005a0000047ab9 */ /* 0x000fe20000000800 */
[----:B------:R-:W-:Y:S01]  /*1160*/  SHF.R.S32.HI R95, RZ, 0x5, R96 ;  /* 0x00000005ff5f7819 */ /* 0x000fe20000011460 */
[----:B------:R-:W-:Y:S01]  /*1170*/  UIMAD UR4, UR5, UR4, URZ ;  /* 0x00000004050472a4 */ /* 0x000fe2000f8e023f */
[----:B------:R-:W-:Y:S01]  /*1180*/  LEA.HI R101, R6, R6, RZ, 0x1 ;  /* 0x0000000606657211 */ /* 0x000fe200078f08ff */
[----:B------:R-:W-:-:S02]  /*1190*/  IMAD R18, R5, c[0x0][0x1b4], R18 ;  /* 0x00006d0005127a24 */ /* 0x000fc400078e0212 */
[----:B------:R-:W-:Y:S01]  /*11a0*/  IMAD R11, R11, c[0x0][0x1a8], RZ ;  /* 0x00006a000b0b7a24 */ /* 0x000fe200078e02ff */
[--C-:B------:R-:W-:Y:S01]  /*11b0*/  SHF.R.S32.HI R14, RZ, 0x1, R101.reuse ;  /* 0x00000001ff0e7819 */ /* 0x100fe20000011465 */
[----:B------:R-:W-:Y:S01]  /*11c0*/  IMAD.IADD R19, R3, 0x1, R18 ;  /* 0x0000000103137824 */ /* 0x000fe200078e0212 */
[----:B------:R-:W-:Y:S01]  /*11d0*/  SHF.R.S32.HI R5, RZ, 0x1f, R101 ;  /* 0x0000001fff057819 */ /* 0x000fe20000011465 */
[----:B------:R-:W-:Y:S01]  /*11e0*/  IMAD.WIDE.U32 R24, R232, c[0x0][0x1e0], R16 ;  /* 0x00007800e8187a25 */ /* 0x000fe200078e0010 */
[----:B------:R-:W-:Y:S02]  /*11f0*/  IADD3 R3, R16, 0x40, RZ ;  /* 0x0000004010037810 */ /* 0x000fe40007ffe0ff */
[----:B------:R-:W-:Y:S01]  /*1200*/  LEA.HI R5, R5, R14, RZ, 0x2 ;  /* 0x0000000e05057211 */ /* 0x000fe200078f10ff */
[----:B------:R-:W-:Y:S01]  /*1210*/  IMAD.MOV.U32 R18, RZ, RZ, R2 ;  /* 0x000000ffff127224 */ /* 0x000fe200078e0002 */
[----:B------:R-:W-:Y:S01]  /*1220*/  ISETP.GE.AND P4, PT, R3, c[0x0][0x1d4], PT ;  /* 0x0000750003007a0c */ /* 0x000fe20003f86270 */
[----:B------:R-:W-:Y:S01]  /*1230*/  IMAD R2, R10, c[0x0][0x1ac], R11 ;  /* 0x00006b000a027a24 */ /* 0x000fe200078e020b */
[----:B------:R-:W-:Y:S01]  /*1240*/  LOP3.LUT R5, R5, 0xfffffffc, RZ, 0xc0, !PT ;  /* 0xfffffffc05057812 */ /* 0x000fe200078ec0ff */
[----:B------:R-:W-:-:S02]  /*1250*/  IMAD.IADD R23, R25, 0x1, R22 ;  /* 0x0000000119177824 */ /* 0x000fc400078e0216 */
[----:B------:R-:W-:Y:S01]  /*1260*/  IMAD.WIDE.U32 R10, R10, c[0x0][0x1a8], R18 ;  /* 0x00006a000a0a7a25 */ /* 0x000fe200078e0012 */
[----:B------:R-:W-:Y:S02]  /*1270*/  IADD3 R5, R14, -R5, RZ ;  /* 0x800000050e057210 */ /* 0x000fe40007ffe0ff */
[----:B------:R-:W-:Y:S01]  /*1280*/  IADD3 R14, R16, 0x20, RZ ;  /* 0x00000020100e7810 */ /* 0x000fe20007ffe0ff */
[----:B------:R-:W-:Y:S01]  /*1290*/  IMAD.MOV.U32 R22, RZ, RZ, R24 ;  /* 0x000000ffff167224 */ /* 0x000fe200078e0018 */
[----:B------:R-:W-:Y:S01]  /*12a0*/  LEA R3, P1, R10, c[0x0][0x160], 0x1 ;  /* 0x000058000a037a11 */ /* 0x000fe200078208ff */
[----:B------:R-:W-:Y:S01]  /*12b0*/  IMAD.U32 R224, RZ, RZ, UR9 ;  /* 0x00000009ffe07e24 */ /* 0x000fe2000f8e00ff */
[C---:B------:R-:W-:Y:S01]  /*12c0*/  ISETP.GE.AND P2, PT, R14.reuse, c[0x0][0x198], PT ;  /* 0x000066000e007a0c */ /* 0x040fe20003f46270 */
[----:B------:R-:W-:Y:S01]  /*12d0*/  IMAD.IADD R2, R11, 0x1, R2 ;  /* 0x000000010b027824 */ /* 0x000fe200078e0202 */
[----:B------:R-:W-:Y:S01]  /*12e0*/  ISETP.GE.AND P5, PT, R14, c[0x0][0x1d4], PT ;  /* 0x000075000e007a0c */ /* 0x000fe20003fa6270 */
[----:B------:R-:W-:Y:S01]  /*12f0*/  IMAD.WIDE.U32 R224, R224, c[0x0][0x1e8], R22 ;  /* 0x00007a00e0e07a25 */ /* 0x000fe200078e0016 */
[----:B------:R-:W-:Y:S01]  /*1300*/  P2R R15, PR, RZ, 0x4 ;  /* 0x00000004ff0f7803 */ /* 0x000fe20000000000 */
[----:B------:R1:W3:Y:S01]  /*1310*/  SHFL.IDX PT, R18, R3, RZ, 0x1c1f ;  /* 0x001c1fff03127589 */ /* 0x0002e200000e0000 */
[----:B------:R-:W-:Y:S01]  /*1320*/  LEA.HI.X R2, R10, c[0x0][0x164], R2, 0x1, P1 ;  /* 0x000059000a027a11 */ /* 0x000fe200008f0c02 */
[----:B------:R-:W-:Y:S01]  /*1330*/  IMAD.SHL.U32 R11, R97, 0x8, RZ ;  /* 0x00000008610b7824 */ /* 0x000fe200078e00ff */
[----:B------:R-:W-:-:S02]  /*1340*/  IADD3 R225, R225, UR6, RZ ;  /* 0x00000006e1e17c10 */ /* 0x000fc4000fffe0ff */
[----:B------:R-:W-:Y:S01]  /*1350*/  LOP3.LUT P1, RZ, R5, 0x2, RZ, 0xc0, !PT ;  /* 0x0000000205ff7812 */ /* 0x000fe2000782c0ff */
[----:B------:R1:W4:Y:S01]  /*1360*/  SHFL.IDX PT, R19, R2, RZ, 0x1c1f ;  /* 0x001c1fff02137589 */ /* 0x00032200000e0000 */
[----:B------:R-:W-:Y:S02]  /*1370*/  ISETP.GE.AND P3, PT, R11, c[0x0][0x198], PT ;  /* 0x000066000b007a0c */ /* 0x000fe40003f66270 */
[----:B--2---:R-:W-:Y:S01]  /*1380*/  @P0 SHF.R.S32.HI R21, RZ, 0x1f, R20 ;  /* 0x0000001fff150819 */ /* 0x004fe20000011414 */
[----:B------:R-:W-:Y:S01]  /*1390*/  @!P0 IMAD.MOV.U32 R21, RZ, RZ, R7 ;  /* 0x000000ffff158224 */ /* 0x000fe200078e0007 */
[----:B------:R-:W-:Y:S01]  /*13a0*/  LEA.HI R7, R9, R232, RZ, 0x1 ;  /* 0x000000e809077211 */ /* 0x000fe200078f08ff */
[----:B------:R-:W-:Y:S01]  /*13b0*/  @!P0 IMAD.MOV.U32 R20, RZ, RZ, R0 ;  /* 0x000000ffff148224 */ /* 0x000fe200078e0000 */
[----:B------:R-:W-:Y:S01]  /*13c0*/  ISETP.GE.AND P0, PT, R13, UR4, PT ;  /* 0x000000040d007c0c */ /* 0x000fe2000bf06270 */
[----:B------:R-:W-:Y:S01]  /*13d0*/  IMAD R229, R21, c[0x0][0x1f0], RZ ;  /* 0x00007c0015e57a24 */ /* 0x000fe200078e02ff */
[----:B------:R-:W-:Y:S01]  /*13e0*/  LOP3.LUT R7, R7, 0x7fffffe, RZ, 0xc0, !PT ;  /* 0x07fffffe07077812 */ /* 0x000fe200078ec0ff */
[----:B------:R-:W-:-:S02]  /*13f0*/  IMAD R227, R21, c[0x0][0x218], RZ ;  /* 0x0000860015e37a24 */ /* 0x000fc400078e02ff */
[----:B------:R-:W-:Y:S01]  /*1400*/  IMAD.MOV.U32 R0, RZ, RZ, 0x10 ;  /* 0x00000010ff007424 */ /* 0x000fe200078e00ff */
[----:B------:R-:W-:Y:S01]  /*1410*/  IADD3 R10, R232, -R7, RZ ;  /* 0x80000007e80a7210 */ /* 0x000fe20007ffe0ff */
[C---:B------:R-:W-:Y:S01]  /*1420*/  IMAD R229, R20.reuse, c[0x0][0x1f4], R229 ;  /* 0x00007d0014e57a24 */ /* 0x040fe200078e02e5 */
[----:B------:R-:W-:Y:S01]  /*1430*/  IADD3 R7, R11, 0x40, RZ ;  /* 0x000000400b077810 */ /* 0x000fe20007ffe0ff */
[----:B------:R-:W-:Y:S01]  /*1440*/  IMAD R227, R20, c[0x0][0x21c], R227 ;  /* 0x0000870014e37a24 */ /* 0x000fe200078e02e3 */
[----:B------:R-:W-:Y:S01]  /*1450*/  SEL R0, R0, 0xfffffff0, !P1 ;  /* 0xfffffff000007807 */ /* 0x000fe20004800000 */
[----:B------:R-:W-:Y:S01]  /*1460*/  IMAD R9, R95, 0x8, R10 ;  /* 0x000000085f097824 */ /* 0x000fe200078e020a */
[----:B------:R-:W-:Y:S01]  /*1470*/  ISETP.NE.AND P1, PT, R15, RZ, PT ;  /* 0x000000ff0f00720c */ /* 0x000fe20003f25270 */
[----:B------:R-:W-:Y:S01]  /*1480*/  IMAD.WIDE.U32 R224, R20, c[0x0][0x1f0], R224 ;  /* 0x00007c0014e07a25 */ /* 0x000fe200078e00e0 */
[----:B------:R-:W-:-:S03]  /*1490*/  ISETP.GE.AND P2, PT, R7, c[0x0][0x198], PT ;  /* 0x0000660007007a0c */ /* 0x000fc60003f46270 */
[----:B------:R-:W-:-:S04]  /*14a0*/  IMAD.WIDE.U32 R220, R20, c[0x0][0x218], R220 ;  /* 0x0000860014dc7a25 */ /* 0x000fc800078e00dc */
[----:B------:R-:W-:Y:S02]  /*14b0*/  IMAD.U32 R218, R9, 0x20, R218 ;  /* 0x0000002009da7824 */ /* 0x000fe400078e00da */
[----:B------:R-:W-:Y:S02]  /*14c0*/  IMAD.IADD R229, R225, 0x1, R229 ;  /* 0x00000001e1e57824 */ /* 0x000fe400078e02e5 */
[----:B------:R-:W-:Y:S01]  /*14d0*/  IMAD.IADD R227, R221, 0x1, R227 ;  /* 0x00000001dde37824 */ /* 0x000fe200078e02e3 */
[----:B------:R-:W-:Y:S05]  /*14e0*/  @P0 BRA `(.L_x_381) ;  /* 0x000000f000000947 */ /* 0x000fea0003800000 */
[----:B-1-34-:R-:W-:Y:S02]  /*14f0*/  SHF.R.S32.HI R9, RZ, 0x1f, R14 ;  /* 0x0000001fff097819 */ /* 0x01afe4000001140e */
[----:B------:R-:W-:Y:S02]  /*1500*/  SHF.R.S32.HI R10, RZ, 0x1f, R7 ;  /* 0x0000001fff0a7819 */ /* 0x000fe40000011407 */
[----:B------:R-:W-:Y:S02]  /*1510*/  LEA.HI R9, R9, R14, RZ, 0x3 ;  /* 0x0000000e09097211 */ /* 0x000fe400078f18ff */
[----:B------:R-:W-:Y:S01]  /*1520*/  LEA.HI R10, R10, R7, RZ, 0x3 ;  /* 0x000000070a0a7211 */ /* 0x000fe200078f18ff */
[----:B------:R-:W-:Y:S01]  /*1530*/  IMAD.SHL.U32 R7, R218, 0x2, RZ ;  /* 0x00000002da077824 */ /* 0x000fe200078e00ff */
[----:B------:R-:W-:-:S02]  /*1540*/  LEA R20, P0, R11, R18, 0x1 ;  /* 0x000000120b147211 */ /* 0x000fc400078008ff */
[----:B------:R-:W-:Y:S02]  /*1550*/  LOP3.LUT R9, R9, 0xfffffff8, RZ, 0xc0, !PT ;  /* 0xfffffff809097812 */ /* 0x000fe400078ec0ff */
[----:B------:R-:W-:Y:S02]  /*1560*/  LOP3.LUT R10, R10, 0xfffffff8, RZ, 0xc0, !PT ;  /* 0xfffffff80a0a7812 */ /* 0x000fe400078ec0ff */
[----:B------:R-:W-:Y:S01]  /*1570*/  LEA.HI.X R21, R11, R19, R17, 0x1, P0 ;  /* 0x000000130b157211 */ /* 0x000fe200000f0c11 */
[----:B------:R-:W-:-:S04]  /*1580*/  IMAD.WIDE R22, R9, 0x2, R18 ;  /* 0x0000000209167825 */ /* 0x000fc800078e0212 */
[----:B------:R-:W-:Y:S01]  /*1590*/  IMAD.WIDE R18, R10, 0x2, R18 ;  /* 0x000000020a127825 */ /* 0x000fe200078e0212 */
[----:B------:R-:W-:Y:S01]  /*15a0*/  @!PT LDS RZ, [RZ] ;  /* 0x00000000fffff984 */ /* 0x000fe20000000800 */
[----:B------:R1:W-:Y:S04]  /*15b0*/  LDGSTS.E.BYPASS.LTC128B.128 [R7+0x4900], [R20.64], !P3 ;  /* 0x0490000014077fae */ /* 0x0003e8000d901d4a */
[----:B------:R1:W-:Y:S04]  /*15c0*/  LDGSTS.E.BYPASS.LTC128B.128 [R7+0x6900], [R22.64], !P1 ;  /* 0x0690000016077fae */ /* 0x0003e8000c901d4a */
[----:B------:R1:W-:Y:S02]  /*15d0*/  LDGSTS.E.BYPASS.LTC128B.128 [R7+0x8900], [R18.64], !P2 ;  /* 0x0890000012077fae */ /* 0x0003e4000d101d4a */
.L_x_381:
[----:B-1-34-:R-:W-:Y:S05]  /*15e0*/  BSYNC B0 ;  /* 0x0000000000007941 */ /* 0x01afea0003800000 */
.L_x_380:
[----:B------:R-:W-:Y:S01]  /*15f0*/  IADD3 R7, R13, 0x20, RZ ;  /* 0x000000200d077810 */ /* 0x000fe20007ffe0ff */
[----:B------:R1:W2:Y:S01]  /*1600*/  SHFL.IDX PT, R19, R2, 0x1, 0x1c1f ;  /* 0x003c1f0002137f89 */ /* 0x0002a200000e0000 */
[----:B------:R-:W-:Y:S02]  /*1610*/  BSSY B0, `(.L_x_382) ;  /* 0x0000014000007945 */ /* 0x000fe40003800000 */
[----:B------:R-:W-:Y:S01]  /*1620*/  ISETP.GE.AND P0, PT, R7, UR4, PT ;  /* 0x0000000407007c0c */ /* 0x000fe2000bf06270 */
[----:B------:R1:W3:-:S12]  /*1630*/  SHFL.IDX PT, R18, R3, 0x1, 0x1c1f ;  /* 0x003c1f0003127f89 */ /* 0x0002d800000e0000 */
[----:B------:R-:W-:Y:S05]  /*1640*/  @P0 BRA `(.L_x_383) ;  /* 0x0000010000000947 */ /* 0x000fea0003800000 */
[----:B------:R-:W-:Y:S02]  /*1650*/  IADD3 R10, R11, 0x40, RZ ;  /* 0x000000400b0a7810 */ /* 0x000fe40007ffe0ff */
[----:B------:R-:W-:Y:S02]  /*1660*/  SHF.R.S32.HI R9, RZ, 0x1f, R14 ;  /* 0x0000001fff097819 */ /* 0x000fe4000001140e */
[----:B------:R-:W-:Y:S02]  /*1670*/  SHF.R.S32.HI R7, RZ, 0x1f, R10 ;  /* 0x0000001fff077819 */ /* 0x000fe4000001140a */
[----:B------:R-:W-:Y:S02]  /*1680*/  LEA.HI R9, R9, R14, RZ, 0x3 ;  /* 0x0000000e09097211 */ /* 0x000fe400078f18ff */
[----:B------:R-:W-:Y:S01]  /*1690*/  LEA.HI R7, R7, R10, RZ, 0x3 ;  /* 0x0000000a07077211 */ /* 0x000fe200078f18ff */
[----:B------:R-:W-:Y:S01]  /*16a0*/  IMAD.SHL.U32 R10, R218, 0x2, RZ ;  /* 0x00000002da0a7824 */ /* 0x000fe200078e00ff */
[----:B---3--:R-:W-:-:S02]  /*16b0*/  LEA R20, P0, R11, R18, 0x1 ;  /* 0x000000120b147211 */ /* 0x008fc400078008ff */
[----:B------:R-:W-:Y:S02]  /*16c0*/  LOP3.LUT R9, R9, 0xfffffff8, RZ, 0xc0, !PT ;  /* 0xfffffff809097812 */ /* 0x000fe400078ec0ff */
[----:B------:R-:W-:Y:S02]  /*16d0*/  LOP3.LUT R7, R7, 0xfffffff8, RZ, 0xc0, !PT ;  /* 0xfffffff807077812 */ /* 0x000fe400078ec0ff */
[----:B--2---:R-:W-:Y:S01]  /*16e0*/  LEA.HI.X R21, R11, R19, R17, 0x1, P0 ;  /* 0x000000130b157211 */ /* 0x004fe200000f0c11 */
[----:B------:R-:W-:-:S04]  /*16f0*/  IMAD.WIDE R22, R9, 0x2, R18 ;  /* 0x0000000209167825 */ /* 0x000fc800078e0212 */
[----:B------:R-:W-:Y:S01]  /*1700*/  IMAD.WIDE R18, R7, 0x2, R18 ;  /* 0x0000000207127825 */ /* 0x000fe200078e0212 */
[----:B------:R-:W-:Y:S01]  /*1710*/  @!PT LDS RZ, [RZ] ;  /* 0x00000000fffff984 */ /* 0x000fe20000000800 */
[----:B------:R2:W-:Y:S04]  /*1720*/  LDGSTS.E.BYPASS.LTC128B.128 [R10+0x5100], [R20.64], !P3 ;  /* 0x05100000140a7fae */ /* 0x0005e8000d901d4a */
[----:B------:R2:W-:Y:S04]  /*1730*/  LDGSTS.E.BYPASS.LTC128B.128 [R10+0x7100], [R22.64], !P1 ;  /* 0x07100000160a7fae */ /* 0x0005e8000c901d4a */
[----:B------:R2:W-:Y:S02]  /*1740*/  LDGSTS.E.BYPASS.LTC128B.128 [R10+0x9100], [R18.64], !P2 ;  /* 0x09100000120a7fae */ /* 0x0005e4000d101d4a */
.L_x_383:
[----:B------:R-:W-:Y:S05]  /*1750*/  BSYNC B0 ;  /* 0x0000000000007941 */ /* 0x000fea0003800000 */
.L_x_382:
[----:B------:R-:W-:Y:S01]  /*1760*/  IADD3 R7, R13, 0x40, RZ ;  /* 0x000000400d077810 */ /* 0x000fe20007ffe0ff */
[----:B--2---:R2:W4:Y:S01]  /*1770*/  SHFL.IDX PT, R19, R2, 0x2, 0x1c1f ;  /* 0x005c1f0002137f89 */ /* 0x00452200000e0000 */
[----:B------:R-:W-:Y:S02]  /*1780*/  BSSY B0, `(.L_x_384) ;  /* 0x0000014000007945 */ /* 0x000fe40003800000 */
[----:B------:R-:W-:Y:S01]  /*1790*/  ISETP.GE.AND P0, PT, R7, UR4, PT ;  /* 0x0000000407007c0c */ /* 0x000fe2000bf06270 */
[----:B---3--:R2:W3:-:S12]  /*17a0*/  SHFL.IDX PT, R18, R3, 0x2, 0x1c1f ;  /* 0x005c1f0003127f89 */ /* 0x0084d800000e0000 */
        /* <DEDUP_REMOVED lines=10> */
[----:B----4-:R-:W-:Y:S01]  /*1850*/  LEA.HI.X R21, R11, R19, R17, 0x1, P0 ;  /* 0x000000130b157211 */ /* 0x010fe200000f0c11 */
[----:B------:R-:W-:-:S04]  /*1860*/  IMAD.WIDE R22, R9, 0x2, R18 ;  /* 0x0000000209167825 */ /* 0x000fc800078e0212 */
[----:B------:R-:W-:Y:S01]  /*1870*/  IMAD.WIDE R18, R7, 0x2, R18 ;  /* 0x0000000207127825 */ /* 0x000fe200078e0212 */
[----:B------:R-:W-:Y:S01]  /*1880*/  @!PT LDS RZ, [RZ] ;  /* 0x00000000fffff984 */ /* 0x000fe20000000800 */
[----:B------:R3:W-:Y:S04]  /*1890*/  LDGSTS.E.BYPASS.LTC128B.128 [R10+0x5900], [R20.64], !P3 ;  /* 0x05900000140a7fae */ /* 0x0007e8000d901d4a */
[----:B------:R3:W-:Y:S04]  /*18a0*/  LDGSTS.E.BYPASS.LTC128B.128 [R10+0x7900], [R22.64], !P1 ;  /* 0x07900000160a7fae */ /* 0x0007e8000c901d4a */
[----:B------:R3:W-:Y:S02]  /*18b0*/  LDGSTS.E.BYPASS.LTC128B.128 [R10+0x9900], [R18.64], !P2 ;  /* 0x09900000120a7fae */ /* 0x0007e4000d101d4a */
.L_x_385:
[----:B------:R-:W-:Y:S05]  /*18c0*/  BSYNC B0 ;  /* 0x0000000000007941 */ /* 0x000fea0003800000 */
.L_x_384:
[----:B---3--:R3:W5:Y:S01]  /*18d0*/  SHFL.IDX PT, R18, R3, 0x3, 0x1c1f ;  /* 0x007c1f0003127f89 */ /* 0x00876200000e0000 */
[----:B------:R-:W-:Y:S01]  /*18e0*/  IADD3 R13, R13, 0x60, RZ ;  /* 0x000000600d0d7810 */ /* 0x000fe20007ffe0ff */
[----:B------:R-:W-:Y:S01]  /*18f0*/  IMAD.MOV.U32 R99, RZ, RZ, 0x30 ;  /* 0x00000030ff637424 */ /* 0x000fe200078e00ff */
[----:B------:R-:W-:Y:S01]  /*1900*/  UMOV UR6, 0x5 ;  /* 0x0000000500067882 */ /* 0x000fe20000000000 */
[----:B----4-:R-:W4:Y:S01]  /*1910*/  SHFL.IDX PT, R19, R2, 0x3, 0x1c1f ;  /* 0x007c1f0002137f89 */ /* 0x010f2200000e0000 */
[----:B------:R-:W-:Y:S01]  /*1920*/  ISETP.GE.AND P1, PT, R13, UR4, PT ;  /* 0x000000040d007c0c */ /* 0x000fe2000bf26270 */
[----:B------:R-:W-:Y:S01]  /*1930*/  IMAD R94, R148, -0x30, R99 ;  /* 0xffffffd0945e7824 */ /* 0x000fe200078e0263 */
[----:B------:R-:W-:Y:S01]  /*1940*/  ULDC.64 UR4, c[0x0][0x1e0] ;  /* 0x0000780000047ab9 */ /* 0x000fe20000000a00 */
[----:B------:R-:W-:Y:S01]  /*1950*/  IMAD.SHL.U32 R218, R218, 0x2, RZ ;  /* 0x00000002dada7824 */ /* 0x000fe200078e00ff */
[----:B------:R-:W-:Y:S01]  /*1960*/  USHF.L.U32 UR7, UR4, 0x5, URZ ;  /* 0x0000000504077899 */ /* 0x000fe2000800063f */
[----:B------:R-:W-:Y:S01]  /*1970*/  IMAD.MOV.U32 R228, RZ, RZ, R224 ;  /* 0x000000ffffe47224 */ /* 0x000fe200078e00e0 */
[----:B------:R-:W-:Y:S01]  /*1980*/  IADD3 R92, R94, c[0x0][0x1d0], RZ ;  /* 0x000074005e5c7a10 */ /* 0x000fe20007ffe0ff */
[----:B------:R-:W-:Y:S01]  /*1990*/  USHF.L.U64.HI UR6, UR4, UR6, UR5 ;  /* 0x0000000604067299 */ /* 0x000fe20008010205 */
[----:B------:R-:W-:Y:S01]  /*19a0*/  IMAD.SHL.U32 R4, R4, 0x8, RZ ;  /* 0x0000000804047824 */ /* 0x000fe200078e00ff */
[----:B------:R-:W-:Y:S01]  /*19b0*/  LOP3.LUT R101, R101, 0x7fffffe, RZ, 0xc0, !PT ;  /* 0x07fffffe65657812 */ /* 0x000fe200078ec0ff */
[----:B------:R-:W-:Y:S01]  /*19c0*/  IMAD.MOV.U32 R226, RZ, RZ, R220 ;  /* 0x000000ffffe27224 */ /* 0x000fe200078e00dc */
[----:B------:R-:W-:-:S02]  /*19d0*/  SEL R73, RZ, 0x1, P6 ;  /* 0x00000001ff497807 */ /* 0x000fc40003000000 */
[----:B------:R-:W-:Y:S01]  /*19e0*/  @!P1 SHF.R.S32.HI R9, RZ, 0x1f, R14 ;  /* 0x0000001fff099819 */ /* 0x000fe2000001140e */
[----:B------:R-:W-:Y:S01]  /*19f0*/  IMAD.IADD R101, R6, 0x1, -R101 ;  /* 0x0000000106657824 */ /* 0x000fe200078e0a65 */
[----:B------:R-:W-:Y:S02]  /*1a00*/  @!P1 IADD3 R10, R11, 0x40, RZ ;  /* 0x000000400b0a9810 */ /* 0x000fe40007ffe0ff */
[----:B------:R-:W-:Y:S01]  /*1a10*/  @!P1 LEA.HI R9, R9, R14, RZ, 0x3 ;  /* 0x0000000e09099211 */ /* 0x000fe200078f18ff */
[----:B-123--:R-:W-:Y:S01]  /*1a20*/  IMAD R3, R99, c[0x0][0x1e4], RZ ;  /* 0x0000790063037a24 */ /* 0x00efe200078e02ff */
[----:B-----5:R-:W-:Y:S01]  /*1a30*/  @!P1 LEA R16, P0, R11, R18, 0x1 ;  /* 0x000000120b109211 */ /* 0x020fe200078008ff */
[----:B------:R-:W-:Y:S01]  /*1a40*/  IMAD.WIDE.U32 R98, R99, c[0x0][0x1e0], RZ ;  /* 0x0000780063627a25 */ /* 0x000fe200078e00ff */
[----:B------:R-:W-:Y:S02]  /*1a50*/  @!P1 SHF.R.S32.HI R7, RZ, 0x1f, R10 ;  /* 0x0000001fff079819 */ /* 0x000fe4000001140a */
[----:B----4-:R-:W-:Y:S01]  /*1a60*/  @!P1 LEA.HI.X R17, R11, R19, R17, 0x1, P0 ;  /* 0x000000130b119211 */ /* 0x010fe200000f0c11 */
[----:B------:R-:W-:Y:S01]  /*1a70*/  IMAD.IADD R3, R99, 0x1, R3 ;  /* 0x0000000163037824 */ /* 0x000fe200078e0203 */
[----:B------:R-:W-:-:S02]  /*1a80*/  @!P1 LOP3.LUT R9, R9, 0xfffffff8, RZ, 0xc0, !PT ;  /* 0xfffffff809099812 */ /* 0x000fc400078ec0ff */
[----:B------:R-:W-:Y:S01]  /*1a90*/  ISETP.NE.AND P0, PT, R15, RZ, PT ;  /* 0x000000ff0f00720c */ /* 0x000fe20003f05270 */
[----:B------:R-:W-:Y:S01]  /*1aa0*/  @!PT LDS RZ, [RZ] ;  /* 0x00000000fffff984 */ /* 0x000fe20000000800 */
[----:B------:R1:W-:Y:S01]  /*1ab0*/  @!P1 LDGSTS.E.BYPASS.LTC128B.128 [R218+0x6100], [R16.64], !P3 ;  /* 0x0610000010da9fae */ /* 0x0003e2000d901d4a */
[----:B------:R-:W-:Y:S01]  /*1ac0*/  @!P1 LEA.HI R7, R7, R10, RZ, 0x3 ;  /* 0x0000000a07079211 */ /* 0x000fe200078f18ff */
[----:B------:R-:W-:Y:S01]  /*1ad0*/  @!P1 IMAD.WIDE R14, R9, 0x2, R18 ;  /* 0x00000002090e9825 */ /* 0x000fe200078e0212 */
[----:B------:R-:W-:Y:S02]  /*1ae0*/  IMNMX R9, R92, 0x30, PT ;  /* 0x000000305c097817 */ /* 0x000fe40003800200 */
[----:B------:R-:W-:Y:S02]  /*1af0*/  @!P1 LOP3.LUT R7, R7, 0xfffffff8, RZ, 0xc0, !PT ;  /* 0xfffffff807079812 */ /* 0x000fe400078ec0ff */
[----:B------:R-:W-:Y:S01]  /*1b00*/  IADD3 R2, R148, -0x1, RZ ;  /* 0xffffffff94027810 */ /* 0x000fe20007ffe0ff */
[----:B------:R-:W-:Y:S01]  /*1b10*/  IMAD.IADD R9, R9, 0x1, -R232 ;  /* 0x0000000109097824 */ /* 0x000fe200078e0ae8 */
[----:B------:R-:W-:Y:S01]  /*1b20*/  SEL R54, RZ, 0x2, P5 ;  /* 0x00000002ff367807 */ /* 0x000fe20002800000 */
[----:B------:R-:W-:Y:S01]  /*1b30*/  @!P1 IMAD.WIDE R20, R7, 0x2, R18 ;  /* 0x0000000207149825 */ /* 0x000fe200078e0212 */
[----:B------:R-:W-:Y:S01]  /*1b40*/  SEL R76, RZ, 0x4, P4 ;  /* 0x00000004ff4c7807 */ /* 0x000fe20002000000 */
[----:B------:R2:W-:Y:S01]  /*1b50*/  @!P1 LDGSTS.E.BYPASS.LTC128B.128 [R218+0x8100], [R14.64], !P0 ;  /* 0x081000000eda9fae */ /* 0x0005e2000c101d4a */
[----:B------:R-:W-:Y:S01]  /*1b60*/  ISETP.GE.AND P3, PT, R9, 0x1, PT ;  /* 0x000000010900780c */ /* 0x000fe20003f66270 */
[----:B------:R-:W-:Y:S01]  /*1b70*/  IMAD R10, R3, R2, RZ ;  /* 0x00000002030a7224 */ /* 0x000fe200078e02ff */
[----:B------:R-:W-:Y:S01]  /*1b80*/  ISETP.GE.AND P0, PT, R9, 0x21, PT ;  /* 0x000000210900780c */ /* 0x000fe20003f06270 */
[----:B------:R3:W-:Y:S01]  /*1b90*/  @!P1 LDGSTS.E.BYPASS.LTC128B.128 [R218+0xa100], [R20.64], !P2 ;  /* 0x0a10000014da9fae */ /* 0x0007e2000d101d4a */
[----:B------:R-:W-:Y:S01]  /*1ba0*/  SHF.R.S32.HI R9, RZ, 0x1f, R2 ;  /* 0x0000001fff097819 */ /* 0x000fe20000011402 */
[----:B------:R-:W-:Y:S01]  /*1bb0*/  IMAD.WIDE.U32 R78, R2, c[0x0][0x208], RZ ;  /* 0x00008200024e7a25 */ /* 0x000fe200078e00ff */
[----:B------:R-:W-:Y:S01]  /*1bc0*/  IADD3 R72, R94, c[0x0][0x1d0], -R232 ;  /* 0x000074005e487a10 */ /* 0x000fe20007ffe8e8 */
[----:B------:R-:W0:Y:S02]  /*1bd0*/  LDGDEPBAR ;  /* 0x00000000000079af */ /* 0x000e240000000000 */
[C---:B------:R-:W-:Y:S01]  /*1be0*/  IMAD R7, R9.reuse, R98, R10 ;  /* 0x0000006209077224 */ /* 0x040fe200078e020a */
[----:B------:R-:W-:Y:S01]  /*1bf0*/  LOP3.LUT R10, R8, 0xfffffff8, RZ, 0xc0, !PT ;  /* 0xfffffff8080a7812 */ /* 0x000fe200078ec0ff */
[----:B------:R-:W-:-:S02]  /*1c00*/  IMAD R53, R9, c[0x0][0x208], RZ ;  /* 0x0000820009357a24 */ /* 0x000fc400078e02ff */
[----:B------:R-:W-:Y:S01]  /*1c10*/  IMAD.IADD R73, R54, 0x1, R73 ;  /* 0x0000000136497824 */ /* 0x000fe200078e0249 */
[----:B-1----:R-:W-:Y:S01]  /*1c20*/  SHF.R.S32.HI R17, RZ, 0x4, R12 ;  /* 0x00000004ff117819 */ /* 0x002fe2000001140c */
[----:B------:R-:W-:Y:S02]  /*1c30*/  IMAD.IADD R13, R93, 0x1, -R10 ;  /* 0x000000015d0d7824 */ /* 0x000fe400078e0a0a */
[----:B------:R-:W-:Y:S01]  /*1c40*/  IMAD R53, R2, c[0x0][0x20c], R53 ;  /* 0x0000830002357a24 */ /* 0x000fe200078e0235 */
[----:B------:R-:W-:Y:S01]  /*1c50*/  LEA.HI R12, R12, R17, RZ, 0x1 ;  /* 0x000000110c0c7211 */ /* 0x000fe200078f08ff */
[----:B------:R-:W-:Y:S01]  /*1c60*/  IMAD.IADD R76, R76, 0x1, R73 ;  /* 0x000000014c4c7824 */ /* 0x000fe200078e0249 */
[----:B------:R-:W-:Y:S01]  /*1c70*/  LEA.HI R11, R13, R13, RZ, 0x1 ;  /* 0x0000000d0d0b7211 */ /* 0x000fe200078f08ff */
[----:B------:R-:W-:Y:S01]  /*1c80*/  IMAD.IADD R53, R79, 0x1, R53 ;  /* 0x000000014f357824 */ /* 0x000fe200078e0235 */
[----:B------:R-:W-:Y:S01]  /*1c90*/  LOP3.LUT R12, R12, 0xfffffffe, RZ, 0xc0, !PT ;  /* 0xfffffffe0c0c7812 */ /* 0x000fe200078ec0ff */
[----:B------:R-:W-:Y:S01]  /*1ca0*/  IMAD.WIDE.U32 R78, R78, 0x30, R226 ;  /* 0x000000304e4e7825 */ /* 0x000fe200078e00e2 */
[----:B------:R-:W-:-:S03]  /*1cb0*/  LOP3.LUT R10, R11, 0x3fffffe, RZ, 0xc0, !PT ;  /* 0x03fffffe0b0a7812 */ /* 0x000fc600078ec0ff */
[----:B--2---:R-:W-:-:S04]  /*1cc0*/  IMAD.WIDE.U32 R14, R2, R98, R228 ;  /* 0x00000062020e7225 */ /* 0x004fc800078e00e4 */
[----:B------:R-:W-:Y:S01]  /*1cd0*/  IMAD.IADD R7, R15, 0x1, R7 ;  /* 0x000000010f077824 */ /* 0x000fe200078e0207 */
[----:B------:R-:W-:Y:S01]  /*1ce0*/  BAR.SYNC.DEFER_BLOCKING 0x0 ;  /* 0x0000000000007b1d */ /* 0x000fe20000010000 */
[C---:B------:R-:W-:Y:S01]  /*1cf0*/  @P3 LEA R18, P2, R14.reuse, c[0x0][0x1c8], 0x1 ;  /* 0x000072000e123a11 */ /* 0x040fe200078408ff */
[----:B------:R-:W-:Y:S01]  /*1d00*/  IMAD.IADD R12, R17, 0x1, -R12 ;  /* 0x00000001110c7824 */ /* 0x000fe200078e0a0c */
[C---:B------:R-:W-:Y:S01]  /*1d10*/  @P0 IADD3 R8, P1, R14.reuse, UR7, RZ ;  /* 0x000000070e080c10 */ /* 0x040fe2000ff3e0ff */
[----:B------:R-:W-:Y:S01]  /*1d20*/  IMAD.IADD R13, R13, 0x1, -R10 ;  /* 0x000000010d0d7824 */ /* 0x000fe200078e0a0a */
[----:B------:R-:W-:Y:S01]  /*1d30*/  @P3 LEA.HI.X R19, R14, c[0x0][0x1cc], R7, 0x1, P2 ;  /* 0x000073000e133a11 */ /* 0x000fe200010f0c07 */
[C---:B------:R-:W-:Y:S01]  /*1d40*/  IMAD.SHL.U32 R100, R12.reuse, 0x8, RZ ;  /* 0x000000080c647824 */ /* 0x040fe200078e00ff */
[----:B------:R-:W-:Y:S01]  /*1d50*/  @P0 IADD3.X R7, R7, UR6, RZ, P1, !PT ;  /* 0x0000000607070c10 */ /* 0x000fe20008ffe4ff */
[----:B------:R-:W-:Y:S01]  /*1d60*/  IMAD R13, R12, 0x8, R13 ;  /* 0x000000080c0d7824 */ /* 0x000fe200078e020d */
[----:B------:R-:W-:Y:S01]  /*1d70*/  @P0 LEA R16, P1, R8, c[0x0][0x1c8], 0x1 ;  /* 0x0000720008100a11 */ /* 0x000fe200078208ff */
[----:B------:R-:W-:Y:S01]  /*1d80*/  IMAD R53, R53, 0x30, RZ ;  /* 0x0000003035357824 */ /* 0x000fe200078e02ff */
[----:B------:R-:W-:-:S02]  /*1d90*/  SHF.R.S32.HI R15, RZ, 0x1f, R6 ;  /* 0x0000001fff0f7819 */ /* 0x000fc40000011406 */
[----:B------:R-:W-:Y:S01]  /*1da0*/  @P0 LEA.HI.X R17, R8, c[0x0][0x1cc], R7, 0x1, P1 ;  /* 0x0000730008110a11 */ /* 0x000fe200008f0c07 */
[----:B------:R-:W-:Y:S01]  /*1db0*/  IMAD.SHL.U32 R7, R5, 0x40, RZ ;  /* 0x0000004005077824 */ /* 0x000fe200078e00ff */
[----:B------:R-:W-:Y:S01]  /*1dc0*/  SHF.R.S32.HI R8, RZ, 0x1, R11 ;  /* 0x00000001ff087819 */ /* 0x000fe2000001140b */
[----:B------:R-:W-:Y:S01]  /*1dd0*/  IMAD.IADD R52, R79, 0x1, R53 ;  /* 0x000000014f347824 */ /* 0x000fe200078e0235 */
[----:B------:R-:W-:Y:S02]  /*1de0*/  LEA.HI R15, R15, R6, RZ, 0x3 ;  /* 0x000000060f0f7211 */ /* 0x000fe400078f18ff */
[----:B------:R-:W-:Y:S01]  /*1df0*/  LOP3.LUT R7, R7, 0xc0, RZ, 0xc0, !PT ;  /* 0x000000c007077812 */ /* 0x000fe200078ec0ff */
[----:B------:R-:W-:Y:S01]  /*1e00*/  IMAD.SHL.U32 R5, R8, 0x40, RZ ;  /* 0x0000004008057824 */ /* 0x000fe200078e00ff */
[----:B------:R-:W-:Y:S01]  /*1e10*/  LOP3.LUT P1, RZ, R76, 0x1, RZ, 0xc0, !PT ;  /* 0x000000014cff7812 */ /* 0x000fe2000782c0ff */
[----:B------:R-:W-:Y:S01]  /*1e20*/  IMAD.SHL.U32 R15, R15, 0x20, RZ ;  /* 0x000000200f0f7824 */ /* 0x000fe200078e00ff */
[----:B------:R-:W-:Y:S01]  /*1e30*/  LOP3.LUT R100, R7, 0x8, R100, 0xf8, !PT ;  /* 0x0000000807647812 */ /* 0x000fe200078ef864 */
[----:B------:R-:W-:Y:S01]  /*1e40*/  @!PT LDS RZ, [RZ] ;  /* 0x00000000fffff984 */ /* 0x000fe20000000800 */
[----:B------:R-:W-:Y:S01]  /*1e50*/  @!PT LDS RZ, [RZ] ;  /* 0x00000000fffff984 */ /* 0x000fe20000000800 */
[----:B------:R-:W-:Y:S01]  /*1e60*/  @!PT LDS RZ, [RZ] ;  /* 0x00000000fffff984 */ /* 0x000fe20000000800 */
[----:B------:R1:W-:Y:S01]  /*1e70*/  @P3 LDGSTS.E.BYPASS.LTC128B.128 [R218+0x2500], [R18.64], !P6 ;  /* 0x0250000012da3fae */ /* 0x0003e2000f101d4a */
[----:B------:R-:W-:-:S02]  /*1e80*/  LOP3.LUT R5, R5, 0xc0, RZ, 0xc0, !PT ;  /* 0x000000c005057812 */ /* 0x000fc400078ec0ff */
[----:B------:R-:W-:Y:S01]  /*1e90*/  LOP3.LUT R102, R15, 0xffffff00, RZ, 0xc0, !PT ;  /* 0xffffff000f667812 */ /* 0x000fe200078ec0ff */
[----:B------:R1:W-:Y:S01]  /*1ea0*/  @P3 LDGSTS.E.BYPASS.LTC128B.128 [R218+0x3100], [R18.64+0x40], !P5 ;  /* 0x0310004012da3fae */ /* 0x0003e2000e901d4a */
[----:B------:R-:W-:Y:S02]  /*1eb0*/  LOP3.LUT R4, R5, 0x8, R4, 0xf8, !PT ;  /* 0x0000000805047812 */ /* 0x000fe400078ef804 */
[----:B------:R-:W-:Y:S01]  /*1ec0*/  SHF.R.U32.HI R7, RZ, 0x3, R7 ;  /* 0x00000003ff077819 */ /* 0x000fe20000011607 */
[----:B------:R1:W-:Y:S01]  /*1ed0*/  @P3 LDGSTS.E.BYPASS.LTC128B.128 [R218+0x3d00], [R18.64+0x80], !P4 ;  /* 0x03d0008012da3fae */ /* 0x0003e2000e101d4a */
[----:B------:R-:W-:Y:S01]  /*1ee0*/  SHF.R.U32.HI R5, RZ, 0x3, R5 ;  /* 0x00000003ff057819 */ /* 0x000fe20000011605 */
[----:B------:R-:W-:Y:S01]  /*1ef0*/  IMAD R6, R95, 0x200, R102 ;  /* 0x000002005f067824 */ /* 0x000fe200078e0266 */
[----:B------:R-:W-:Y:S01]  /*1f00*/  LOP3.LUT R100, R100, R7, RZ, 0x3c, !PT ;  /* 0x0000000764647212 */ /* 0x000fe200078e3cff */
[----:B------:R1:W-:Y:S01]  /*1f10*/  @P0 LDGSTS.E.BYPASS.LTC128B.128 [R218+0x2d00], [R16.64], !P6 ;  /* 0x02d0000010da0fae */ /* 0x0003e2000f101d4a */
[----:B------:R-:W-:Y:S01]  /*1f20*/  LOP3.LUT R4, R4, R5, RZ, 0x3c, !PT ;  /* 0x0000000504047212 */ /* 0x000fe200078e3cff */
[----:B------:R-:W-:Y:S01]  /*1f30*/  IMAD R217, R101, 0x20, R6 ;  /* 0x0000002065d97824 */ /* 0x000fe200078e0206 */
[----:B------:R-:W-:Y:S01]  /*1f40*/  ISETP.GT.AND P3, PT, R93, 0x3f, PT ;  /* 0x0000003f5d00780c */ /* 0x000fe20003f64270 */
[----:B------:R1:W-:Y:S01]  /*1f50*/  @P0 LDGSTS.E.BYPASS.LTC128B.128 [R218+0x3900], [R16.64+0x40], !P5 ;  /* 0x0390004010da0fae */ /* 0x0003e2000e901d4a */
[----:B------:R-:W-:Y:S01]  /*1f60*/  ISETP.LT.OR P1, PT, R72, 0x1, !P1 ;  /* 0x000000014800780c */ /* 0x000fe20004f21670 */
[----:B------:R-:W-:Y:S01]  /*1f70*/  IMAD.IADD R217, R100, 0x1, R217 ;  /* 0x0000000164d97824 */ /* 0x000fe200078e02d9 */
[----:B------:R-:W-:Y:S01]  /*1f80*/  LOP3.LUT P2, RZ, R76, 0x4, RZ, 0xc0, !PT ;  /* 0x000000044cff7812 */ /* 0x000fe2000784c0ff */
[----:B------:R1:W-:Y:S01]  /*1f90*/  @P0 LDGSTS.E.BYPASS.LTC128B.128 [R218+0x4500], [R16.64+0x80], !P4 ;  /* 0x0450008010da0fae */ /* 0x0003e2000e101d4a */
[----:B------:R-:W-:Y:S01]  /*1fa0*/  IMAD.U32 R216, R13, 0x20, R4 ;  /* 0x000000200dd87824 */ /* 0x000fe200078e0004 */
[----:B------:R-:W-:Y:S01]  /*1fb0*/  LOP3.LUT P0, RZ, R8, 0x2, RZ, 0xc0, !PT ;  /* 0x0000000208ff7812 */ /* 0x000fe2000780c0ff */
[----:B------:R-:W-:Y:S01]  /*1fc0*/  IMAD.SHL.U32 R217, R217, 0x2, RZ ;  /* 0x00000002d9d97824 */ /* 0x000fe200078e00ff */
[----:B------:R-:W0:Y:S01]  /*1fd0*/  LDGDEPBAR ;  /* 0x00000000000079af */ /* 0x000e220000000000 */
[----:B------:R-:W-:Y:S01]  /*1fe0*/  IMAD.SHL.U32 R216, R216, 0x2, RZ ;  /* 0x00000002d8d87824 */ /* 0x000fe200078e00ff */
[----:B------:R-:W-:Y:S01]  /*1ff0*/  ISETP.LT.OR P2, PT, R72, 0x1, !P2 ;  /* 0x000000014800780c */ /* 0x000fe20005741670 */
[----:B------:R-:W-:-:S02]  /*2000*/  IMAD R213, R0, 0x2, R217 ;  /* 0x0000000200d57824 */ /* 0x000fc400078e02d9 */
[----:B------:R-:W-:Y:S01]  /*2010*/  @!P3 IMAD.MOV.U32 R79, RZ, RZ, c[0x0][0x208] ;  /* 0x00008200ff4fb624 */ /* 0x000fe200078e00ff */
[C---:B------:R-:W-:Y:S01]  /*2020*/  IADD3 R8, R216.reuse, 0x2500, RZ ;  /* 0x00002500d8087810 */ /* 0x040fe20007ffe0ff */
[----:B------:R-:W-:Y:S01]  /*2030*/  @!P3 IMAD.MOV.U32 R77, RZ, RZ, c[0x0][0x20c] ;  /* 0x00008300ff4db624 */ /* 0x000fe200078e00ff */
[----:B------:R-:W-:Y:S01]  /*2040*/  IADD3 R215, R216, 0x2520, RZ ;  /* 0x00002520d8d77810 */ /* 0x000fe20007ffe0ff */
[----:B------:R-:W-:Y:S02]  /*2050*/  IMAD R101, R101, 0x20, R102 ;  /* 0x0000002065657824 */ /* 0x000fe400078e0266 */
[----:B------:R-:W-:Y:S02]  /*2060*/  @P0 IADD3 R215, R8, -0x20, RZ ;  /* 0xffffffe008d70810 */ /* 0x000fe40007ffe0ff */
[----:B------:R-:W-:Y:S02]  /*2070*/  LEA R74, P0, R78, c[0x0][0x1f8], 0x1 ;  /* 0x00007e004e4a7a11 */ /* 0x000fe400078008ff */
[----:B------:R-:W-:-:S02]  /*2080*/  IADD3 R211, R215, 0x400, RZ ;  /* 0x00000400d7d37810 */ /* 0x000fc40007ffe0ff */
[----:B------:R-:W-:Y:S02]  /*2090*/  LEA.HI.X R75, R78, c[0x0][0x1fc], R52, 0x1, P0 ;  /* 0x00007f004e4b7a11 */ /* 0x000fe400000f0c34 */
[----:B------:R-:W-:Y:S02]  /*20a0*/  @!P3 LEA R104, P0, R79, R74, 0x6 ;  /* 0x0000004a4f68b211 */ /* 0x000fe400078030ff */
[----:B------:R-:W-:Y:S02]  /*20b0*/  IADD3 R210, R215, 0x800, RZ ;  /* 0x00000800d7d27810 */ /* 0x000fe40007ffe0ff */
[----:B------:R-:W-:Y:S01]  /*20c0*/  @!P3 LEA.HI.X R105, R79, R75, R77, 0x6, P0 ;  /* 0x0000004b4f69b211 */ /* 0x000fe200000f344d */
[----:B------:R-:W-:-:S04]  /*20d0*/  DEPBAR.LE SB0, 0x1 ;  /* 0x000080400000791a */ /* 0x000fc80000000000 */
[----:B------:R-:W-:-:S04]  /*20e0*/  DEPBAR.LE SB0, 0x0 ;  /* 0x000080000000791a */ /* 0x000fc80000000000 */
[----:B------:R-:W-:Y:S01]  /*20f0*/  BAR.SYNC.DEFER_BLOCKING 0x0 ;  /* 0x0000000000007b1d */ /* 0x000fe20000010000 */
[----:B------:R-:W-:Y:S02]  /*2100*/  LOP3.LUT P0, RZ, R76, 0x2, RZ, 0xc0, !PT ;  /* 0x000000024cff7812 */ /* 0x000fe4000780c0ff */
[C---:B------:R-:W-:Y:S02]  /*2110*/  IADD3 R209, R215.reuse, 0xc00, RZ ;  /* 0x00000c00d7d17810 */ /* 0x040fe40007ffe0ff */
[----:B------:R-:W-:Y:S02]  /*2120*/  ISETP.LT.OR P0, PT, R72, 0x1, !P0 ;  /* 0x000000014800780c */ /* 0x000fe40004701670 */
[C---:B------:R-:W-:Y:S02]  /*2130*/  IADD3 R208, R215.reuse, 0x1000, RZ ;  /* 0x00001000d7d07810 */ /* 0x040fe40007ffe0ff */
[C---:B------:R-:W-:Y:S02]  /*2140*/  IADD3 R207, R215.reuse, 0x1400, RZ ;  /* 0x00001400d7cf7810 */ /* 0x040fe40007ffe0ff */
[----:B------:R-:W-:-:S02]  /*2150*/  IADD3 R206, R215, 0x1800, RZ ;  /* 0x00001800d7ce7810 */ /* 0x000fc40007ffe0ff */
[C---:B------:R-:W-:Y:S02]  /*2160*/  IADD3 R205, R215.reuse, 0x1c00, RZ ;  /* 0x00001c00d7cd7810 */ /* 0x040fe40007ffe0ff */
[----:B------:R-:W-:Y:S01]  /*2170*/  IADD3 R204, R215, 0x2000, RZ ;  /* 0x00002000d7cc7810 */ /* 0x000fe20007ffe0ff */
[----:B------:R-:W-:Y:S04]  /*2180*/  LDSM.16.M88.4 R48, [R217+0x5900] ;  /* 0x00590000d930783b */ /* 0x000fe80000000200 */
[----:B------:R-:W2:Y:S04]  /*2190*/  LDSM.16.M88.4 R64, [R216+0x2500] ;  /* 0x00250000d840783b */ /* 0x000ea80000000200 */
[----:B------:R-:W4:Y:S04]  /*21a0*/  LDSM.16.M88.4 R56, [R216+0x2900] ;  /* 0x00290000d838783b */ /* 0x000f280000000200 */
[----:B------:R-:W5:Y:S04]  /*21b0*/  LDSM.16.M88.4 R44, [R217+0x4900] ;  /* 0x00490000d92c783b */ /* 0x000f680000000200 */
[----:B------:R-:W5:Y:S04]  /*21c0*/  LDSM.16.M88.4 R4, [R216+0x2d00] ;  /* 0x002d0000d804783b */ /* 0x000f680000000200 */
[----:B------:R-:W-:Y:S04]  /*21d0*/  LDSM.16.M88.4 R40, [R213+0x5900] ;  /* 0x00590000d528783b */ /* 0x000fe80000000200 */
[----:B-1----:R-:W1:Y:S04]  /*21e0*/  LDSM.16.M88.4 R16, [R215+0x400] ;  /* 0x00040000d710783b */ /* 0x002e680000000200 */
[----:B------:R-:W1:Y:S04]  /*21f0*/  LDSM.16.M88.4 R8, [R215+0x800] ;  /* 0x00080000d708783b */ /* 0x000e680000000200 */
[----:B---3--:R-:W3:Y:S01]  /*2200*/  LDSM.16.M88.4 R20, [R215] ;  /* 0x00000000d714783b */ /* 0x008ee20000000200 */
[C---:B--2---:R-:W-:Y:S08]  /*2210*/  HMMA.16816.F32.BF16 R36, R48.reuse, R64, RZ ;  /* 0x000000403024723c */ /* 0x044ff000000418ff */
[C---:B----4-:R-:W-:Y:S08]  /*2220*/  HMMA.16816.F32.BF16 R28, R48.reuse, R56, RZ ;  /* 0x00000038301c723c */ /* 0x050ff000000418ff */
[C---:B------:R-:W-:Y:S08]  /*2230*/  HMMA.16816.F32.BF16 R32, R48.reuse, R66, RZ ;  /* 0x000000423020723c */ /* 0x040ff000000418ff */
[----:B------:R-:W-:Y:S08]  /*2240*/  HMMA.16816.F32.BF16 R24, R48, R58, RZ ;  /* 0x0000003a3018723c */ /* 0x000ff000000418ff */
[C---:B-----5:R-:W-:Y:S08]  /*2250*/  HMMA.16816.F32.BF16 R68, R44.reuse, R64, RZ ;  /* 0x000000402c44723c */ /* 0x060ff000000418ff */
[----:B------:R-:W-:Y:S08]  /*2260*/  HMMA.16816.F32.BF16 R60, R44, R56, RZ ;  /* 0x000000382c3c723c */ /* 0x000ff000000418ff */
[----:B------:R-:W-:Y:S08]  /*2270*/  HMMA.16816.F32.BF16 R12, R48, R4, RZ ;  /* 0x00000004300c723c */ /* 0x000ff000000418ff */
[C---:B------:R-:W-:Y:S08]  /*2280*/  HMMA.16816.F32.BF16 R64, R44.reuse, R66, RZ ;  /* 0x000000422c40723c */ /* 0x040ff000000418ff */
[C---:B------:R-:W-:Y:S08]  /*2290*/  HMMA.16816.F32.BF16 R56, R44.reuse, R58, RZ ;  /* 0x0000003a2c38723c */ /* 0x040ff000000418ff */
[----:B------:R-:W-:Y:S08]  /*22a0*/  HMMA.16816.F32.BF16 R52, R44, R4, RZ ;  /* 0x000000042c34723c */ /* 0x000ff000000418ff */
[-C--:B------:R-:W-:Y:S08]  /*22b0*/  HMMA.16816.F32.BF16 R48, R48, R6.reuse, RZ ;  /* 0x000000063030723c */ /* 0x080ff000000418ff */
[----:B------:R-:W-:Y:S01]  /*22c0*/  HMMA.16816.F32.BF16 R44, R44, R6, RZ ;  /* 0x000000062c2c723c */ /* 0x000fe200000418ff */
[----:B------:R-:W2:Y:S04]  /*22d0*/  LDSM.16.M88.4 R4, [R213+0x4900] ;  /* 0x00490000d504783b */ /* 0x000ea80000000200 */
[----:B------:R-:W-:Y:S01]  /*22e0*/  @!PT LDS RZ, [RZ] ;  /* 0x00000000fffff984 */ /* 0x000fe20000000800 */
[----:B------:R-:W-:Y:S01]  /*22f0*/  @!PT LDS RZ, [RZ] ;  /* 0x00000000fffff984 */ /* 0x000fe20000000800 */
[----:B------:R-:W-:Y:S01]  /*2300*/  @!PT LDS RZ, [RZ] ;  /* 0x00000000fffff984 */ /* 0x000fe20000000800 */
[----:B------:R4:W-:Y:S01]  /*2310*/  LDGSTS.E.BYPASS.LTC128B.128 [R218+0x100], [R74.64], !P1 ;  /* 0x001000004ada7fae */ /* 0x0009e2000c901d4a */
[----:B------:R-:W-:-:S02]  /*2320*/  @!P3 LOP3.LUT P1, RZ, R73, 0x1, RZ, 0xc0, !PT ;  /* 0x0000000149ffb812 */ /* 0x000fc4000782c0ff */
[C---:B-1----:R-:W-:Y:S01]  /*2330*/  HMMA.16816.F32.BF16 R24, R40.reuse, R18, R24 ;  /* 0x000000122818723c */ /* 0x042fe20000041818 */
[----:B------:R4:W-:Y:S01]  /*2340*/  LDGSTS.E.BYPASS.LTC128B.128 [R218+0xd00], [R74.64+0x40], !P0 ;  /* 0x00d000404ada7fae */ /* 0x0009e2000c101d4a */
[----:B------:R-:W-:Y:S02]  /*2350*/  @!P3 LOP3.LUT P0, RZ, R73, 0x2, RZ, 0xc0, !PT ;  /* 0x0000000249ffb812 */ /* 0x000fe4000780c0ff */
[C---:B------:R-:W-:Y:S01]  /*2360*/  @!P3 ISETP.LT.OR P1, PT, R72.reuse, 0x21, !P1 ;  /* 0x000000214800b80c */ /* 0x040fe20004f21670 */
[----:B------:R4:W-:Y:S01]  /*2370*/  LDGSTS.E.BYPASS.LTC128B.128 [R218+0x1900], [R74.64+0x80], !P2 ;  /* 0x019000804ada7fae */ /* 0x0009e2000d101d4a */
[C---:B------:R-:W-:Y:S02]  /*2380*/  @!P3 ISETP.LT.OR P2, PT, R72.reuse, 0x21, !P0 ;  /* 0x000000214800b80c */ /* 0x040fe40004741670 */
[----:B------:R-:W-:Y:S01]  /*2390*/  @!P3 ISETP.LT.OR P0, PT, R72, 0x21, P4 ;  /* 0x000000214800b80c */ /* 0x000fe20002701670 */
[C---:B------:R-:W-:Y:S08]  /*23a0*/  HMMA.16816.F32.BF16 R12, R40.reuse, R8, R12 ;  /* 0x00000008280c723c */ /* 0x040ff0000004180c */
[----:B------:R1:W-:Y:S01]  /*23b0*/  @!P3 LDGSTS.E.BYPASS.LTC128B.128 [R218+0x900], [R104.64], !P1 ;  /* 0x0090000068dabfae */ /* 0x0003e2000c901d4a */
[C---:B---3--:R-:W-:Y:S03]  /*23c0*/  HMMA.16816.F32.BF16 R36, R40.reuse, R20, R36 ;  /* 0x000000142824723c */ /* 0x048fe60000041824 */
[----:B------:R1:W-:Y:S04]  /*23d0*/  @!P3 LDGSTS.E.BYPASS.LTC128B.128 [R218+0x1500], [R104.64+0x40], !P2 ;  /* 0x0150004068dabfae */ /* 0x0003e8000d101d4a */
[----:B------:R1:W-:Y:S01]  /*23e0*/  @!P3 LDGSTS.E.BYPASS.LTC128B.128 [R218+0x2100], [R104.64+0x80], !P0 ;  /* 0x0210008068dabfae */ /* 0x0003e2000c101d4a */
[C---:B------:R-:W-:Y:S01]  /*23f0*/  HMMA.16816.F32.BF16 R28, R40.reuse, R16, R28 ;  /* 0x00000010281c723c */ /* 0x040fe2000004181c */
[----:B------:R-:W-:Y:S01]  /*2400*/  ISETP.GT.AND P0, PT, R2, R219, PT ;  /* 0x000000db0200720c */ /* 0x000fe20003f04270 */
[----:B------:R-:W-:Y:S01]  /*2410*/  IMAD.IADD R2, R100, 0x1, R101 ;  /* 0x0000000164027824 */ /* 0x000fe200078e0265 */
[----:B------:R-:W-:Y:S04]  /*2420*/  LDSM.16.M88.4 R88, [R217+0x7900] ;  /* 0x00790000d958783b */ /* 0x000fe80000000200 */
[----:B------:R-:W3:Y:S01]  /*2430*/  LDSM.16.M88.4 R80, [R216+0x3500] ;  /* 0x00350000d850783b */ /* 0x000ee20000000200 */
[C---:B------:R-:W-:Y:S03]  /*2440*/  HMMA.16816.F32.BF16 R32, R40.reuse, R22, R32 ;  /* 0x000000162820723c */ /* 0x040fe60000041820 */
[----:B------:R-:W5:Y:S04]  /*2450*/  LDSM.16.M88.4 R76, [R216+0x3900] ;  /* 0x00390000d84c783b */ /* 0x000f680000000200 */
[----:B------:R-:W1:Y:S01]  /*2460*/  LDSM.16.M88.4 R84, [R216+0x3100] ;  /* 0x00310000d854783b */ /* 0x000e620000000200 */
[----:B------:R-:W-:Y:S03]  /*2470*/  HMMA.16816.F32.BF16 R48, R40, R10, R48 ;  /* 0x0000000a2830723c */ /* 0x000fe60000041830 */
[----:B----4-:R-:W4:Y:S04]  /*2480*/  LDSM.16.M88.4 R72, [R217+0x6900] ;  /* 0x00690000d948783b */ /* 0x010f280000000200 */
[----:B------:R-:W-:Y:S01]  /*2490*/  LDSM.16.M88.4 R40, [R213+0x7900] ;  /* 0x00790000d528783b */ /* 0x000fe20000000200 */
[C---:B--2---:R-:W-:Y:S03]  /*24a0*/  HMMA.16816.F32.BF16 R68, R4.reuse, R20, R68 ;  /* 0x000000140444723c */ /* 0x044fe60000041844 */
[----:B------:R-:W0:Y:S05]  /*24b0*/  LDGDEPBAR ;  /* 0x00000000000079af */ /* 0x000e2a0000000000 */
[C---:B------:R-:W-:Y:S08]  /*24c0*/  HMMA.16816.F32.BF16 R60, R4.reuse, R16, R60 ;  /* 0x00000010043c723c */ /* 0x040ff0000004183c */
[C---:B------:R-:W-:Y:S08]  /*24d0*/  HMMA.16816.F32.BF16 R52, R4.reuse, R8, R52 ;  /* 0x000000080434723c */ /* 0x040ff00000041834 */
[C---:B------:R-:W-:Y:S01]  /*24e0*/  HMMA.16816.F32.BF16 R64, R4.reuse, R22, R64 ;  /* 0x000000160440723c */ /* 0x040fe20000041840 */
[----:B------:R-:W-:Y:S07]  /*24f0*/  LDSM.16.M88.4 R20, [R215+0x1400] ;  /* 0x00140000d714783b */ /* 0x000fee0000000200 */
[C---:B------:R-:W-:Y:S01]  /*2500*/  HMMA.16816.F32.BF16 R56, R4.reuse, R18, R56 ;  /* 0x000000120438723c */ /* 0x040fe20000041838 */
[----:B------:R-:W-:Y:S07]  /*2510*/  LDSM.16.M88.4 R16, [R215+0xc00] ;  /* 0x000c0000d710783b */ /* 0x000fee0000000200 */
[----:B------:R-:W-:Y:S01]  /*2520*/  HMMA.16816.F32.BF16 R44, R4, R10, R44 ;  /* 0x0000000a042c723c */ /* 0x000fe2000004182c */
[----:B------:R-:W2:Y:S04]  /*2530*/  LDSM.16.M88.4 R8, [R215+0x1000] ;  /* 0x00100000d708783b */ /* 0x000ea80000000200 */
[----:B------:R-:W2:Y:S03]  /*2540*/  LDSM.16.M88.4 R4, [R213+0x6900] ;  /* 0x00690000d504783b */ /* 0x000ea60000000200 */
[C---:B---3--:R-:W-:Y:S08]  /*2550*/  HMMA.16816.F32.BF16 R24, R88.reuse, R82, R24 ;  /* 0x000000525818723c */ /* 0x048ff00000041818 */
[C---:B-----5:R-:W-:Y:S08]  /*2560*/  HMMA.16816.F32.BF16 R12, R88.reuse, R76, R12 ;  /* 0x0000004c580c723c */ /* 0x060ff0000004180c */
[C---:B-1----:R-:W-:Y:S08]  /*2570*/  HMMA.16816.F32.BF16 R36, R88.reuse, R84, R36 ;  /* 0x000000545824723c */ /* 0x042ff00000041824 */
[C---:B------:R-:W-:Y:S08]  /*2580*/  HMMA.16816.F32.BF16 R28, R88.reuse, R80, R28 ;  /* 0x00000050581c723c */ /* 0x040ff0000004181c */
[C---:B------:R-:W-:Y:S08]  /*2590*/  HMMA.16816.F32.BF16 R32, R88.reuse, R86, R32 ;  /* 0x000000565820723c */ /* 0x040ff00000041820 */
[----:B------:R-:W-:Y:S01]  /*25a0*/  HMMA.16816.F32.BF16 R48, R88, R78, R48 ;  /* 0x0000004e5830723c */ /* 0x000fe20000041830 */
[----:B------:R-:W-:Y:S07]  /*25b0*/  LDSM.16.M88.4 R88, [R217+0x8900] ;  /* 0x00890000d958783b */ /* 0x000fee0000000200 */
[C---:B----4-:R-:W-:Y:S08]  /*25c0*/  HMMA.16816.F32.BF16 R68, R72.reuse, R84, R68 ;  /* 0x000000544844723c */ /* 0x050ff00000041844 */
[C---:B------:R-:W-:Y:S01]  /*25d0*/  HMMA.16816.F32.BF16 R64, R72.reuse, R86, R64 ;  /* 0x000000564840723c */ /* 0x040fe20000041840 */
[----:B------:R-:W-:Y:S07]  /*25e0*/  LDSM.16.M88.4 R84, [R217+0x9900] ;  /* 0x00990000d954783b */ /* 0x000fee0000000200 */
[C---:B------:R-:W-:Y:S08]  /*25f0*/  HMMA.16816.F32.BF16 R60, R72.reuse, R80, R60 ;  /* 0x00000050483c723c */ /* 0x040ff0000004183c */
[C---:B------:R-:W-:Y:S01]  /*2600*/  HMMA.16816.F32.BF16 R56, R72.reuse, R82, R56 ;  /* 0x000000524838723c */ /* 0x040fe20000041838 */
[----:B------:R-:W-:Y:S07]  /*2610*/  LDSM.16.M88.4 R80, [R216+0x3d00] ;  /* 0x003d0000d850783b */ /* 0x000fee0000000200 */
[C---:B------:R-:W-:Y:S08]  /*2620*/  HMMA.16816.F32.BF16 R52, R72.reuse, R76, R52 ;  /* 0x0000004c4834723c */ /* 0x040ff00000041834 */
[----:B------:R-:W-:Y:S01]  /*2630*/  HMMA.16816.F32.BF16 R44, R72, R78, R44 ;  /* 0x0000004e482c723c */ /* 0x000fe2000004182c */
[----:B------:R-:W1:Y:S04]  /*2640*/  LDSM.16.M88.4 R76, [R216+0x4100] ;  /* 0x00410000d84c783b */ /* 0x000e680000000200 */
[----:B------:R-:W3:Y:S03]  /*2650*/  LDSM.16.M88.4 R72, [R216+0x4500] ;  /* 0x00450000d848783b */ /* 0x000ee60000000200 */
[C---:B--2---:R-:W-:Y:S08]  /*2660*/  HMMA.16816.F32.BF16 R24, R40.reuse, R10, R24 ;  /* 0x0000000a2818723c */ /* 0x044ff00000041818 */
[C---:B------:R-:W-:Y:S08]  /*2670*/  HMMA.16816.F32.BF16 R12, R40.reuse, R20, R12 ;  /* 0x00000014280c723c */ /* 0x040ff0000004180c */
[C---:B------:R-:W-:Y:S08]  /*2680*/  HMMA.16816.F32.BF16 R36, R40.reuse, R16, R36 ;  /* 0x000000102824723c */ /* 0x040ff00000041824 */
[C---:B------:R-:W-:Y:S08]  /*2690*/  HMMA.16816.F32.BF16 R32, R40.reuse, R18, R32 ;  /* 0x000000122820723c */ /* 0x040ff00000041820 */
[C---:B------:R-:W-:Y:S08]  /*26a0*/  HMMA.16816.F32.BF16 R28, R40.reuse, R8, R28 ;  /* 0x00000008281c723c */ /* 0x040ff0000004181c */
[----:B------:R-:W-:Y:S01]  /*26b0*/  HMMA.16816.F32.BF16 R48, R40, R22, R48 ;  /* 0x000000162830723c */ /* 0x000fe20000041830 */
[----:B------:R-:W-:Y:S07]  /*26c0*/  LDSM.16.M88.4 R40, [R213+0x9900] ;  /* 0x00990000d528783b */ /* 0x000fee0000000200 */
[C---:B------:R-:W-:Y:S08]  /*26d0*/  HMMA.16816.F32.BF16 R68, R4.reuse, R16, R68 ;  /* 0x000000100444723c */ /* 0x040ff00000041844 */
[C---:B------:R-:W-:Y:S01]  /*26e0*/  HMMA.16816.F32.BF16 R64, R4.reuse, R18, R64 ;  /* 0x000000120440723c */ /* 0x040fe20000041840 */
[----:B------:R-:W-:Y:S07]  /*26f0*/  LDSM.16.M88.4 R16, [R215+0x1800] ;  /* 0x00180000d710783b */ /* 0x000fee0000000200 */
[C---:B------:R-:W-:Y:S08]  /*2700*/  HMMA.16816.F32.BF16 R60, R4.reuse, R8, R60 ;  /* 0x00000008043c723c */ /* 0x040ff0000004183c */
[C---:B------:R-:W-:Y:S01]  /*2710*/  HMMA.16816.F32.BF16 R56, R4.reuse, R10, R56 ;  /* 0x0000000a0438723c */ /* 0x040fe20000041838 */
[----:B------:R-:W2:Y:S07]  /*2720*/  LDSM.16.M88.4 R8, [R215+0x1c00] ;  /* 0x001c0000d708783b */ /* 0x000eae0000000200 */
[C---:B------:R-:W-:Y:S08]  /*2730*/  HMMA.16816.F32.BF16 R52, R4.reuse, R20, R52 ;  /* 0x000000140434723c */ /* 0x040ff00000041834 */
[----:B------:R-:W-:Y:S01]  /*2740*/  HMMA.16816.F32.BF16 R44, R4, R22, R44 ;  /* 0x00000016042c723c */ /* 0x000fe2000004182c */
[----:B------:R-:W4:Y:S04]  /*2750*/  LDSM.16.M88.4 R4, [R215+0x2000] ;  /* 0x00200000d704783b */ /* 0x000f280000000200 */
[----:B------:R-:W5:Y:S01]  /*2760*/  LDSM.16.M88.4 R20, [R213+0x8900] ;  /* 0x00890000d514783b */ /* 0x000f620000000200 */
[----:B------:R-:W-:-:S04]  /*2770*/  DEPBAR.LE SB0, 0x0 ;  /* 0x000080000000791a */ /* 0x000fc80000000000 */
[C---:B-1----:R-:W-:Y:S08]  /*2780*/  HMMA.16816.F32.BF16 R24, R84.reuse, R78, R24 ;  /* 0x0000004e5418723c */ /* 0x042ff00000041818 */
[C---:B---3--:R-:W-:Y:S08]  /*2790*/  HMMA.16816.F32.BF16 R12, R84.reuse, R72, R12 ;  /* 0x00000048540c723c */ /* 0x048ff0000004180c */
        /* <DEDUP_REMOVED lines=8> */
[C---:B------:R-:W-:Y:S08]  /*2820*/  HMMA.16816.F32.BF16 R52, R88.reuse, R72, R52 ;  /* 0x000000485834723c */ /* 0x040ff00000041834 */
[----:B------:R-:W-:Y:S08]  /*2830*/  HMMA.16816.F32.BF16 R44, R88, R74, R44 ;  /* 0x0000004a582c723c */ /* 0x000ff0000004182c */
[C---:B--2---:R-:W-:Y:S08]  /*2840*/  HMMA.16816.F32.BF16 R72, R40.reuse, R10, R24 ;  /* 0x0000000a2848723c */ /* 0x044ff00000041818 */
[C---:B----4-:R-:W-:Y:S08]  /*2850*/  HMMA.16816.F32.BF16 R24, R40.reuse, R4, R12 ;  /* 0x000000042818723c */ /* 0x050ff0000004180c */
[C---:B------:R-:W-:Y:S08]  /*2860*/  HMMA.16816.F32.BF16 R36, R40.reuse, R16, R36 ;  /* 0x000000102824723c */ /* 0x040ff00000041824 */
[C---:B------:R-:W-:Y:S08]  /*2870*/  HMMA.16816.F32.BF16 R32, R40.reuse, R18, R32 ;  /* 0x000000122820723c */ /* 0x040ff00000041820 */
[C---:B------:R-:W-:Y:S08]  /*2880*/  HMMA.16816.F32.BF16 R28, R40.reuse, R8, R28 ;  /* 0x00000008281c723c */ /* 0x040ff0000004181c */
[----:B------:R-:W-:Y:S08]  /*2890*/  HMMA.16816.F32.BF16 R12, R40, R6, R48 ;  /* 0x00000006280c723c */ /* 0x000ff00000041830 */
[C---:B-----5:R-:W-:Y:S08]  /*28a0*/  HMMA.16816.F32.BF16 R68, R20.reuse, R16, R68 ;  /* 0x000000101444723c */ /* 0x060ff00000041844 */
[C---:B------:R-:W-:Y:S08]  /*28b0*/  HMMA.16816.F32.BF16 R64, R20.reuse, R18, R64 ;  /* 0x000000121440723c */ /* 0x040ff00000041840 */
[C---:B------:R-:W-:Y:S08]  /*28c0*/  HMMA.16816.F32.BF16 R60, R20.reuse, R8, R60 ;  /* 0x00000008143c723c */ /* 0x040ff0000004183c */
[C---:B------:R-:W-:Y:S08]  /*28d0*/  HMMA.16816.F32.BF16 R56, R20.reuse, R10, R56 ;  /* 0x0000000a1438723c */ /* 0x040ff00000041838 */
[C---:B------:R-:W-:Y:S08]  /*28e0*/  HMMA.16816.F32.BF16 R52, R20.reuse, R4, R52 ;  /* 0x000000041434723c */ /* 0x040ff00000041834 */
[----:B------:R-:W-:Y:S01]  /*28f0*/  HMMA.16816.F32.BF16 R44, R20, R6, R44 ;  /* 0x00000006142c723c */ /* 0x000fe2000004182c */
[----:B------:R-:W-:Y:S06]  /*2900*/  BAR.SYNC.DEFER_BLOCKING 0x0 ;  /* 0x0000000000007b1d */ /* 0x000fec0000010000 */
[----:B------:R-:W-:Y:S05]  /*2910*/  @!P0 BRA `(.L_x_386) ;  /* 0x000001a000008947 */ /* 0x000fea0003800000 */
[----:B------:R-:W-:Y:S02]  /*2920*/  IADD3 R4, -R232, 0x30, RZ ;  /* 0x00000030e8047810 */ /* 0x000fe40007ffe1ff */
[----:B------:R-:W-:-:S02]  /*2930*/  IADD3 R6, R148, -0x2, RZ ;  /* 0xfffffffe94067810 */ /* 0x000fc40007ffe0ff */
[----:B------:R-:W-:Y:S02]  /*2940*/  ISETP.GE.AND P2, PT, R4, 0x21, PT ;  /* 0x000000210400780c */ /* 0x000fe40003f46270 */
[----:B------:R-:W-:Y:S01]  /*2950*/  SHF.R.S32.HI R5, RZ, 0x1f, R6 ;  /* 0x0000001fff057819 */ /* 0x000fe20000011406 */
[-C--:B------:R-:W-:Y:S02]  /*2960*/  IMAD R3, R3, R6.reuse, RZ ;  /* 0x0000000603037224 */ /* 0x080fe400078e02ff */
[----:B------:R-:W-:-:S04]  /*2970*/  IMAD.WIDE.U32 R8, R98, R6, RZ ;  /* 0x0000000662087225 */ /* 0x000fc800078e00ff */
[----:B------:R-:W-:-:S04]  /*2980*/  IMAD R3, R5, R98, R3 ;  /* 0x0000006205037224 */ /* 0x000fc800078e0203 */
[----:B------:R-:W-:Y:S01]  /*2990*/  IMAD.IADD R3, R9, 0x1, R3 ;  /* 0x0000000109037824 */ /* 0x000fe200078e0203 */
[----:B------:R-:W-:-:S04]  /*29a0*/  @P2 IADD3 R6, P1, P0, R224, UR7, R8 ;  /* 0x00000007e0062c10 */ /* 0x000fc8000f83e008 */
[----:B------:R-:W-:Y:S02]  /*29b0*/  @P2 IADD3.X R5, R229, UR6, R3, P1, P0 ;  /* 0x00000006e5052c10 */ /* 0x000fe40008fe0403 */
[----:B------:R-:W-:-:S13]  /*29c0*/  ISETP.GE.AND P1, PT, R4, 0x1, PT ;  /* 0x000000010400780c */ /* 0x000fda0003f26270 */
[----:B------:R-:W-:-:S05]  /*29d0*/  @P1 IADD3 R8, P0, R224, R8, RZ ;  /* 0x00000008e0081210 */ /* 0x000fca0007f1e0ff */
[----:B------:R-:W-:Y:S01]  /*29e0*/  @P1 IMAD.X R3, R3, 0x1, R229, P0 ;  /* 0x0000000103031824 */ /* 0x000fe200000e06e5 */
[----:B------:R-:W-:-:S04]  /*29f0*/  @P2 LEA R4, P0, R6, c[0x0][0x1c8], 0x1 ;  /* 0x0000720006042a11 */ /* 0x000fc800078008ff */
[----:B------:R-:W-:Y:S02]  /*2a00*/  @P2 LEA.HI.X R5, R6, c[0x0][0x1cc], R5, 0x1, P0 ;  /* 0x0000730006052a11 */ /* 0x000fe400000f0c05 */
[----:B------:R-:W-:-:S04]  /*2a10*/  @P1 LEA R6, P0, R8, c[0x0][0x1c8], 0x1 ;  /* 0x0000720008061a11 */ /* 0x000fc800078008ff */
[----:B------:R-:W-:-:S05]  /*2a20*/  @P1 LEA.HI.X R7, R8, c[0x0][0x1cc], R3, 0x1, P0 ;  /* 0x0000730008071a11 */ /* 0x000fca00000f0c03 */
        /* <DEDUP_REMOVED lines=9> */
.L_x_386:
[----:B------:R-:W-:Y:S01]  /*2ac0*/  LOP3.LUT R96, R96, 0xffffffe0, RZ, 0xc0, !PT ;  /* 0xffffffe060607812 */ /* 0x000fe200078ec0ff */
[----:B------:R-:W-:Y:S01]  /*2ad0*/  ULDC UR8, c[0x0][0x324] ;  /* 0x0000c90000087ab9 */ /* 0x000fe20000000800 */
[----:B------:R-:W-:Y:S01]  /*2ae0*/  SHF.R.S32.HI R8, RZ, 0x1f, R95 ;  /* 0x0000001fff087819 */ /* 0x000fe2000001145f */
[----:B------:R-:W-:Y:S01]  /*2af0*/  ULOP3.LUT UR8, URZ, UR8, URZ, 0x33, !UPT ;  /* 0x000000083f087292 */ /* 0x000fe2000f8e333f */
[----:B------:R-:W-:Y:S01]  /*2b00*/  PLOP3.LUT P1, PT, PT, PT, UP2, 0x80, 0x0 ;  /* 0x000000000000781c */ /* 0x000fe20003f2f028 */
[----:B------:R-:W-:Y:S01]  /*2b10*/  IMAD.IADD R93, R93, 0x1, -R96 ;  /* 0x000000015d5d7824 */ /* 0x000fe200078e0a60 */
[----:B------:R-:W-:Y:S01]  /*2b20*/  LEA.HI R8, R8, R95, RZ, 0x2 ;  /* 0x0000005f08087211 */ /* 0x000fe200078f10ff */
[----:B------:R-:W0:Y:S01]  /*2b30*/  LDGDEPBAR ;  /* 0x00000000000079af */ /* 0x000e220000000000 */
[----:B------:R-:W-:-:S02]  /*2b40*/  PLOP3.LUT P0, PT, PT, PT, UP2, 0x80, 0x0 ;  /* 0x000000000000781c */ /* 0x000fc40003f0f028 */
[----:B-1----:R-:W-:Y:S02]  /*2b50*/  SHF.R.S32.HI R4, RZ, 0x1f, R93 ;  /* 0x0000001fff047819 */ /* 0x002fe4000001145d */
[----:B------:R-:W-:Y:S02]  /*2b60*/  LOP3.LUT R8, R8, 0xffffffc, RZ, 0xc0, !PT ;  /* 0x0ffffffc08087812 */ /* 0x000fe400078ec0ff */
[----:B------:R-:W-:Y:S02]  /*2b70*/  LEA.HI R3, R4, R93, RZ, 0x2 ;  /* 0x0000005d04037211 */ /* 0x000fe400078f10ff */
[----:B------:R-:W-:Y:S01]  /*2b80*/  LEA.HI R4, R97, R97, RZ, 0x1 ;  /* 0x0000006161047211 */ /* 0x000fe200078f08ff */
[----:B------:R-:W-:Y:S01]  /*2b90*/  IMAD.IADD R8, R95, 0x1, -R8 ;  /* 0x000000015f087824 */ /* 0x000fe200078e0a08 */
[----:B------:R-:W-:-:S03]  /*2ba0*/  LEA.HI.SX32 R5, R3, UR13, 0x1e ;  /* 0x0000000d03057c11 */ /* 0x000fc6000f8ff2ff */
[C---:B------:R-:W-:Y:S01]  /*2bb0*/  IMAD.SHL.U32 R6, R4.reuse, 0x20, RZ ;  /* 0x0000002004067824 */ /* 0x040fe200078e00ff */
[----:B------:R-:W-:Y:S01]  /*2bc0*/  LOP3.LUT R4, R4, 0x1ffffffe, RZ, 0xc0, !PT ;  /* 0x1ffffffe04047812 */ /* 0x000fe200078ec0ff */
[----:B------:R-:W-:-:S03]  /*2bd0*/  IMAD R5, R8, 0x10, R5 ;  /* 0x0000001008057824 */ /* 0x000fc600078e0205 */
[----:B------:R-:W-:Y:S01]  /*2be0*/  LOP3.LUT R6, R6, 0xffffffc0, RZ, 0xc0, !PT ;  /* 0xffffffc006067812 */ /* 0x000fe200078ec0ff */
[----:B------:R-:W-:-:S04]  /*2bf0*/  IMAD.IADD R4, R97, 0x1, -R4 ;  /* 0x0000000161047824 */ /* 0x000fc800078e0a04 */
[----:B------:R-:W-:-:S04]  /*2c00*/  IMAD.IADD R5, R6, 0x1, R5 ;  /* 0x0000000106057824 */ /* 0x000fc800078e0205 */
[----:B------:R-:W-:-:S04]  /*2c10*/  IMAD R222, R4, 0x8, R5 ;  /* 0x0000000804de7824 */ /* 0x000fc800078e0205 */
[----:B------:R-:W-:-:S04]  /*2c20*/  @P1 IMAD.HI.U32 R4, R222, c[0x0][0x2c8], RZ ;  /* 0x0000b200de041a27 */ /* 0x000fc800078e00ff */
[----:B------:R-:W-:Y:S01]  /*2c30*/  IMAD.MOV.U32 R49, RZ, RZ, R222 ;  /* 0x000000ffff317224 */ /* 0x000fe200078e00de */
[----:B------:R-:W-:Y:S02]  /*2c40*/  @P0 SHF.R.U32.HI R49, RZ, c[0x0][0x2cc], R4 ;  /* 0x0000b300ff310a19 */ /* 0x000fe40000011604 */
[----:B------:R-:W-:Y:S02]  /*2c50*/  LOP3.LUT R4, R3, 0x7ffffffc, RZ, 0xc0, !PT ;  /* 0x7ffffffc03047812 */ /* 0x000fe400078ec0ff */
[----:B------:R-:W-:Y:S01]  /*2c60*/  PLOP3.LUT P0, PT, PT, PT, UP1, 0x40, 0x0 ;  /* 0x000000000000781c */ /* 0x000fe20003f0e818 */
[----:B------:R-:W1:Y:S02]  /*2c70*/  SHFL.IDX PT, R3, R49, RZ, 0x1c1f ;  /* 0x001c1fff31037589 */ /* 0x000e6400000e0000 */
[----:B------:R-:W-:-:S04]  /*2c80*/  IMAD.IADD R4, R93, 0x1, -R4 ;  /* 0x000000015d047824 */ /* 0x000fc800078e0a04 */
[----:B------:R-:W-:-:S04]  /*2c90*/  IMAD.SHL.U32 R223, R4, 0x2, RZ ;  /* 0x0000000204df7824 */ /* 0x000fc800078e00ff */
[----:B------:R-:W-:Y:S01]  /*2ca0*/  IMAD.IADD R48, R94, 0x1, -R223 ;  /* 0x000000015e307824 */ /* 0x000fe200078e0adf */
[C---:B------:R-:W-:Y:S02]  /*2cb0*/  IADD3 R23, -R223.reuse, 0x1, R92 ;  /* 0x00000001df177810 */ /* 0x040fe40007ffe15c */
[----:B------:R-:W-:Y:S02]  /*2cc0*/  IADD3 R77, -R223, c[0x0][0x1d0], R94 ;  /* 0x00007400df4d7a10 */ /* 0x000fe40007ffe15e */
[----:B------:R-:W-:-:S04]  /*2cd0*/  IADD3 R23, R23, -c[0x0][0x168], RZ ;  /* 0x80005a0017177a10 */ /* 0x000fc80007ffe0ff */
[C---:B------:R-:W-:Y:S02]  /*2ce0*/  IADD3 R78, R23.reuse, c[0x0][0x328], RZ ;  /* 0x0000ca00174e7a10 */ /* 0x040fe40007ffe0ff */
[----:B------:R-:W-:-:S03]  /*2cf0*/  IADD3 R23, R23, UR8, RZ ;  /* 0x0000000817177c10 */ /* 0x000fc6000fffe0ff */
[--C-:B-1----:R-:W-:Y:S02]  /*2d00*/  IMAD.IADD R4, R78, 0x1, R3.reuse ;  /* 0x000000014e047824 */ /* 0x102fe400078e0203 */
[----:B------:R-:W-:-:S03]  /*2d10*/  IMAD.IADD R5, R23, 0x1, R3 ;  /* 0x0000000117057824 */ /* 0x000fc600078e0203 */
[----:B------:R-:W-:Y:S01]  /*2d20*/  IMNMX R9, R4, R77, PT ;  /* 0x0000004d04097217 */ /* 0x000fe20003800200 */
[----:B------:R-:W-:Y:S05]  /*2d30*/  @P0 BRA `(.L_x_387) ;  /* 0x0000015000000947 */ /* 0x000fea0003800000 */
[----:B------:R-:W-:Y:S01]  /*2d40*/  IADD3 R3, R3, c[0x0][0x1d0], RZ ;  /* 0x0000740003037a10 */ /* 0x000fe20007ffe0ff */
[----:B------:R-:W-:Y:S03]  /*2d50*/  BSSY B0, `(.L_x_388) ;  /* 0x000000f000007945 */ /* 0x000fe60003800000 */
[----:B------:R-:W-:-:S04]  /*2d60*/  IADD3 R7, R3, -c[0x0][0x168], RZ ;  /* 0x80005a0003077a10 */ /* 0x000fc80007ffe0ff */
        /* <DEDUP_REMOVED lines=9> */
.L_x_389:
[----:B------:R-:W-:-:S04]  /*2e00*/  MOV R3, c[0x0][0x32c] ;  /* 0x0000cb0000037a02 */ /* 0x000fc80000000f00 */
[----:B------:R-:W-:-:S13]  /*2e10*/  ISETP.NE.AND P0, PT, R3, 0x1, PT ;  /* 0x000000010300780c */ /* 0x000fda0003f05270 */
[----:B------:R-:W-:-:S05]  /*2e20*/  @P0 IMAD.HI.U32 R3, R7, c[0x0][0x330], RZ ;  /* 0x0000cc0007030a27 */ /* 0x000fca00078e00ff */
[----:B------:R-:W-:Y:S02]  /*2e30*/  @P0 SHF.R.U32.HI R7, RZ, c[0x0][0x334], R3 ;  /* 0x0000cd00ff070a19 */ /* 0x000fe40000011603 */
.L_x_390:
[----:B------:R-:W-:Y:S05]  /*2e40*/  BSYNC B0 ;  /* 0x0000000000007941 */ /* 0x000fea0003800000 */
.L_x_388:
[----:B------:R-:W-:-:S05]  /*2e50*/  IMAD R6, R7, c[0x0][0x32c], R48 ;  /* 0x0000cb0007067a24 */ /* 0x000fca00078e0230 */
[----:B------:R-:W-:Y:S02]  /*2e60*/  IADD3 R4, R6, c[0x0][0x32c], RZ ;  /* 0x0000cb0006047a10 */ /* 0x000fe40007ffe0ff */
[----:B------:R-:W-:Y:S02]  /*2e70*/  IMNMX R5, R5, R6, !PT ;  /* 0x0000000605057217 */ /* 0x000fe40007800200 */
[----:B------:R-:W-:Y:S02]  /*2e80*/  IMNMX R9, R9, R4, PT ;  /* 0x0000000409097217 */ /* 0x000fe40003800200 */
.L_x_387:
[----:B------:R-:W1:Y:S01]  /*2e90*/  SHFL.IDX PT, R4, R49, 0x1, 0x1c1f ;  /* 0x003c1f0031047f89 */ /* 0x000e6200000e0000 */
[----:B------:R-:W-:Y:S01]  /*2ea0*/  PLOP3.LUT P0, PT, PT, PT, UP1, 0x40, 0x0 ;  /* 0x000000000000781c */ /* 0x000fe20003f0e818 */
[--C-:B-1----:R-:W-:Y:S02]  /*2eb0*/  IMAD.IADD R6, R78, 0x1, R4.reuse ;  /* 0x000000014e067824 */ /* 0x102fe400078e0204 */
[----:B------:R-:W-:-:S03]  /*2ec0*/  IMAD.IADD R3, R23, 0x1, R4 ;  /* 0x0000000117037824 */ /* 0x000fc600078e0204 */
[----:B------:R-:W-:-:S07]  /*2ed0*/  IMNMX R79, R6, R77, PT ;  /* 0x0000004d064f7217 */ /* 0x000fce0003800200 */
        /* <DEDUP_REMOVED lines=13> */
.L_x_393:
[----:B------:R-:W-:-:S04]  /*2fb0*/  MOV R4, c[0x0][0x32c] ;  /* 0x0000cb0000047a02 */ /* 0x000fc80000000f00 */
[----:B------:R-:W-:-:S13]  /*2fc0*/  ISETP.NE.AND P0, PT, R4, 0x1, PT ;  /* 0x000000010400780c */ /* 0x000fda0003f05270 */
[----:B------:R-:W-:-:S05]  /*2fd0*/  @P0 IMAD.HI.U32 R4, R7, c[0x0][0x330], RZ ;  /* 0x0000cc0007040a27 */ /* 0x000fca00078e00ff */
[----:B------:R-:W-:Y:S02]  /*2fe0*/  @P0 SHF.R.U32.HI R7, RZ, c[0x0][0x334], R4 ;  /* 0x0000cd00ff070a19 */ /* 0x000fe40000011604 */
.L_x_394:
[----:B------:R-:W-:Y:S05]  /*2ff0*/  BSYNC B0 ;  /* 0x0000000000007941 */ /* 0x000fea0003800000 */
.L_x_392:
[----:B------:R-:W-:-:S05]  /*3000*/  IMAD R6, R7, c[0x0][0x32c], R48 ;  /* 0x0000cb0007067a24 */ /* 0x000fca00078e0230 */
[----:B------:R-:W-:Y:S02]  /*3010*/  IADD3 R4, R6, c[0x0][0x32c], RZ ;  /* 0x0000cb0006047a10 */ /* 0x000fe40007ffe0ff */
[----:B------:R-:W-:Y:S02]  /*3020*/  IMNMX R3, R3, R6, !PT ;  /* 0x0000000603037217 */ /* 0x000fe40007800200 */
[----:B------:R-:W-:Y:S02]  /*3030*/  IMNMX R79, R79, R4, PT ;  /* 0x000000044f4f7217 */ /* 0x000fe40003800200 */
.L_x_391:
[C---:B------:R-:W-:Y:S02]  /*3040*/  ISETP.GE.AND P0, PT, R94.reuse, 0x2, PT ;  /* 0x000000025e00780c */ /* 0x040fe40003f06270 */
[----:B------:R-:W-:Y:S02]  /*3050*/  ISETP.GE.AND P1, PT, R94, 0x9, PT ;  /* 0x000000095e00780c */ /* 0x000fe40003f26270 */
[----:B------:R-:W-:Y:S02]  /*3060*/  P2R R7, PR, RZ, 0x1 ;  /* 0x00000001ff077803 */ /* 0x000fe40000000000 */
[----:B------:R-:W-:-:S02]  /*3070*/  ISETP.GT.AND P0, PT, R5, 0x1, !P0 ;  /* 0x000000010500780c */ /* 0x000fc40004704270 */
[----:B------:R-:W-:Y:S02]  /*3080*/  P2R R76, PR, RZ, 0x2 ;  /* 0x00000002ff4c7803 */ /* 0x000fe40000000000 */
[----:B------:R-:W-:Y:S02]  /*3090*/  ISETP.LT.OR P0, PT, R9, 0x2, P0 ;  /* 0x000000020900780c */ /* 0x000fe40000701670 */
[C---:B------:R-:W-:Y:S02]  /*30a0*/  ISETP.GE.AND P2, PT, R94.reuse, 0x29, PT ;  /* 0x000000295e00780c */ /* 0x040fe40003f46270 */
[----:B------:R-:W-:Y:S02]  /*30b0*/  FSEL R6, R69, -INF , !P0 ;  /* 0xff80000045067808 */ /* 0x000fe40004000000 */
[----:B------:R-:W-:Y:S02]  /*30c0*/  ISETP.GT.AND P0, PT, R5, 0x8, !P1 ;  /* 0x000000080500780c */ /* 0x000fe40004f04270 */
[----:B------:R-:W-:-:S02]  /*30d0*/  ISETP.GE.AND P1, PT, R94, 0xa, PT ;  /* 0x0000000a5e00780c */ /* 0x000fc40003f26270 */
[----:B------:R-:W-:Y:S02]  /*30e0*/  ISETP.LT.OR P0, PT, R9, 0x9, P0 ;  /* 0x000000090900780c */ /* 0x000fe40000701670 */
[----:B------:R-:W-:Y:S02]  /*30f0*/  P2R R69, PR, RZ, 0x2 ;  /* 0x00000002ff457803 */ /* 0x000fe40000000000 */
[----:B------:R-:W-:Y:S02]  /*3100*/  FSEL R64, R64, -INF , !P0 ;  /* 0xff80000040407808 */ /* 0x000fe40004000000 */
[----:B------:R-:W-:Y:S02]  /*3110*/  ISETP.GT.AND P0, PT, R5, 0x9, !P1 ;  /* 0x000000090500780c */ /* 0x000fe40004f04270 */
[----:B------:R-:W-:Y:S02]  /*3120*/  ISETP.GE.AND P1, PT, R94, 0x11, PT ;  /* 0x000000115e00780c */ /* 0x000fe40003f26270 */
[----:B------:R-:W-:-:S04]  /*3130*/  ISETP.LT.OR P0, PT, R9, 0xa, P0 ;  /* 0x0000000a0900780c */ /* 0x000fc80000701670 */
[----:B------:R-:W-:Y:S02]  /*3140*/  FSEL R4, R65, -INF , !P0 ;  /* 0xff80000041047808 */ /* 0x000fe40004000000 */
[----:B------:R-:W-:Y:S02]  /*3150*/  ISETP.GT.AND P0, PT, R5, 0x10, !P1 ;  /* 0x000000100500780c */ /* 0x000fe40004f04270 */
[----:B------:R-:W-:Y:S02]  /*3160*/  P2R R65, PR, RZ, 0x2 ;  /* 0x00000002ff417803 */ /* 0x000fe40000000000 */
[----:B------:R-:W-:Y:S02]  /*3170*/  ISETP.LT.OR P0, PT, R9, 0x11, P0 ;  /* 0x000000110900780c */ /* 0x000fe40000701670 */
[----:B------:R-:W-:Y:S02]  /*3180*/  ISETP.GE.AND P1, PT, R94, 0x12, PT ;  /* 0x000000125e00780c */ /* 0x000fe40003f26270 */
[----:B------:R-:W-:-:S02]  /*3190*/  FSEL R40, R60, -INF , !P0 ;  /* 0xff8000003c287808 */ /* 0x000fc40004000000 */
[----:B------:R-:W-:Y:S02]  /*31a0*/  ISETP.GT.AND P0, PT, R5, 0x11, !P1 ;  /* 0x000000110500780c */ /* 0x000fe40004f04270 */
[----:B------:R-:W-:Y:S02]  /*31b0*/  P2R R60, PR, RZ, 0x2 ;  /* 0x00000002ff3c7803 */ /* 0x000fe40000000000 */
[----:B------:R-:W-:Y:S02]  /*31c0*/  ISETP.LT.OR P0, PT, R9, 0x12, P0 ;  /* 0x000000120900780c */ /* 0x000fe40000701670 */
[----:B------:R-:W-:Y:S02]  /*31d0*/  ISETP.GE.AND P1, PT, R94, 0x19, PT ;  /* 0x000000195e00780c */ /* 0x000fe40003f26270 */
[----:B------:R-:W-:Y:S02]  /*31e0*/  FSEL R10, R61, -INF , !P0 ;  /* 0xff8000003d0a7808 */ /* 0x000fe40004000000 */
[----:B------:R-:W-:-:S02]  /*31f0*/  ISETP.GT.AND P0, PT, R5, 0x18, !P1 ;  /* 0x000000180500780c */ /* 0x000fc40004f04270 */
[----:B------:R-:W-:Y:S02]  /*3200*/  P2R R51, PR, RZ, 0x2 ;  /* 0x00000002ff337803 */ /* 0x000fe40000000000 */
[----:B------:R-:W-:Y:S02]  /*3210*/  ISETP.LT.OR P0, PT, R9, 0x19, P0 ;  /* 0x000000190900780c */ /* 0x000fe40000701670 */
[----:B------:R-:W-:Y:S02]  /*3220*/  ISETP.GE.AND P1, PT, R94, 0x1a, PT ;  /* 0x0000001a5e00780c */ /* 0x000fe40003f26270 */
[----:B------:R-:W-:Y:S02]  /*3230*/  FSEL R56, R56, -INF , !P0 ;  /* 0xff80000038387808 */ /* 0x000fe40004000000 */
[----:B------:R-:W-:Y:S02]  /*3240*/  ISETP.GT.AND P0, PT, R5, 0x19, !P1 ;  /* 0x000000190500780c */ /* 0x000fe40004f04270 */
[----:B------:R-:W-:-:S02]  /*3250*/  P2R R50, PR, RZ, 0x2 ;  /* 0x00000002ff327803 */ /* 0x000fc40000000000 */
[----:B------:R-:W-:Y:S02]  /*3260*/  ISETP.LT.OR P0, PT, R9, 0x1a, P0 ;  /* 0x0000001a0900780c */ /* 0x000fe40000701670 */
[----:B------:R-:W-:Y:S02]  /*3270*/  ISETP.GE.AND P1, PT, R94, 0x21, PT ;  /* 0x000000215e00780c */ /* 0x000fe40003f26270 */
[----:B------:R-:W-:Y:S02]  /*3280*/  FSEL R8, R57, -INF , !P0 ;  /* 0xff80000039087808 */ /* 0x000fe40004000000 */
[----:B------:R-:W-:Y:S02]  /*3290*/  ISETP.GT.AND P0, PT, R5, 0x20, !P1 ;  /* 0x000000200500780c */ /* 0x000fe40004f04270 */
[----:B------:R-:W-:Y:S02]  /*32a0*/  P2R R43, PR, RZ, 0x2 ;  /* 0x00000002ff2b7803 */ /* 0x000fe40000000000 */
[----:B------:R-:W-:-:S02]  /*32b0*/  ISETP.LT.OR P0, PT, R9, 0x21, P0 ;  /* 0x000000210900780c */ /* 0x000fc40000701670 */
[----:B------:R-:W-:Y:S02]  /*32c0*/  ISETP.GE.AND P1, PT, R94, 0x22, PT ;  /* 0x000000225e00780c */ /* 0x000fe40003f26270 */
[----:B------:R-:W-:Y:S02]  /*32d0*/  FSEL R22, R52, -INF , !P0 ;  /* 0xff80000034167808 */ /* 0x000fe40004000000 */
[----:B------:R-:W-:Y:S02]  /*32e0*/  ISETP.GT.AND P0, PT, R5, 0x21, !P1 ;  /* 0x000000210500780c */ /* 0x000fe40004f04270 */
[----:B------:R-:W-:Y:S02]  /*32f0*/  P2R R42, PR, RZ, 0x2 ;  /* 0x00000002ff2a7803 */ /* 0x000fe40000000000 */
[----:B------:R-:W-:Y:S02]  /*3300*/  ISETP.LT.OR P0, PT, R9, 0x22, P0 ;  /* 0x000000220900780c */ /* 0x000fe40000701670 */
[----:B------:R-:W-:-:S02]  /*3310*/  ISETP.GE.AND P1, PT, R94, 0x1, PT ;  /* 0x000000015e00780c */ /* 0x000fc40003f26270 */
[----:B------:R-:W-:Y:S02]  /*3320*/  FSEL R21, R53, -INF , !P0 ;  /* 0xff80000035157808 */ /* 0x000fe40004000000 */
[----:B------:R-:W-:-:S04]  /*3330*/  ISETP.GT.AND P0, PT, R5, 0x28, !P2 ;  /* 0x000000280500780c */ /* 0x000fc80005704270 */
[----:B------:R-:W-:-:S04]  /*3340*/  ISETP.LT.OR P0, PT, R9, 0x29, P0 ;  /* 0x000000290900780c */ /* 0x000fc80000701670 */
[----:B------:R-:W-:Y:S02]  /*3350*/  FSEL R20, R44, -INF , !P0 ;  /* 0xff8000002c147808 */ /* 0x000fe40004000000 */
[----:B------:R-:W-:Y:S02]  /*3360*/  ISETP.GT.AND P0, PT, R5, RZ, !P1 ;  /* 0x000000ff0500720c */ /* 0x000fe40004f04270 */
[----:B------:R-:W-:Y:S02]  /*3370*/  P2R R44, PR, RZ, 0x2 ;  /* 0x00000002ff2c7803 */ /* 0x000fe40000000000 */
[----:B------:R-:W-:Y:S02]  /*3380*/  ISETP.LT.OR P0, PT, R9, 0x1, P0 ;  /* 0x000000010900780c */ /* 0x000fe40000701670 */
[----:B------:R-:W-:Y:S02]  /*3390*/  ISETP.GE.AND P1, PT, R94, 0x2a, PT ;  /* 0x0000002a5e00780c */ /* 0x000fe40003f26270 */
[----:B------:R-:W-:-:S02]  /*33a0*/  FSEL R68, R68, -INF , !P0 ;  /* 0xff80000044447808 */ /* 0x000fc40004000000 */
[----:B------:R-:W-:Y:S02]  /*33b0*/  ISETP.GT.AND P0, PT, R5, 0x29, !P1 ;  /* 0x000000290500780c */ /* 0x000fe40004f04270 */
[----:B------:R-:W1:Y:S02]  /*33c0*/  SHFL.IDX PT, R5, R49, 0x2, 0x1c1f ;  /* 0x005c1f0031057f89 */ /* 0x000e6400000e0000 */
[----:B------:R-:W-:-:S04]  /*33d0*/  ISETP.LT.OR P0, PT, R9, 0x2a, P0 ;  /* 0x0000002a0900780c */ /* 0x000fc80000701670 */
[----:B------:R-:W-:Y:S02]  /*33e0*/  FSEL R18, R45, -INF , !P0 ;  /* 0xff8000002d127808 */ /* 0x000fe40004000000 */
        /* <DEDUP_REMOVED lines=17> */
.L_x_397:
[----:B------:R-:W-:-:S04]  /*3500*/  MOV R5, c[0x0][0x32c] ;  /* 0x0000cb0000057a02 */ /* 0x000fc80000000f00 */
[----:B------:R-:W-:-:S13]  /*3510*/  ISETP.NE.AND P0, PT, R5, 0x1, PT ;  /* 0x000000010500780c */ /* 0x000fda0003f05270 */
[----:B------:R-:W-:-:S05]  /*3520*/  @P0 IMAD.HI.U32 R5, R9, c[0x0][0x330], RZ ;  /* 0x0000cc0009050a27 */ /* 0x000fca00078e00ff */
[----:B------:R-:W-:Y:S02]  /*3530*/  @P0 SHF.R.U32.HI R9, RZ, c[0x0][0x334], R5 ;  /* 0x0000cd00ff090a19 */ /* 0x000fe40000011605 */
.L_x_398:
[----:B------:R-:W-:Y:S05]  /*3540*/  BSYNC B0 ;  /* 0x0000000000007941 */ /* 0x000fea0003800000 */
.L_x_396:
[----:B------:R-:W-:-:S05]  /*3550*/  IMAD R16, R9, c[0x0][0x32c], R48 ;  /* 0x0000cb0009107a24 */ /* 0x000fca00078e0230 */
[----:B------:R-:W-:Y:S02]  /*3560*/  IADD3 R5, R16, c[0x0][0x32c], RZ ;  /* 0x0000cb0010057a10 */ /* 0x000fe40007ffe0ff */
[----:B------:R-:W-:Y:S02]  /*3570*/  IMNMX R45, R45, R16, !PT ;  /* 0x000000102d2d7217 */ /* 0x000fe40007800200 */
[----:B------:R-:W-:Y:S02]  /*3580*/  IMNMX R52, R52, R5, PT ;  /* 0x0000000534347217 */ /* 0x000fe40003800200 */
.L_x_395:
[----:B------:R-:W-:Y:S02]  /*3590*/  ISETP.NE.AND P0, PT, R76, RZ, PT ;  /* 0x000000ff4c00720c */ /* 0x000fe40003f05270 */
[----:B------:R-:W-:Y:S02]  /*35a0*/  P2R R80, PR, RZ, 0x40 ;  /* 0x00000040ff507803 */ /* 0x000fe40000000000 */
[----:B------:R-:W-:Y:S02]  /*35b0*/  ISETP.GT.AND P0, PT, R3, 0x8, !P0 ;  /* 0x000000080300780c */ /* 0x000fe40004704270 */
[----:B------:R-:W-:-:S02]  /*35c0*/  ISETP.NE.AND P6, PT, R51, RZ, PT ;  /* 0x000000ff3300720c */ /* 0x000fc40003fc5270 */
[----:B------:R-:W-:Y:S02]  /*35d0*/  ISETP.LT.OR P0, PT, R79, 0x9, P0 ;  /* 0x000000094f00780c */ /* 0x000fe40000701670 */
[----:B------:R-:W-:Y:S02]  /*35e0*/  P2R R61, PR, RZ, 0x20 ;  /* 0x00000020ff3d7803 */ /* 0x000fe40000000000 */
[----:B------:R-:W-:Y:S02]  /*35f0*/  FSEL R5, R66, -INF , !P0 ;  /* 0xff80000042057808 */ /* 0x000fe40004000000 */
[----:B------:R-:W-:Y:S02]  /*3600*/  ISETP.NE.AND P0, PT, R69, RZ, PT ;  /* 0x000000ff4500720c */ /* 0x000fe40003f05270 */
[----:B------:R-:W-:Y:S02]  /*3610*/  ISETP.NE.AND P5, PT, R50, RZ, PT ;  /* 0x000000ff3200720c */ /* 0x000fe40003fa5270 */
[----:B------:R-:W-:-:S02]  /*3620*/  ISETP.GT.AND P0, PT, R3, 0x9, !P0 ;  /* 0x000000090300780c */ /* 0x000fc40004704270 */
[----:B------:R-:W-:Y:S02]  /*3630*/  P2R R57, PR, RZ, 0x10 ;  /* 0x00000010ff397803 */ /* 0x000fe40000000000 */
[----:B------:R-:W-:Y:S02]  /*3640*/  ISETP.LT.OR P0, PT, R79, 0xa, P0 ;  /* 0x0000000a4f00780c */ /* 0x000fe40000701670 */
[----:B------:R-:W-:Y:S02]  /*3650*/  ISETP.NE.AND P4, PT, R43, RZ, PT ;  /* 0x000000ff2b00720c */ /* 0x000fe40003f85270 */
[----:B------:R-:W-:Y:S02]  /*3660*/  FSEL R67, R67, -INF , !P0 ;  /* 0xff80000043437808 */ /* 0x000fe40004000000 */
[----:B------:R-:W-:Y:S02]  /*3670*/  ISETP.NE.AND P0, PT, R65, RZ, PT ;  /* 0x000000ff4100720c */ /* 0x000fe40003f05270 */
[----:B------:R-:W-:-:S02]  /*3680*/  P2R R53, PR, RZ, 0x8 ;  /* 0x00000008ff357803 */ /* 0x000fc40000000000 */
[----:B------:R-:W-:Y:S02]  /*3690*/  ISETP.GT.AND P0, PT, R3, 0x10, !P0 ;  /* 0x000000100300780c */ /* 0x000fe40004704270 */
[----:B------:R-:W-:Y:S02]  /*36a0*/  ISETP.NE.AND P3, PT, R42, RZ, PT ;  /* 0x000000ff2a00720c */ /* 0x000fe40003f65270 */
[----:B------:R-:W-:-:S04]  /*36b0*/  ISETP.LT.OR P0, PT, R79, 0x11, P0 ;  /* 0x000000114f00780c */ /* 0x000fc80000701670 */
[----:B------:R-:W-:Y:S02]  /*36c0*/  FSEL R41, R62, -INF , !P0 ;  /* 0xff8000003e297808 */ /* 0x000fe40004000000 */
[----:B------:R-:W-:Y:S02]  /*36d0*/  ISETP.NE.AND P0, PT, R60, RZ, PT ;  /* 0x000000ff3c00720c */ /* 0x000fe40003f05270 */
[----:B------:R-:W-:Y:S02]  /*36e0*/  P2R R62, PR, RZ, 0x40 ;  /* 0x00000040ff3e7803 */ /* 0x000fe40000000000 */
[----:B------:R-:W-:-:S04]  /*36f0*/  ISETP.GT.AND P0, PT, R3, 0x11, !P0 ;  /* 0x000000110300780c */ /* 0x000fc80004704270 */
[----:B------:R-:W-:-:S04]  /*3700*/  ISETP.LT.OR P0, PT, R79, 0x12, P0 ;  /* 0x000000124f00780c */ /* 0x000fc80000701670 */
[----:B------:R-:W-:Y:S02]  /*3710*/  FSEL R11, R63, -INF , !P0 ;  /* 0xff8000003f0b7808 */ /* 0x000fe40004000000 */
[----:B------:R-:W-:Y:S02]  /*3720*/  ISETP.GT.AND P0, PT, R3, 0x18, !P6 ;  /* 0x000000180300780c */ /* 0x000fe40007704270 */
[----:B------:R-:W-:Y:S02]  /*3730*/  ISETP.NE.AND P6, PT, R44, RZ, PT ;  /* 0x000000ff2c00720c */ /* 0x000fe40003fc5270 */
[----:B------:R-:W-:-:S04]  /*3740*/  ISETP.LT.OR P0, PT, R79, 0x19, P0 ;  /* 0x000000194f00780c */ /* 0x000fc80000701670 */
[----:B------:R-:W-:Y:S02]  /*3750*/  FSEL R9, R58, -INF , !P0 ;  /* 0xff8000003a097808 */ /* 0x000fe40004000000 */
[----:B------:R-:W-:-:S04]  /*3760*/  ISETP.GT.AND P0, PT, R3, 0x19, !P5 ;  /* 0x000000190300780c */ /* 0x000fc80006f04270 */
        /* <DEDUP_REMOVED lines=8> */
[----:B------:R-:W-:-:S04]  /*37f0*/  ISETP.NE.AND P0, PT, R7, RZ, PT ;  /* 0x000000ff0700720c */ /* 0x000fc80003f05270 */
[----:B------:R-:W-:-:S04]  /*3800*/  ISETP.GT.AND P0, PT, R3, 0x1, !P0 ;  /* 0x000000010300780c */ /* 0x000fc80004704270 */
[----:B------:R-:W-:-:S04]  /*3810*/  ISETP.LT.OR P0, PT, R79, 0x2, P0 ;  /* 0x000000024f00780c */ /* 0x000fc80000701670 */
[----:B------:R-:W-:Y:S02]  /*3820*/  FSEL R71, R71, -INF , !P0 ;  /* 0xff80000047477808 */ /* 0x000fe40004000000 */
[----:B------:R-:W-:-:S04]  /*3830*/  ISETP.GT.AND P0, PT, R3, RZ, !P6 ;  /* 0x000000ff0300720c */ /* 0x000fc80007704270 */
        /* <DEDUP_REMOVED lines=8> */
[----:B------:R-:W-:Y:S02]  /*38c0*/  ISETP.GT.AND P0, PT, R45, RZ, !P6 ;  /* 0x000000ff2d00720c */ /* 0x000fe40007704270 */
[----:B------:R-:W-:Y:S02]  /*38d0*/  ISETP.NE.AND P6, PT, R62, RZ, PT ;  /* 0x000000ff3e00720c */ /* 0x000fe40003fc5270 */
[----:B------:R-:W-:-:S04]  /*38e0*/  ISETP.LT.OR P0, PT, R52, 0x1, P0 ;  /* 0x000000013400780c */ /* 0x000fc80000701670 */
[----:B------:R-:W-:Y:S02]  /*38f0*/  FSEL R110, R36, -INF , !P0 ;  /* 0xff800000246e7808 */ /* 0x000fe40004000000 */
[----:B------:R-:W-:-:S04]  /*3900*/  ISETP.NE.AND P0, PT, R7, RZ, PT ;  /* 0x000000ff0700720c */ /* 0x000fc80003f05270 */
[----:B------:R-:W-:-:S04]  /*3910*/  ISETP.GT.AND P0, PT, R45, 0x1, !P0 ;  /* 0x000000012d00780c */ /* 0x000fc80004704270 */
        /* <DEDUP_REMOVED lines=18> */
[----:B------:R-:W-:Y:S02]  /*3a40*/  ISETP.GT.AND P0, PT, R45, 0x18, !P6 ;  /* 0x000000182d00780c */ /* 0x000fe40007704270 */
[----:B------:R-:W-:Y:S02]  /*3a50*/  ISETP.NE.AND P6, PT, R80, RZ, PT ;  /* 0x000000ff5000720c */ /* 0x000fe40003fc5270 */
        /* <DEDUP_REMOVED lines=17> */
[----:B------:R-:W1:Y:S01]  /*3b70*/  SHFL.IDX PT, R12, R49, 0x3, 0x1c1f ;  /* 0x007c1f00310c7f89 */ /* 0x000e6200000e0000 */
[----:B------:R-:W-:-:S04]  /*3b80*/  ISETP.GT.AND P0, PT, R45, 0x29, !P1 ;  /* 0x000000292d00780c */ /* 0x000fc80004f04270 */
        /* <DEDUP_REMOVED lines=19> */
.L_x_401:
[----:B------:R-:W-:-:S04]  /*3cc0*/  MOV R12, c[0x0][0x32c] ;  /* 0x0000cb00000c7a02 */ /* 0x000fc80000000f00 */
[----:B------:R-:W-:-:S13]  /*3cd0*/  ISETP.NE.AND P0, PT, R12, 0x1, PT ;  /* 0x000000010c00780c */ /* 0x000fda0003f05270 */
[----:B------:R-:W-:-:S05]  /*3ce0*/  @P0 IMAD.HI.U32 R12, R25, c[0x0][0x330], RZ ;  /* 0x0000cc00190c0a27 */ /* 0x000fca00078e00ff */
[----:B------:R-:W-:Y:S02]  /*3cf0*/  @P0 SHF.R.U32.HI R25, RZ, c[0x0][0x334], R12 ;  /* 0x0000cd00ff190a19 */ /* 0x000fe4000001160c */
.L_x_402:
[----:B------:R-:W-:Y:S05]  /*3d00*/  BSYNC B0 ;  /* 0x0000000000007941 */ /* 0x000fea0003800000 */
.L_x_400:
[----:B------:R-:W-:-:S05]  /*3d10*/  IMAD R48, R25, c[0x0][0x32c], R48 ;  /* 0x0000cb0019307a24 */ /* 0x000fca00078e0230 */
[----:B------:R-:W-:Y:S02]  /*3d20*/  IADD3 R12, R48, c[0x0][0x32c], RZ ;  /* 0x0000cb00300c7a10 */ /* 0x000fe40007ffe0ff */
[----:B------:R-:W-:Y:S02]  /*3d30*/  IMNMX R23, R23, R48, !PT ;  /* 0x0000003017177217 */ /* 0x000fe40007800200 */
[----:B------:R-:W-:Y:S02]  /*3d40*/  IMNMX R13, R13, R12, PT ;  /* 0x0000000c0d0d7217 */ /* 0x000fe40003800200 */
.L_x_399:
[----:B------:R-:W-:Y:S01]  /*3d50*/  ISETP.NE.AND P0, PT, R76, RZ, PT ;  /* 0x000000ff4c00720c */ /* 0x000fe20003f05270 */
[----:B------:R-:W-:Y:S01]  /*3d60*/  IMAD.SHL.U32 R214, R2, 0x2, RZ ;  /* 0x0000000202d67824 */ /* 0x000fe200078e00ff */
[C---:B------:R-:W-:Y:S01]  /*3d70*/  ISETP.GT.AND P2, PT, R23.reuse, 0x28, !P2 ;  /* 0x000000281700780c */ /* 0x040fe20005744270 */
[----:B------:R-:W-:Y:S01]  /*3d80*/  ULDC.64 UR4, c[0x0][0x2c8] ;  /* 0x0000b20000047ab9 */ /* 0x000fe20000000a00 */
[C---:B------:R-:W-:Y:S01]  /*3d90*/  ISETP.GT.AND P0, PT, R23.reuse, 0x8, !P0 ;  /* 0x000000081700780c */ /* 0x040fe20004704270 */
[----:B------:R-:W-:Y:S01]  /*3da0*/  IMAD R212, R0, 0x2, R214 ;  /* 0x0000000200d47824 */ /* 0x000fe200078e02d6 */
[----:B------:R-:W-:Y:S01]  /*3db0*/  ISETP.GT.AND P1, PT, R23, 0x29, !P1 ;  /* 0x000000291700780c */ /* 0x000fe20004f24270 */
[----:B------:R-:W-:Y:S01]  /*3dc0*/  LDSM.16.MT88.4 R136, [R214+0x100] ;  /* 0x00010000d688783b */ /* 0x000fe20000004200 */
[C---:B------:R-:W-:Y:S01]  /*3dd0*/  ISETP.LT.OR P0, PT, R13.reuse, 0x9, P0 ;  /* 0x000000090d00780c */ /* 0x040fe20000701670 */
[----:B------:R-:W-:Y:S01]  /*3de0*/  UIMAD.WIDE.U32 UR14, UR13, UR4, URZ ;  /* 0x000000040d0e72a5 */ /* 0x000fe2000f8e003f */
[----:B------:R-:W-:Y:S01]  /*3df0*/  ISETP.LT.OR P2, PT, R13, 0x29, P2 ;  /* 0x000000290d00780c */ /* 0x000fe20001741670 */
[----:B------:R-:W-:Y:S01]  /*3e00*/  LDSM.16.MT88.4 R112, [R212+0x100] ;  /* 0x00010000d470783b */ /* 0x000fe20000004200 */
[----:B------:R-:W-:Y:S01]  /*3e10*/  FSEL R92, R34, -INF , !P0 ;  /* 0xff800000225c7808 */ /* 0x000fe20004000000 */
[----:B------:R-:W-:Y:S01]  /*3e20*/  @UP2 USHF.R.U32.HI UR13, URZ, UR5, UR15 ;  /* 0x000000053f0d2299 */ /* 0x000fe2000801160f */
[----:B------:R-:W-:Y:S01]  /*3e30*/  ISETP.NE.AND P0, PT, R69, RZ, PT ;  /* 0x000000ff4500720c */ /* 0x000fe20003f05270 */
[----:B------:R-:W-:Y:S01]  /*3e40*/  LDSM.16.MT88.4 R132, [R214+0xd00] ;  /* 0x000d0000d684783b */ /* 0x000fe20000004200 */
[----:B------:R-:W-:Y:S01]  /*3e50*/  ISETP.LT.OR P1, PT, R13, 0x2a, P1 ;  /* 0x0000002a0d00780c */ /* 0x000fe20000f21670 */
[----:B------:R-:W-:Y:S01]  /*3e60*/  UIADD3 UR4, UR12, UR13, URZ ;  /* 0x0000000d0c047290 */ /* 0x000fe2000fffe03f */
[----:B------:R-:W-:Y:S01]  /*3e70*/  ISETP.GT.AND P0, PT, R23, 0x9, !P0 ;  /* 0x000000091700780c */ /* 0x000fe20004704270 */
[----:B------:R-:W-:Y:S01]  /*3e80*/  LDSM.16.MT88.4 R76, [R214+0x1900] ;  /* 0x00190000d64c783b */ /* 0x000fe20000004200 */
[----:B------:R-:W-:Y:S01]  /*3e90*/  FSEL R187, R14, -INF , !P2 ;  /* 0xff8000000ebb7808 */ /* 0x000fe20005000000 */
[----:B------:R-:W-:Y:S01]  /*3ea0*/  ULDC UR13, c[0x0][0x328] ;  /* 0x0000ca00000d7ab9 */ /* 0x000fe20000000800 */
[----:B------:R-:W-:Y:S01]  /*3eb0*/  ISETP.LT.OR P0, PT, R13, 0xa, P0 ;  /* 0x0000000a0d00780c */ /* 0x000fe20000701670 */
[----:B------:R-:W-:Y:S01]  /*3ec0*/  LDSM.16.MT88.4 R156, [R214+0x500] ;  /* 0x00050000d69c783b */ /* 0x000fe20000004200 */
[----:B------:R-:W-:Y:S01]  /*3ed0*/  FSEL R189, R15, -INF , !P1 ;  /* 0xff8000000fbd7808 */ /* 0x000fe20004800000 */
[----:B------:R-:W-:Y:S01]  /*3ee0*/  UIADD3 UR13, UR4, UR13, URZ ;  /* 0x0000000d040d7290 */ /* 0x000fe2000fffe03f */
[----:B------:R-:W-:-:S02]  /*3ef0*/  FSEL R90, R35, -INF , !P0 ;  /* 0xff800000235a7808 */ /* 0x000fc40004000000 */
[----:B------:R-:W-:Y:S01]  /*3f00*/  ISETP.NE.AND P0, PT, R65, RZ, PT ;  /* 0x000000ff4100720c */ /* 0x000fe20003f05270 */
[----:B------:R-:W-:Y:S01]  /*3f10*/  LDSM.16.MT88.4 R32, [R212+0x1d00] ;  /* 0x001d0000d420783b */ /* 0x000fe20000004200 */
[----:B------:R-:W-:Y:S02]  /*3f20*/  IADD3 R230, R148, -0x2, RZ ;  /* 0xfffffffe94e67810 */ /* 0x000fe40007ffe0ff */
[----:B------:R-:W-:-:S04]  /*3f30*/  ISETP.GT.AND P0, PT, R23, 0x10, !P0 ;  /* 0x000000101700780c */ /* 0x000fc80004704270 */
[----:B------:R-:W-:-:S04]  /*3f40*/  ISETP.LT.OR P0, PT, R13, 0x11, P0 ;  /* 0x000000110d00780c */ /* 0x000fc80000701670 */
[----:B------:R-:W-:Y:S02]  /*3f50*/  FSEL R88, R30, -INF , !P0 ;  /* 0xff8000001e587808 */ /* 0x000fe40004000000 */
[----:B------:R-:W-:Y:S02]  /*3f60*/  ISETP.NE.AND P0, PT, R60, RZ, PT ;  /* 0x000000ff3c00720c */ /* 0x000fe40003f05270 */
[----:B------:R-:W-:Y:S02]  /*3f70*/  LDSM.16.MT88.4 R60, [R212+0xd00] ;  /* 0x000d0000d43c783b */ /* 0x000fe40000004200 */
[----:B------:R-:W-:-:S04]  /*3f80*/  ISETP.GT.AND P0, PT, R23, 0x11, !P0 ;  /* 0x000000111700780c */ /* 0x000fc80004704270 */
[----:B------:R-:W-:-:S04]  /*3f90*/  ISETP.LT.OR P0, PT, R13, 0x12, P0 ;  /* 0x000000120d00780c */ /* 0x000fc80000701670 */
[----:B------:R-:W-:Y:S02]  /*3fa0*/  FSEL R72, R31, -INF , !P0 ;  /* 0xff8000001f487808 */ /* 0x000fe40004000000 */
[----:B------:R-:W-:-:S04]  /*3fb0*/  ISETP.NE.AND P0, PT, R51, RZ, PT ;  /* 0x000000ff3300720c */ /* 0x000fc80003f05270 */
        /* <DEDUP_REMOVED lines=8> */
[----:B------:R-:W-:Y:S02]  /*4040*/  ISETP.NE.AND P0, PT, R7, RZ, PT ;  /* 0x000000ff0700720c */ /* 0x000fe40003f05270 */
[----:B------:R-:W-:Y:S02]  /*4050*/  FMNMX.FTZ R7, R68, R6, !PT ;  /* 0x0000000644077209 */ /* 0x000fe40007810000 */
[----:B------:R-:W-:Y:S02]  /*4060*/  ISETP.GT.AND P0, PT, R23, 0x1, !P0 ;  /* 0x000000011700780c */ /* 0x000fe40004704270 */
[----:B------:R-:W-:Y:S02]  /*4070*/  FMNMX.FTZ R7, R64, R7, !PT ;  /* 0x0000000740077209 */ /* 0x000fe40007810000 */
[----:B------:R-:W-:-:S02]  /*4080*/  ISETP.LT.OR P0, PT, R13, 0x2, P0 ;  /* 0x000000020d00780c */ /* 0x000fc40000701670 */
[----:B------:R-:W-:Y:S02]  /*4090*/  FMNMX.FTZ R7, R4, R7, !PT ;  /* 0x0000000704077209 */ /* 0x000fe40007810000 */
[----:B------:R-:W-:Y:S02]  /*40a0*/  FSEL R94, R39, -INF , !P0 ;  /* 0xff800000275e7808 */ /* 0x000fe40004000000 */
[----:B------:R-:W-:Y:S02]  /*40b0*/  FMNMX.FTZ R7, R40, R7, !PT ;  /* 0x0000000728077209 */ /* 0x000fe40007810000 */
[----:B------:R-:W-:Y:S02]  /*40c0*/  ISETP.NE.AND P0, PT, R44, RZ, PT ;  /* 0x000000ff2c00720c */ /* 0x000fe40003f05270 */
[----:B------:R-:W-:Y:S01]  /*40d0*/  FMNMX.FTZ R7, R10, R7, !PT ;  /* 0x000000070a077209 */ /* 0x000fe20007810000 */
[----:B------:R-:W-:Y:S01]  /*40e0*/  LDSM.16.MT88.4 R44, [R214+0x1100] ;  /* 0x00110000d62c783b */ /* 0x000fe20000004200 */
[----:B------:R-:W-:-:S02]  /*40f0*/  ISETP.GT.AND P0, PT, R23, RZ, !P0 ;  /* 0x000000ff1700720c */ /* 0x000fc40004704270 */
[----:B------:R-:W-:Y:S02]  /*4100*/  FMNMX.FTZ R7, R56, R7, !PT ;  /* 0x0000000738077209 */ /* 0x000fe40007810000 */
[----:B------:R-:W-:Y:S02]  /*4110*/  ISETP.LT.OR P0, PT, R13, 0x1, P0 ;  /* 0x000000010d00780c */ /* 0x000fe40000701670 */
[----:B------:R-:W-:Y:S02]  /*4120*/  FMNMX.FTZ R7, R8, R7, !PT ;  /* 0x0000000708077209 */ /* 0x000fe40007810000 */
[----:B------:R-:W-:Y:S02]  /*4130*/  FSEL R108, R38, -INF , !P0 ;  /* 0xff800000266c7808 */ /* 0x000fe40004000000 */
[----:B------:R-:W-:Y:S01]  /*4140*/  FMNMX.FTZ R12, R22, R7, !PT ;  /* 0x00000007160c7209 */ /* 0x000fe20007810000 */
[----:B------:R-:W-:Y:S01]  /*4150*/  LDSM.16.MT88.4 R36, [R214+0x1d00] ;  /* 0x001d0000d624783b */ /* 0x000fe20000004200 */
[----:B------:R-:W-:-:S02]  /*4160*/  ISETP.NE.AND P0, PT, R43, RZ, PT ;  /* 0x000000ff2b00720c */ /* 0x000fc40003f05270 */
[----:B------:R-:W-:Y:S02]  /*4170*/  FMNMX.FTZ R7, R21, R12, !PT ;  /* 0x0000000c15077209 */ /* 0x000fe40007810000 */
[----:B------:R-:W-:Y:S02]  /*4180*/  FMNMX.FTZ R12, R70, R71, !PT ;  /* 0x00000047460c7209 */ /* 0x000fe40007810000 */
[----:B------:R-:W-:Y:S02]  /*4190*/  FMNMX.FTZ R7, R20, R7, !PT ;  /* 0x0000000714077209 */ /* 0x000fe40007810000 */
[----:B------:R-:W-:Y:S02]  /*41a0*/  FMNMX.FTZ R12, R5, R12, !PT ;  /* 0x0000000c050c7209 */ /* 0x000fe40007810000 */
[----:B------:R-:W-:Y:S02]  /*41b0*/  FMNMX.FTZ R7, R18, R7, !PT ;  /* 0x0000000712077209 */ /* 0x000fe40007810000 */
[----:B------:R-:W-:-:S02]  /*41c0*/  FMNMX.FTZ R12, R67, R12, !PT ;  /* 0x0000000c430c7209 */ /* 0x000fc40007810000 */
[----:B------:R-:W-:Y:S01]  /*41d0*/  ISETP.GT.AND P0, PT, R23, 0x20, !P0 ;  /* 0x000000201700780c */ /* 0x000fe20004704270 */
[----:B------:R-:W1:Y:S01]  /*41e0*/  SHFL.BFLY PT, R24, R7, 0x2, 0x1f ;  /* 0x0c401f0007187f89 */ /* 0x000e6200000e0000 */
[----:B------:R-:W-:Y:S02]  /*41f0*/  FMNMX.FTZ R12, R41, R12, !PT ;  /* 0x0000000c290c7209 */ /* 0x000fe40007810000 */
[----:B------:R-:W-:Y:S02]  /*4200*/  ISETP.LT.OR P0, PT, R13, 0x21, P0 ;  /* 0x000000210d00780c */ /* 0x000fe40000701670 */
[----:B------:R-:W-:Y:S02]  /*4210*/  FMNMX.FTZ R12, R11, R12, !PT ;  /* 0x0000000c0b0c7209 */ /* 0x000fe40007810000 */
[----:B------:R-:W-:Y:S02]  /*4220*/  FSEL R178, R26, -INF , !P0 ;  /* 0xff8000001ab27808 */ /* 0x000fe40004000000 */
[----:B------:R-:W-:-:S02]  /*4230*/  FMNMX.FTZ R12, R9, R12, !PT ;  /* 0x0000000c090c7209 */ /* 0x000fc40007810000 */
[----:B------:R-:W-:Y:S02]  /*4240*/  FMNMX.FTZ R31, R108, R94, !PT ;  /* 0x0000005e6c1f7209 */ /* 0x000fe40007810000 */
[----:B------:R-:W-:Y:S02]  /*4250*/  FMNMX.FTZ R12, R59, R12, !PT ;  /* 0x0000000c3b0c7209 */ /* 0x000fe40007810000 */
[----:B------:R-:W-:Y:S02]  /*4260*/  FMNMX.FTZ R31, R92, R31, !PT ;  /* 0x0000001f5c1f7209 */ /* 0x000fe40007810000 */
[----:B------:R-:W-:Y:S02]  /*4270*/  FMNMX.FTZ R12, R19, R12, !PT ;  /* 0x0000000c130c7209 */ /* 0x000fe40007810000 */
[----:B------:R-:W-:Y:S02]  /*4280*/  FMNMX.FTZ R31, R90, R31, !PT ;  /* 0x0000001f5a1f7209 */ /* 0x000fe40007810000 */
[----:B-1----:R-:W-:-:S02]  /*4290*/  FMNMX.FTZ R24, R7, R24, !PT ;  /* 0x0000001807187209 */ /* 0x002fc40007810000 */
[----:B------:R-:W-:-:S03]  /*42a0*/  FMNMX.FTZ R7, R17, R12, !PT ;  /* 0x0000000c11077209 */ /* 0x000fc60007810000 */
[----:B------:R-:W1:Y:S01]  /*42b0*/  SHFL.BFLY PT, R151, R24, 0x1, 0x1f ;  /* 0x0c201f0018977f89 */ /* 0x000e6200000e0000 */
[----:B------:R-:W-:-:S04]  /*42c0*/  FMNMX.FTZ R12, R16, R7, !PT ;  /* 0x00000007100c7209 */ /* 0x000fc80007810000 */
[----:B------:R-:W-:Y:S02]  /*42d0*/  FMNMX.FTZ R7, R3, R12, !PT ;  /* 0x0000000c03077209 */ /* 0x000fe40007810000 */
[----:B-1----:R-:W-:-:S03]  /*42e0*/  FMNMX.FTZ R151, R24, R151, !PT ;  /* 0x0000009718977209 */ /* 0x002fc60007810000 */
[----:B------:R-:W1:Y:S01]  /*42f0*/  SHFL.BFLY PT, R24, R7, 0x2, 0x1f ;  /* 0x0c401f0007187f89 */ /* 0x000e6200000e0000 */
[C---:B------:R-:W-:Y:S01]  /*4300*/  FSETP.NEU.FTZ.AND P0, PT, R151.reuse, -INF , PT ;  /* 0xff8000009700780b */ /* 0x040fe20003f1d000 */
[----:B------:R-:W-:-:S05]  /*4310*/  FMUL.FTZ R25, R151, c[0x0][0x2d0] ;  /* 0x0000b40097197a20 */ /* 0x000fca0000410000 */
[----:B------:R-:W-:-:S05]  /*4320*/  FSEL R25, R25, RZ, P0 ;  /* 0x000000ff19197208 */ /* 0x000fca0000000000 */
[--C-:B------:R-:W-:Y:S02]  /*4330*/  FFMA.FTZ R155, R56, c[0x0][0x2d0], -R25.reuse ;  /* 0x0000b400389b7a23 */ /* 0x100fe40000010819 */
[--C-:B------:R-:W-:Y:S02]  /*4340*/  FFMA.FTZ R170, R20, c[0x0][0x2d0], -R25.reuse ;  /* 0x0000b40014aa7a23 */ /* 0x100fe40000010819 */
[--C-:B------:R-:W-:Y:S02]  /*4350*/  FFMA.FTZ R164, R6, c[0x0][0x2d0], -R25.reuse ;  /* 0x0000b40006a47a23 */ /* 0x100fe40000010819 */
[--C-:B------:R-:W-:Y:S01]  /*4360*/  FFMA.FTZ R160, R4, c[0x0][0x2d0], -R25.reuse ;  /* 0x0000b40004a07a23 */ /* 0x100fe20000010819 */
[----:B------:R-:W-:Y:S01]  /*4370*/  MUFU.EX2 R155, R155 ;  /* 0x0000009b009b7308 */ /* 0x000fe20000000800 */
[--C-:B------:R-:W-:Y:S02]  /*4380*/  FFMA.FTZ R173, R21, c[0x0][0x2d0], -R25.reuse ;  /* 0x0000b40015ad7a23 */ /* 0x100fe40000010819 */
[--C-:B------:R-:W-:Y:S01]  /*4390*/  FFMA.FTZ R169, R68, c[0x0][0x2d0], -R25.reuse ;  /* 0x0000b40044a97a23 */ /* 0x100fe20000010819 */
[----:B-1----:R-:W-:Y:S01]  /*43a0*/  FMNMX.FTZ R24, R7, R24, !PT ;  /* 0x0000001807187209 */ /* 0x002fe20007810000 */
[----:B------:R-:W-:-:S02]  /*43b0*/  FFMA.FTZ R165, R64, c[0x0][0x2d0], -R25 ;  /* 0x0000b40040a57a23 */ /* 0x000fc40000010819 */
[--C-:B------:R-:W-:Y:S01]  /*43c0*/  FFMA.FTZ R163, R40, c[0x0][0x2d0], -R25.reuse ;  /* 0x0000b40028a37a23 */ /* 0x100fe20000010819 */
[----:B------:R-:W-:Y:S01]  /*43d0*/  MUFU.EX2 R164, R164 ;  /* 0x000000a400a47308 */ /* 0x000fe20000000800 */
[----:B------:R-:W1:Y:S01]  /*43e0*/  SHFL.BFLY PT, R149, R24, 0x1, 0x1f ;  /* 0x0c201f0018957f89 */ /* 0x000e6200000e0000 */
[--C-:B------:R-:W-:Y:S02]  /*43f0*/  FFMA.FTZ R154, R10, c[0x0][0x2d0], -R25.reuse ;  /* 0x0000b4000a9a7a23 */ /* 0x100fe40000010819 */
[--C-:B------:R-:W-:Y:S02]  /*4400*/  FFMA.FTZ R2, R8, c[0x0][0x2d0], -R25.reuse ;  /* 0x0000b40008027a23 */ /* 0x100fe40000010819 */
[--C-:B------:R-:W-:Y:S02]  /*4410*/  FFMA.FTZ R168, R22, c[0x0][0x2d0], -R25.reuse ;  /* 0x0000b40016a87a23 */ /* 0x100fe40000010819 */
[----:B------:R-:W2:Y:S01]  /*4420*/  MUFU.EX2 R169, R169 ;  /* 0x000000a900a97308 */ /* 0x000ea20000000800 */
[----:B------:R-:W-:-:S07]  /*4430*/  FFMA.FTZ R237, R18, c[0x0][0x2d0], -R25 ;  /* 0x0000b40012ed7a23 */ /* 0x000fce0000010819 */
[----:B------:R-:W-:Y:S08]  /*4440*/  MUFU.EX2 R165, R165 ;  /* 0x000000a500a57308 */ /* 0x000ff00000000800 */
[----:B------:R-:W3:Y:S01]  /*4450*/  MUFU.EX2 R160, R160 ;  /* 0x000000a000a07308 */ /* 0x000ee20000000800 */
[----:B-1----:R-:W-:Y:S02]  /*4460*/  FMNMX.FTZ R149, R24, R149, !PT ;  /* 0x0000009518957209 */ /* 0x002fe40007810000 */
[----:B------:R-:W-:-:S02]  /*4470*/  FMNMX.FTZ R24, R110, R111, !PT ;  /* 0x0000006f6e187209 */ /* 0x000fc40007810000 */
[C---:B------:R-:W-:Y:S01]  /*4480*/  FSETP.NEU.FTZ.AND P0, PT, R149.reuse, -INF , PT ;  /* 0xff8000009500780b */ /* 0x040fe20003f1d000 */
[----:B------:R-:W-:Y:S01]  /*4490*/  FMUL.FTZ R12, R149, c[0x0][0x2d0] ;  /* 0x0000b400950c7a20 */ /* 0x000fe20000410000 */
[----:B------:R-:W-:Y:S01]  /*44a0*/  FMNMX.FTZ R24, R109, R24, !PT ;  /* 0x000000186d187209 */ /* 0x000fe20007810000 */
[----:B------:R-:W-:Y:S01]  /*44b0*/  MUFU.EX2 R163, R163 ;  /* 0x000000a300a37308 */ /* 0x000fe20000000800 */
[----:B--2---:R-:W-:Y:S01]  /*44c0*/  F2FP.BF16.PACK_AB R96, R164, R169 ;  /* 0x000000a9a460723e */ /* 0x004fe200000010ff */
[----:B------:R-:W-:Y:S01]  /*44d0*/  FADD.FTZ R164, R169, R164 ;  /* 0x000000a4a9a47221 */ /* 0x000fe20000010000 */
[----:B------:R-:W-:Y:S02]  /*44e0*/  FMNMX.FTZ R24, R95, R24, !PT ;  /* 0x000000185f187209 */ /* 0x000fe40007810000 */
[----:B------:R-:W-:Y:S02]  /*44f0*/  FSEL R12, R12, RZ, P0 ;  /* 0x000000ff0c0c7208 */ /* 0x000fe40000000000 */
[----:B------:R-:W-:Y:S01]  /*4500*/  FMNMX.FTZ R24, R93, R24, !PT ;  /* 0x000000185d187209 */ /* 0x000fe20007810000 */
[----:B------:R-:W1:Y:S01]  /*4510*/  MUFU.EX2 R154, R154 ;  /* 0x0000009a009a7308 */ /* 0x000e620000000800 */
[----:B------:R-:W-:Y:S01]  /*4520*/  ISETP.NE.AND P0, PT, R42, RZ, PT ;  /* 0x000000ff2a00720c */ /* 0x000fe20003f05270 */
[--C-:B------:R-:W-:Y:S01]  /*4530*/  FFMA.FTZ R167, R5, c[0x0][0x2d0], -R12.reuse ;  /* 0x0000b40005a77a23 */ /* 0x100fe2000001080c */
[----:B------:R-:W-:Y:S01]  /*4540*/  FMNMX.FTZ R24, R91, R24, !PT ;  /* 0x000000185b187209 */ /* 0x000fe20007810000 */
[----:B------:R-:W-:Y:S01]  /*4550*/  LDSM.16.MT88.4 R4, [R212+0x1900] ;  /* 0x00190000d404783b */ /* 0x000fe20000004200 */
[----:B------:R-:W-:Y:S01]  /*4560*/  ISETP.GT.AND P0, PT, R23, 0x21, !P0 ;  /* 0x000000211700780c */ /* 0x000fe20004704270 */
[--C-:B------:R-:W-:Y:S01]  /*4570*/  FFMA.FTZ R0, R59, c[0x0][0x2d0], -R12.reuse ;  /* 0x0000b4003b007a23 */ /* 0x100fe2000001080c */
[----:B------:R-:W-:Y:S01]  /*4580*/  FMNMX.FTZ R24, R89, R24, !PT ;  /* 0x0000001859187209 */ /* 0x000fe20007810000 */
[--C-:B------:R-:W-:Y:S01]  /*4590*/  FFMA.FTZ R171, R70, c[0x0][0x2d0], -R12.reuse ;  /* 0x0000b40046ab7a23 */ /* 0x100fe2000001080c */
[----:B------:R-:W-:Y:S01]  /*45a0*/  ISETP.LT.OR P0, PT, R13, 0x22, P0 ;  /* 0x000000220d00780c */ /* 0x000fe20000701670 */
[--C-:B------:R-:W-:Y:S01]  /*45b0*/  FFMA.FTZ R166, R71, c[0x0][0x2d0], -R12.reuse ;  /* 0x0000b40047a67a23 */ /* 0x100fe2000001080c */
[----:B------:R-:W-:Y:S01]  /*45c0*/  FMNMX.FTZ R29, R73, R24, !PT ;  /* 0x00000018491d7209 */ /* 0x000fe20007810000 */
[--C-:B------:R-:W-:Y:S01]  /*45d0*/  FFMA.FTZ R162, R67, c[0x0][0x2d0], -R12.reuse ;  /* 0x0000b40043a27a23 */ /* 0x100fe2000001080c */
[----:B------:R-:W-:Y:S01]  /*45e0*/  FSEL R186, R27, -INF , !P0 ;  /* 0xff8000001bba7808 */ /* 0x000fe20004000000 */
[----:B------:R-:W-:Y:S01]  /*45f0*/  MUFU.EX2 R171, R171 ;  /* 0x000000ab00ab7308 */ /* 0x000fe20000000800 */
[----:B------:R-:W-:Y:S01]  /*4600*/  FMNMX.FTZ R24, R180, R29, !PT ;  /* 0x0000001db4187209 */ /* 0x000fe20007810000 */
[--C-:B------:R-:W-:Y:S01]  /*4610*/  FFMA.FTZ R161, R41, c[0x0][0x2d0], -R12.reuse ;  /* 0x0000b40029a17a23 */ /* 0x100fe2000001080c */
[----:B---3--:R-:W-:Y:S01]  /*4620*/  F2FP.BF16.PACK_AB R98, R160, R165 ;  /* 0x000000a5a062723e */ /* 0x008fe200000010ff */
[----:B------:R-:W-:Y:S01]  /*4630*/  LDSM.16.MT88.4 R40, [R212+0x1100] ;  /* 0x00110000d428783b */ /* 0x000fe20000004200 */
[----:B------:R-:W-:Y:S01]  /*4640*/  FMNMX.FTZ R24, R179, R24, !PT ;  /* 0x00000018b3187209 */ /* 0x000fe20007810000 */
[--C-:B------:R-:W-:Y:S01]  /*4650*/  FFMA.FTZ R150, R11, c[0x0][0x2d0], -R12.reuse ;  /* 0x0000b4000b967a23 */ /* 0x100fe2000001080c */
[----:B-1----:R-:W-:Y:S01]  /*4660*/  F2FP.BF16.PACK_AB R8, R154, R163 ;  /* 0x000000a39a08723e */ /* 0x002fe200000010ff */
[----:B------:R-:W1:Y:S01]  /*4670*/  MUFU.EX2 R166, R166 ;  /* 0x000000a600a67308 */ /* 0x000e620000000800 */
[----:B------:R-:W-:Y:S01]  /*4680*/  FMNMX.FTZ R29, R177, R24, !PT ;  /* 0x00000018b11d7209 */ /* 0x000fe20007810000 */
[--C-:B------:R-:W-:Y:S01]  /*4690*/  FFMA.FTZ R153, R9, c[0x0][0x2d0], -R12.reuse ;  /* 0x0000b40009997a23 */ /* 0x100fe2000001080c */
[----:B------:R-:W-:Y:S01]  /*46a0*/  LDSM.16.MT88.4 R24, [R212+0x900] ;  /* 0x00090000d418783b */ /* 0x000fe20000004200 */
[--C-:B------:R-:W-:Y:S01]  /*46b0*/  FFMA.FTZ R235, R3, c[0x0][0x2d0], -R12.reuse ;  /* 0x0000b40003eb7a23 */ /* 0x100fe2000001080c */
[----:B------:R-:W-:Y:S01]  /*46c0*/  FMNMX.FTZ R56, R176, R29, !PT ;  /* 0x0000001db0387209 */ /* 0x000fe20007810000 */
[--C-:B------:R-:W-:Y:S01]  /*46d0*/  FFMA.FTZ R172, R19, c[0x0][0x2d0], -R12.reuse ;  /* 0x0000b40013ac7a23 */ /* 0x100fe2000001080c */
[----:B------:R-:W-:Y:S01]  /*46e0*/  FMNMX.FTZ R29, R88, R31, !PT ;  /* 0x0000001f581d7209 */ /* 0x000fe20007810000 */
[----:B------:R-:W-:Y:S01]  /*46f0*/  MUFU.EX2 R167, R167 ;  /* 0x000000a700a77308 */ /* 0x000fe20000000800 */
[--C-:B------:R-:W-:Y:S01]  /*4700*/  FFMA.FTZ R175, R17, c[0x0][0x2d0], -R12.reuse ;  /* 0x0000b40011af7a23 */ /* 0x100fe2000001080c */
[----:B------:R-:W2:Y:S01]  /*4710*/  SHFL.BFLY PT, R21, R56, 0x2, 0x1f ;  /* 0x0c401f0038157f89 */ /* 0x000ea200000e0000 */
[----:B------:R-:W-:Y:S01]  /*4720*/  FMNMX.FTZ R29, R72, R29, !PT ;  /* 0x0000001d481d7209 */ /* 0x000fe20007810000 */
[----:B------:R-:W-:-:S02]  /*4730*/  FFMA.FTZ R174, R16, c[0x0][0x2d0], -R12 ;  /* 0x0000b40010ae7a23 */ /* 0x000fc4000001080c */
[----:B------:R-:W-:Y:S01]  /*4740*/  LDSM.16.MT88.4 R16, [R212+0x1500] ;  /* 0x00150000d410783b */ /* 0x000fe20000004200 */
[----:B------:R-:W-:Y:S01]  /*4750*/  FMNMX.FTZ R20, R74, R29, !PT ;  /* 0x0000001d4a147209 */ /* 0x000fe20007810000 */
[----:B------:R-:W3:Y:S01]  /*4760*/  MUFU.EX2 R162, R162 ;  /* 0x000000a200a27308 */ /* 0x000ee20000000800 */
[----:B-1----:R-:W-:Y:S01]  /*4770*/  F2FP.BF16.PACK_AB R97, R166, R171 ;  /* 0x000000aba661723e */ /* 0x002fe200000010ff */
[----:B------:R-:W-:Y:S01]  /*4780*/  LDSM.16.MT88.4 R28, [R214+0x900] ;  /* 0x00090000d61c783b */ /* 0x000fe20000004200 */
[----:B------:R-:W-:Y:S01]  /*4790*/  FMNMX.FTZ R23, R75, R20, !PT ;  /* 0x000000144b177209 */ /* 0x000fe20007810000 */
[----:B------:R-:W-:Y:S02]  /*47a0*/  FADD.FTZ R166, R171, R166 ;  /* 0x000000a6aba67221 */ /* 0x000fe40000010000 */
[----:B------:R-:W-:Y:S01]  /*47b0*/  FADD.FTZ R165, R165, R164 ;  /* 0x000000a4a5a57221 */ /* 0x000fe20000010000 */
[----:B------:R-:W-:Y:S01]  /*47c0*/  FMNMX.FTZ R13, R178, R23, !PT ;  /* 0x00000017b20d7209 */ /* 0x000fe20007810000 */
[----:B------:R-:W1:Y:S02]  /*47d0*/  MUFU.EX2 R2, R2 ;  /* 0x0000000200027308 */ /* 0x000e640000000800 */
[----:B------:R-:W-:Y:S01]  /*47e0*/  FADD.FTZ R160, R160, R165 ;  /* 0x000000a5a0a07221 */ /* 0x000fe20000010000 */
[----:B------:R-:W-:-:S02]  /*47f0*/  FMNMX.FTZ R152, R186, R13, !PT ;  /* 0x0000000dba987209 */ /* 0x000fc40007810000 */
[----:B------:R-:W-:Y:S01]  /*4800*/  LDSM.16.MT88.4 R12, [R214+0x2100] ;  /* 0x00210000d60c783b */ /* 0x000fe20000004200 */
[----:B------:R-:W-:Y:S01]  /*4810*/  FADD.FTZ R163, R163, R160 ;  /* 0x000000a0a3a37221 */ /* 0x000fe20000010000 */
[----:B------:R-:W-:Y:S01]  /*4820*/  FMNMX.FTZ R152, R187, R152, !PT ;  /* 0x00000098bb987209 */ /* 0x000fe20007810000 */
[----:B------:R-:W-:Y:S01]  /*4830*/  MUFU.EX2 R161, R161 ;  /* 0x000000a100a17308 */ /* 0x000fe20000000800 */
[----:B---3--:R-:W-:Y:S01]  /*4840*/  F2FP.BF16.PACK_AB R99, R162, R167 ;  /* 0x000000a7a263723e */ /* 0x008fe200000010ff */
[----:B------:R-:W-:Y:S01]  /*4850*/  FADD.FTZ R167, R167, R166 ;  /* 0x000000a6a7a77221 */ /* 0x000fe20000010000 */
[----:B------:R-:W-:Y:S01]  /*4860*/  FMNMX.FTZ R152, R189, R152, !PT ;  /* 0x00000098bd987209 */ /* 0x000fe20007810000 */
[----:B------:R-:W-:Y:S01]  /*4870*/  FADD.FTZ R154, R154, R163 ;  /* 0x000000a39a9a7221 */ /* 0x000fe20000010000 */
[----:B--2---:R-:W-:Y:S01]  /*4880*/  FMNMX.FTZ R56, R56, R21, !PT ;  /* 0x0000001538387209 */ /* 0x004fe20007810000 */
[----:B------:R-:W-:Y:S01]  /*4890*/  FADD.FTZ R162, R162, R167 ;  /* 0x000000a7a2a27221 */ /* 0x000fe20000010000 */
[----:B------:R-:W-:Y:S01]  /*48a0*/  LDSM.16.MT88.4 R20, [R214+0x1500] ;  /* 0x00150000d614783b */ /* 0x000fe20000004200 */
[----:B------:R-:W-:Y:S01]  /*48b0*/  HMMA.16816.F32.BF16 R144, R96, R136, RZ ;  /* 0x000000886090723c */ /* 0x000fe200000418ff */
[----:B------:R-:W2:Y:S01]  /*48c0*/  MUFU.EX2 R150, R150 ;  /* 0x0000009600967308 */ /* 0x000ea20000000800 */
[----:B-1----:R-:W-:Y:S01]  /*48d0*/  F2FP.BF16.PACK_AB R10, R2, R155 ;  /* 0x0000009b020a723e */ /* 0x002fe200000010ff */
[----:B------:R-:W1:Y:S01]  /*48e0*/  SHFL.BFLY PT, R59, R152, 0x2, 0x1f ;  /* 0x0c401f00983b7f89 */ /* 0x000e6200000e0000 */
[----:B------:R-:W-:-:S03]  /*48f0*/  FADD.FTZ R155, R155, R154 ;  /* 0x0000009a9b9b7221 */ /* 0x000fc60000010000 */
[----:B------:R-:W3:Y:S01]  /*4900*/  SHFL.BFLY PT, R57, R56, 0x1, 0x1f ;  /* 0x0c201f0038397f89 */ /* 0x000ee200000e0000 */
[----:B------:R-:W-:Y:S01]  /*4910*/  HMMA.16816.F32.BF16 R104, R96, R112, RZ ;  /* 0x000000706068723c */ /* 0x000fe200000418ff */
[----:B------:R-:W-:Y:S01]  /*4920*/  MUFU.EX2 R153, R153 ;  /* 0x0000009900997308 */ /* 0x000fe20000000800 */
[----:B------:R-:W-:-:S06]  /*4930*/  FADD.FTZ R155, R2, R155 ;  /* 0x0000009b029b7221 */ /* 0x000fcc0000010000 */
[----:B------:R-:W-:Y:S01]  /*4940*/  HMMA.16816.F32.BF16 R120, R96, R132, RZ ;  /* 0x000000846078723c */ /* 0x000fe200000418ff */
[----:B------:R-:W4:Y:S01]  /*4950*/  MUFU.EX2 R0, R0 ;  /* 0x0000000000007308 */ /* 0x000f220000000800 */
[----:B--2---:R-:W-:Y:S01]  /*4960*/  F2FP.BF16.PACK_AB R9, R150, R161 ;  /* 0x000000a19609723e */ /* 0x004fe200000010ff */
[----:B------:R-:W-:-:S04]  /*4970*/  FADD.FTZ R161, R161, R162 ;  /* 0x000000a2a1a17221 */ /* 0x000fc80000010000 */
[----:B------:R-:W-:Y:S01]  /*4980*/  FADD.FTZ R150, R150, R161 ;  /* 0x000000a196967221 */ /* 0x000fe20000010000 */
[----:B------:R-:W-:Y:S01]  /*4990*/  HMMA.16816.F32.BF16 R52, R96, R60, RZ ;  /* 0x0000003c6034723c */ /* 0x000fe200000418ff */
[----:B------:R-:W-:Y:S01]  /*49a0*/  MUFU.EX2 R168, R168 ;  /* 0x000000a800a87308 */ /* 0x000fe20000000800 */
[----:B-1----:R-:W-:Y:S02]  /*49b0*/  FMNMX.FTZ R152, R152, R59, !PT ;  /* 0x0000003b98987209 */ /* 0x002fe40007810000 */
[----:B---3--:R-:W-:-:S03]  /*49c0*/  FMNMX.FTZ R3, R56, R57, !PT ;  /* 0x0000003938037209 */ /* 0x008fc60007810000 */
[----:B------:R-:W1:Y:S01]  /*49d0*/  SHFL.BFLY PT, R125, R152, 0x1, 0x1f ;  /* 0x0c201f00987d7f89 */ /* 0x000e6200000e0000 */
[----:B------:R-:W-:Y:S01]  /*49e0*/  HMMA.16816.F32.BF16 R68, R96, R76, RZ ;  /* 0x0000004c6044723c */ /* 0x000fe200000418ff */
[----:B----4-:R-:W-:Y:S01]  /*49f0*/  F2FP.BF16.PACK_AB R11, R0, R153 ;  /* 0x00000099000b723e */ /* 0x010fe200000010ff */
[----:B------:R-:W2:Y:S01]  /*4a00*/  MUFU.EX2 R173, R173 ;  /* 0x000000ad00ad7308 */ /* 0x000ea20000000800 */
[C---:B------:R-:W-:Y:S01]  /*4a10*/  FMUL.FTZ R200, R3.reuse, c[0x0][0x2d0] ;  /* 0x0000b40003c87a20 */ /* 0x040fe20000410000 */
[----:B------:R-:W-:Y:S01]  /*4a20*/  FSETP.NEU.FTZ.AND P0, PT, R3, -INF , PT ;  /* 0xff8000000300780b */ /* 0x000fe20003f1d000 */
[----:B------:R-:W-:-:S03]  /*4a30*/  FADD.FTZ R153, R153, R150 ;  /* 0x0000009699997221 */ /* 0x000fc60000010000 */
[----:B------:R-:W-:Y:S01]  /*4a40*/  HMMA.16816.F32.BF16 R84, R96, R4, RZ ;  /* 0x000000046054723c */ /* 0x000fe200000418ff */
[----:B------:R-:W-:Y:S01]  /*4a50*/  FSEL R200, R200, RZ, P0 ;  /* 0x000000ffc8c87208 */ /* 0x000fe20000000000 */
[----:B------:R-:W-:Y:S01]  /*4a60*/  MUFU.EX2 R170, R170 ;  /* 0x000000aa00aa7308 */ /* 0x000fe20000000800 */
[----:B------:R-:W-:-:S03]  /*4a70*/  FADD.FTZ R153, R0, R153 ;  /* 0x0000009900997221 */ /* 0x000fc60000010000 */
[--C-:B------:R-:W-:Y:S02]  /*4a80*/  FFMA.FTZ R181, R110, c[0x0][0x2d0], -R200.reuse ;  /* 0x0000b4006eb57a23 */ /* 0x100fe400000108c8 */
[C---:B------:R-:W-:Y:S01]  /*4a90*/  HMMA.16816.F32.BF16 R100, R96.reuse, R138, RZ ;  /* 0x0000008a6064723c */ /* 0x040fe200000418ff */
[--C-:B------:R-:W-:Y:S01]  /*4aa0*/  FFMA.FTZ R182, R111, c[0x0][0x2d0], -R200.reuse ;  /* 0x0000b4006fb67a23 */ /* 0x100fe200000108c8 */
[----:B------:R-:W3:Y:S01]  /*4ab0*/  MUFU.EX2 R237, R237 ;  /* 0x000000ed00ed7308 */ /* 0x000ee20000000800 */
[--C-:B------:R-:W-:Y:S01]  /*4ac0*/  FFMA.FTZ R183, R109, c[0x0][0x2d0], -R200.reuse ;  /* 0x0000b4006db77a23 */ /* 0x100fe200000108c8 */
[----:B--2---:R-:W-:Y:S01]  /*4ad0*/  F2FP.BF16.PACK_AB R56, R173, R168 ;  /* 0x000000a8ad38723e */ /* 0x004fe200000010ff */
[--C-:B------:R-:W-:Y:S01]  /*4ae0*/  FFMA.FTZ R184, R95, c[0x0][0x2d0], -R200.reuse ;  /* 0x0000b4005fb87a23 */ /* 0x100fe200000108c8 */
[----:B-1----:R-:W-:Y:S02]  /*4af0*/  FMNMX.FTZ R152, R152, R125, !PT ;  /* 0x0000007d98987209 */ /* 0x002fe40007810000 */
[----:B------:R-:W-:Y:S01]  /*4b00*/  HMMA.16816.F32.BF16 R116, R96, R114, RZ ;  /* 0x000000726074723c */ /* 0x000fe200000418ff */
[----:B------:R-:W-:Y:S01]  /*4b10*/  FFMA.FTZ R192, R93, c[0x0][0x2d0], -R200 ;  /* 0x0000b4005dc07a23 */ /* 0x000fe200000108c8 */
[----:B------:R-:W-:Y:S01]  /*4b20*/  MUFU.EX2 R181, R181 ;  /* 0x000000b500b57308 */ /* 0x000fe20000000800 */
[C---:B------:R-:W-:Y:S01]  /*4b30*/  FSETP.NEU.FTZ.AND P0, PT, R152.reuse, -INF , PT ;  /* 0xff8000009800780b */ /* 0x040fe20003f1d000 */
[----:B------:R-:W-:-:S02]  /*4b40*/  FMUL.FTZ R201, R152, c[0x0][0x2d0] ;  /* 0x0000b40098c97a20 */ /* 0x000fc40000410000 */
[--C-:B------:R-:W-:Y:S02]  /*4b50*/  FFMA.FTZ R195, R91, c[0x0][0x2d0], -R200.reuse ;  /* 0x0000b4005bc37a23 */ /* 0x100fe400000108c8 */
[C---:B------:R-:W-:Y:S01]  /*4b60*/  HMMA.16816.F32.BF16 R128, R96.reuse, R134, RZ ;  /* 0x000000866080723c */ /* 0x040fe200000418ff */
[----:B------:R-:W-:Y:S01]  /*4b70*/  FSEL R201, R201, RZ, P0 ;  /* 0x000000ffc9c97208 */ /* 0x000fe20000000000 */
[----:B------:R-:W1:Y:S01]  /*4b80*/  MUFU.EX2 R182, R182 ;  /* 0x000000b600b67308 */ /* 0x000e620000000800 */
[----:B---3--:R-:W-:Y:S01]  /*4b90*/  F2FP.BF16.PACK_AB R58, R237, R170 ;  /* 0x000000aaed3a723e */ /* 0x008fe200000010ff */
[----:B------:R-:W-:Y:S01]  /*4ba0*/  FFMA.FTZ R194, R89, c[0x0][0x2d0], -R200 ;  /* 0x0000b40059c27a23 */ /* 0x000fe200000108c8 */
[----:B------:R-:W-:Y:S01]  /*4bb0*/  PLOP3.LUT P0, PT, PT, PT, UP1, 0x40, 0x0 ;  /* 0x000000000000781c */ /* 0x000fe20003f0e818 */
[--C-:B------:R-:W-:Y:S02]  /*4bc0*/  FFMA.FTZ R185, R108, c[0x0][0x2d0], -R201.reuse ;  /* 0x0000b4006cb97a23 */ /* 0x100fe400000108c9 */
[----:B------:R-:W-:Y:S01]  /*4bd0*/  HMMA.16816.F32.BF16 R64, R96, R62, RZ ;  /* 0x0000003e6040723c */ /* 0x000fe200000418ff */
[--C-:B------:R-:W-:Y:S01]  /*4be0*/  FFMA.FTZ R188, R94, c[0x0][0x2d0], -R201.reuse ;  /* 0x0000b4005ebc7a23 */ /* 0x100fe200000108c9 */
[----:B------:R-:W-:Y:S01]  /*4bf0*/  MUFU.EX2 R183, R183 ;  /* 0x000000b700b77308 */ /* 0x000fe20000000800 */
[----:B------:R-:W-:-:S02]  /*4c00*/  FFMA.FTZ R191, R92, c[0x0][0x2d0], -R201 ;  /* 0x0000b4005cbf7a23 */ /* 0x000fc400000108c9 */
[--C-:B------:R-:W-:Y:S02]  /*4c10*/  FFMA.FTZ R190, R90, c[0x0][0x2d0], -R201.reuse ;  /* 0x0000b4005abe7a23 */ /* 0x100fe400000108c9 */
[----:B------:R-:W-:Y:S01]  /*4c20*/  FFMA.FTZ R193, R73, c[0x0][0x2d0], -R200 ;  /* 0x0000b40049c17a23 */ /* 0x000fe200000108c8 */
[C---:B------:R-:W-:Y:S01]  /*4c30*/  HMMA.16816.F32.BF16 R80, R96.reuse, R78, RZ ;  /* 0x0000004e6050723c */ /* 0x040fe200000418ff */
[--C-:B------:R-:W-:Y:S01]  /*4c40*/  FFMA.FTZ R199, R88, c[0x0][0x2d0], -R201.reuse ;  /* 0x0000b40058c77a23 */ /* 0x100fe200000108c9 */
[----:B------:R-:W2:Y:S01]  /*4c50*/  MUFU.EX2 R184, R184 ;  /* 0x000000b800b87308 */ /* 0x000ea20000000800 */
[----:B-1----:R-:W-:Y:S01]  /*4c60*/  F2FP.BF16.PACK_AB R92, R182, R181 ;  /* 0x000000b5b65c723e */ /* 0x002fe200000010ff */
[--C-:B------:R-:W-:Y:S02]  /*4c70*/  FFMA.FTZ R196, R72, c[0x0][0x2d0], -R201.reuse ;  /* 0x0000b40048c47a23 */ /* 0x100fe400000108c9 */
[--C-:B------:R-:W-:Y:S02]  /*4c80*/  FFMA.FTZ R197, R74, c[0x0][0x2d0], -R201.reuse ;  /* 0x0000b4004ac57a23 */ /* 0x100fe400000108c9 */
[----:B------:R-:W-:Y:S01]  /*4c90*/  HMMA.16816.F32.BF16 R96, R96, R6, RZ ;  /* 0x000000066060723c */ /* 0x000fe200000418ff */
[----:B------:R-:W-:Y:S01]  /*4ca0*/  FFMA.FTZ R198, R75, c[0x0][0x2d0], -R201 ;  /* 0x0000b4004bc67a23 */ /* 0x000fe200000108c9 */
[----:B------:R-:W-:Y:S01]  /*4cb0*/  MUFU.EX2 R185, R185 ;  /* 0x000000b900b97308 */ /* 0x000fe20000000800 */
[----:B------:R-:W-:-:S02]  /*4cc0*/  FADD.FTZ R182, R181, R182 ;  /* 0x000000b6b5b67221 */ /* 0x000fc40000010000 */
[----:B------:R-:W-:Y:S02]  /*4cd0*/  FFMA.FTZ R233, R176, c[0x0][0x2d0], -R200 ;  /* 0x0000b400b0e97a23 */ /* 0x000fe400000108c8 */
[----:B------:R-:W-:Y:S01]  /*4ce0*/  FFMA.FTZ R231, R189, c[0x0][0x2d0], -R201 ;  /* 0x0000b400bde77a23 */ /* 0x000fe200000108c9 */
[C---:B------:R-:W-:Y:S01]  /*4cf0*/  HMMA.16816.F32.BF16 R144, R8.reuse, R156, R144 ;  /* 0x0000009c0890723c */ /* 0x040fe20000041890 */
[----:B------:R-:W-:Y:S01]  /*4d00*/  FADD.FTZ R168, R168, R155 ;  /* 0x0000009ba8a87221 */ /* 0x000fe20000010000 */
[----:B------:R-:W1:Y:S01]  /*4d10*/  MUFU.EX2 R188, R188 ;  /* 0x000000bc00bc7308 */ /* 0x000e620000000800 */
[C---:B--2---:R-:W-:Y:S01]  /*4d20*/  F2FP.BF16.PACK_AB R94, R184.reuse, R183 ;  /* 0x000000b7b85e723e */ /* 0x044fe200000010ff */
[----:B------:R-:W-:Y:S02]  /*4d30*/  FADD.FTZ R183, R183, R182 ;  /* 0x000000b6b7b77221 */ /* 0x000fe40000010000 */
[----:B------:R-:W-:Y:S02]  /*4d40*/  FADD.FTZ R173, R173, R168 ;  /* 0x000000a8adad7221 */ /* 0x000fe40000010000 */
[----:B------:R-:W-:Y:S01]  /*4d50*/  HMMA.16816.F32.BF16 R104, R8, R48, R104 ;  /* 0x000000300868723c */ /* 0x000fe20000041868 */
[----:B------:R-:W-:Y:S01]  /*4d60*/  FADD.FTZ R183, R184, R183 ;  /* 0x000000b7b8b77221 */ /* 0x000fe20000010000 */
[----:B------:R-:W-:Y:S01]  /*4d70*/  MUFU.EX2 R191, R191 ;  /* 0x000000bf00bf7308 */ /* 0x000fe20000000800 */
[----:B------:R-:W-:-:S04]  /*4d80*/  FADD.FTZ R170, R170, R173 ;  /* 0x000000adaaaa7221 */ /* 0x000fc80000010000 */
[----:B------:R-:W-:Y:S01]  /*4d90*/  FADD.FTZ R237, R237, R170 ;  /* 0x000000aaeded7221 */ /* 0x000fe20000010000 */
[----:B------:R-:W-:Y:S02]  /*4da0*/  HMMA.16816.F32.BF16 R120, R8, R44, R120 ;  /* 0x0000002c0878723c */ /* 0x000fe40000041878 */
[----:B------:R-:W2:Y:S01]  /*4db0*/  MUFU.EX2 R190, R190 ;  /* 0x000000be00be7308 */ /* 0x000ea20000000800 */
[----:B-1----:R-:W-:Y:S01]  /*4dc0*/  F2FP.BF16.PACK_AB R93, R188, R185 ;  /* 0x000000b9bc5d723e */ /* 0x002fe200000010ff */
[----:B------:R-:W-:-:S04]  /*4dd0*/  FADD.FTZ R188, R185, R188 ;  /* 0x000000bcb9bc7221 */ /* 0x000fc80000010000 */
[C---:B------:R-:W-:Y:S02]  /*4de0*/  HMMA.16816.F32.BF16 R52, R8.reuse, R40, R52 ;  /* 0x000000280834723c */ /* 0x040fe40000041834 */
[----:B------:R-:W-:Y:S06]  /*4df0*/  MUFU.EX2 R172, R172 ;  /* 0x000000ac00ac7308 */ /* 0x000fec0000000800 */
[----:B------:R-:W-:Y:S02]  /*4e00*/  HMMA.16816.F32.BF16 R68, R8, R36, R68 ;  /* 0x000000240844723c */ /* 0x000fe40000041844 */
[----:B------:R-:W1:Y:S01]  /*4e10*/  MUFU.EX2 R175, R175 ;  /* 0x000000af00af7308 */ /* 0x000e620000000800 */
[----:B--2---:R-:W-:Y:S01]  /*4e20*/  F2FP.BF16.PACK_AB R95, R190, R191 ;  /* 0x000000bfbe5f723e */ /* 0x004fe200000010ff */
[----:B------:R-:W-:-:S04]  /*4e30*/  FADD.FTZ R191, R191, R188 ;  /* 0x000000bcbfbf7221 */ /* 0x000fc80000010000 */
[C---:B------:R-:W-:Y:S01]  /*4e40*/  HMMA.16816.F32.BF16 R84, R8.reuse, R32, R84 ;  /* 0x000000200854723c */ /* 0x040fe20000041854 */
[----:B------:R-:W-:Y:S01]  /*4e50*/  FADD.FTZ R190, R190, R191 ;  /* 0x000000bfbebe7221 */ /* 0x000fe20000010000 */
[----:B------:R-:W-:Y:S06]  /*4e60*/  MUFU.EX2 R174, R174 ;  /* 0x000000ae00ae7308 */ /* 0x000fec0000000800 */
[----:B------:R-:W-:Y:S02]  /*4e70*/  HMMA.16816.F32.BF16 R100, R8, R158, R100 ;  /* 0x0000009e0864723c */ /* 0x000fe40000041864 */
[----:B------:R-:W2:Y:S01]  /*4e80*/  MUFU.EX2 R235, R235 ;  /* 0x000000eb00eb7308 */ /* 0x000ea20000000800 */
[----:B-1----:R-:W-:Y:S01]  /*4e90*/  F2FP.BF16.PACK_AB R57, R175, R172 ;  /* 0x000000acaf39723e */ /* 0x002fe200000010ff */
[----:B------:R-:W-:-:S04]  /*4ea0*/  FADD.FTZ R172, R172, R153 ;  /* 0x00000099acac7221 */ /* 0x000fc80000010000 */
[C---:B------:R-:W-:Y:S01]  /*4eb0*/  HMMA.16816.F32.BF16 R116, R8.reuse, R50, R116 ;  /* 0x000000320874723c */ /* 0x040fe20000041874 */
[----:B------:R-:W-:Y:S01]  /*4ec0*/  FADD.FTZ R175, R175, R172 ;  /* 0x000000acafaf7221 */ /* 0x000fe20000010000 */
[----:B------:R-:W-:Y:S06]  /*4ed0*/  MUFU.EX2 R192, R192 ;  /* 0x000000c000c07308 */ /* 0x000fec0000000800 */
[----:B------:R-:W-:Y:S01]  /*4ee0*/  HMMA.16816.F32.BF16 R128, R8, R46, R128 ;  /* 0x0000002e0880723c */ /* 0x000fe20000041880 */
[----:B--2---:R-:W-:Y:S01]  /*4ef0*/  F2FP.BF16.PACK_AB R59, R235, R174 ;  /* 0x000000aeeb3b723e */ /* 0x004fe200000010ff */
[----:B------:R-:W1:Y:S01]  /*4f00*/  MUFU.EX2 R195, R195 ;  /* 0x000000c300c37308 */ /* 0x000e620000000800 */
[----:B------:R-:W-:-:S05]  /*4f10*/  FADD.FTZ R174, R174, R175 ;  /* 0x000000afaeae7221 */ /* 0x000fca0000010000 */
[C---:B------:R-:W-:Y:S01]  /*4f20*/  HMMA.16816.F32.BF16 R64, R8.reuse, R42, R64 ;  /* 0x0000002a0840723c */ /* 0x040fe20000041840 */
[----:B------:R-:W-:Y:S01]  /*4f30*/  FADD.FTZ R235, R235, R174 ;  /* 0x000000aeebeb7221 */ /* 0x000fe20000010000 */
[----:B------:R-:W-:Y:S06]  /*4f40*/  MUFU.EX2 R194, R194 ;  /* 0x000000c200c27308 */ /* 0x000fec0000000800 */
[C---:B------:R-:W-:Y:S02]  /*4f50*/  HMMA.16816.F32.BF16 R80, R8.reuse, R38, R80 ;  /* 0x000000260850723c */ /* 0x040fe40000041850 */
[----:B------:R-:W-:Y:S06]  /*4f60*/  MUFU.EX2 R193, R193 ;  /* 0x000000c100c17308 */ /* 0x000fec0000000800 */
[----:B------:R-:W-:Y:S01]  /*4f70*/  HMMA.16816.F32.BF16 R96, R8, R34, R96 ;  /* 0x000000220860723c */ /* 0x000fe20000041860 */
[----:B------:R-:W2:Y:S01]  /*4f80*/  LDSM.16.MT88.4 R8, [R212+0x2100] ;  /* 0x00210000d408783b */ /* 0x000ea20000004200 */
[----:B------:R-:W-:Y:S06]  /*4f90*/  MUFU.EX2 R199, R199 ;  /* 0x000000c700c77308 */ /* 0x000fec0000000800 */
[C---:B------:R-:W-:Y:S02]  /*4fa0*/  HMMA.16816.F32.BF16 R108, R92.reuse, R112, RZ ;  /* 0x000000705c6c723c */ /* 0x040fe400000418ff */
[----:B------:R-:W3:Y:S06]  /*4fb0*/  MUFU.EX2 R196, R196 ;  /* 0x000000c400c47308 */ /* 0x000eec0000000800 */
[C---:B------:R-:W-:Y:S02]  /*4fc0*/  HMMA.16816.F32.BF16 R124, R92.reuse, R132, RZ ;  /* 0x000000845c7c723c */ /* 0x040fe400000418ff */
[----:B------:R-:W-:Y:S06]  /*4fd0*/  MUFU.EX2 R197, R197 ;  /* 0x000000c500c57308 */ /* 0x000fec0000000800 */
[----:B------:R-:W-:Y:S02]  /*4fe0*/  HMMA.16816.F32.BF16 R88, R92, R4, RZ ;  /* 0x000000045c58723c */ /* 0x000fe400000418ff */
[----:B------:R-:W4:Y:S05]  /*4ff0*/  MUFU.EX2 R198, R198 ;  /* 0x000000c600c67308 */ /* 0x000f2a0000000800 */
[----:B-1----:R-:W-:Y:S01]  /*5000*/  F2FP.BF16.PACK_AB R4, R195, R192 ;  /* 0x000000c0c304723e */ /* 0x002fe200000010ff */
[----:B------:R-:W-:Y:S01]  /*5010*/  HMMA.16816.F32.BF16 R144, R56, R28, R144 ;  /* 0x0000001c3890723c */ /* 0x000fe20000041890 */
[----:B---3--:R-:W-:Y:S01]  /*5020*/  F2FP.BF16.PACK_AB R5, R196, R199 ;  /* 0x000000c7c405723e */ /* 0x008fe200000010ff */
[----:B------:R-:W-:Y:S01]  /*5030*/  FADD.FTZ R192, R192, R183 ;  /* 0x000000b7c0c07221 */ /* 0x000fe20000010000 */
[----:B------:R-:W-:Y:S01]  /*5040*/  MUFU.EX2 R233, R233 ;  /* 0x000000e900e97308 */ /* 0x000fe20000000800 */
[----:B------:R-:W-:-:S02]  /*5050*/  FADD.FTZ R199, R199, R190 ;  /* 0x000000bec7c77221 */ /* 0x000fc40000010000 */
[----:B------:R-:W-:Y:S02]  /*5060*/  FADD.FTZ R195, R195, R192 ;  /* 0x000000c0c3c37221 */ /* 0x000fe40000010000 */
[C---:B------:R-:W-:Y:S01]  /*5070*/  HMMA.16816.F32.BF16 R104, R56.reuse, R24, R104 ;  /* 0x000000183868723c */ /* 0x040fe20000041868 */
[----:B------:R-:W-:Y:S02]  /*5080*/  FADD.FTZ R196, R196, R199 ;  /* 0x000000c7c4c47221 */ /* 0x000fe40000010000 */
[----:B------:R-:W-:Y:S05]  /*5090*/  MUFU.EX2 R231, R231 ;  /* 0x000000e700e77308 */ /* 0x000fea0000000800 */
[C---:B------:R-:W-:Y:S08]  /*50a0*/  HMMA.16816.F32.BF16 R120, R56.reuse, R20, R120 ;  /* 0x000000143878723c */ /* 0x040ff00000041878 */
[C---:B------:R-:W-:Y:S08]  /*50b0*/  HMMA.16816.F32.BF16 R52, R56.reuse, R16, R52 ;  /* 0x000000103834723c */ /* 0x040ff00000041834 */
[C---:B------:R-:W-:Y:S08]  /*50c0*/  HMMA.16816.F32.BF16 R68, R56.reuse, R12, R68 ;  /* 0x0000000c3844723c */ /* 0x040ff00000041844 */
[C---:B--2---:R-:W-:Y:S08]  /*50d0*/  HMMA.16816.F32.BF16 R84, R56.reuse, R8, R84 ;  /* 0x000000083854723c */ /* 0x044ff00000041854 */
[C---:B------:R-:W-:Y:S08]  /*50e0*/  HMMA.16816.F32.BF16 R100, R56.reuse, R30, R100 ;  /* 0x0000001e3864723c */ /* 0x040ff00000041864 */
[C---:B------:R-:W-:Y:S08]  /*50f0*/  HMMA.16816.F32.BF16 R116, R56.reuse, R26, R116 ;  /* 0x0000001a3874723c */ /* 0x040ff00000041874 */
[C---:B------:R-:W-:Y:S08]  /*5100*/  HMMA.16816.F32.BF16 R128, R56.reuse, R22, R128 ;  /* 0x000000163880723c */ /* 0x040ff00000041880 */
[C---:B------:R-:W-:Y:S08]  /*5110*/  HMMA.16816.F32.BF16 R64, R56.reuse, R18, R64 ;  /* 0x000000123840723c */ /* 0x040ff00000041840 */
[C---:B------:R-:W-:Y:S08]  /*5120*/  HMMA.16816.F32.BF16 R80, R56.reuse, R14, R80 ;  /* 0x0000000e3850723c */ /* 0x040ff00000041850 */
[----:B------:R-:W-:Y:S08]  /*5130*/  HMMA.16816.F32.BF16 R96, R56, R10, R96 ;  /* 0x0000000a3860723c */ /* 0x000ff00000041860 */
[C---:B------:R-:W-:Y:S08]  /*5140*/  HMMA.16816.F32.BF16 R56, R92.reuse, R60, RZ ;  /* 0x0000003c5c38723c */ /* 0x040ff000000418ff */
[C---:B------:R-:W-:Y:S08]  /*5150*/  HMMA.16816.F32.BF16 R72, R92.reuse, R76, RZ ;  /* 0x0000004c5c48723c */ /* 0x040ff000000418ff */
[C---:B------:R-:W-:Y:S08]  /*5160*/  HMMA.16816.F32.BF16 R140, R92.reuse, R136, RZ ;  /* 0x000000885c8c723c */ /* 0x040ff000000418ff */
[C---:B------:R-:W-:Y:S08]  /*5170*/  HMMA.16816.F32.BF16 R136, R92.reuse, R138, RZ ;  /* 0x0000008a5c88723c */ /* 0x040ff000000418ff */
[C---:B------:R-:W-:Y:S08]  /*5180*/  HMMA.16816.F32.BF16 R112, R92.reuse, R114, RZ ;  /* 0x000000725c70723c */ /* 0x040ff000000418ff */
[C---:B------:R-:W-:Y:S08]  /*5190*/  HMMA.16816.F32.BF16 R132, R92.reuse, R134, RZ ;  /* 0x000000865c84723c */ /* 0x040ff000000418ff */
[C---:B------:R-:W-:Y:S08]  /*51a0*/  HMMA.16816.F32.BF16 R60, R92.reuse, R62, RZ ;  /* 0x0000003e5c3c723c */ /* 0x040ff000000418ff */
[C---:B------:R-:W-:Y:S08]  /*51b0*/  HMMA.16816.F32.BF16 R76, R92.reuse, R78, RZ ;  /* 0x0000004e5c4c723c */ /* 0x040ff000000418ff */
[----:B------:R-:W-:Y:S07]  /*51c0*/  HMMA.16816.F32.BF16 R92, R92, R6, RZ ;  /* 0x000000065c5c723c */ /* 0x000fee00000418ff */
[----:B------:R-:W-:Y:S01]  /*51d0*/  F2FP.BF16.PACK_AB R6, R193, R194 ;  /* 0x000000c2c106723e */ /* 0x000fe200000010ff */
[----:B------:R-:W-:Y:S01]  /*51e0*/  FADD.FTZ R194, R194, R195 ;  /* 0x000000c3c2c27221 */ /* 0x000fe20000010000 */
[----:B----4-:R-:W-:Y:S01]  /*51f0*/  F2FP.BF16.PACK_AB R7, R198, R197 ;  /* 0x000000c5c607723e */ /* 0x010fe200000010ff */
[----:B------:R-:W-:-:S02]  /*5200*/  FADD.FTZ R197, R197, R196 ;  /* 0x000000c4c5c57221 */ /* 0x000fc40000010000 */
[----:B------:R-:W-:Y:S02]  /*5210*/  FADD.FTZ R193, R193, R194 ;  /* 0x000000c2c1c17221 */ /* 0x000fe40000010000 */
[----:B------:R-:W-:Y:S02]  /*5220*/  FADD.FTZ R197, R198, R197 ;  /* 0x000000c5c6c57221 */ /* 0x000fe40000010000 */
[C---:B------:R-:W-:Y:S07]  /*5230*/  HMMA.16816.F32.BF16 R108, R4.reuse, R48, R108 ;  /* 0x00000030046c723c */ /* 0x040fee000004186c */
[--C-:B------:R-:W-:Y:S01]  /*5240*/  FFMA.FTZ R48, R180, c[0x0][0x2d0], -R200.reuse ;  /* 0x0000b400b4307a23 */ /* 0x100fe200000108c8 */
[C---:B------:R-:W-:Y:S05]  /*5250*/  HMMA.16816.F32.BF16 R124, R4.reuse, R44, R124 ;  /* 0x0000002c047c723c */ /* 0x040fea000004187c */
[----:B------:R-:W-:Y:S02]  /*5260*/  MUFU.EX2 R48, R48 ;  /* 0x0000003000307308 */ /* 0x000fe40000000800 */
[----:B------:R-:W-:Y:S01]  /*5270*/  FFMA.FTZ R45, R179, c[0x0][0x2d0], -R200 ;  /* 0x0000b400b32d7a23 */ /* 0x000fe200000108c8 */
[C---:B------:R-:W-:Y:S05]  /*5280*/  HMMA.16816.F32.BF16 R88, R4.reuse, R32, R88 ;  /* 0x000000200458723c */ /* 0x040fea0000041858 */
[----:B------:R-:W1:Y:S02]  /*5290*/  MUFU.EX2 R45, R45 ;  /* 0x0000002d002d7308 */ /* 0x000e640000000800 */
[--C-:B------:R-:W-:Y:S01]  /*52a0*/  FFMA.FTZ R32, R178, c[0x0][0x2d0], -R201.reuse ;  /* 0x0000b400b2207a23 */ /* 0x100fe200000108c9 */
[----:B------:R-:W-:Y:S01]  /*52b0*/  HMMA.16816.F32.BF16 R56, R4, R40, R56 ;  /* 0x000000280438723c */ /* 0x000fe20000041838 */
[----:B------:R-:W-:-:S04]  /*52c0*/  FFMA.FTZ R33, R186, c[0x0][0x2d0], -R201 ;  /* 0x0000b400ba217a23 */ /* 0x000fc800000108c9 */
[----:B------:R-:W-:Y:S02]  /*52d0*/  MUFU.EX2 R32, R32 ;  /* 0x0000002000207308 */ /* 0x000fe40000000800 */
[----:B------:R-:W-:Y:S01]  /*52e0*/  FFMA.FTZ R40, R177, c[0x0][0x2d0], -R200 ;  /* 0x0000b400b1287a23 */ /* 0x000fe200000108c8 */
[C---:B------:R-:W-:Y:S05]  /*52f0*/  HMMA.16816.F32.BF16 R72, R4.reuse, R36, R72 ;  /* 0x000000240448723c */ /* 0x040fea0000041848 */
[----:B------:R-:W2:Y:S02]  /*5300*/  MUFU.EX2 R33, R33 ;  /* 0x0000002100217308 */ /* 0x000ea40000000800 */
[----:B------:R-:W-:Y:S01]  /*5310*/  FFMA.FTZ R36, R187, c[0x0][0x2d0], -R201 ;  /* 0x0000b400bb247a23 */ /* 0x000fe200000108c9 */
[C---:B------:R-:W-:Y:S05]  /*5320*/  HMMA.16816.F32.BF16 R140, R4.reuse, R156, R140 ;  /* 0x0000009c048c723c */ /* 0x040fea000004188c */
[----:B------:R-:W3:Y:S03]  /*5330*/  MUFU.EX2 R40, R40 ;  /* 0x0000002800287308 */ /* 0x000ee60000000800 */
[C---:B------:R-:W-:Y:S05]  /*5340*/  HMMA.16816.F32.BF16 R136, R4.reuse, R158, R136 ;  /* 0x0000009e0488723c */ /* 0x040fea0000041888 */
[----:B------:R-:W4:Y:S03]  /*5350*/  MUFU.EX2 R36, R36 ;  /* 0x0000002400247308 */ /* 0x000f260000000800 */
[C---:B------:R-:W-:Y:S08]  /*5360*/  HMMA.16816.F32.BF16 R112, R4.reuse, R50, R112 ;  /* 0x000000320470723c */ /* 0x040ff00000041870 */
[C---:B------:R-:W-:Y:S08]  /*5370*/  HMMA.16816.F32.BF16 R132, R4.reuse, R46, R132 ;  /* 0x0000002e0484723c */ /* 0x040ff00000041884 */
[C---:B------:R-:W-:Y:S08]  /*5380*/  HMMA.16816.F32.BF16 R60, R4.reuse, R42, R60 ;  /* 0x0000002a043c723c */ /* 0x040ff0000004183c */
[C---:B------:R-:W-:Y:S08]  /*5390*/  HMMA.16816.F32.BF16 R76, R4.reuse, R38, R76 ;  /* 0x00000026044c723c */ /* 0x040ff0000004184c */
[----:B------:R-:W-:Y:S07]  /*53a0*/  HMMA.16816.F32.BF16 R92, R4, R34, R92 ;  /* 0x00000022045c723c */ /* 0x000fee000004185c */
[----:B-1----:R-:W-:Y:S01]  /*53b0*/  F2FP.BF16.PACK_AB R4, R45, R48 ;  /* 0x000000302d04723e */ /* 0x002fe200000010ff */
[----:B------:R-:W-:Y:S01]  /*53c0*/  FADD.FTZ R48, R48, R193 ;  /* 0x000000c130307221 */ /* 0x000fe20000010000 */
[----:B--2---:R-:W-:Y:S01]  /*53d0*/  F2FP.BF16.PACK_AB R5, R33, R32 ;  /* 0x000000202105723e */ /* 0x004fe200000010ff */
[----:B------:R-:W-:Y:S01]  /*53e0*/  FADD.FTZ R32, R32, R197 ;  /* 0x000000c520207221 */ /* 0x000fe20000010000 */
[----:B---3--:R-:W-:Y:S01]  /*53f0*/  F2FP.BF16.PACK_AB R6, R233, R40 ;  /* 0x00000028e906723e */ /* 0x008fe200000010ff */
[----:B------:R-:W-:Y:S01]  /*5400*/  FADD.FTZ R45, R45, R48 ;  /* 0x000000302d2d7221 */ /* 0x000fe20000010000 */
[----:B----4-:R-:W-:Y:S01]  /*5410*/  F2FP.BF16.PACK_AB R7, R231, R36 ;  /* 0x00000024e707723e */ /* 0x010fe200000010ff */
[----:B------:R-:W-:-:S02]  /*5420*/  FADD.FTZ R33, R33, R32 ;  /* 0x0000002021217221 */ /* 0x000fc40000010000 */
[----:B------:R-:W-:Y:S02]  /*5430*/  FADD.FTZ R40, R40, R45 ;  /* 0x0000002d28287221 */ /* 0x000fe40000010000 */
[----:B------:R-:W-:Y:S02]  /*5440*/  FADD.FTZ R36, R36, R33 ;  /* 0x0000002124247221 */ /* 0x000fe40000010000 */
[----:B------:R-:W-:Y:S01]  /*5450*/  HMMA.16816.F32.BF16 R140, R4, R28, R140 ;  /* 0x0000001c048c723c */ /* 0x000fe2000004188c */
[----:B------:R-:W-:Y:S02]  /*5460*/  FADD.FTZ R233, R233, R40 ;  /* 0x00000028e9e97221 */ /* 0x000fe40000010000 */
[----:B------:R-:W-:-:S05]  /*5470*/  FADD.FTZ R231, R231, R36 ;  /* 0x00000024e7e77221 */ /* 0x000fca0000010000 */
[C---:B------:R-:W-:Y:S08]  /*5480*/  HMMA.16816.F32.BF16 R136, R4.reuse, R30, R136 ;  /* 0x0000001e0488723c */ /* 0x040ff00000041888 */
        /* <DEDUP_REMOVED lines=9> */
[----:B------:R-:W-:Y:S01]  /*5520*/  HMMA.16816.F32.BF16 R92, R4, R10, R92 ;  /* 0x0000000a045c723c */ /* 0x000fe2000004185c */
[----:B------:R-:W-:Y:S07]  /*5530*/  @P0 BRA `(.L_x_403) ;  /* 0x0000015000000947 */ /* 0x000fee0003800000 */
[----:B------:R-:W-:Y:S01]  /*5540*/  ISETP.LT.AND P0, PT, RZ, UR4, PT ;  /* 0x00000004ff007c0c */ /* 0x000fe2000bf01270 */
[----:B------:R-:W-:-:S02]  /*5550*/  UIADD3 UR14, UR4, -0x1, URZ ;  /* 0xffffffff040e7890 */ /* 0x000fc4000fffe03f */
[----:B------:R-:W-:-:S10]  /*5560*/  ULDC UR12, c[0x0][0x32c] ;  /* 0x0000cb00000c7ab9 */ /* 0x000fd40000000800 */
[----:B------:R-:W-:Y:S05]  /*5570*/  @P0 BRA `(.L_x_404) ;  /* 0x0000008000000947 */ /* 0x000fea0003800000 */
[----:B------:R-:W-:Y:S02]  /*5580*/  UISETP.NE.AND UP0, UPT, UR12, 0x1, UPT ;  /* 0x000000010c00788c */ /* 0x000fe4000bf05270 */
[----:B------:R-:W-:-:S03]  /*5590*/  UIADD3 UR14, -UR4, URZ, URZ ;  /* 0x0000003f040e7290 */ /* 0x000fc6000fffe13f */
[----:B------:R-:W-:Y:S02]  /*55a0*/  ULDC.64 UR4, c[0x0][0x330] ;  /* 0x0000cc0000047ab9 */ /* 0x000fe40000000a00 */
[----:B------:R-:W-:-:S07]  /*55b0*/  UIMAD.WIDE.U32 UR16, UR14, UR4, URZ ;  /* 0x000000040e1072a5 */ /* 0x000fce000f8e003f */
[----:B------:R-:W-:Y:S02]  /*55c0*/  @UP0 UMOV UR15, UR17 ;  /* 0x00000011000f0c82 */ /* 0x000fe40008000000 */
[----:B------:R-:W-:-:S04]  /*55d0*/  @UP0 USHF.R.U32.HI UR14, URZ, UR5, UR15 ;  /* 0x000000053f0e0299 */ /* 0x000fc8000801160f */
[----:B------:R-:W-:Y:S01]  /*55e0*/  ULOP3.LUT UR14, URZ, UR14, URZ, 0x33, !UPT ;  /* 0x0000000e3f0e7292 */ /* 0x000fe2000f8e333f */
[----:B------:R-:W-:Y:S05]  /*55f0*/  BRA `(.L_x_405) ;  /* 0x0000005000007947 */ /* 0x000fea0003800000 */
.L_x_404:
[----:B------:R-:W-:Y:S02]  /*5600*/  UISETP.NE.AND UP0, UPT, UR12, 0x1, UPT ;  /* 0x000000010c00788c */ /* 0x000fe4000bf05270 */
[----:B------:R-:W-:Y:S02]  /*5610*/  ULDC.64 UR4, c[0x0][0x330] ;  /* 0x0000cc0000047ab9 */ /* 0x000fe40000000a00 */
[----:B------:R-:W-:-:S07]  /*5620*/  UIMAD.WIDE.U32 UR16, UR14, UR4, URZ ;  /* 0x000000040e1072a5 */ /* 0x000fce000f8e003f */
[----:B------:R-:W-:Y:S02]  /*5630*/  @UP0 UMOV UR15, UR17 ;  /* 0x00000011000f0c82 */ /* 0x000fe40008000000 */
[----:B------:R-:W-:Y:S02]  /*5640*/  @UP0 USHF.R.U32.HI UR14, URZ, UR5, UR15 ;  /* 0x000000053f0e0299 */ /* 0x000fe4000801160f */
.L_x_405:
[----:B------:R-:W-:Y:S02]  /*5650*/  ULDC UR4, c[0x0][0x32c] ;  /* 0x0000cb0000047ab9 */ /* 0x000fe40000000800 */
[----:B------:R-:W-:-:S04]  /*5660*/  UIMAD UR4, UR14, UR12, UR4 ;  /* 0x0000000c0e0472a4 */ /* 0x000fc8000f8e0204 */
[----:B------:R-:W-:-:S04]  /*5670*/  UISETP.LT.AND UP0, UPT, UR13, UR4, UPT ;  /* 0x000000040d00728c */ /* 0x000fc8000bf01270 */
[----:B------:R-:W-:-:S03]  /*5680*/  USEL UR13, UR13, UR4, UP0 ;  /* 0x000000040d0d7287 */ /* 0x000fc60008000000 */
.L_x_403:
[----:B------:R-:W1:Y:S01]  /*5690*/  R2UR UR12, R219 ;  /* 0x00000000db0c73c2 */ /* 0x000e6200000e0000 */
[----:B------:R-:W-:-:S04]  /*56a0*/  UIMAD.WIDE UR4, UR13, 0x2aaaaaab, URZ ;  /* 0x2aaaaaab0d0478a5 */ /* 0x000fc8000f8e023f */
[----:B------:R-:W-:-:S04]  /*56b0*/  USHF.R.U32.HI UR4, URZ, 0x1f, UR5 ;  /* 0x0000001f3f047899 */ /* 0x000fc80008011605 */
[----:B------:R-:W-:-:S04]  /*56c0*/  ULEA.HI.SX32 UR4, UR5, UR4, 0x1d ;  /* 0x0000000405047291 */ /* 0x000fc8000f8fea3f */
[----:B-1----:R-:W-:-:S04]  /*56d0*/  UISETP.LT.AND UP0, UPT, UR12, UR4, UPT ;  /* 0x000000040c00728c */ /* 0x002fc8000bf01270 */
[----:B------:R-:W-:-:S06]  /*56e0*/  USEL UR4, UR12, UR4, !UP0 ;  /* 0x000000040c047287 */ /* 0x000fcc000c000000 */
[----:B------:R-:W-:-:S13]  /*56f0*/  ISETP.GE.AND P0, PT, R230, UR4, PT ;  /* 0x00000004e6007c0c */ /* 0x000fda000bf06270 */
[----:B------:R-:W-:Y:S05]  /*5700*/  @!P0 BRA `(.L_x_406) ;  /* 0x00003e3000008947 */ /* 0x000fea0003800000 */
[----:B------:R-:W-:Y:S01]  /*5710*/  IADD3 R239, P0, R220, 0x20, RZ ;  /* 0x00000020dcef7810 */ /* 0x000fe20007f1e0ff */
[----:B------:R-:W-:Y:S01]  /*5720*/  IMAD.MOV.U32 R148, RZ, RZ, R149 ;  /* 0x000000ffff947224 */ /* 0x000fe200078e0095 */
[----:B------:R-:W-:Y:S01]  /*5730*/  IADD3 R203, P1, R224, 0x20, RZ ;  /* 0x00000020e0cb7810 */ /* 0x000fe20007f3e0ff */
[----:B------:R-:W-:Y:S01]  /*5740*/  IMAD.MOV.U32 R150, RZ, RZ, R151 ;  /* 0x000000ffff967224 */ /* 0x000fe200078e0097 */
[-C--:B------:R-:W-:Y:S01]  /*5750*/  IADD3.X R238, RZ, R227.reuse, RZ, P0, !PT ;  /* 0x000000e3ffee7210 */ /* 0x080fe200007fe4ff */
[----:B------:R-:W-:Y:S01]  /*5760*/  IMAD.MOV.U32 R0, RZ, RZ, R152 ;  /* 0x000000ffff007224 */ /* 0x000fe200078e0098 */
[----:B------:R-:W-:Y:S01]  /*5770*/  IADD3 R236, P2, R220, 0x40, RZ ;  /* 0x00000040dcec7810 */ /* 0x000fe20007f5e0ff */
[----:B------:R-:W-:Y:S01]  /*5780*/  IMAD.MOV.U32 R2, RZ, RZ, R3 ;  /* 0x000000ffff027224 */ /* 0x000fe200078e0003 */
[----:B------:R-:W-:Y:S01]  /*5790*/  IADD3 R201, P0, R224, 0x40, RZ ;  /* 0x00000040e0c97810 */ /* 0x000fe20007f1e0ff */
[----:B------:R-:W-:Y:S01]  /*57a0*/  IMAD.X R202, RZ, RZ, R229, P1 ;  /* 0x000000ffffca7224 */ /* 0x000fe200008e06e5 */
[----:B------:R-:W-:-:S02]  /*57b0*/  IADD3.X R234, RZ, R227, RZ, P2, !PT ;  /* 0x000000e3ffea7210 */ /* 0x000fc400017fe4ff */
[----:B------:R-:W-:Y:S02]  /*57c0*/  IADD3.X R200, RZ, R229, RZ, P0, !PT ;  /* 0x000000e5ffc87210 */ /* 0x000fe400007fe4ff */
.L_x_425:
[----:B------:R-:W-:Y:S04]  /*57d0*/  DEPBAR.LE SB0, 0x0 ;  /* 0x000080000000791a */ /* 0x000fe80000000000 */
[----:B------:R-:W-:Y:S01]  /*57e0*/  BAR.SYNC.DEFER_BLOCKING 0x0 ;  /* 0x0000000000007b1d */ /* 0x000fe20000010000 */
[----:B------:R-:W-:Y:S05]  /*57f0*/  ISETP.GT.AND P0, PT, R219, R230, PT ;  /* 0x000000e6db00720c */ /* 0x000fea0003f04270 */
[----:B------:R1:W2:Y:S04]  /*5800*/  LDSM.16.M88.4 R152, [R217+0x4900] ;  /* 0x00490000d998783b */ /* 0x0002a80000000200 */
[----:B------:R1:W3:Y:S04]  /*5810*/  LDSM.16.M88.4 R160, [R217+0x5900] ;  /* 0x00590000d9a0783b */ /* 0x0002e80000000200 */
[----:B------:R1:W4:Y:S04]  /*5820*/  LDSM.16.M88.4 R156, [R216+0x2500] ;  /* 0x00250000d89c783b */ /* 0x0003280000000200 */
[----:B------:R1:W1:Y:S04]  /*5830*/  LDSM.16.M88.4 R164, [R216+0x2900] ;  /* 0x00290000d8a4783b */ /* 0x0002680000000200 */
[----:B------:R1:W1:Y:S04]  /*5840*/  LDSM.16.M88.4 R168, [R216+0x2d00] ;  /* 0x002d0000d8a8783b */ /* 0x0002680000000200 */
[----:B------:R1:W1:Y:S04]  /*5850*/  LDSM.16.M88.4 R172, [R213+0x4900] ;  /* 0x00490000d5ac783b */ /* 0x0002680000000200 */
[----:B------:R1:W1:Y:S04]  /*5860*/  LDSM.16.M88.4 R180, [R213+0x5900] ;  /* 0x00590000d5b4783b */ /* 0x0002680000000200 */
[----:B------:R1:W1:Y:S04]  /*5870*/  LDSM.16.M88.4 R176, [R215] ;  /* 0x00000000d7b0783b */ /* 0x0002680000000200 */
[----:B------:R1:W1:Y:S04]  /*5880*/  LDSM.16.M88.4 R184, [R211] ;  /* 0x00000000d3b8783b */ /* 0x0002680000000200 */
[----:B------:R1:W1:Y:S01]  /*5890*/  LDSM.16.M88.4 R188, [R210] ;  /* 0x00000000d2bc783b */ /* 0x0002620000000200 */
[----:B------:R-:W-:-:S05]  /*58a0*/  @P0 BRA `(.L_x_407) ;  /* 0x000002d000000947 */ /* 0x000fca0003800000 */
[----:B------:R-:W-:Y:S01]  /*58b0*/  SHF.R.S32.HI R3, RZ, 0x1f, R230 ;  /* 0x0000001fff037819 */ /* 0x000fe200000114e6 */
[C---:B------:R-:W-:Y:S04]  /*58c0*/  IMAD.WIDE.U32 R6, R230.reuse, c[0x0][0x208], RZ ;  /* 0x00008200e6067a25 */ /* 0x040fe800078e00ff */
[----:B------:R-:W-:Y:S02]  /*58d0*/  IMAD R3, R3, c[0x0][0x208], RZ ;  /* 0x0000820003037a24 */ /* 0x000fe400078e02ff */
[----:B------:R-:W-:Y:S02]  /*58e0*/  @!P3 IMAD.MOV.U32 R9, RZ, RZ, c[0x0][0x208] ;  /* 0x00008200ff09b624 */ /* 0x000fe400078e00ff */
[----:B------:R-:W-:Y:S02]  /*58f0*/  IMAD R3, R230, c[0x0][0x20c], R3 ;  /* 0x00008300e6037a24 */ /* 0x000fe400078e0203 */
[----:B------:R-:W-:Y:S02]  /*5900*/  @!P3 IMAD.MOV.U32 R4, RZ, RZ, c[0x0][0x20c] ;  /* 0x00008300ff04b624 */ /* 0x000fe400078e00ff */
[----:B------:R-:W-:Y:S02]  /*5910*/  IMAD.IADD R3, R7, 0x1, R3 ;  /* 0x0000000107037824 */ /* 0x000fe400078e0203 */
[----:B------:R-:W-:Y:S04]  /*5920*/  IMAD.WIDE.U32 R6, R6, 0x30, RZ ;  /* 0x0000003006067825 */ /* 0x000fe800078e00ff */
[----:B------:R-:W-:Y:S01]  /*5930*/  IMAD R3, R3, 0x30, RZ ;  /* 0x0000003003037824 */ /* 0x000fe200078e02ff */
[-C--:B------:R-:W-:Y:S02]  /*5940*/  IADD3 R5, P2, R220, R6.reuse, RZ ;  /* 0x00000006dc057210 */ /* 0x080fe40007f5e0ff */
[-C--:B------:R-:W-:Y:S01]  /*5950*/  @!P3 LEA R11, P0, R9, R6.reuse, 0x5 ;  /* 0x00000006090bb211 */ /* 0x080fe200078028ff */
[----:B------:R-:W-:Y:S01]  /*5960*/  IMAD.IADD R3, R7, 0x1, R3 ;  /* 0x0000000107037824 */ /* 0x000fe200078e0203 */
[-C--:B------:R-:W-:Y:S04]  /*5970*/  IADD3 R7, P1, R239, R6.reuse, RZ ;  /* 0x00000006ef077210 */ /* 0x080fe80007f3e0ff */
[----:B------:R-:W-:Y:S01]  /*5980*/  @!P3 LEA.HI.X R9, R9, R3, R4, 0x5, P0 ;  /* 0x000000030909b211 */ /* 0x000fe200000f2c04 */
[----:B------:R-:W-:Y:S01]  /*5990*/  IMAD.X R4, R3, 0x1, R227, P2 ;  /* 0x0000000103047824 */ /* 0x000fe200010e06e3 */
[----:B------:R-:W-:Y:S02]  /*59a0*/  LEA R14, P2, R5, c[0x0][0x1f8], 0x1 ;  /* 0x00007e00050e7a11 */ /* 0x000fe400078408ff */
[----:B------:R-:W-:Y:S01]  /*59b0*/  IADD3 R8, P0, R236, R6, RZ ;  /* 0x00000006ec087210 */ /* 0x000fe20007f1e0ff */
[----:B------:R-:W-:Y:S01]  /*59c0*/  IMAD.X R6, R3, 0x1, R238, P1 ;  /* 0x0000000103067824 */ /* 0x000fe200008e06ee */
[----:B------:R-:W-:Y:S02]  /*59d0*/  LEA.HI.X R15, R5, c[0x0][0x1fc], R4, 0x1, P2 ;  /* 0x00007f00050f7a11 */ /* 0x000fe400010f0c04 */
[----:B------:R-:W-:Y:S01]  /*59e0*/  LEA R12, P1, R7, c[0x0][0x1f8], 0x1 ;  /* 0x00007e00070c7a11 */ /* 0x000fe200078208ff */
[----:B------:R-:W-:Y:S01]  /*59f0*/  IMAD.X R3, R3, 0x1, R234, P0 ;  /* 0x0000000103037824 */ /* 0x000fe200000e06ea */
[C---:B------:R-:W-:Y:S01]  /*5a00*/  LEA R16, P0, R8.reuse, c[0x0][0x1f8], 0x1 ;  /* 0x00007e0008107a11 */ /* 0x040fe200078008ff */
[----:B------:R-:W-:Y:S01]  /*5a10*/  @!PT LDS RZ, [RZ] ;  /* 0x00000000fffff984 */ /* 0x000fe20000000800 */
[----:B------:R-:W-:Y:S01]  /*5a20*/  @!PT LDS RZ, [RZ] ;  /* 0x00000000fffff984 */ /* 0x000fe20000000800 */
[----:B------:R-:W-:Y:S01]  /*5a30*/  @!PT LDS RZ, [RZ] ;  /* 0x00000000fffff984 */ /* 0x000fe20000000800 */
[----:B------:R4:W-:Y:S01]  /*5a40*/  LDGSTS.E.BYPASS.LTC128B.128 [R218+0x100], [R14.64], !P6 ;  /* 0x001000000eda7fae */ /* 0x0009e2000f101d4a */
[----:B------:R-:W-:Y:S02]  /*5a50*/  LEA.HI.X R13, R7, c[0x0][0x1fc], R6, 0x1, P1 ;  /* 0x00007f00070d7a11 */ /* 0x000fe400008f0c06 */
[C---:B------:R-:W-:Y:S02]  /*5a60*/  @!P3 IADD3 R4, P2, R11.reuse, R220, RZ ;  /* 0x000000dc0b04b210 */ /* 0x040fe40007f5e0ff */
[----:B------:R-:W-:Y:S01]  /*5a70*/  LEA.HI.X R17, R8, c[0x0][0x1fc], R3, 0x1, P0 ;  /* 0x00007f0008117a11 */ /* 0x000fe200000f0c03 */
[----:B------:R4:W-:Y:S01]  /*5a80*/  LDGSTS.E.BYPASS.LTC128B.128 [R218+0xd00], [R12.64], !P5 ;  /* 0x00d000000cda7fae */ /* 0x0009e2000e901d4a */
[----:B------:R-:W-:Y:S01]  /*5a90*/  @!P3 IADD3 R3, P1, R11, R239, RZ ;  /* 0x000000ef0b03b210 */ /* 0x000fe20007f3e0ff */
[----:B------:R-:W-:Y:S01]  /*5aa0*/  @!P3 IMAD.X R5, R9, 0x1, R227, P2 ;  /* 0x000000010905b824 */ /* 0x000fe200010e06e3 */
[C---:B------:R-:W-:Y:S02]  /*5ab0*/  @!P3 LEA R20, P2, R4.reuse, c[0x0][0x1f8], 0x1 ;  /* 0x00007e000414ba11 */ /* 0x040fe400078408ff */
[----:B------:R4:W-:Y:S01]  /*5ac0*/  LDGSTS.E.BYPASS.LTC128B.128 [R218+0x1900], [R16.64], !P4 ;  /* 0x0190000010da7fae */ /* 0x0009e2000e101d4a */
[----:B------:R-:W-:Y:S01]  /*5ad0*/  @!P3 IADD3 R11, P0, R11, R236, RZ ;  /* 0x000000ec0b0bb210 */ /* 0x000fe20007f1e0ff */
[----:B------:R-:W-:Y:S01]  /*5ae0*/  @!P3 IMAD.X R6, R9, 0x1, R238, P1 ;  /* 0x000000010906b824 */ /* 0x000fe200008e06ee */
[----:B------:R-:W-:Y:S02]  /*5af0*/  @!P3 LEA.HI.X R21, R4, c[0x0][0x1fc], R5, 0x1, P2 ;  /* 0x00007f000415ba11 */ /* 0x000fe400010f0c05 */
[----:B------:R-:W-:Y:S01]  /*5b00*/  @!P3 LEA R18, P1, R3, c[0x0][0x1f8], 0x1 ;  /* 0x00007e000312ba11 */ /* 0x000fe200078208ff */
[----:B------:R-:W-:Y:S01]  /*5b10*/  @!P3 IMAD.X R8, R9, 0x1, R234, P0 ;  /* 0x000000010908b824 */ /* 0x000fe200000e06ea */
[----:B------:R-:W-:Y:S01]  /*5b20*/  @!P3 LEA R10, P0, R11, c[0x0][0x1f8], 0x1 ;  /* 0x00007e000b0aba11 */ /* 0x000fe200078008ff */
[----:B------:R4:W-:Y:S01]  /*5b30*/  @!P3 LDGSTS.E.BYPASS.LTC128B.128 [R218+0x900], [R20.64], !P6 ;  /* 0x0090000014dabfae */ /* 0x0009e2000f101d4a */
[----:B------:R-:W-:Y:S02]  /*5b40*/  @!P3 LEA.HI.X R19, R3, c[0x0][0x1fc], R6, 0x1, P1 ;  /* 0x00007f000313ba11 */ /* 0x000fe400008f0c06 */
[----:B------:R-:W-:Y:S03]  /*5b50*/  @!P3 LEA.HI.X R11, R11, c[0x0][0x1fc], R8, 0x1, P0 ;  /* 0x00007f000b0bba11 */ /* 0x000fe600000f0c08 */
[----:B------:R4:W-:Y:S05]  /*5b60*/  @!P3 LDGSTS.E.BYPASS.LTC128B.128 [R218+0x1500], [R18.64], !P5 ;  /* 0x0150000012dabfae */ /* 0x0009ea000e901d4a */
[----:B------:R4:W-:Y:S02]  /*5b70*/  @!P3 LDGSTS.E.BYPASS.LTC128B.128 [R218+0x2100], [R10.64], !P4 ;  /* 0x021000000adabfae */ /* 0x0009e4000e101d4a */
.L_x_407:
[-C--:B--2-4-:R-:W-:Y:S01]  /*5b80*/  HMMA.16816.F32.BF16 R4, R152, R156.reuse, RZ ;  /* 0x0000009c9804723c */ /* 0x094fe200000418ff */
[----:B------:R-:W-:Y:S02]  /*5b90*/  LDSM.16.M88.4 R192, [R216+0x3100] ;  /* 0x00310000d8c0783b */ /* 0x000fe40000000200 */
[----:B------:R-:W-:Y:S05]  /*5ba0*/  ISETP.GT.AND P0, PT, R230, R219, PT ;  /* 0x000000dbe600720c */ /* 0x000fea0003f04270 */
[C---:B---3--:R-:W-:Y:S01]  /*5bb0*/  HMMA.16816.F32.BF16 R8, R160.reuse, R156, RZ ;  /* 0x0000009ca008723c */ /* 0x048fe200000418ff */
[----:B------:R-:W0:Y:S07]  /*5bc0*/  LDGDEPBAR ;  /* 0x00000000000079af */ /* 0x000e2e0000000000 */
[-C--:B------:R-:W-:Y:S01]  /*5bd0*/  HMMA.16816.F32.BF16 R12, R160, R158.reuse, RZ ;  /* 0x0000009ea00c723c */ /* 0x080fe200000418ff */
[----:B------:R-:W-:Y:S07]  /*5be0*/  LDSM.16.M88.4 R196, [R217+0x7900] ;  /* 0x00790000d9c4783b */ /* 0x000fee0000000200 */
[C---:B------:R-:W-:Y:S01]  /*5bf0*/  HMMA.16816.F32.BF16 R16, R152.reuse, R158, RZ ;  /* 0x0000009e9810723c */ /* 0x040fe200000418ff */
[----:B------:R-:W2:Y:S07]  /*5c00*/  LDSM.16.M88.4 R156, [R217+0x6900] ;  /* 0x00690000d99c783b */ /* 0x000eae0000000200 */
[-C--:B-1----:R-:W-:Y:S08]  /*5c10*/  HMMA.16816.F32.BF16 R20, R152, R164.reuse, RZ ;  /* 0x000000a49814723c */ /* 0x082ff000000418ff */
[C---:B------:R-:W-:Y:S08]  /*5c20*/  HMMA.16816.F32.BF16 R24, R160.reuse, R164, RZ ;  /* 0x000000a4a018723c */ /* 0x040ff000000418ff */
[-C--:B------:R-:W-:Y:S08]  /*5c30*/  HMMA.16816.F32.BF16 R28, R160, R166.reuse, RZ ;  /* 0x000000a6a01c723c */ /* 0x080ff000000418ff */
[C---:B------:R-:W-:Y:S01]  /*5c40*/  HMMA.16816.F32.BF16 R32, R152.reuse, R166, RZ ;  /* 0x000000a69820723c */ /* 0x040fe200000418ff */
[----:B------:R-:W-:Y:S07]  /*5c50*/  LDSM.16.M88.4 R164, [R213+0x6900] ;  /* 0x00690000d5a4783b */ /* 0x000fee0000000200 */
[-C--:B------:R-:W-:Y:S08]  /*5c60*/  HMMA.16816.F32.BF16 R36, R152, R168.reuse, RZ ;  /* 0x000000a89824723c */ /* 0x080ff000000418ff */
[C---:B------:R-:W-:Y:S08]  /*5c70*/  HMMA.16816.F32.BF16 R40, R160.reuse, R168, RZ ;  /* 0x000000a8a028723c */ /* 0x040ff000000418ff */
[-C--:B------:R-:W-:Y:S01]  /*5c80*/  HMMA.16816.F32.BF16 R44, R160, R170.reuse, RZ ;  /* 0x000000aaa02c723c */ /* 0x080fe200000418ff */
[----:B------:R-:W-:Y:S07]  /*5c90*/  LDSM.16.M88.4 R160, [R216+0x3900] ;  /* 0x00390000d8a0783b */ /* 0x000fee0000000200 */
[----:B------:R-:W-:Y:S01]  /*5ca0*/  HMMA.16816.F32.BF16 R48, R152, R170, RZ ;  /* 0x000000aa9830723c */ /* 0x000fe200000418ff */
[----:B------:R-:W1:Y:S07]  /*5cb0*/  LDSM.16.M88.4 R152, [R216+0x3500] ;  /* 0x00350000d898783b */ /* 0x000e6e0000000200 */
[-C--:B------:R-:W-:Y:S01]  /*5cc0*/  HMMA.16816.F32.BF16 R4, R172, R176.reuse, R4 ;  /* 0x000000b0ac04723c */ /* 0x080fe20000041804 */
[----:B------:R-:W3:Y:S07]  /*5cd0*/  LDSM.16.M88.4 R168, [R209] ;  /* 0x00000000d1a8783b */ /* 0x000eee0000000200 */
[C---:B------:R-:W-:Y:S08]  /*5ce0*/  HMMA.16816.F32.BF16 R8, R180.reuse, R176, R8 ;  /* 0x000000b0b408723c */ /* 0x040ff00000041808 */
[-C--:B------:R-:W-:Y:S08]  /*5cf0*/  HMMA.16816.F32.BF16 R12, R180, R178.reuse, R12 ;  /* 0x000000b2b40c723c */ /* 0x080ff0000004180c */
[C---:B------:R-:W-:Y:S01]  /*5d00*/  HMMA.16816.F32.BF16 R16, R172.reuse, R178, R16 ;  /* 0x000000b2ac10723c */ /* 0x040fe20000041810 */
[----:B------:R-:W4:Y:S07]  /*5d10*/  LDSM.16.M88.4 R176, [R213+0x7900] ;  /* 0x00790000d5b0783b */ /* 0x000f2e0000000200 */
[-C--:B------:R-:W-:Y:S08]  /*5d20*/  HMMA.16816.F32.BF16 R20, R172, R184.reuse, R20 ;  /* 0x000000b8ac14723c */ /* 0x080ff00000041814 */
[C---:B------:R-:W-:Y:S08]  /*5d30*/  HMMA.16816.F32.BF16 R24, R180.reuse, R184, R24 ;  /* 0x000000b8b418723c */ /* 0x040ff00000041818 */
[-C--:B------:R-:W-:Y:S08]  /*5d40*/  HMMA.16816.F32.BF16 R28, R180, R186.reuse, R28 ;  /* 0x000000bab41c723c */ /* 0x080ff0000004181c */
[C---:B------:R-:W-:Y:S01]  /*5d50*/  HMMA.16816.F32.BF16 R32, R172.reuse, R186, R32 ;  /* 0x000000baac20723c */ /* 0x040fe20000041820 */
[----:B------:R-:W-:Y:S07]  /*5d60*/  LDSM.16.M88.4 R184, [R216+0x4100] ;  /* 0x00410000d8b8783b */ /* 0x000fee0000000200 */
[-C--:B------:R-:W-:Y:S08]  /*5d70*/  HMMA.16816.F32.BF16 R36, R172, R188.reuse, R36 ;  /* 0x000000bcac24723c */ /* 0x080ff00000041824 */
[C---:B------:R-:W-:Y:S08]  /*5d80*/  HMMA.16816.F32.BF16 R40, R180.reuse, R188, R40 ;  /* 0x000000bcb428723c */ /* 0x040ff00000041828 */
[-C--:B------:R-:W-:Y:S01]  /*5d90*/  HMMA.16816.F32.BF16 R44, R180, R190.reuse, R44 ;  /* 0x000000beb42c723c */ /* 0x080fe2000004182c */
[----:B------:R-:W-:Y:S07]  /*5da0*/  LDSM.16.M88.4 R180, [R207] ;  /* 0x00000000cfb4783b */ /* 0x000fee0000000200 */
[----:B------:R-:W-:Y:S01]  /*5db0*/  HMMA.16816.F32.BF16 R48, R172, R190, R48 ;  /* 0x000000beac30723c */ /* 0x000fe20000041830 */
[----:B------:R-:W5:Y:S07]  /*5dc0*/  LDSM.16.M88.4 R172, [R208] ;  /* 0x00000000d0ac783b */ /* 0x000f6e0000000200 */
[-C--:B--2---:R-:W-:Y:S01]  /*5dd0*/  HMMA.16816.F32.BF16 R4, R156, R192.reuse, R4 ;  /* 0x000000c09c04723c */ /* 0x084fe20000041804 */
[----:B------:R-:W-:Y:S07]  /*5de0*/  LDSM.16.M88.4 R188, [R213+0x9900] ;  /* 0x00990000d5bc783b */ /* 0x000fee0000000200 */
[C---:B------:R-:W-:Y:S08]  /*5df0*/  HMMA.16816.F32.BF16 R8, R196.reuse, R192, R8 ;  /* 0x000000c0c408723c */ /* 0x040ff00000041808 */
[-C--:B------:R-:W-:Y:S08]  /*5e00*/  HMMA.16816.F32.BF16 R12, R196, R194.reuse, R12 ;  /* 0x000000c2c40c723c */ /* 0x080ff0000004180c */
[C---:B------:R-:W-:Y:S01]  /*5e10*/  HMMA.16816.F32.BF16 R16, R156.reuse, R194, R16 ;  /* 0x000000c29c10723c */ /* 0x040fe20000041810 */
[----:B------:R-:W-:Y:S07]  /*5e20*/  LDSM.16.M88.4 R192, [R205] ;  /* 0x00000000cdc0783b */ /* 0x000fee0000000200 */
[-C--:B-1----:R-:W-:Y:S08]  /*5e30*/  HMMA.16816.F32.BF16 R20, R156, R152.reuse, R20 ;  /* 0x000000989c14723c */ /* 0x082ff00000041814 */
[C---:B------:R-:W-:Y:S08]  /*5e40*/  HMMA.16816.F32.BF16 R24, R196.reuse, R152, R24 ;  /* 0x00000098c418723c */ /* 0x040ff00000041818 */
[-C--:B------:R-:W-:Y:S08]  /*5e50*/  HMMA.16816.F32.BF16 R28, R196, R154.reuse, R28 ;  /* 0x0000009ac41c723c */ /* 0x080ff0000004181c */
[C---:B------:R-:W-:Y:S01]  /*5e60*/  HMMA.16816.F32.BF16 R32, R156.reuse, R154, R32 ;  /* 0x0000009a9c20723c */ /* 0x040fe20000041820 */
[----:B------:R-:W-:Y:S07]  /*5e70*/  LDSM.16.M88.4 R152, [R217+0x8900] ;  /* 0x00890000d998783b */ /* 0x000fee0000000200 */
[-C--:B------:R-:W-:Y:S08]  /*5e80*/  HMMA.16816.F32.BF16 R36, R156, R160.reuse, R36 ;  /* 0x000000a09c24723c */ /* 0x080ff00000041824 */
[C---:B------:R-:W-:Y:S08]  /*5e90*/  HMMA.16816.F32.BF16 R40, R196.reuse, R160, R40 ;  /* 0x000000a0c428723c */ /* 0x040ff00000041828 */
[-C--:B------:R-:W-:Y:S08]  /*5ea0*/  HMMA.16816.F32.BF16 R44, R196, R162.reuse, R44 ;  /* 0x000000a2c42c723c */ /* 0x080ff0000004182c */
[----:B------:R-:W-:Y:S01]  /*5eb0*/  HMMA.16816.F32.BF16 R48, R156, R162, R48 ;  /* 0x000000a29c30723c */ /* 0x000fe20000041830 */
[----:B------:R-:W1:Y:S07]  /*5ec0*/  LDSM.16.M88.4 R156, [R216+0x3d00] ;  /* 0x003d0000d89c783b */ /* 0x000e6e0000000200 */
[-C--:B---3--:R-:W-:Y:S01]  /*5ed0*/  HMMA.16816.F32.BF16 R4, R164, R168.reuse, R4 ;  /* 0x000000a8a404723c */ /* 0x088fe20000041804 */
[----:B------:R-:W2:Y:S07]  /*5ee0*/  LDSM.16.M88.4 R160, [R217+0x9900] ;  /* 0x00990000d9a0783b */ /* 0x000eae0000000200 */
[C---:B----4-:R-:W-:Y:S08]  /*5ef0*/  HMMA.16816.F32.BF16 R8, R176.reuse, R168, R8 ;  /* 0x000000a8b008723c */ /* 0x050ff00000041808 */
[-C--:B------:R-:W-:Y:S08]  /*5f00*/  HMMA.16816.F32.BF16 R12, R176, R170.reuse, R12 ;  /* 0x000000aab00c723c */ /* 0x080ff0000004180c */
[C---:B------:R-:W-:Y:S01]  /*5f10*/  HMMA.16816.F32.BF16 R16, R164.reuse, R170, R16 ;  /* 0x000000aaa410723c */ /* 0x040fe20000041810 */
[----:B------:R-:W3:Y:S07]  /*5f20*/  LDSM.16.M88.4 R168, [R216+0x4500] ;  /* 0x00450000d8a8783b */ /* 0x000eee0000000200 */
[-C--:B-----5:R-:W-:Y:S08]  /*5f30*/  HMMA.16816.F32.BF16 R20, R164, R172.reuse, R20 ;  /* 0x000000aca414723c */ /* 0x0a0ff00000041814 */
[C---:B------:R-:W-:Y:S08]  /*5f40*/  HMMA.16816.F32.BF16 R24, R176.reuse, R172, R24 ;  /* 0x000000acb018723c */ /* 0x040ff00000041818 */
[-C--:B------:R-:W-:Y:S08]  /*5f50*/  HMMA.16816.F32.BF16 R28, R176, R174.reuse, R28 ;  /* 0x000000aeb01c723c */ /* 0x080ff0000004181c */
[C---:B------:R-:W-:Y:S01]  /*5f60*/  HMMA.16816.F32.BF16 R32, R164.reuse, R174, R32 ;  /* 0x000000aea420723c */ /* 0x040fe20000041820 */
[----:B------:R-:W-:Y:S07]  /*5f70*/  LDSM.16.M88.4 R172, [R213+0x8900] ;  /* 0x00890000d5ac783b */ /* 0x000fee0000000200 */
[-C--:B------:R-:W-:Y:S08]  /*5f80*/  HMMA.16816.F32.BF16 R36, R164, R180.reuse, R36 ;  /* 0x000000b4a424723c */ /* 0x080ff00000041824 */
[C---:B------:R-:W-:Y:S08]  /*5f90*/  HMMA.16816.F32.BF16 R40, R176.reuse, R180, R40 ;  /* 0x000000b4b028723c */ /* 0x040ff00000041828 */
[-C--:B------:R-:W-:Y:S01]  /*5fa0*/  HMMA.16816.F32.BF16 R44, R176, R182.reuse, R44 ;  /* 0x000000b6b02c723c */ /* 0x080fe2000004182c */
[----:B------:R-:W4:Y:S07]  /*5fb0*/  LDSM.16.M88.4 R176, [R206] ;  /* 0x00000000ceb0783b */ /* 0x000f2e0000000200 */
[----:B------:R-:W-:Y:S01]  /*5fc0*/  HMMA.16816.F32.BF16 R48, R164, R182, R48 ;  /* 0x000000b6a430723c */ /* 0x000fe20000041830 */
[----:B------:R-:W5:Y:S01]  /*5fd0*/  LDSM.16.M88.4 R164, [R204] ;  /* 0x00000000cca4783b */ /* 0x000f620000000200 */
[----:B------:R-:W-:Y:S06]  /*5fe0*/  DEPBAR.LE SB0, 0x0 ;  /* 0x000080000000791a */ /* 0x000fec0000000000 */
[-C--:B-1----:R-:W-:Y:S01]  /*5ff0*/  HMMA.16816.F32.BF16 R4, R152, R156.reuse, R4 ;  /* 0x0000009c9804723c */ /* 0x082fe20000041804 */
[----:B------:R-:W-:Y:S07]  /*6000*/  BAR.SYNC.DEFER_BLOCKING 0x0 ;  /* 0x0000000000007b1d */ /* 0x000fee0000010000 */
[C---:B--2---:R-:W-:Y:S08]  /*6010*/  HMMA.16816.F32.BF16 R8, R160.reuse, R156, R8 ;  /* 0x0000009ca008723c */ /* 0x044ff00000041808 */
[-C--:B------:R-:W-:Y:S08]  /*6020*/  HMMA.16816.F32.BF16 R12, R160, R158.reuse, R12 ;  /* 0x0000009ea00c723c */ /* 0x080ff0000004180c */
[C---:B------:R-:W-:Y:S08]  /*6030*/  HMMA.16816.F32.BF16 R16, R152.reuse, R158, R16 ;  /* 0x0000009e9810723c */ /* 0x040ff00000041810 */
[-C--:B------:R-:W-:Y:S08]  /*6040*/  HMMA.16816.F32.BF16 R20, R152, R184.reuse, R20 ;  /* 0x000000b89814723c */ /* 0x080ff00000041814 */
[C---:B------:R-:W-:Y:S08]  /*6050*/  HMMA.16816.F32.BF16 R24, R160.reuse, R184, R24 ;  /* 0x000000b8a018723c */ /* 0x040ff00000041818 */
[-C--:B------:R-:W-:Y:S08]  /*6060*/  HMMA.16816.F32.BF16 R28, R160, R186.reuse, R28 ;  /* 0x000000baa01c723c */ /* 0x080ff0000004181c */
[C---:B------:R-:W-:Y:S08]  /*6070*/  HMMA.16816.F32.BF16 R32, R152.reuse, R186, R32 ;  /* 0x000000ba9820723c */ /* 0x040ff00000041820 */
[-C--:B---3--:R-:W-:Y:S08]  /*6080*/  HMMA.16816.F32.BF16 R36, R152, R168.reuse, R36 ;  /* 0x000000a89824723c */ /* 0x088ff00000041824 */
[C---:B------:R-:W-:Y:S08]  /*6090*/  HMMA.16816.F32.BF16 R40, R160.reuse, R168, R40 ;  /* 0x000000a8a028723c */ /* 0x040ff00000041828 */
[-C--:B------:R-:W-:Y:S08]  /*60a0*/  HMMA.16816.F32.BF16 R44, R160, R170.reuse, R44 ;  /* 0x000000aaa02c723c */ /* 0x080ff0000004182c */
[----:B------:R-:W-:Y:S08]  /*60b0*/  HMMA.16816.F32.BF16 R48, R152, R170, R48 ;  /* 0x000000aa9830723c */ /* 0x000ff00000041830 */
[-C--:B----4-:R-:W-:Y:S08]  /*60c0*/  HMMA.16816.F32.BF16 R4, R172, R176.reuse, R4 ;  /* 0x000000b0ac04723c */ /* 0x090ff00000041804 */
[C---:B------:R-:W-:Y:S08]  /*60d0*/  HMMA.16816.F32.BF16 R8, R188.reuse, R176, R8 ;  /* 0x000000b0bc08723c */ /* 0x040ff00000041808 */
[-C--:B------:R-:W-:Y:S08]  /*60e0*/  HMMA.16816.F32.BF16 R12, R188, R178.reuse, R12 ;  /* 0x000000b2bc0c723c */ /* 0x080ff0000004180c */
[C---:B------:R-:W-:Y:S08]  /*60f0*/  HMMA.16816.F32.BF16 R16, R172.reuse, R178, R16 ;  /* 0x000000b2ac10723c */ /* 0x040ff00000041810 */
[-C--:B------:R-:W-:Y:S08]  /*6100*/  HMMA.16816.F32.BF16 R20, R172, R192.reuse, R20 ;  /* 0x000000c0ac14723c */ /* 0x080ff00000041814 */
[C---:B------:R-:W-:Y:S08]  /*6110*/  HMMA.16816.F32.BF16 R24, R188.reuse, R192, R24 ;  /* 0x000000c0bc18723c */ /* 0x040ff00000041818 */
[-C--:B------:R-:W-:Y:S08]  /*6120*/  HMMA.16816.F32.BF16 R28, R188, R194.reuse, R28 ;  /* 0x000000c2bc1c723c */ /* 0x080ff0000004181c */
[C---:B------:R-:W-:Y:S08]  /*6130*/  HMMA.16816.F32.BF16 R32, R172.reuse, R194, R32 ;  /* 0x000000c2ac20723c */ /* 0x040ff00000041820 */
[-C--:B-----5:R-:W-:Y:S08]  /*6140*/  HMMA.16816.F32.BF16 R36, R172, R164.reuse, R36 ;  /* 0x000000a4ac24723c */ /* 0x0a0ff00000041824 */
[C---:B------:R-:W-:Y:S08]  /*6150*/  HMMA.16816.F32.BF16 R40, R188.reuse, R164, R40 ;  /* 0x000000a4bc28723c */ /* 0x040ff00000041828 */
[-C--:B------:R-:W-:Y:S08]  /*6160*/  HMMA.16816.F32.BF16 R44, R188, R166.reuse, R44 ;  /* 0x000000a6bc2c723c */ /* 0x080ff0000004182c */
[----:B------:R-:W-:Y:S01]  /*6170*/  HMMA.16816.F32.BF16 R48, R172, R166, R48 ;  /* 0x000000a6ac30723c */ /* 0x000fe20000041830 */
[----:B------:R-:W-:-:S07]  /*6180*/  @!P0 BRA `(.L_x_408) ;  /* 0x000002f000008947 */ /* 0x000fce0003800000 */
[----:B------:R-:W-:Y:S02]  /*6190*/  IADD3 R152, R230, -0x1, RZ ;  /* 0xffffffffe6987810 */ /* 0x000fe40007ffe0ff */
[----:B------:R-:W-:Y:S02]  /*61a0*/  IADD3 R3, -R232, 0x30, RZ ;  /* 0x00000030e8037810 */ /* 0x000fe40007ffe1ff */
[----:B------:R-:W-:Y:S01]  /*61b0*/  SHF.R.S32.HI R149, RZ, 0x1f, R152 ;  /* 0x0000001fff957819 */ /* 0x000fe20000011498 */
[C---:B------:R-:W-:Y:S01]  /*61c0*/  IMAD.WIDE.U32 R162, R152.reuse, c[0x0][0x1e0], RZ ;  /* 0x0000780098a27a25 */ /* 0x040fe200078e00ff */
[----:B------:R-:W-:Y:S03]  /*61d0*/  ISETP.GE.AND P1, PT, R3, 0x1, PT ;  /* 0x000000010300780c */ /* 0x000fe60003f26270 */
[----:B------:R-:W-:Y:S04]  /*61e0*/  IMAD R149, R149, c[0x0][0x1e0], RZ ;  /* 0x0000780095957a24 */ /* 0x000fe800078e02ff */
[----:B------:R-:W-:Y:S04]  /*61f0*/  IMAD R149, R152, c[0x0][0x1e4], R149 ;  /* 0x0000790098957a24 */ /* 0x000fe800078e0295 */
[----:B------:R-:W-:Y:S02]  /*6200*/  IMAD.IADD R149, R163, 0x1, R149 ;  /* 0x00000001a3957824 */ /* 0x000fe400078e0295 */
[----:B------:R-:W-:Y:S04]  /*6210*/  IMAD.WIDE.U32 R162, R162, 0x30, RZ ;  /* 0x00000030a2a27825 */ /* 0x000fe800078e00ff */
[----:B------:R-:W-:Y:S01]  /*6220*/  IMAD R149, R149, 0x30, RZ ;  /* 0x0000003095957824 */ /* 0x000fe200078e02ff */
[-C--:B------:R-:W-:Y:S02]  /*6230*/  @P1 IADD3 R152, P0, R224, R162.reuse, RZ ;  /* 0x000000a2e0981210 */ /* 0x080fe40007f1e0ff */
[-C--:B------:R-:W-:Y:S01]  /*6240*/  @P1 IADD3 R154, P2, R203, R162.reuse, RZ ;  /* 0x000000a2cb9a1210 */ /* 0x080fe20007f5e0ff */
[----:B------:R-:W-:Y:S04]  /*6250*/  IMAD.IADD R149, R163, 0x1, R149 ;  /* 0x00000001a3957824 */ /* 0x000fe800078e0295 */
[C---:B------:R-:W-:Y:S01]  /*6260*/  @P1 IMAD.X R151, R149.reuse, 0x1, R229, P0 ;  /* 0x0000000195971824 */ /* 0x040fe200000e06e5 */
[----:B------:R-:W-:Y:S01]  /*6270*/  @P1 LEA R158, P0, R152, c[0x0][0x1c8], 0x1 ;  /* 0x00007200989e1a11 */ /* 0x000fe200078008ff */
[----:B------:R-:W-:Y:S01]  /*6280*/  @P1 IMAD.X R153, R149, 0x1, R202, P2 ;  /* 0x0000000195991824 */ /* 0x000fe200010e06ca */
[----:B------:R-:W-:Y:S02]  /*6290*/  @P1 LEA R156, P2, R154, c[0x0][0x1c8], 0x1 ;  /* 0x000072009a9c1a11 */ /* 0x000fe400078408ff */
[----:B------:R-:W-:Y:S02]  /*62a0*/  @P1 LEA.HI.X R159, R152, c[0x0][0x1cc], R151, 0x1, P0 ;  /* 0x00007300989f1a11 */ /* 0x000fe400000f0c97 */
[----:B------:R-:W-:Y:S02]  /*62b0*/  ISETP.GE.AND P0, PT, R3, 0x21, PT ;  /* 0x000000210300780c */ /* 0x000fe40003f06270 */
[----:B------:R-:W-:Y:S01]  /*62c0*/  @P1 LEA.HI.X R157, R154, c[0x0][0x1cc], R153, 0x1, P2 ;  /* 0x000073009a9d1a11 */ /* 0x000fe200010f0c99 */
[----:B------:R-:W-:Y:S01]  /*62d0*/  @!PT LDS RZ, [RZ] ;  /* 0x00000000fffff984 */ /* 0x000fe20000000800 */
[----:B------:R-:W-:Y:S01]  /*62e0*/  @!PT LDS RZ, [RZ] ;  /* 0x00000000fffff984 */ /* 0x000fe20000000800 */
[----:B------:R-:W-:Y:S01]  /*62f0*/  @!PT LDS RZ, [RZ] ;  /* 0x00000000fffff984 */ /* 0x000fe20000000800 */
[----:B------:R1:W-:Y:S01]  /*6300*/  @P1 LDGSTS.E.BYPASS.LTC128B.128 [R218+0x2500], [R158.64], !P6 ;  /* 0x025000009eda1fae */ /* 0x0003e2000f101d4a */
[----:B------:R-:W-:Y:S04]  /*6310*/  @P1 IADD3 R152, P2, R201, R162, RZ ;  /* 0x000000a2c9981210 */ /* 0x000fe80007f5e0ff */
[----:B------:R1:W-:Y:S01]  /*6320*/  @P1 LDGSTS.E.BYPASS.LTC128B.128 [R218+0x3100], [R156.64], !P5 ;  /* 0x031000009cda1fae */ /* 0x0003e2000e901d4a */
[C---:B------:R-:W-:Y:S01]  /*6330*/  @P1 IMAD.X R3, R149.reuse, 0x1, R200, P2 ;  /* 0x0000000195031824 */ /* 0x040fe200010e06c8 */
[C---:B------:R-:W-:Y:S04]  /*6340*/  @P1 LEA R160, P2, R152.reuse, c[0x0][0x1c8], 0x1 ;  /* 0x0000720098a01a11 */ /* 0x040fe800078408ff */
[----:B------:R-:W-:Y:S02]  /*6350*/  @P1 LEA.HI.X R161, R152, c[0x0][0x1cc], R3, 0x1, P2 ;  /* 0x0000730098a11a11 */ /* 0x000fe400010f0c03 */
[----:B------:R-:W-:Y:S03]  /*6360*/  @P0 IADD3 R152, P2, R162, UR7, RZ ;  /* 0x00000007a2980c10 */ /* 0x000fe6000ff5e0ff */
[----:B------:R1:W-:Y:S01]  /*6370*/  @P1 LDGSTS.E.BYPASS.LTC128B.128 [R218+0x3d00], [R160.64], !P4 ;  /* 0x03d00000a0da1fae */ /* 0x0003e2000e101d4a */
[----:B------:R-:W-:Y:S02]  /*6380*/  @P0 IADD3.X R149, R149, UR6, RZ, P2, !PT ;  /* 0x0000000695950c10 */ /* 0x000fe400097fe4ff */
[----:B------:R-:W-:Y:S05]  /*6390*/  @P0 IADD3 R154, P2, R152, R224, RZ ;  /* 0x000000e0989a0210 */ /* 0x000fea0007f5e0ff */
[C---:B------:R-:W-:Y:S01]  /*63a0*/  @P0 IMAD.X R3, R149.reuse, 0x1, R229, P2 ;  /* 0x0000000195030824 */ /* 0x040fe200010e06e5 */
[C---:B------:R-:W-:Y:S04]  /*63b0*/  @P0 LEA R162, P2, R154.reuse, c[0x0][0x1c8], 0x1 ;  /* 0x000072009aa20a11 */ /* 0x040fe800078408ff */
[----:B------:R-:W-:Y:S02]  /*63c0*/  @P0 LEA.HI.X R163, R154, c[0x0][0x1cc], R3, 0x1, P2 ;  /* 0x000073009aa30a11 */ /* 0x000fe400010f0c03 */
[----:B------:R-:W-:Y:S03]  /*63d0*/  @P0 IADD3 R154, P2, R152, R203, RZ ;  /* 0x000000cb989a0210 */ /* 0x000fe60007f5e0ff */
[----:B------:R1:W-:Y:S02]  /*63e0*/  @P0 LDGSTS.E.BYPASS.LTC128B.128 [R218+0x2d00], [R162.64], !P6 ;  /* 0x02d00000a2da0fae */ /* 0x0003e4000f101d4a */
[C---:B------:R-:W-:Y:S01]  /*63f0*/  @P0 IMAD.X R3, R149.reuse, 0x1, R202, P2 ;  /* 0x0000000195030824 */ /* 0x040fe200010e06ca */
[C---:B------:R-:W-:Y:S04]  /*6400*/  @P0 LEA R164, P2, R154.reuse, c[0x0][0x1c8], 0x1 ;  /* 0x000072009aa40a11 */ /* 0x040fe800078408ff */
[----:B------:R-:W-:Y:S02]  /*6410*/  @P0 LEA.HI.X R165, R154, c[0x0][0x1cc], R3, 0x1, P2 ;  /* 0x000073009aa50a11 */ /* 0x000fe400010f0c03 */
[----:B------:R-:W-:Y:S03]  /*6420*/  @P0 IADD3 R152, P2, R152, R201, RZ ;  /* 0x000000c998980210 */ /* 0x000fe60007f5e0ff */
[----:B------:R1:W-:Y:S02]  /*6430*/  @P0 LDGSTS.E.BYPASS.LTC128B.128 [R218+0x3900], [R164.64], !P5 ;  /* 0x03900000a4da0fae */ /* 0x0003e4000e901d4a */
[----:B------:R-:W-:Y:S01]  /*6440*/  @P0 IMAD.X R149, R149, 0x1, R200, P2 ;  /* 0x0000000195950824 */ /* 0x000fe200010e06c8 */
[C---:B------:R-:W-:Y:S04]  /*6450*/  @P0 LEA R154, P2, R152.reuse, c[0x0][0x1c8], 0x1 ;  /* 0x00007200989a0a11 */ /* 0x040fe800078408ff */
[----:B------:R-:W-:Y:S05]  /*6460*/  @P0 LEA.HI.X R155, R152, c[0x0][0x1cc], R149, 0x1, P2 ;  /* 0x00007300989b0a11 */ /* 0x000fea00010f0c95 */
[----:B------:R1:W-:Y:S04]  /*6470*/  @P0 LDGSTS.E.BYPASS.LTC128B.128 [R218+0x4500], [R154.64], !P4 ;  /* 0x045000009ada0fae */ /* 0x0003e8000e101d4a */
.L_x_408:
[----:B------:R-:W-:Y:S01]  /*6480*/  PLOP3.LUT P1, PT, PT, PT, UP2, 0x80, 0x0 ;  /* 0x000000000000781c */ /* 0x000fe20003f2f028 */
[----:B------:R-:W0:Y:S01]  /*6490*/  LDGDEPBAR ;  /* 0x00000000000079af */ /* 0x000e220000000000 */
[----:B------:R-:W-:Y:S01]  /*64a0*/  PLOP3.LUT P0, PT, PT, PT, UP2, 0x80, 0x0 ;  /* 0x000000000000781c */ /* 0x000fe20003f0f028 */
[----:B-1----:R-:W-:Y:S02]  /*64b0*/  IMAD.MOV.U32 R158, RZ, RZ, R222 ;  /* 0x000000ffff9e7224 */ /* 0x002fe400078e00de */
[----:B------:R-:W-:Y:S05]  /*64c0*/  IMAD R156, R230, -0x30, RZ ;  /* 0xffffffd0e69c7824 */ /* 0x000fea00078e02ff */
[----:B------:R-:W-:Y:S03]  /*64d0*/  IADD3 R153, -R223, 0x1, R156 ;  /* 0x00000001df997810 */ /* 0x000fe60007ffe19c */
[----:B------:R-:W-:Y:S01]  /*64e0*/  @P1 IMAD.HI.U32 R3, R222, c[0x0][0x2c8], RZ ;  /* 0x0000b200de031a27 */ /* 0x000fe200078e00ff */
[----:B------:R-:W-:Y:S04]  /*64f0*/  IADD3 R153, R153, c[0x0][0x1d0], RZ ;  /* 0x0000740099997a10 */ /* 0x000fe80007ffe0ff */
[----:B------:R-:W-:Y:S02]  /*6500*/  @P0 SHF.R.U32.HI R158, RZ, c[0x0][0x2cc], R3 ;  /* 0x0000b300ff9e0a19 */ /* 0x000fe40000011603 */
[----:B------:R-:W-:Y:S02]  /*6510*/  PLOP3.LUT P0, PT, PT, PT, UP1, 0x40, 0x0 ;  /* 0x000000000000781c */ /* 0x000fe40003f0e818 */
[----:B------:R-:W-:Y:S01]  /*6520*/  IADD3 R153, R153, -c[0x0][0x168], RZ ;  /* 0x80005a0099997a10 */ /* 0x000fe20007ffe0ff */
[----:B------:R-:W1:Y:S03]  /*6530*/  SHFL.IDX PT, R152, R158, RZ, 0x1c1f ;  /* 0x001c1fff9e987589 */ /* 0x000e6600000e0000 */
[C---:B------:R-:W-:Y:S02]  /*6540*/  IADD3 R155, R153.reuse, c[0x0][0x328], RZ ;  /* 0x0000ca00999b7a10 */ /* 0x040fe40007ffe0ff */
[----:B------:R-:W-:Y:S03]  /*6550*/  IADD3 R153, R153, UR8, RZ ;  /* 0x0000000899997c10 */ /* 0x000fe6000fffe0ff */
[----:B-1----:R-:W-:Y:S02]  /*6560*/  IMAD.IADD R171, R155, 0x1, R152 ;  /* 0x000000019bab7824 */ /* 0x002fe400078e0298 */
[----:B------:R-:W-:Y:S01]  /*6570*/  IMAD.IADD R168, R152, 0x1, R153 ;  /* 0x0000000198a87824 */ /* 0x000fe200078e0299 */
[----:B------:R-:W-:-:S05]  /*6580*/  @P0 BRA `(.L_x_409) ;  /* 0x0000019000000947 */ /* 0x000fca0003800000 */
[----:B------:R-:W-:Y:S01]  /*6590*/  IADD3 R149, R152, c[0x0][0x1d0], RZ ;  /* 0x0000740098957a10 */ /* 0x000fe20007ffe0ff */
[----:B------:R-:W-:Y:S03]  /*65a0*/  BSSY B0, `(.L_x_410) ;  /* 0x0000012000007945 */ /* 0x000fe60003800000 */
[----:B------:R-:W-:Y:S04]  /*65b0*/  IADD3 R149, R149, -c[0x0][0x168], RZ ;  /* 0x80005a0095957a10 */ /* 0x000fe80007ffe0ff */
[----:B------:R-:W-:Y:S11]  /*65c0*/  ISETP.GT.AND P0, PT, R149, -0x1, PT ;  /* 0xffffffff9500780c */ /* 0x000ff60003f04270 */
[----:B------:R-:W-:Y:S02]  /*65d0*/  @!UPT UIADD3 URZ, URZ, URZ, URZ ;  /* 0x0000003f3f3ff290 */ /* 0x000fe4000fffe03f */
[----:B------:R-:W-:-:S05]  /*65e0*/  @P0 BRA `(.L_x_411) ;  /* 0x0000008000000947 */ /* 0x000fca0003800000 */
[----:B------:R-:W-:Y:S01]  /*65f0*/  LOP3.LUT R149, RZ, R149, RZ, 0x33, !PT ;  /* 0x00000095ff957212 */ /* 0x000fe200078e33ff */
[----:B------:R-:W-:Y:S05]  /*6600*/  IMAD.MOV.U32 R3, RZ, RZ, c[0x0][0x32c] ;  /* 0x0000cb00ff037624 */ /* 0x000fea00078e00ff */
[----:B------:R-:W-:Y:S11]  /*6610*/  ISETP.NE.AND P0, PT, R3, 0x1, PT ;  /* 0x000000010300780c */ /* 0x000ff60003f05270 */
[----:B------:R-:W-:Y:S02]  /*6620*/  @!UPT UIADD3 URZ, URZ, URZ, URZ ;  /* 0x0000003f3f3ff290 */ /* 0x000fe4000fffe03f */
[----:B------:R-:W-:Y:S05]  /*6630*/  @P0 IMAD.HI.U32 R3, R149, c[0x0][0x330], RZ ;  /* 0x0000cc0095030a27 */ /* 0x000fea00078e00ff */
[----:B------:R-:W-:Y:S04]  /*6640*/  @P0 SHF.R.U32.HI R149, RZ, c[0x0][0x334], R3 ;  /* 0x0000cd00ff950a19 */ /* 0x000fe80000011603 */
[----:B------:R-:W-:Y:S01]  /*6650*/  LOP3.LUT R149, RZ, R149, RZ, 0x33, !PT ;  /* 0x00000095ff957212 */ /* 0x000fe200078e33ff */
[----:B------:R-:W-:-:S05]  /*6660*/  BRA `(.L_x_412) ;  /* 0x0000005000007947 */ /* 0x000fca0003800000 */
.L_x_411:
[----:B------:R-:W-:Y:S04]  /*6670*/  MOV R3, c[0x0][0x32c] ;  /* 0x0000cb0000037a02 */ /* 0x000fe80000000f00 */
[----:B------:R-:W-:Y:S11]  /*6680*/  ISETP.NE.AND P0, PT, R3, 0x1, PT ;  /* 0x000000010300780c */ /* 0x000ff60003f05270 */
[----:B------:R-:W-:Y:S02]  /*6690*/  @!UPT UIADD3 URZ, URZ, URZ, URZ ;  /* 0x0000003f3f3ff290 */ /* 0x000fe4000fffe03f */
[----:B------:R-:W-:Y:S05]  /*66a0*/  @P0 IMAD.HI.U32 R3, R149, c[0x0][0x330], RZ ;  /* 0x0000cc0095030a27 */ /* 0x000fea00078e00ff */
[----:B------:R-:W-:Y:S02]  /*66b0*/  @P0 SHF.R.U32.HI R149, RZ, c[0x0][0x334], R3 ;  /* 0x0000cd00ff950a19 */ /* 0x000fe40000011603 */
.L_x_412:
[----:B------:R-:W-:Y:S05]  /*66c0*/  BSYNC B0 ;  /* 0x0000000000007941 */ /* 0x000fea0003800000 */
.L_x_410:
[----:B------:R-:W-:Y:S04]  /*66d0*/  IMAD.IADD R152, R156, 0x1, -R223 ;  /* 0x000000019c987824 */ /* 0x000fe800078e0adf */
[----:B------:R-:W-:Y:S05]  /*66e0*/  IMAD R149, R149, c[0x0][0x32c], R152 ;  /* 0x0000cb0095957a24 */ /* 0x000fea00078e0298 */
[----:B------:R-:W-:Y:S02]  /*66f0*/  IADD3 R152, R149, c[0x0][0x32c], RZ ;  /* 0x0000cb0095987a10 */ /* 0x000fe40007ffe0ff */
[----:B------:R-:W-:Y:S02]  /*6700*/  IMNMX R168, R168, R149, !PT ;  /* 0x00000095a8a87217 */ /* 0x000fe40007800200 */
[----:B------:R-:W-:Y:S02]  /*6710*/  IMNMX R171, R171, R152, PT ;  /* 0x00000098abab7217 */ /* 0x000fe40003800200 */
.L_x_409:
[----:B------:R-:W-:Y:S01]  /*6720*/  PLOP3.LUT P0, PT, PT, PT, UP1, 0x40, 0x0 ;  /* 0x000000000000781c */ /* 0x000fe20003f0e818 */
[----:B------:R-:W1:Y:S02]  /*6730*/  SHFL.IDX PT, R152, R158, 0x1, 0x1c1f ;  /* 0x003c1f009e987f89 */ /* 0x000e6400000e0000 */
[----:B-1----:R-:W-:Y:S01]  /*6740*/  IADD3 R166, R153, R152, RZ ;  /* 0x0000009899a67210 */ /* 0x002fe20007ffe0ff */
[----:B------:R-:W-:Y:S09]  /*6750*/  IMAD.IADD R173, R155, 0x1, R152 ;  /* 0x000000019bad7824 */ /* 0x000ff200078e0298 */
        /* <DEDUP_REMOVED lines=15> */
.L_x_415:
[----:B------:R-:W-:Y:S04]  /*6850*/  MOV R3, c[0x0][0x32c] ;  /* 0x0000cb0000037a02 */ /* 0x000fe80000000f00 */
[----:B------:R-:W-:Y:S11]  /*6860*/  ISETP.NE.AND P0, PT, R3, 0x1, PT ;  /* 0x000000010300780c */ /* 0x000ff60003f05270 */
[----:B------:R-:W-:Y:S02]  /*6870*/  @!UPT UIADD3 URZ, URZ, URZ, URZ ;  /* 0x0000003f3f3ff290 */ /* 0x000fe4000fffe03f */
[----:B------:R-:W-:Y:S05]  /*6880*/  @P0 IMAD.HI.U32 R3, R152, c[0x0][0x330], RZ ;  /* 0x0000cc0098030a27 */ /* 0x000fea00078e00ff */
[----:B------:R-:W-:Y:S02]  /*6890*/  @P0 SHF.R.U32.HI R152, RZ, c[0x0][0x334], R3 ;  /* 0x0000cd00ff980a19 */ /* 0x000fe40000011603 */
.L_x_416:
[----:B------:R-:W-:Y:S05]  /*68a0*/  BSYNC B0 ;  /* 0x0000000000007941 */ /* 0x000fea0003800000 */
.L_x_414:
[----:B------:R-:W-:Y:S04]  /*68b0*/  IMAD.IADD R3, R156, 0x1, -R223 ;  /* 0x000000019c037824 */ /* 0x000fe800078e0adf */
[----:B------:R-:W-:Y:S05]  /*68c0*/  IMAD R3, R152, c[0x0][0x32c], R3 ;  /* 0x0000cb0098037a24 */ /* 0x000fea00078e0203 */
[----:B------:R-:W-:Y:S02]  /*68d0*/  IADD3 R152, R3, c[0x0][0x32c], RZ ;  /* 0x0000cb0003987a10 */ /* 0x000fe40007ffe0ff */
[----:B------:R-:W-:Y:S02]  /*68e0*/  IMNMX R166, R166, R3, !PT ;  /* 0x00000003a6a67217 */ /* 0x000fe40007800200 */
[----:B------:R-:W-:Y:S02]  /*68f0*/  IMNMX R173, R173, R152, PT ;  /* 0x00000098adad7217 */ /* 0x000fe40003800200 */
.L_x_413:
        /* <DEDUP_REMOVED lines=19> */
.L_x_419:
[----:B------:R-:W-:Y:S04]  /*6a30*/  MOV R3, c[0x0][0x32c] ;  /* 0x0000cb0000037a02 */ /* 0x000fe80000000f00 */
[----:B------:R-:W-:Y:S11]  /*6a40*/  ISETP.NE.AND P0, PT, R3, 0x1, PT ;  /* 0x000000010300780c */ /* 0x000ff60003f05270 */
[----:B------:R-:W-:Y:S02]  /*6a50*/  @!UPT UIADD3 URZ, URZ, URZ, URZ ;  /* 0x0000003f3f3ff290 */ /* 0x000fe4000fffe03f */
[----:B------:R-:W-:Y:S05]  /*6a60*/  @P0 IMAD.HI.U32 R3, R152, c[0x0][0x330], RZ ;  /* 0x0000cc0098030a27 */ /* 0x000fea00078e00ff */
[----:B------:R-:W-:Y:S02]  /*6a70*/  @P0 SHF.R.U32.HI R152, RZ, c[0x0][0x334], R3 ;  /* 0x0000cd00ff980a19 */ /* 0x000fe40000011603 */
.L_x_420:
[----:B------:R-:W-:Y:S05]  /*6a80*/  BSYNC B0 ;  /* 0x0000000000007941 */ /* 0x000fea0003800000 */
.L_x_418:
[----:B------:R-:W-:Y:S04]  /*6a90*/  IMAD.IADD R3, R156, 0x1, -R223 ;  /* 0x000000019c037824 */ /* 0x000fe800078e0adf */
[----:B------:R-:W-:Y:S05]  /*6aa0*/  IMAD R3, R152, c[0x0][0x32c], R3 ;  /* 0x0000cb0098037a24 */ /* 0x000fea00078e0203 */
[----:B------:R-:W-:Y:S02]  /*6ab0*/  IADD3 R149, R3, c[0x0][0x32c], RZ ;  /* 0x0000cb0003957a10 */ /* 0x000fe40007ffe0ff */
[----:B------:R-:W-:Y:S02]  /*6ac0*/  IMNMX R161, R161, R3, !PT ;  /* 0x00000003a1a17217 */ /* 0x000fe40007800200 */
[----:B------:R-:W-:Y:S02]  /*6ad0*/  IMNMX R162, R162, R149, PT ;  /* 0x00000095a2a27217 */ /* 0x000fe40003800200 */
.L_x_417:
[C---:B------:R-:W-:Y:S02]  /*6ae0*/  ISETP.GE.AND P2, PT, R156.reuse, 0x9, PT ;  /* 0x000000099c00780c */ /* 0x040fe40003f46270 */
[----:B------:R-:W-:Y:S02]  /*6af0*/  ISETP.GE.AND P1, PT, R156, 0xa, PT ;  /* 0x0000000a9c00780c */ /* 0x000fe40003f26270 */
[----:B------:R-:W-:Y:S02]  /*6b00*/  ISETP.GT.AND P0, PT, R168, 0x8, !P2 ;  /* 0x00000008a800780c */ /* 0x000fe40005704270 */
[----:B------:R-:W-:Y:S02]  /*6b10*/  P2R R151, PR, RZ, 0x4 ;  /* 0x00000004ff977803 */ /* 0x000fe40000000000 */
[C---:B------:R-:W-:Y:S02]  /*6b20*/  ISETP.LT.OR P0, PT, R171.reuse, 0x9, P0 ;  /* 0x00000009ab00780c */ /* 0x040fe40000701670 */
[----:B------:R-:W-:Y:S02]  /*6b30*/  P2R R149, PR, RZ, 0x2 ;  /* 0x00000002ff957803 */ /* 0x000fe40000000000 */
[----:B------:R-:W-:Y:S02]  /*6b40*/  FSEL R154, R16, -INF , !P0 ;  /* 0xff800000109a7808 */ /* 0x000fe40004000000 */
[----:B------:R-:W-:Y:S02]  /*6b50*/  ISETP.GT.AND P0, PT, R168, 0x9, !P1 ;  /* 0x00000009a800780c */ /* 0x000fe40004f04270 */
[----:B------:R-:W-:Y:S02]  /*6b60*/  P2R R169, PR, RZ, 0x40 ;  /* 0x00000040ffa97803 */ /* 0x000fe40000000000 */
[----:B------:R-:W-:Y:S02]  /*6b70*/  ISETP.LT.OR P0, PT, R171, 0xa, P0 ;  /* 0x0000000aab00780c */ /* 0x000fe40000701670 */
[----:B------:R-:W-:Y:S02]  /*6b80*/  ISETP.GE.AND P6, PT, R156, 0x1a, PT ;  /* 0x0000001a9c00780c */ /* 0x000fe40003fc6270 */
[----:B------:R-:W-:Y:S02]  /*6b90*/  FSEL R152, R17, -INF , !P0 ;  /* 0xff80000011987808 */ /* 0x000fe40004000000 */
[----:B------:R-:W-:Y:S02]  /*6ba0*/  ISETP.GT.AND P0, PT, R166, 0x8, !P2 ;  /* 0x00000008a600780c */ /* 0x000fe40005704270 */
[----:B------:R-:W-:Y:S02]  /*6bb0*/  ISETP.GE.AND P2, PT, R156, 0x11, PT ;  /* 0x000000119c00780c */ /* 0x000fe40003f46270 */
[C---:B------:R-:W-:Y:S02]  /*6bc0*/  ISETP.LT.OR P0, PT, R173.reuse, 0x9, P0 ;  /* 0x00000009ad00780c */ /* 0x040fe40000701670 */
[----:B------:R-:W-:Y:S02]  /*6bd0*/  P2R R164, PR, RZ, 0x20 ;  /* 0x00000020ffa47803 */ /* 0x000fe40000000000 */
[----:B------:R-:W-:Y:S02]  /*6be0*/  FSEL R3, R18, -INF , !P0 ;  /* 0xff80000012037808 */ /* 0x000fe40004000000 */
[----:B------:R-:W-:Y:S02]  /*6bf0*/  ISETP.GT.AND P0, PT, R166, 0x9, !P1 ;  /* 0x00000009a600780c */ /* 0x000fe40004f04270 */
[----:B------:R-:W-:Y:S02]  /*6c00*/  ISETP.GE.AND P1, PT, R156, 0x12, PT ;  /* 0x000000129c00780c */ /* 0x000fe40003f26270 */
[----:B------:R-:W-:Y:S02]  /*6c10*/  ISETP.LT.OR P0, PT, R173, 0xa, P0 ;  /* 0x0000000aad00780c */ /* 0x000fe40000701670 */
[----:B------:R-:W-:Y:S02]  /*6c20*/  P2R R159, PR, RZ, 0x2 ;  /* 0x00000002ff9f7803 */ /* 0x000fe40000000000 */
        /* <DEDUP_REMOVED lines=29> */
[----:B------:R-:W-:Y:S02]  /*6e00*/  P2R R175, PR, RZ, 0x8 ;  /* 0x00000008ffaf7803 */ /* 0x000fe40000000000 */
[----:B------:R-:W-:Y:S02]  /*6e10*/  FSEL R246, R33, -INF , !P0 ;  /* 0xff80000021f67808 */ /* 0x000fe40004000000 */
[----:B------:R-:W-:Y:S02]  /*6e20*/  ISETP.GT.AND P0, PT, R166, 0x18, !P1 ;  /* 0x00000018a600780c */ /* 0x000fe40004f04270 */
[----:B------:R-:W-:Y:S02]  /*6e30*/  ISETP.GE.AND P1, PT, R156, 0x29, PT ;  /* 0x000000299c00780c */ /* 0x000fe40003f26270 */
[C---:B------:R-:W-:Y:S04]  /*6e40*/  ISETP.LT.OR P0, PT, R173.reuse, 0x19, P0 ;  /* 0x00000019ad00780c */ /* 0x040fe80000701670 */
[----:B------:R-:W-:Y:S02]  /*6e50*/  FSEL R196, R34, -INF , !P0 ;  /* 0xff80000022c47808 */ /* 0x000fe40004000000 */
[----:B------:R-:W-:Y:S02]  /*6e60*/  ISETP.GT.AND P0, PT, R166, 0x19, !P6 ;  /* 0x00000019a600780c */ /* 0x000fe40007704270 */
[----:B------:R-:W-:Y:S02]  /*6e70*/  ISETP.GE.AND P6, PT, R156, 0x2, PT ;  /* 0x000000029c00780c */ /* 0x000fe40003fc6270 */
[----:B------:R-:W-:Y:S02]  /*6e80*/  ISETP.LT.OR P0, PT, R173, 0x1a, P0 ;  /* 0x0000001aad00780c */ /* 0x000fe40000701670 */
[----:B------:R-:W-:Y:S02]  /*6e90*/  P2R R174, PR, RZ, 0x40 ;  /* 0x00000040ffae7803 */ /* 0x000fe40000000000 */
[----:B------:R-:W-:Y:S02]  /*6ea0*/  FSEL R199, R35, -INF , !P0 ;  /* 0xff80000023c77808 */ /* 0x000fe40004000000 */
[----:B------:R-:W-:Y:S04]  /*6eb0*/  ISETP.GT.AND P0, PT, R168, 0x20, !P5 ;  /* 0x00000020a800780c */ /* 0x000fe80006f04270 */
[C---:B------:R-:W-:Y:S04]  /*6ec0*/  ISETP.LT.OR P0, PT, R171.reuse, 0x21, P0 ;  /* 0x00000021ab00780c */ /* 0x040fe80000701670 */
[----:B------:R-:W-:Y:S02]  /*6ed0*/  FSEL R198, R36, -INF , !P0 ;  /* 0xff80000024c67808 */ /* 0x000fe40004000000 */
[----:B------:R-:W-:Y:S02]  /*6ee0*/  ISETP.GT.AND P0, PT, R168, 0x21, !P4 ;  /* 0x00000021a800780c */ /* 0x000fe40006704270 */
[----:B------:R-:W-:Y:S02]  /*6ef0*/  P2R R36, PR, RZ, 0x10 ;  /* 0x00000010ff247803 */ /* 0x000fe40000000000 */
[----:B------:R-:W-:Y:S04]  /*6f00*/  ISETP.LT.OR P0, PT, R171, 0x22, P0 ;  /* 0x00000022ab00780c */ /* 0x000fe80000701670 */
[----:B------:R-:W-:Y:S02]  /*6f10*/  FSEL R197, R37, -INF , !P0 ;  /* 0xff80000025c57808 */ /* 0x000fe40004000000 */
[----:B------:R-:W-:Y:S04]  /*6f20*/  ISETP.GT.AND P0, PT, R166, 0x20, !P5 ;  /* 0x00000020a600780c */ /* 0x000fe80006f04270 */
[C---:B------:R-:W-:Y:S04]  /*6f30*/  ISETP.LT.OR P0, PT, R173.reuse, 0x21, P0 ;  /* 0x00000021ad00780c */ /* 0x040fe80000701670 */
[----:B------:R-:W-:Y:S02]  /*6f40*/  FSEL R193, R38, -INF , !P0 ;  /* 0xff80000026c17808 */ /* 0x000fe40004000000 */
[----:B------:R-:W-:Y:S04]  /*6f50*/  ISETP.GT.AND P0, PT, R166, 0x21, !P4 ;  /* 0x00000021a600780c */ /* 0x000fe80006704270 */
[----:B------:R-:W-:Y:S04]  /*6f60*/  ISETP.LT.OR P0, PT, R173, 0x22, P0 ;  /* 0x00000022ad00780c */ /* 0x000fe80000701670 */
[----:B------:R-:W-:Y:S02]  /*6f70*/  FSEL R191, R39, -INF , !P0 ;  /* 0xff80000027bf7808 */ /* 0x000fe40004000000 */
[----:B------:R-:W-:Y:S04]  /*6f80*/  ISETP.GT.AND P0, PT, R168, RZ, !P3 ;  /* 0x000000ffa800720c */ /* 0x000fe80005f04270 */
[C---:B------:R-:W-:Y:S04]  /*6f90*/  ISETP.LT.OR P0, PT, R171.reuse, 0x1, P0 ;  /* 0x00000001ab00780c */ /* 0x040fe80000701670 */
[----:B------:R-:W-:Y:S02]  /*6fa0*/  FSEL R38, R4, -INF , !P0 ;  /* 0xff80000004267808 */ /* 0x000fe40004000000 */
[----:B------:R-:W-:Y:S04]  /*6fb0*/  ISETP.GT.AND P0, PT, R168, 0x1, !P6 ;  /* 0x00000001a800780c */ /* 0x000fe80007704270 */
[----:B------:R-:W-:Y:S04]  /*6fc0*/  ISETP.LT.OR P0, PT, R171, 0x2, P0 ;  /* 0x00000002ab00780c */ /* 0x000fe80000701670 */
[----:B------:R-:W-:Y:S02]  /*6fd0*/  FSEL R4, R5, -INF , !P0 ;  /* 0xff80000005047808 */ /* 0x000fe40004000000 */
[C---:B------:R-:W-:Y:S04]  /*6fe0*/  ISETP.GT.AND P0, PT, R166.reuse, 0x1, !P6 ;  /* 0x00000001a600780c */ /* 0x040fe80007704270 */
[----:B------:R-:W-:Y:S04]  /*6ff0*/  ISETP.LT.OR P0, PT, R173, 0x2, P0 ;  /* 0x00000002ad00780c */ /* 0x000fe80000701670 */
[----:B------:R-:W-:Y:S02]  /*7000*/  FSEL R5, R7, -INF , !P0 ;  /* 0xff80000007057808 */ /* 0x000fe40004000000 */
[----:B------:R-:W-:Y:S04]  /*7010*/  ISETP.GT.AND P0, PT, R166, RZ, !P3 ;  /* 0x000000ffa600720c */ /* 0x000fe80005f04270 */
[----:B------:R-:W-:Y:S04]  /*7020*/  ISETP.LT.OR P0, PT, R173, 0x1, P0 ;  /* 0x00000001ad00780c */ /* 0x000fe80000701670 */
[----:B------:R-:W-:Y:S02]  /*7030*/  FSEL R39, R6, -INF , !P0 ;  /* 0xff80000006277808 */ /* 0x000fe40004000000 */
[----:B------:R-:W-:Y:S04]  /*7040*/  ISETP.GT.AND P0, PT, R168, 0x28, !P1 ;  /* 0x00000028a800780c */ /* 0x000fe80004f04270 */
[C---:B------:R-:W-:Y:S04]  /*7050*/  ISETP.LT.OR P0, PT, R171.reuse, 0x29, P0 ;  /* 0x00000029ab00780c */ /* 0x040fe80000701670 */
[----:B------:R-:W-:Y:S02]  /*7060*/  FSEL R192, R48, -INF , !P0 ;  /* 0xff80000030c07808 */ /* 0x000fe40004000000 */
[----:B------:R-:W-:Y:S04]  /*7070*/  ISETP.GE.AND P0, PT, R156, 0x2a, PT ;  /* 0x0000002a9c00780c */ /* 0x000fe80003f06270 */
[----:B------:R-:W-:Y:S04]  /*7080*/  ISETP.GT.AND P2, PT, R168, 0x29, !P0 ;  /* 0x00000029a800780c */ /* 0x000fe80004744270 */
        /* <DEDUP_REMOVED lines=8> */
[----:B------:R-:W-:Y:S02]  /*7110*/  ISETP.GT.AND P2, PT, R161, 0x1, !P6 ;  /* 0x00000001a100780c */ /* 0x000fe40007744270 */
[----:B------:R-:W-:Y:S02]  /*7120*/  ISETP.NE.AND P6, PT, R176, RZ, PT ;  /* 0x000000ffb000720c */ /* 0x000fe40003fc5270 */
[C---:B------:R-:W-:Y:S04]  /*7130*/  ISETP.LT.OR P2, PT, R162.reuse, 0x2, P2 ;  /* 0x00000002a200780c */ /* 0x040fe80001741670 */
[----:B------:R-:W-:Y:S02]  /*7140*/  FSEL R37, R9, -INF , !P2 ;  /* 0xff80000009257808 */ /* 0x000fe40005000000 */
[----:B------:R-:W-:Y:S04]  /*7150*/  ISETP.NE.AND P2, PT, R151, RZ, PT ;  /* 0x000000ff9700720c */ /* 0x000fe80003f45270 */
[----:B------:R-:W-:Y:S04]  /*7160*/  ISETP.GT.AND P2, PT, R161, 0x8, !P2 ;  /* 0x00000008a100780c */ /* 0x000fe80005744270 */
[----:B------:R-:W-:Y:S04]  /*7170*/  ISETP.LT.OR P2, PT, R162, 0x9, P2 ;  /* 0x00000009a200780c */ /* 0x000fe80001741670 */
        /* <DEDUP_REMOVED lines=14> */
[C---:B------:R-:W-:Y:S04]  /*7260*/  ISETP.GT.AND P2, PT, R161.reuse, 0x18, !P2 ;  /* 0x00000018a100780c */ /* 0x040fe80005744270 */
[----:B------:R-:W-:Y:S04]  /*7270*/  ISETP.LT.OR P2, PT, R162, 0x19, P2 ;  /* 0x00000019a200780c */ /* 0x000fe80001741670 */
[----:B------:R-:W-:Y:S02]  /*7280*/  FSEL R242, R28, -INF , !P2 ;  /* 0xff8000001cf27808 */ /* 0x000fe40005000000 */
[----:B------:R-:W-:Y:S02]  /*7290*/  ISETP.GT.AND P2, PT, R161, 0x19, !P6 ;  /* 0x00000019a100780c */ /* 0x000fe40007744270 */
[----:B------:R-:W-:Y:S02]  /*72a0*/  ISETP.NE.AND P6, PT, R169, RZ, PT ;  /* 0x000000ffa900720c */ /* 0x000fe40003fc5270 */
[----:B------:R-:W-:Y:S04]  /*72b0*/  ISETP.LT.OR P2, PT, R162, 0x1a, P2 ;  /* 0x0000001aa200780c */ /* 0x000fe80001741670 */
[----:B------:R-:W-:Y:S02]  /*72c0*/  FSEL R245, R29, -INF , !P2 ;  /* 0xff8000001df57808 */ /* 0x000fe40005000000 */
[C---:B------:R-:W-:Y:S02]  /*72d0*/  ISETP.GT.AND P2, PT, R161.reuse, 0x20, !P5 ;  /* 0x00000020a100780c */ /* 0x040fe40006f44270 */
[----:B------:R-:W-:Y:S02]  /*72e0*/  ISETP.NE.AND P5, PT, R164, RZ, PT ;  /* 0x000000ffa400720c */ /* 0x000fe40003fa5270 */
[----:B------:R-:W-:Y:S04]  /*72f0*/  ISETP.LT.OR P2, PT, R162, 0x21, P2 ;  /* 0x00000021a200780c */ /* 0x000fe80001741670 */
[----:B------:R-:W-:Y:S02]  /*7300*/  FSEL R169, R40, -INF , !P2 ;  /* 0xff80000028a97808 */ /* 0x000fe40005000000 */
[----:B------:R-:W-:Y:S02]  /*7310*/  ISETP.GT.AND P2, PT, R161, 0x21, !P4 ;  /* 0x00000021a100780c */ /* 0x000fe40006744270 */
[----:B------:R-:W-:Y:S02]  /*7320*/  ISETP.NE.AND P4, PT, R163, RZ, PT ;  /* 0x000000ffa300720c */ /* 0x000fe40003f85270 */
[C---:B------:R-:W-:Y:S04]  /*7330*/  ISETP.LT.OR P2, PT, R162.reuse, 0x22, P2 ;  /* 0x00000022a200780c */ /* 0x040fe80001741670 */
[----:B------:R-:W-:Y:S02]  /*7340*/  FSEL R164, R41, -INF , !P2 ;  /* 0xff80000029a47808 */ /* 0x000fe40005000000 */
[C---:B------:R-:W-:Y:S04]  /*7350*/  ISETP.GT.AND P2, PT, R161.reuse, 0x28, !P1 ;  /* 0x00000028a100780c */ /* 0x040fe80004f44270 */
[----:B------:R-:W-:Y:S04]  /*7360*/  ISETP.LT.OR P2, PT, R162, 0x29, P2 ;  /* 0x00000029a200780c */ /* 0x000fe80001741670 */
[----:B------:R-:W-:Y:S02]  /*7370*/  FSEL R163, R44, -INF , !P2 ;  /* 0xff8000002ca37808 */ /* 0x000fe40005000000 */
[----:B------:R-:W-:Y:S02]  /*7380*/  ISETP.GT.AND P2, PT, R161, RZ, !P3 ;  /* 0x000000ffa100720c */ /* 0x000fe40005f44270 */
[----:B------:R-:W-:Y:S02]  /*7390*/  ISETP.NE.AND P3, PT, R165, RZ, PT ;  /* 0x000000ffa500720c */ /* 0x000fe40003f65270 */
[----:B------:R-:W-:Y:S04]  /*73a0*/  ISETP.LT.OR P2, PT, R162, 0x1, P2 ;  /* 0x00000001a200780c */ /* 0x000fe80001741670 */
[----:B------:R-:W-:Y:S02]  /*73b0*/  FSEL R25, R8, -INF , !P2 ;  /* 0xff80000008197808 */ /* 0x000fe40005000000 */
[----:B------:R-:W1:Y:S01]  /*73c0*/  SHFL.IDX PT, R8, R158, 0x3, 0x1c1f ;  /* 0x007c1f009e087f89 */ /* 0x000e6200000e0000 */
[----:B------:R-:W-:Y:S04]  /*73d0*/  ISETP.GT.AND P2, PT, R161, 0x29, !P0 ;  /* 0x00000029a100780c */ /* 0x000fe80004744270 */
[----:B------:R-:W-:Y:S04]  /*73e0*/  ISETP.LT.OR P2, PT, R162, 0x2a, P2 ;  /* 0x0000002aa200780c */ /* 0x000fe80001741670 */
[----:B------:R-:W-:Y:S02]  /*73f0*/  FSEL R161, R45, -INF , !P2 ;  /* 0xff8000002da17808 */ /* 0x000fe40005000000 */
[----:B------:R-:W-:Y:S01]  /*7400*/  PLOP3.LUT P2, PT, PT, PT, UP1, 0x40, 0x0 ;  /* 0x000000000000781c */ /* 0x000fe20003f4e818 */
[--C-:B-1----:R-:W-:Y:S02]  /*7410*/  IMAD.IADD R6, R155, 0x1, R8.reuse ;  /* 0x000000019b067824 */ /* 0x102fe400078e0208 */
[----:B------:R-:W-:Y:S10]  /*7420*/  IMAD.IADD R153, R153, 0x1, R8 ;  /* 0x0000000199997824 */ /* 0x000ff400078e0208 */
        /* <DEDUP_REMOVED lines=15> */
.L_x_423:
[----:B------:R-:W-:Y:S04]  /*7520*/  MOV R8, c[0x0][0x32c] ;  /* 0x0000cb0000087a02 */ /* 0x000fe80000000f00 */
[----:B------:R-:W-:Y:S11]  /*7530*/  ISETP.NE.AND P2, PT, R8, 0x1, PT ;  /* 0x000000010800780c */ /* 0x000ff60003f45270 */
[----:B------:R-:W-:Y:S02]  /*7540*/  @!UPT UIADD3 URZ, URZ, URZ, URZ ;  /* 0x0000003f3f3ff290 */ /* 0x000fe4000fffe03f */
[----:B------:R-:W-:Y:S05]  /*7550*/  @P2 IMAD.HI.U32 R8, R9, c[0x0][0x330], RZ ;  /* 0x0000cc0009082a27 */ /* 0x000fea00078e00ff */
[----:B------:R-:W-:Y:S02]  /*7560*/  @P2 SHF.R.U32.HI R9, RZ, c[0x0][0x334], R8 ;  /* 0x0000cd00ff092a19 */ /* 0x000fe40000011608 */
.L_x_424:
[----:B------:R-:W-:Y:S05]  /*7570*/  BSYNC B0 ;  /* 0x0000000000007941 */ /* 0x000fea0003800000 */
.L_x_422:
[----:B------:R-:W-:Y:S04]  /*7580*/  IMAD.IADD R156, R156, 0x1, -R223 ;  /* 0x000000019c9c7824 */ /* 0x000fe800078e0adf */
[----:B------:R-:W-:Y:S05]  /*7590*/  IMAD R156, R9, c[0x0][0x32c], R156 ;  /* 0x0000cb00099c7a24 */ /* 0x000fea00078e029c */
[----:B------:R-:W-:Y:S02]  /*75a0*/  IADD3 R9, R156, c[0x0][0x32c], RZ ;  /* 0x0000cb009c097a10 */ /* 0x000fe40007ffe0ff */
[----:B------:R-:W-:Y:S02]  /*75b0*/  IMNMX R153, R153, R156, !PT ;  /* 0x0000009c99997217 */ /* 0x000fe40007800200 */
[----:B------:R-:W-:Y:S02]  /*75c0*/  IMNMX R6, R6, R9, PT ;  /* 0x0000000906067217 */ /* 0x000fe40003800200 */
.L_x_421:
[----:B------:R-:W-:Y:S01]  /*75d0*/  ISETP.NE.AND P2, PT, R175, RZ, PT ;  /* 0x000000ffaf00720c */ /* 0x000fe20003f45270 */
[----:B------:R-:W-:Y:S01]  /*75e0*/  LDSM.16.MT88.4 R20, [R214+0x100] ;  /* 0x00010000d614783b */ /* 0x000fe20000004200 */
[----:B------:R-:W-:Y:S02]  /*75f0*/  FMNMX.FTZ R19, R38, R150, !PT ;  /* 0x0000009626137209 */ /* 0x000fe40007810000 */
[C---:B------:R-:W-:Y:S02]  /*7600*/  ISETP.GT.AND P2, PT, R153.reuse, RZ, !P2 ;  /* 0x000000ff9900720c */ /* 0x040fe40005744270 */
[----:B------:R-:W-:Y:S02]  /*7610*/  FMNMX.FTZ R19, R4, R19, !PT ;  /* 0x0000001304137209 */ /* 0x000fe40007810000 */
[----:B------:R-:W-:Y:S02]  /*7620*/  ISETP.LT.OR P2, PT, R6, 0x1, P2 ;  /* 0x000000010600780c */ /* 0x000fe40001741670 */
[----:B------:R-:W-:Y:S02]  /*7630*/  FMNMX.FTZ R19, R154, R19, !PT ;  /* 0x000000139a137209 */ /* 0x000fe40007810000 */
[----:B------:R-:W-:Y:S02]  /*7640*/  FSEL R13, R10, -INF , !P2 ;  /* 0xff8000000a0d7808 */ /* 0x000fe40005000000 */
[----:B------:R-:W-:Y:S02]  /*7650*/  ISETP.NE.AND P2, PT, R174, RZ, PT ;  /* 0x000000ffae00720c */ /* 0x000fe40003f45270 */
[----:B------:R-:W-:Y:S02]  /*7660*/  FMNMX.FTZ R19, R152, R19, !PT ;  /* 0x0000001398137209 */ /* 0x000fe40007810000 */
[----:B------:R-:W-:Y:S02]  /*7670*/  ISETP.GT.AND P2, PT, R153, 0x1, !P2 ;  /* 0x000000019900780c */ /* 0x000fe40005744270 */
        /* <DEDUP_REMOVED lines=18> */
[----:B------:R-:W-:Y:S02]  /*77a0*/  FMNMX.FTZ R19, R197, R10, !PT ;  /* 0x0000000ac5137209 */ /* 0x000fe40007810000 */
[----:B------:R-:W-:Y:S02]  /*77b0*/  ISETP.NE.AND P2, PT, R160, RZ, PT ;  /* 0x000000ffa000720c */ /* 0x000fe40003f45270 */
[----:B------:R-:W-:Y:S02]  /*77c0*/  FMNMX.FTZ R8, R157, R8, !PT ;  /* 0x000000089d087209 */ /* 0x000fe40007810000 */
[----:B------:R-:W-:Y:S02]  /*77d0*/  FMNMX.FTZ R10, R192, R19, !PT ;  /* 0x00000013c00a7209 */ /* 0x000fe40007810000 */
[----:B------:R-:W-:Y:S02]  /*77e0*/  ISETP.GT.AND P2, PT, R153, 0x10, !P2 ;  /* 0x000000109900780c */ /* 0x000fe40005744270 */
[----:B------:R-:W-:Y:S02]  /*77f0*/  FMNMX.FTZ R8, R195, R8, !PT ;  /* 0x00000008c3087209 */ /* 0x000fe40007810000 */
[----:B------:R-:W-:Y:S02]  /*7800*/  FMNMX.FTZ R17, R171, R10, !PT ;  /* 0x0000000aab117209 */ /* 0x000fe40007810000 */
[----:B------:R-:W-:Y:S02]  /*7810*/  ISETP.LT.OR P2, PT, R6, 0x11, P2 ;  /* 0x000000110600780c */ /* 0x000fe40001741670 */
[----:B------:R-:W-:Y:S02]  /*7820*/  FMNMX.FTZ R19, R189, R8, !PT ;  /* 0x00000008bd137209 */ /* 0x000fe40007810000 */
[----:B------:R-:W-:Y:S01]  /*7830*/  FSEL R244, R26, -INF , !P2 ;  /* 0xff8000001af47808 */ /* 0x000fe20005000000 */
[----:B------:R-:W1:Y:S01]  /*7840*/  SHFL.BFLY PT, R8, R17, 0x2, 0x1f ;  /* 0x0c401f0011087f89 */ /* 0x000e6200000e0000 */
        /* <DEDUP_REMOVED lines=12> */
[----:B-1----:R-:W-:Y:S02]  /*7910*/  FMNMX.FTZ R8, R17, R8, !PT ;  /* 0x0000000811087209 */ /* 0x002fe40007810000 */
[----:B------:R-:W-:Y:S02]  /*7920*/  FSEL R249, R30, -INF , !P2 ;  /* 0xff8000001ef97808 */ /* 0x000fe40005000000 */
[----:B------:R-:W-:Y:S01]  /*7930*/  ISETP.NE.AND P2, PT, R167, RZ, PT ;  /* 0x000000ffa700720c */ /* 0x000fe20003f45270 */
[----:B------:R-:W1:Y:S01]  /*7940*/  SHFL.BFLY PT, R151, R8, 0x1, 0x1f ;  /* 0x0c201f0008977f89 */ /* 0x000e6200000e0000 */
[----:B------:R-:W-:Y:S02]  /*7950*/  FMNMX.FTZ R12, R166, R19, !PT ;  /* 0x00000013a60c7209 */ /* 0x000fe40007810000 */
[----:B------:R-:W-:Y:S02]  /*7960*/  FMNMX.FTZ R10, R25, R2, !PT ;  /* 0x00000002190a7209 */ /* 0x000fe40007810000 */
[----:B------:R-:W-:Y:S02]  /*7970*/  ISETP.GT.AND P2, PT, R153, 0x19, !P2 ;  /* 0x000000199900780c */ /* 0x000fe40005744270 */
[----:B------:R-:W-:Y:S01]  /*7980*/  FMNMX.FTZ R10, R37, R10, !PT ;  /* 0x0000000a250a7209 */ /* 0x000fe20007810000 */
[----:B------:R-:W2:Y:S01]  /*7990*/  SHFL.BFLY PT, R149, R12, 0x2, 0x1f ;  /* 0x0c401f000c957f89 */ /* 0x000ea200000e0000 */
        /* <DEDUP_REMOVED lines=13> */
[----:B-1----:R-:W-:Y:S02]  /*7a70*/  FMNMX.FTZ R151, R8, R151, !PT ;  /* 0x0000009708977209 */ /* 0x002fe40007810000 */
[----:B------:R-:W-:Y:S02]  /*7a80*/  FMNMX.FTZ R10, R245, R10, !PT ;  /* 0x0000000af50a7209 */ /* 0x000fe40007810000 */
[----:B------:R-:W-:Y:S01]  /*7a90*/  ISETP.LT.OR P2, PT, R6, 0x22, P2 ;  /* 0x000000220600780c */ /* 0x000fe20001741670 */
[----:B------:R-:W-:Y:S01]  /*7aa0*/  FMUL.FTZ R241, R151, c[0x0][0x2d0] ;  /* 0x0000b40097f17a20 */ /* 0x000fe20000410000 */
[----:B--2---:R-:W-:Y:S02]  /*7ab0*/  FMNMX.FTZ R149, R12, R149, !PT ;  /* 0x000000950c957209 */ /* 0x004fe40007810000 */
[----:B------:R-:W-:Y:S02]  /*7ac0*/  FMNMX.FTZ R17, R169, R10, !PT ;  /* 0x0000000aa9117209 */ /* 0x000fe40007810000 */
[----:B------:R-:W-:Y:S01]  /*7ad0*/  FSEL R165, R43, -INF , !P2 ;  /* 0xff8000002ba57808 */ /* 0x000fe20005000000 */
[----:B------:R-:W1:Y:S01]  /*7ae0*/  SHFL.BFLY PT, R10, R149, 0x1, 0x1f ;  /* 0x0c201f00950a7f89 */ /* 0x000e6200000e0000 */
[----:B------:R-:W-:Y:S02]  /*7af0*/  FSETP.NEU.FTZ.AND P2, PT, R151, -INF , PT ;  /* 0xff8000009700780b */ /* 0x000fe40003f5d000 */
[----:B------:R-:W-:Y:S02]  /*7b00*/  FMNMX.FTZ R12, R13, R0, !PT ;  /* 0x000000000d0c7209 */ /* 0x000fe40007810000 */
[----:B------:R-:W-:Y:S02]  /*7b10*/  FSEL R241, R241, RZ, P2 ;  /* 0x000000fff1f17208 */ /* 0x000fe40001000000 */
[----:B------:R-:W-:Y:S02]  /*7b20*/  FMNMX.FTZ R8, R164, R17, !PT ;  /* 0x00000011a4087209 */ /* 0x000fe40007810000 */
[----:B------:R-:W-:Y:S01]  /*7b30*/  ISETP.GT.AND P1, PT, R153, 0x28, !P1 ;  /* 0x000000289900780c */ /* 0x000fe20004f24270 */
[--C-:B------:R-:W-:Y:S01]  /*7b40*/  FFMA.FTZ R155, R4, c[0x0][0x2d0], -R241.reuse ;  /* 0x0000b400049b7a23 */ /* 0x100fe200000108f1 */
[----:B------:R-:W-:Y:S01]  /*7b50*/  FMNMX.FTZ R4, R11, R12, !PT ;  /* 0x0000000c0b047209 */ /* 0x000fe20007810000 */
[--C-:B------:R-:W-:Y:S01]  /*7b60*/  FFMA.FTZ R175, R152, c[0x0][0x2d0], -R241.reuse ;  /* 0x0000b40098af7a23 */ /* 0x100fe200000108f1 */
[----:B------:R-:W-:Y:S01]  /*7b70*/  FMNMX.FTZ R8, R163, R8, !PT ;  /* 0x00000008a3087209 */ /* 0x000fe20007810000 */
[--C-:B------:R-:W-:Y:S01]  /*7b80*/  FFMA.FTZ R172, R38, c[0x0][0x2d0], -R241.reuse ;  /* 0x0000b40026ac7a23 */ /* 0x100fe200000108f1 */
[----:B------:R-:W-:Y:S01]  /*7b90*/  FMNMX.FTZ R4, R9, R4, !PT ;  /* 0x0000000409047209 */ /* 0x000fe20007810000 */
[--C-:B------:R-:W-:Y:S01]  /*7ba0*/  FFMA.FTZ R154, R154, c[0x0][0x2d0], -R241.reuse ;  /* 0x0000b4009a9a7a23 */ /* 0x100fe200000108f1 */
[----:B------:R-:W-:Y:S01]  /*7bb0*/  FMNMX.FTZ R17, R161, R8, !PT ;  /* 0x00000008a1117209 */ /* 0x000fe20007810000 */
[----:B------:R-:W-:Y:S01]  /*7bc0*/  MUFU.EX2 R155, R155 ;  /* 0x0000009b009b7308 */ /* 0x000fe20000000800 */
[----:B------:R-:W-:Y:S01]  /*7bd0*/  FMNMX.FTZ R19, R15, R4, !PT ;  /* 0x000000040f137209 */ /* 0x000fe20007810000 */
[--C-:B------:R-:W-:Y:S01]  /*7be0*/  FFMA.FTZ R186, R186, c[0x0][0x2d0], -R241.reuse ;  /* 0x0000b400baba7a23 */ /* 0x100fe200000108f1 */
[----:B------:R-:W-:Y:S01]  /*7bf0*/  ISETP.LT.OR P1, PT, R6, 0x29, P1 ;  /* 0x000000290600780c */ /* 0x000fe20000f21670 */
[----:B------:R-:W2:Y:S01]  /*7c00*/  SHFL.BFLY PT, R8, R17, 0x2, 0x1f ;  /* 0x0c401f0011087f89 */ /* 0x000ea200000e0000 */
[----:B------:R-:W-:Y:S01]  /*7c10*/  FMNMX.FTZ R4, R244, R19, !PT ;  /* 0x00000013f4047209 */ /* 0x000fe20007810000 */
[--C-:B------:R-:W-:Y:S01]  /*7c20*/  FFMA.FTZ R187, R188, c[0x0][0x2d0], -R241.reuse ;  /* 0x0000b400bcbb7a23 */ /* 0x100fe200000108f1 */
[----:B-1----:R-:W-:Y:S01]  /*7c30*/  FMNMX.FTZ R149, R149, R10, !PT ;  /* 0x0000000a95957209 */ /* 0x002fe20007810000 */
[--C-:B------:R-:W-:Y:S01]  /*7c40*/  FFMA.FTZ R190, R190, c[0x0][0x2d0], -R241.reuse ;  /* 0x0000b400bebe7a23 */ /* 0x100fe200000108f1 */
[----:B------:R-:W-:Y:S01]  /*7c50*/  FMNMX.FTZ R4, R247, R4, !PT ;  /* 0x00000004f7047209 */ /* 0x000fe20007810000 */
[----:B------:R-:W1:Y:S01]  /*7c60*/  MUFU.EX2 R172, R172 ;  /* 0x000000ac00ac7308 */ /* 0x000e620000000800 */
[----:B------:R-:W-:Y:S01]  /*7c70*/  FSEL R160, R46, -INF , !P1 ;  /* 0xff8000002ea07808 */ /* 0x000fe20004800000 */
[----:B------:R-:W-:Y:S01]  /*7c80*/  FMUL.FTZ R194, R149, c[0x0][0x2d0] ;  /* 0x0000b40095c27a20 */ /* 0x000fe20000410000 */
[----:B------:R-:W-:Y:S01]  /*7c90*/  FMNMX.FTZ R4, R249, R4, !PT ;  /* 0x00000004f9047209 */ /* 0x000fe20007810000 */
[--C-:B------:R-:W-:Y:S01]  /*7ca0*/  FFMA.FTZ R198, R198, c[0x0][0x2d0], -R241.reuse ;  /* 0x0000b400c6c67a23 */ /* 0x100fe200000108f1 */
[----:B------:R-:W-:Y:S01]  /*7cb0*/  FSETP.NEU.FTZ.AND P1, PT, R149, -INF , PT ;  /* 0xff8000009500780b */ /* 0x000fe20003f3d000 */
[--C-:B------:R-:W-:Y:S01]  /*7cc0*/  FFMA.FTZ R197, R197, c[0x0][0x2d0], -R241.reuse ;  /* 0x0000b400c5c57a23 */ /* 0x100fe200000108f1 */
[----:B------:R-:W-:Y:S02]  /*7cd0*/  FMNMX.FTZ R4, R251, R4, !PT ;  /* 0x00000004fb047209 */ /* 0x000fe40007810000 */
[----:B------:R-:W-:Y:S01]  /*7ce0*/  FSEL R194, R194, RZ, P1 ;  /* 0x000000ffc2c27208 */ /* 0x000fe20000800000 */
[----:B------:R-:W-:Y:S01]  /*7cf0*/  MUFU.EX2 R154, R154 ;  /* 0x0000009a009a7308 */ /* 0x000fe20000000800 */
[----:B------:R-:W-:Y:S02]  /*7d00*/  FMNMX.FTZ R4, R167, R4, !PT ;  /* 0x00000004a7047209 */ /* 0x000fe40007810000 */
        /* <DEDUP_REMOVED lines=9> */
[----:B------:R-:W3:Y:S01]  /*7da0*/  MUFU.EX2 R175, R175 ;  /* 0x000000af00af7308 */ /* 0x000ee20000000800 */
[----:B--2---:R-:W-:Y:S01]  /*7db0*/  FMNMX.FTZ R17, R17, R8, !PT ;  /* 0x0000000811117209 */ /* 0x004fe20007810000 */
[--C-:B------:R-:W-:Y:S01]  /*7dc0*/  FFMA.FTZ R250, R168, c[0x0][0x2d0], -R194.reuse ;  /* 0x0000b400a8fa7a23 */ /* 0x100fe200000108c2 */
[----:B------:R-:W-:Y:S01]  /*7dd0*/  FMNMX.FTZ R4, R153, R6, !PT ;  /* 0x0000000699047209 */ /* 0x000fe20007810000 */
[--C-:B------:R-:W-:Y:S01]  /*7de0*/  FFMA.FTZ R188, R195, c[0x0][0x2d0], -R194.reuse ;  /* 0x0000b400c3bc7a23 */ /* 0x100fe200000108c2 */
[----:B-1----:R-:W-:Y:S01]  /*7df0*/  F2FP.BF16.PACK_AB R156, R155, R172 ;  /* 0x000000ac9b9c723e */ /* 0x002fe200000010ff */
[----:B------:R-:W1:Y:S01]  /*7e00*/  SHFL.BFLY PT, R8, R17, 0x1, 0x1f ;  /* 0x0c201f0011087f89 */ /* 0x000e6200000e0000 */
[--C-:B------:R-:W-:Y:S02]  /*7e10*/  FFMA.FTZ R189, R189, c[0x0][0x2d0], -R194.reuse ;  /* 0x0000b400bdbd7a23 */ /* 0x100fe400000108c2 */
[--C-:B------:R-:W-:Y:S01]  /*7e20*/  FFMA.FTZ R195, R246, c[0x0][0x2d0], -R241.reuse ;  /* 0x0000b400f6c37a23 */ /* 0x100fe200000108f1 */
[----:B------:R-:W-:Y:S01]  /*7e30*/  MUFU.EX2 R173, R173 ;  /* 0x000000ad00ad7308 */ /* 0x000fe20000000800 */
[--C-:B------:R-:W-:Y:S02]  /*7e40*/  FFMA.FTZ R196, R196, c[0x0][0x2d0], -R194.reuse ;  /* 0x0000b400c4c47a23 */ /* 0x100fe400000108c2 */
[--C-:B------:R-:W-:Y:S01]  /*7e50*/  FFMA.FTZ R199, R199, c[0x0][0x2d0], -R194.reuse ;  /* 0x0000b400c7c77a23 */ /* 0x100fe200000108c2 */
[----:B------:R-:W2:Y:S01]  /*7e60*/  SHFL.BFLY PT, R5, R4, 0x2, 0x1f ;  /* 0x0c401f0004057f89 */ /* 0x000ea200000e0000 */
[--C-:B------:R-:W-:Y:S02]  /*7e70*/  FFMA.FTZ R248, R191, c[0x0][0x2d0], -R194.reuse ;  /* 0x0000b400bff87a23 */ /* 0x100fe400000108c2 */
[--C-:B------:R-:W-:Y:S02]  /*7e80*/  FFMA.FTZ R191, R192, c[0x0][0x2d0], -R241.reuse ;  /* 0x0000b400c0bf7a23 */ /* 0x100fe400000108f1 */
[----:B------:R-:W-:Y:S01]  /*7e90*/  FFMA.FTZ R241, R171, c[0x0][0x2d0], -R241 ;  /* 0x0000b400abf17a23 */ /* 0x000fe200000108f1 */
[----:B------:R-:W4:Y:S01]  /*7ea0*/  MUFU.EX2 R174, R174 ;  /* 0x000000ae00ae7308 */ /* 0x000f220000000800 */
[--C-:B------:R-:W-:Y:S02]  /*7eb0*/  FFMA.FTZ R193, R193, c[0x0][0x2d0], -R194.reuse ;  /* 0x0000b400c1c17a23 */ /* 0x100fe400000108c2 */
[----:B------:R-:W-:Y:S01]  /*7ec0*/  FFMA.FTZ R194, R166, c[0x0][0x2d0], -R194 ;  /* 0x0000b400a6c27a23 */ /* 0x000fe200000108c2 */
[----:B---3--:R-:W-:Y:S02]  /*7ed0*/  F2FP.BF16.PACK_AB R158, R175, R154 ;  /* 0x0000009aaf9e723e */ /* 0x008fe400000010ff */
[----:B-1----:R-:W-:Y:S04]  /*7ee0*/  FMNMX.FTZ R3, R17, R8, !PT ;  /* 0x0000000811037209 */ /* 0x002fe80007810000 */
[----:B------:R-:W-:Y:S01]  /*7ef0*/  MUFU.EX2 R179, R179 ;  /* 0x000000b300b37308 */ /* 0x000fe20000000800 */
[C---:B------:R-:W-:Y:S01]  /*7f00*/  FSETP.NEU.FTZ.AND P0, PT, R3.reuse, -INF , PT ;  /* 0xff8000000300780b */ /* 0x040fe20003f1d000 */
[----:B------:R-:W-:Y:S01]  /*7f10*/  FMUL.FTZ R170, R3, c[0x0][0x2d0] ;  /* 0x0000b40003aa7a20 */ /* 0x000fe20000410000 */
[----:B--2---:R-:W-:Y:S04]  /*7f20*/  FMNMX.FTZ R5, R4, R5, !PT ;  /* 0x0000000504057209 */ /* 0x004fe80007810000 */
[----:B------:R-:W-:Y:S03]  /*7f30*/  FSEL R170, R170, RZ, P0 ;  /* 0x000000ffaaaa7208 */ /* 0x000fe60000000000 */
[----:B------:R-:W1:Y:S01]  /*7f40*/  MUFU.EX2 R178, R178 ;  /* 0x000000b200b27308 */ /* 0x000e620000000800 */
[----:B------:R-:W2:Y:S01]  /*7f50*/  SHFL.BFLY PT, R152, R5, 0x1, 0x1f ;  /* 0x0c201f0005987f89 */ /* 0x000ea200000e0000 */
[----:B----4-:R-:W-:Y:S01]  /*7f60*/  F2FP.BF16.PACK_AB R157, R174, R173 ;  /* 0x000000adae9d723e */ /* 0x010fe200000010ff */
[--C-:B------:R-:W-:Y:S01]  /*7f70*/  FFMA.FTZ R181, R7, c[0x0][0x2d0], -R170.reuse ;  /* 0x0000b40007b57a23 */ /* 0x100fe200000108aa */
[----:B------:R-:W-:Y:S01]  /*7f80*/  FSEL R7, R151, RZ, P2 ;  /* 0x000000ff97077208 */ /* 0x000fe20001000000 */
[--C-:B------:R-:W-:Y:S02]  /*7f90*/  FFMA.FTZ R176, R37, c[0x0][0x2d0], -R170.reuse ;  /* 0x0000b40025b07a23 */ /* 0x100fe400000108aa */
[----:B------:R-:W-:Y:S02]  /*7fa0*/  FFMA.FTZ R177, R25, c[0x0][0x2d0], -R170 ;  /* 0x0000b40019b17a23 */ /* 0x000fe400000108aa */
[----:B------:R-:W-:Y:S01]  /*7fb0*/  FADD.FTZ R4, -R7, R150 ;  /* 0x0000009607047221 */ /* 0x000fe20000010100 */
[----:B------:R-:W-:Y:S01]  /*7fc0*/  FSEL R7, R149, RZ, P1 ;  /* 0x000000ff95077208 */ /* 0x000fe20000800000 */
[----:B------:R-:W-:Y:S01]  /*7fd0*/  FFMA.FTZ R180, R35, c[0x0][0x2d0], -R170 ;  /* 0x0000b40023b47a23 */ /* 0x000fe200000108aa */
[----:B------:R-:W-:Y:S01]  /*7fe0*/  MUFU.EX2 R176, R176 ;  /* 0x000000b000b07308 */ /* 0x000fe20000000800 */
[----:B------:R-:W-:Y:S01]  /*7ff0*/  FMUL.FTZ R150, R4, c[0x0][0x2d0] ;  /* 0x0000b40004967a20 */ /* 0x000fe20000410000 */
[----:B------:R-:W3:Y:S01]  /*8000*/  LDSM.16.MT88.4 R36, [R212+0x100] ;  /* 0x00010000d424783b */ /* 0x000ee20000004200 */
[----:B------:R-:W-:Y:S01]  /*8010*/  FADD.FTZ R4, -R7, R148 ;  /* 0x0000009407047221 */ /* 0x000fe20000010100 */
[----:B------:R-:W-:Y:S01]  /*8020*/  FSEL R7, R3, RZ, P0 ;  /* 0x000000ff03077208 */ /* 0x000fe20000000000 */
[----:B------:R-:W-:Y:S02]  /*8030*/  FFMA.FTZ R252, R169, c[0x0][0x2d0], -R170 ;  /* 0x0000b400a9fc7a23 */ /* 0x000fe400000108aa */
[----:B------:R-:W-:Y:S02]  /*8040*/  FMUL.FTZ R148, R4, c[0x0][0x2d0] ;  /* 0x0000b40004947a20 */ /* 0x000fe40000410000 */
[----:B------:R-:W-:Y:S01]  /*8050*/  FADD.FTZ R2, -R7, R2 ;  /* 0x0000000207027221 */ /* 0x000fe20000010100 */
[----:B------:R-:W4:Y:S01]  /*8060*/  MUFU.EX2 R150, R150 ;  /* 0x0000009600967308 */ /* 0x000f220000000800 */
[----:B-1----:R-:W-:Y:S01]  /*8070*/  F2FP.BF16.PACK_AB R159, R178, R179 ;  /* 0x000000b3b29f723e */ /* 0x002fe200000010ff */
[--C-:B------:R-:W-:Y:S01]  /*8080*/  FFMA.FTZ R240, R240, c[0x0][0x2d0], -R170.reuse ;  /* 0x0000b400f0f07a23 */ /* 0x100fe200000108aa */
[----:B--2---:R-:W-:Y:S01]  /*8090*/  FMNMX.FTZ R152, R5, R152, !PT ;  /* 0x0000009805987209 */ /* 0x004fe20007810000 */
[----:B------:R-:W-:Y:S02]  /*80a0*/  FMUL.FTZ R6, R2, c[0x0][0x2d0] ;  /* 0x0000b40002067a20 */ /* 0x000fe40000410000 */
[--C-:B------:R-:W-:Y:S01]  /*80b0*/  FFMA.FTZ R243, R243, c[0x0][0x2d0], -R170.reuse ;  /* 0x0000b400f3f37a23 */ /* 0x100fe200000108aa */
[C---:B------:R-:W-:Y:S01]  /*80c0*/  FSETP.NEU.FTZ.AND P0, PT, R152.reuse, -INF , PT ;  /* 0xff8000009800780b */ /* 0x040fe20003f1d000 */
[C---:B------:R-:W-:Y:S02]  /*80d0*/  FMUL.FTZ R162, R152.reuse, c[0x0][0x2d0] ;  /* 0x0000b40098a27a20 */ /* 0x040fe40000410000 */
[----:B------:R-:W1:Y:S01]  /*80e0*/  MUFU.EX2 R148, R148 ;  /* 0x0000009400947308 */ /* 0x000e620000000800 */
[----:B------:R-:W-:Y:S01]  /*80f0*/  FSEL R5, R152, RZ, P0 ;  /* 0x000000ff98057208 */ /* 0x000fe20000000000 */
[--C-:B------:R-:W-:Y:S01]  /*8100*/  FFMA.FTZ R242, R242, c[0x0][0x2d0], -R170.reuse ;  /* 0x0000b400f2f27a23 */ /* 0x100fe200000108aa */
[----:B------:R-:W-:Y:S01]  /*8110*/  FSEL R162, R162, RZ, P0 ;  /* 0x000000ffa2a27208 */ /* 0x000fe20000000000 */
[----:B------:R-:W-:Y:S01]  /*8120*/  FFMA.FTZ R245, R245, c[0x0][0x2d0], -R170 ;  /* 0x0000b400f5f57a23 */ /* 0x000fe200000108aa */
[C---:B------:R-:W-:Y:S01]  /*8130*/  ISETP.GT.AND P0, PT, R230.reuse, UR4, PT ;  /* 0x00000004e6007c0c */ /* 0x040fe2000bf04270 */
[----:B------:R-:W-:Y:S01]  /*8140*/  FADD.FTZ R5, -R5, R0 ;  /* 0x0000000005057221 */ /* 0x000fe20000010100 */
[----:B------:R-:W-:Y:S01]  /*8150*/  IADD3 R230, R230, -0x1, RZ ;  /* 0xffffffffe6e67810 */ /* 0x000fe20007ffe0ff */
[--C-:B------:R-:W-:Y:S02]  /*8160*/  FFMA.FTZ R185, R13, c[0x0][0x2d0], -R162.reuse ;  /* 0x0000b4000db97a23 */ /* 0x100fe400000108a2 */
[----:B------:R2:W5:Y:S01]  /*8170*/  MUFU.EX2 R2, R6 ;  /* 0x0000000600027308 */ /* 0x0005620000000800 */
[--C-:B------:R-:W-:Y:S02]  /*8180*/  FFMA.FTZ R182, R15, c[0x0][0x2d0], -R162.reuse ;  /* 0x0000b4000fb67a23 */ /* 0x100fe400000108a2 */
[----:B------:R-:W-:Y:S02]  /*8190*/  FMUL.FTZ R0, R5, c[0x0][0x2d0] ;  /* 0x0000b40005007a20 */ /* 0x000fe40000410000 */
[--C-:B------:R-:W-:Y:S02]  /*81a0*/  FFMA.FTZ R184, R11, c[0x0][0x2d0], -R162.reuse ;  /* 0x0000b4000bb87a23 */ /* 0x100fe400000108a2 */
[--C-:B------:R-:W-:Y:S02]  /*81b0*/  FFMA.FTZ R183, R9, c[0x0][0x2d0], -R162.reuse ;  /* 0x0000b40009b77a23 */ /* 0x100fe400000108a2 */
[C---:B----4-:R-:W-:Y:S01]  /*81c0*/  FMUL.FTZ R4, R150.reuse, R144 ;  /* 0x0000009096047220 */ /* 0x050fe20000410000 */
[----:B------:R-:W4:Y:S01]  /*81d0*/  MUFU.EX2 R0, R0 ;  /* 0x0000000000007308 */ /* 0x000f220000000800 */
[C---:B------:R-:W-:Y:S02]  /*81e0*/  FMUL.FTZ R5, R150.reuse, R145 ;  /* 0x0000009196057220 */ /* 0x040fe40000410000 */
[----:B------:R-:W-:Y:S02]  /*81f0*/  FMUL.FTZ R16, R150, R100 ;  /* 0x0000006496107220 */ /* 0x000fe40000410000 */
[----:B-1----:R-:W-:Y:S02]  /*8200*/  FMUL.FTZ R7, R148, R147 ;  /* 0x0000009394077220 */ /* 0x002fe40000410000 */
[----:B------:R-:W-:Y:S02]  /*8210*/  FMUL.FTZ R17, R150, R101 ;  /* 0x0000006596117220 */ /* 0x000fe40000410000 */
[C---:B------:R-:W-:Y:S01]  /*8220*/  FMUL.FTZ R18, R148.reuse, R102 ;  /* 0x0000006694127220 */ /* 0x040fe20000410000 */
[----:B------:R-:W1:Y:S01]  /*8230*/  MUFU.EX2 R177, R177 ;  /* 0x000000b100b17308 */ /* 0x000e620000000800 */
[C---:B------:R-:W-:Y:S02]  /*8240*/  FMUL.FTZ R19, R148.reuse, R103 ;  /* 0x0000006794137220 */ /* 0x040fe40000410000 */
[----:B------:R-:W3:Y:S01]  /*8250*/  LDSM.16.MT88.4 R100, [R214+0xd00] ;  /* 0x000d0000d664783b */ /* 0x000ee20000004200 */
[----:B--2---:R-:W-:Y:S02]  /*8260*/  FMUL.FTZ R6, R148, R146 ;  /* 0x0000009294067220 */ /* 0x004fe40000410000 */
[C---:B-----5:R-:W-:Y:S02]  /*8270*/  FMUL.FTZ R24, R2.reuse, R108 ;  /* 0x0000006c02187220 */ /* 0x060fe40000410000 */
[C---:B------:R-:W-:Y:S02]  /*8280*/  FMUL.FTZ R25, R2.reuse, R109 ;  /* 0x0000006d02197220 */ /* 0x040fe40000410000 */
[----:B------:R-:W-:Y:S01]  /*8290*/  MUFU.EX2 R181, R181 ;  /* 0x000000b500b57308 */ /* 0x000fe20000000800 */
[-C--:B------:R-:W-:Y:S01]  /*82a0*/  HMMA.16816.F32.BF16 R4, R156, R20.reuse, R4 ;  /* 0x000000149c04723c */ /* 0x080fe20000041804 */
[C---:B------:R-:W-:Y:S02]  /*82b0*/  FMUL.FTZ R8, R2.reuse, R140 ;  /* 0x0000008c02087220 */ /* 0x040fe40000410000 */
[----:B------:R-:W-:Y:S02]  /*82c0*/  FMUL.FTZ R9, R2, R141 ;  /* 0x0000008d02097220 */ /* 0x000fe40000410000 */
[C---:B----4-:R-:W-:Y:S02]  /*82d0*/  FMUL.FTZ R10, R0.reuse, R142 ;  /* 0x0000008e000a7220 */ /* 0x050fe40000410000 */
[----:B------:R-:W-:Y:S02]  /*82e0*/  FMUL.FTZ R11, R0, R143 ;  /* 0x0000008f000b7220 */ /* 0x000fe40000410000 */
[----:B------:R-:W2:Y:S03]  /*82f0*/  MUFU.EX2 R180, R180 ;  /* 0x000000b400b47308 */ /* 0x000ea60000000800 */
[----:B------:R-:W-:Y:S01]  /*8300*/  FMUL.FTZ R12, R2, R136 ;  /* 0x00000088020c7220 */ /* 0x000fe20000410000 */
[----:B-1----:R-:W-:Y:S01]  /*8310*/  F2FP.BF16.PACK_AB R144, R176, R177 ;  /* 0x000000b1b090723e */ /* 0x002fe200000010ff */
[----:B------:R-:W-:Y:S02]  /*8320*/  FMUL.FTZ R13, R2, R137 ;  /* 0x00000089020d7220 */ /* 0x000fe40000410000 */
[C---:B------:R-:W-:Y:S02]  /*8330*/  FMUL.FTZ R15, R0.reuse, R139 ;  /* 0x0000008b000f7220 */ /* 0x040fe40000410000 */
[C---:B------:R-:W-:Y:S01]  /*8340*/  FMUL.FTZ R14, R0.reuse, R138 ;  /* 0x0000008a000e7220 */ /* 0x040fe20000410000 */
[----:B------:R-:W-:Y:S01]  /*8350*/  MUFU.EX2 R185, R185 ;  /* 0x000000b900b97308 */ /* 0x000fe20000000800 */
[C---:B------:R-:W-:Y:S02]  /*8360*/  FMUL.FTZ R26, R0.reuse, R110 ;  /* 0x0000006e001a7220 */ /* 0x040fe40000410000 */
[----:B------:R-:W-:Y:S02]  /*8370*/  FMUL.FTZ R27, R0, R111 ;  /* 0x0000006f001b7220 */ /* 0x000fe40000410000 */
[----:B------:R-:W-:Y:S01]  /*8380*/  LDSM.16.MT88.4 R108, [R214+0x500] ;  /* 0x00050000d66c783b */ /* 0x000fe20000004200 */
[C---:B------:R-:W-:Y:S02]  /*8390*/  FMUL.FTZ R28, R2.reuse, R112 ;  /* 0x00000070021c7220 */ /* 0x040fe40000410000 */
[----:B------:R-:W-:Y:S02]  /*83a0*/  FMUL.FTZ R29, R2, R113 ;  /* 0x00000071021d7220 */ /* 0x000fe40000410000 */
[----:B------:R-:W1:Y:S01]  /*83b0*/  MUFU.EX2 R184, R184 ;  /* 0x000000b800b87308 */ /* 0x000e620000000800 */
[C---:B------:R-:W-:Y:S02]  /*83c0*/  FMUL.FTZ R30, R0.reuse, R114 ;  /* 0x00000072001e7220 */ /* 0x040fe40000410000 */
[----:B------:R-:W-:Y:S01]  /*83d0*/  FMUL.FTZ R31, R0, R115 ;  /* 0x00000073001f7220 */ /* 0x000fe20000410000 */
[----:B--2---:R-:W-:Y:S01]  /*83e0*/  F2FP.BF16.PACK_AB R146, R180, R181 ;  /* 0x000000b5b492723e */ /* 0x004fe200000010ff */
[----:B------:R-:W-:Y:S01]  /*83f0*/  LDSM.16.MT88.4 R112, [R212+0x500] ;  /* 0x00050000d470783b */ /* 0x000fe20000004200 */
[C---:B------:R-:W-:Y:S02]  /*8400*/  FMUL.FTZ R32, R150.reuse, R116 ;  /* 0x0000007496207220 */ /* 0x040fe40000410000 */
[----:B------:R-:W-:Y:S02]  /*8410*/  FMUL.FTZ R33, R150, R117 ;  /* 0x0000007596217220 */ /* 0x000fe40000410000 */
[----:B------:R-:W-:Y:S01]  /*8420*/  MUFU.EX2 R183, R183 ;  /* 0x000000b700b77308 */ /* 0x000fe20000000800 */
[C---:B------:R-:W-:Y:S02]  /*8430*/  FMUL.FTZ R34, R148.reuse, R118 ;  /* 0x0000007694227220 */ /* 0x040fe40000410000 */
[----:B------:R-:W-:Y:S02]  /*8440*/  FMUL.FTZ R35, R148, R119 ;  /* 0x0000007794237220 */ /* 0x000fe40000410000 */
[----:B------:R-:W-:Y:S01]  /*8450*/  LDSM.16.MT88.4 R116, [R214+0x1100] ;  /* 0x00110000d674783b */ /* 0x000fe20000004200 */
[C---:B------:R-:W-:Y:S02]  /*8460*/  FMUL.FTZ R48, R150.reuse, R128 ;  /* 0x0000008096307220 */ /* 0x040fe40000410000 */
[----:B------:R-:W-:Y:S02]  /*8470*/  FMUL.FTZ R49, R150, R129 ;  /* 0x0000008196317220 */ /* 0x000fe40000410000 */
[----:B------:R-:W2:Y:S01]  /*8480*/  MUFU.EX2 R182, R182 ;  /* 0x000000b600b67308 */ /* 0x000ea20000000800 */
[C---:B------:R-:W-:Y:S02]  /*8490*/  FMUL.FTZ R50, R148.reuse, R130 ;  /* 0x0000008294327220 */ /* 0x040fe40000410000 */
[----:B------:R-:W-:Y:S01]  /*84a0*/  FMUL.FTZ R51, R148, R131 ;  /* 0x0000008394337220 */ /* 0x000fe20000410000 */
[----:B-1----:R-:W-:Y:S01]  /*84b0*/  F2FP.BF16.PACK_AB R145, R184, R185 ;  /* 0x000000b9b891723e */ /* 0x002fe200000010ff */
[----:B------:R-:W-:Y:S01]  /*84c0*/  LDSM.16.MT88.4 R128, [R214+0x1500] ;  /* 0x00150000d680783b */ /* 0x000fe20000004200 */
[--C-:B------:R-:W-:Y:S02]  /*84d0*/  FFMA.FTZ R167, R167, c[0x0][0x2d0], -R162.reuse ;  /* 0x0000b400a7a77a23 */ /* 0x100fe400000108a2 */
[----:B------:R-:W-:Y:S02]  /*84e0*/  FFMA.FTZ R165, R165, c[0x0][0x2d0], -R162 ;  /* 0x0000b400a5a57a23 */ /* 0x000fe400000108a2 */
[----:B------:R-:W-:Y:S01]  /*84f0*/  MUFU.EX2 R136, R167 ;  /* 0x000000a700887308 */ /* 0x000fe20000000800 */
[C---:B------:R-:W-:Y:S02]  /*8500*/  FMUL.FTZ R40, R2.reuse, R124 ;  /* 0x0000007c02287220 */ /* 0x040fe40000410000 */
[----:B------:R-:W-:Y:S02]  /*8510*/  FMUL.FTZ R41, R2, R125 ;  /* 0x0000007d02297220 */ /* 0x000fe40000410000 */
[C---:B------:R-:W-:Y:S02]  /*8520*/  FMUL.FTZ R42, R0.reuse, R126 ;  /* 0x0000007e002a7220 */ /* 0x040fe40000410000 */
[----:B------:R-:W-:Y:S02]  /*8530*/  FMUL.FTZ R43, R0, R127 ;  /* 0x0000007f002b7220 */ /* 0x000fe40000410000 */
[C---:B------:R-:W-:Y:S01]  /*8540*/  FMUL.FTZ R44, R2.reuse, R132 ;  /* 0x00000084022c7220 */ /* 0x040fe20000410000 */
[----:B------:R-:W1:Y:S01]  /*8550*/  MUFU.EX2 R137, R165 ;  /* 0x000000a500897308 */ /* 0x000e620000000800 */
[----:B------:R-:W-:Y:S02]  /*8560*/  FMUL.FTZ R45, R2, R133 ;  /* 0x00000085022d7220 */ /* 0x000fe40000410000 */
[----:B------:R-:W-:Y:S01]  /*8570*/  FMUL.FTZ R46, R0, R134 ;  /* 0x00000086002e7220 */ /* 0x000fe20000410000 */
[----:B--2---:R-:W-:Y:S01]  /*8580*/  F2FP.BF16.PACK_AB R147, R182, R183 ;  /* 0x000000b7b693723e */ /* 0x004fe200000010ff */
[----:B------:R-:W-:Y:S02]  /*8590*/  FMUL.FTZ R47, R0, R135 ;  /* 0x00000087002f7220 */ /* 0x000fe40000410000 */
[C---:B------:R-:W-:Y:S02]  /*85a0*/  FMUL.FTZ R52, R150.reuse, R52 ;  /* 0x0000003496347220 */ /* 0x040fe40000410000 */
[----:B------:R-:W-:Y:S01]  /*85b0*/  FMUL.FTZ R53, R150, R53 ;  /* 0x0000003596357220 */ /* 0x000fe20000410000 */
[----:B------:R2:W-:Y:S01]  /*85c0*/  MUFU.EX2 R192, R241 ;  /* 0x000000f100c07308 */ /* 0x0005e20000000800 */
[C---:B------:R-:W-:Y:S01]  /*85d0*/  HMMA.16816.F32.BF16 R8, R144.reuse, R20, R8 ;  /* 0x000000149008723c */ /* 0x040fe20000041808 */
[C---:B------:R-:W-:Y:S02]  /*85e0*/  FMUL.FTZ R54, R148.reuse, R54 ;  /* 0x0000003694367220 */ /* 0x040fe40000410000 */
[----:B------:R-:W-:Y:S02]  /*85f0*/  FMUL.FTZ R55, R148, R55 ;  /* 0x0000003794377220 */ /* 0x000fe40000410000 */
[----:B------:R-:W-:Y:S02]  /*8600*/  FMUL.FTZ R56, R2, R56 ;  /* 0x0000003802387220 */ /* 0x000fe40000410000 */
[C---:B------:R-:W-:Y:S01]  /*8610*/  FMUL.FTZ R20, R150.reuse, R104 ;  /* 0x0000006896147220 */ /* 0x040fe20000410000 */
[-C--:B------:R-:W-:Y:S01]  /*8620*/  HMMA.16816.F32.BF16 R12, R144, R22.reuse, R12 ;  /* 0x00000016900c723c */ /* 0x080fe2000004180c */
[----:B------:R-:W-:Y:S01]  /*8630*/  FMUL.FTZ R21, R150, R105 ;  /* 0x0000006996157220 */ /* 0x000fe20000410000 */
[----:B------:R-:W-:Y:S02]  /*8640*/  MUFU.EX2 R186, R186 ;  /* 0x000000ba00ba7308 */ /* 0x000fe40000000800 */
[----:B------:R-:W-:Y:S02]  /*8650*/  FMUL.FTZ R57, R2, R57 ;  /* 0x0000003902397220 */ /* 0x000fe40000410000 */
[C---:B------:R-:W-:Y:S02]  /*8660*/  FMUL.FTZ R58, R0.reuse, R58 ;  /* 0x0000003a003a7220 */ /* 0x040fe40000410000 */
[C---:B------:R-:W-:Y:S01]  /*8670*/  HMMA.16816.F32.BF16 R16, R156.reuse, R22, R16 ;  /* 0x000000169c10723c */ /* 0x040fe20000041810 */
[----:B------:R-:W-:Y:S03]  /*8680*/  FMUL.FTZ R59, R0, R59 ;  /* 0x0000003b003b7220 */ /* 0x000fe60000410000 */
[C---:B------:R-:W-:Y:S01]  /*8690*/  FMUL.FTZ R60, R2.reuse, R60 ;  /* 0x0000003c023c7220 */ /* 0x040fe20000410000 */
[----:B------:R-:W4:Y:S01]  /*86a0*/  MUFU.EX2 R187, R187 ;  /* 0x000000bb00bb7308 */ /* 0x000f220000000800 */
[----:B------:R-:W-:Y:S02]  /*86b0*/  FMUL.FTZ R61, R2, R61 ;  /* 0x0000003d023d7220 */ /* 0x000fe40000410000 */
[C---:B------:R-:W-:Y:S04]  /*86c0*/  FMUL.FTZ R22, R148.reuse, R106 ;  /* 0x0000006a94167220 */ /* 0x040fe80000410000 */
[----:B------:R-:W-:Y:S02]  /*86d0*/  FMUL.FTZ R23, R148, R107 ;  /* 0x0000006b94177220 */ /* 0x000fe40000410000 */
[----:B------:R-:W5:Y:S01]  /*86e0*/  LDSM.16.MT88.4 R104, [R212+0xd00] ;  /* 0x000d0000d468783b */ /* 0x000f620000004200 */
[--C-:B--2---:R-:W-:Y:S01]  /*86f0*/  FFMA.FTZ R241, R164, c[0x0][0x2d0], -R170.reuse ;  /* 0x0000b400a4f17a23 */ /* 0x104fe200000108aa */
[----:B------:R-:W-:Y:S01]  /*8700*/  MUFU.EX2 R188, R188 ;  /* 0x000000bc00bc7308 */ /* 0x000fe20000000800 */
[C---:B------:R-:W-:Y:S02]  /*8710*/  FMUL.FTZ R62, R0.reuse, R62 ;  /* 0x0000003e003e7220 */ /* 0x040fe40000410000 */
[-C--:B---3--:R-:W-:Y:S01]  /*8720*/  HMMA.16816.F32.BF16 R20, R156, R36.reuse, R20 ;  /* 0x000000249c14723c */ /* 0x088fe20000041814 */
[----:B------:R-:W-:Y:S02]  /*8730*/  FMUL.FTZ R63, R0, R63 ;  /* 0x0000003f003f7220 */ /* 0x000fe40000410000 */
[----:B------:R-:W-:Y:S01]  /*8740*/  LDSM.16.MT88.4 R164, [R212+0x1500] ;  /* 0x00150000d4a4783b */ /* 0x000fe20000004200 */
[C---:B------:R-:W-:Y:S02]  /*8750*/  FMUL.FTZ R64, R150.reuse, R64 ;  /* 0x0000004096407220 */ /* 0x040fe40000410000 */
[----:B------:R-:W-:Y:S01]  /*8760*/  FMUL.FTZ R65, R150, R65 ;  /* 0x0000004196417220 */ /* 0x000fe20000410000 */
[----:B------:R-:W2:Y:S01]  /*8770*/  MUFU.EX2 R189, R189 ;  /* 0x000000bd00bd7308 */ /* 0x000ea20000000800 */
[C---:B------:R-:W-:Y:S01]  /*8780*/  HMMA.16816.F32.BF16 R24, R144.reuse, R36, R24 ;  /* 0x000000249018723c */ /* 0x040fe20000041818 */
[C---:B------:R-:W-:Y:S03]  /*8790*/  FMUL.FTZ R66, R148.reuse, R66 ;  /* 0x0000004294427220 */ /* 0x040fe60000410000 */
[----:B------:R-:W-:Y:S02]  /*87a0*/  FMUL.FTZ R67, R148, R67 ;  /* 0x0000004394437220 */ /* 0x000fe40000410000 */
[--C-:B------:R-:W-:Y:S02]  /*87b0*/  FFMA.FTZ R163, R163, c[0x0][0x2d0], -R170.reuse ;  /* 0x0000b400a3a37a23 */ /* 0x100fe400000108aa */
[-C--:B------:R-:W-:Y:S01]  /*87c0*/  HMMA.16816.F32.BF16 R28, R144, R38.reuse, R28 ;  /* 0x00000026901c723c */ /* 0x080fe2000004181c */
[C---:B------:R-:W-:Y:S01]  /*87d0*/  FMUL.FTZ R36, R150.reuse, R120 ;  /* 0x0000007896247220 */ /* 0x040fe20000410000 */
[----:B------:R-:W-:Y:S02]  /*87e0*/  MUFU.EX2 R190, R190 ;  /* 0x000000be00be7308 */ /* 0x000fe40000000800 */
[----:B------:R-:W-:Y:S02]  /*87f0*/  FMUL.FTZ R37, R150, R121 ;  /* 0x0000007996257220 */ /* 0x000fe40000410000 */
[----:B------:R-:W-:Y:S01]  /*8800*/  FFMA.FTZ R170, R161, c[0x0][0x2d0], -R170 ;  /* 0x0000b400a1aa7a23 */ /* 0x000fe200000108aa */
[----:B-1----:R-:W-:Y:S01]  /*8810*/  F2FP.BF16.PACK_AB R161, R137, R136 ;  /* 0x0000008889a1723e */ /* 0x002fe200000010ff */
[C---:B------:R-:W-:Y:S01]  /*8820*/  HMMA.16816.F32.BF16 R32, R156.reuse, R38, R32 ;  /* 0x000000269c20723c */ /* 0x040fe20000041820 */
[C---:B------:R-:W-:Y:S03]  /*8830*/  FMUL.FTZ R72, R2.reuse, R72 ;  /* 0x0000004802487220 */ /* 0x040fe60000410000 */
[----:B------:R1:W-:Y:S01]  /*8840*/  MUFU.EX2 R139, R170 ;  /* 0x000000aa008b7308 */ /* 0x0003e20000000800 */
[----:B------:R-:W-:Y:S02]  /*8850*/  FMUL.FTZ R73, R2, R73 ;  /* 0x0000004902497220 */ /* 0x000fe40000410000 */
[C---:B------:R-:W-:Y:S02]  /*8860*/  FMUL.FTZ R38, R148.reuse, R122 ;  /* 0x0000007a94267220 */ /* 0x040fe40000410000 */
[----:B------:R-:W-:Y:S02]  /*8870*/  FMUL.FTZ R39, R148, R123 ;  /* 0x0000007b94277220 */ /* 0x000fe40000410000 */
[----:B------:R-:W-:Y:S01]  /*8880*/  LDSM.16.MT88.4 R120, [R212+0x900] ;  /* 0x00090000d478783b */ /* 0x000fe20000004200 */
[C---:B------:R-:W-:Y:S02]  /*8890*/  FMUL.FTZ R74, R0.reuse, R74 ;  /* 0x0000004a004a7220 */ /* 0x040fe40000410000 */
[----:B------:R-:W-:Y:S01]  /*88a0*/  FMUL.FTZ R75, R0, R75 ;  /* 0x0000004b004b7220 */ /* 0x000fe20000410000 */
[----:B------:R-:W3:Y:S01]  /*88b0*/  MUFU.EX2 R195, R195 ;  /* 0x000000c300c37308 */ /* 0x000ee20000000800 */
[-C--:B------:R-:W-:Y:S01]  /*88c0*/  HMMA.16816.F32.BF16 R36, R156, R100.reuse, R36 ;  /* 0x000000649c24723c */ /* 0x080fe20000041824 */
[C---:B------:R-:W-:Y:S02]  /*88d0*/  FMUL.FTZ R76, R2.reuse, R76 ;  /* 0x0000004c024c7220 */ /* 0x040fe40000410000 */
[----:B------:R-:W-:Y:S02]  /*88e0*/  FMUL.FTZ R77, R2, R77 ;  /* 0x0000004d024d7220 */ /* 0x000fe40000410000 */
[C---:B------:R-:W-:Y:S02]  /*88f0*/  FMUL.FTZ R78, R0.reuse, R78 ;  /* 0x0000004e004e7220 */ /* 0x040fe40000410000 */
[----:B------:R-:W-:Y:S01]  /*8900*/  FMUL.FTZ R79, R0, R79 ;  /* 0x0000004f004f7220 */ /* 0x000fe20000410000 */
[C---:B------:R-:W-:Y:S01]  /*8910*/  HMMA.16816.F32.BF16 R40, R144.reuse, R100, R40 ;  /* 0x000000649028723c */ /* 0x040fe20000041828 */
[----:B------:R-:W-:Y:S01]  /*8920*/  MUFU.EX2 R196, R196 ;  /* 0x000000c400c47308 */ /* 0x000fe20000000800 */
[----:B-1----:R-:W-:Y:S02]  /*8930*/  LDSM.16.MT88.4 R168, [R214+0x2100] ;  /* 0x00210000d6a8783b */ /* 0x002fe40000004200 */
[C---:B------:R-:W-:Y:S02]  /*8940*/  FMUL.FTZ R88, R2.reuse, R88 ;  /* 0x0000005802587220 */ /* 0x040fe40000410000 */
[----:B------:R-:W-:Y:S02]  /*8950*/  FMUL.FTZ R89, R2, R89 ;  /* 0x0000005902597220 */ /* 0x000fe40000410000 */
[-C--:B------:R-:W-:Y:S01]  /*8960*/  HMMA.16816.F32.BF16 R44, R144, R102.reuse, R44 ;  /* 0x00000066902c723c */ /* 0x080fe2000004182c */
[C---:B------:R-:W-:Y:S02]  /*8970*/  FMUL.FTZ R90, R0.reuse, R90 ;  /* 0x0000005a005a7220 */ /* 0x040fe40000410000 */
[----:B------:R-:W1:Y:S01]  /*8980*/  MUFU.EX2 R199, R199 ;  /* 0x000000c700c77308 */ /* 0x000e620000000800 */
[----:B------:R-:W-:Y:S02]  /*8990*/  FMUL.FTZ R91, R0, R91 ;  /* 0x0000005b005b7220 */ /* 0x000fe40000410000 */
[C---:B------:R-:W-:Y:S02]  /*89a0*/  FMUL.FTZ R92, R2.reuse, R92 ;  /* 0x0000005c025c7220 */ /* 0x040fe40000410000 */
[C---:B------:R-:W-:Y:S01]  /*89b0*/  HMMA.16816.F32.BF16 R48, R156.reuse, R102, R48 ;  /* 0x000000669c30723c */ /* 0x040fe20000041830 */
[----:B------:R-:W1:Y:S03]  /*89c0*/  LDSM.16.MT88.4 R100, [R214+0x1900] ;  /* 0x00190000d664783b */ /* 0x000e660000004200 */
[----:B------:R-:W-:Y:S01]  /*89d0*/  FMUL.FTZ R93, R2, R93 ;  /* 0x0000005d025d7220 */ /* 0x000fe20000410000 */
[----:B------:R-:W-:Y:S01]  /*89e0*/  MUFU.EX2 R240, R240 ;  /* 0x000000f000f07308 */ /* 0x000fe20000000800 */
[C---:B------:R-:W-:Y:S02]  /*89f0*/  FMUL.FTZ R94, R0.reuse, R94 ;  /* 0x0000005e005e7220 */ /* 0x040fe40000410000 */
[-C--:B-----5:R-:W-:Y:S01]  /*8a00*/  HMMA.16816.F32.BF16 R52, R156, R104.reuse, R52 ;  /* 0x000000689c34723c */ /* 0x0a0fe20000041834 */
[----:B------:R-:W-:Y:S03]  /*8a10*/  FMUL.FTZ R95, R0, R95 ;  /* 0x0000005f005f7220 */ /* 0x000fe60000410000 */
[C---:B------:R-:W-:Y:S02]  /*8a20*/  FMUL.FTZ R96, R150.reuse, R96 ;  /* 0x0000006096607220 */ /* 0x040fe40000410000 */
[----:B------:R-:W-:Y:S01]  /*8a30*/  FMUL.FTZ R97, R150, R97 ;  /* 0x0000006196617220 */ /* 0x000fe20000410000 */
[----:B------:R-:W5:Y:S01]  /*8a40*/  MUFU.EX2 R243, R243 ;  /* 0x000000f300f37308 */ /* 0x000f620000000800 */
[C---:B------:R-:W-:Y:S01]  /*8a50*/  HMMA.16816.F32.BF16 R56, R144.reuse, R104, R56 ;  /* 0x000000689038723c */ /* 0x040fe20000041838 */
[C---:B------:R-:W-:Y:S03]  /*8a60*/  FMUL.FTZ R98, R148.reuse, R98 ;  /* 0x0000006294627220 */ /* 0x040fe60000410000 */
[----:B------:R-:W-:Y:S02]  /*8a70*/  FMUL.FTZ R99, R148, R99 ;  /* 0x0000006394637220 */ /* 0x000fe40000410000 */
[C---:B------:R-:W-:Y:S02]  /*8a80*/  FMUL.FTZ R68, R150.reuse, R68 ;  /* 0x0000004496447220 */ /* 0x040fe40000410000 */
[-C--:B------:R-:W-:Y:S01]  /*8a90*/  HMMA.16816.F32.BF16 R60, R144, R106.reuse, R60 ;  /* 0x0000006a903c723c */ /* 0x080fe2000004183c */
[----:B------:R-:W-:Y:S03]  /*8aa0*/  MUFU.EX2 R242, R242 ;  /* 0x000000f200f27308 */ /* 0x000fe60000000800 */
[----:B------:R-:W-:Y:S02]  /*8ab0*/  FMUL.FTZ R69, R150, R69 ;  /* 0x0000004596457220 */ /* 0x000fe40000410000 */
[C---:B------:R-:W-:Y:S02]  /*8ac0*/  FMUL.FTZ R70, R148.reuse, R70 ;  /* 0x0000004694467220 */ /* 0x040fe40000410000 */
[C---:B------:R-:W-:Y:S01]  /*8ad0*/  HMMA.16816.F32.BF16 R64, R156.reuse, R106, R64 ;  /* 0x0000006a9c40723c */ /* 0x040fe20000041840 */
[----:B------:R-:W3:Y:S02]  /*8ae0*/  LDSM.16.MT88.4 R104, [R212+0x1900] ;  /* 0x00190000d468783b */ /* 0x000ee40000004200 */
[----:B------:R-:W2:Y:S01]  /*8af0*/  MUFU.EX2 R245, R245 ;  /* 0x000000f500f57308 */ /* 0x000ea20000000800 */
[----:B------:R-:W-:Y:S02]  /*8b00*/  FMUL.FTZ R71, R148, R71 ;  /* 0x0000004794477220 */ /* 0x000fe40000410000 */
[C---:B------:R-:W-:Y:S02]  /*8b10*/  FMUL.FTZ R80, R150.reuse, R80 ;  /* 0x0000005096507220 */ /* 0x040fe40000410000 */
[----:B------:R-:W-:Y:S03]  /*8b20*/  FMUL.FTZ R81, R150, R81 ;  /* 0x0000005196517220 */ /* 0x000fe60000410000 */
[-C--:B-1----:R-:W-:Y:S01]  /*8b30*/  HMMA.16816.F32.BF16 R68, R156, R100.reuse, R68 ;  /* 0x000000649c44723c */ /* 0x082fe20000041844 */
[C---:B------:R-:W-:Y:S01]  /*8b40*/  FMUL.FTZ R82, R148.reuse, R82 ;  /* 0x0000005294527220 */ /* 0x040fe20000410000 */
[----:B------:R-:W-:Y:S01]  /*8b50*/  MUFU.EX2 R198, R198 ;  /* 0x000000c600c67308 */ /* 0x000fe20000000800 */
[----:B------:R-:W-:Y:S02]  /*8b60*/  FMUL.FTZ R83, R148, R83 ;  /* 0x0000005394537220 */ /* 0x000fe40000410000 */
[C---:B------:R-:W-:Y:S02]  /*8b70*/  FMUL.FTZ R84, R150.reuse, R84 ;  /* 0x0000005496547220 */ /* 0x040fe40000410000 */
[----:B------:R-:W-:Y:S01]  /*8b80*/  FMUL.FTZ R85, R150, R85 ;  /* 0x0000005596557220 */ /* 0x000fe20000410000 */
[C---:B------:R-:W-:Y:S01]  /*8b90*/  HMMA.16816.F32.BF16 R72, R144.reuse, R100, R72 ;  /* 0x000000649048723c */ /* 0x040fe20000041848 */
[C---:B------:R-:W-:Y:S03]  /*8ba0*/  FMUL.FTZ R86, R148.reuse, R86 ;  /* 0x0000005694567220 */ /* 0x040fe60000410000 */
[----:B------:R-:W-:Y:S01]  /*8bb0*/  MUFU.EX2 R197, R197 ;  /* 0x000000c500c57308 */ /* 0x000fe20000000800 */
[----:B------:R-:W-:Y:S02]  /*8bc0*/  FMUL.FTZ R87, R148, R87 ;  /* 0x0000005794577220 */ /* 0x000fe40000410000 */
[----:B----4-:R-:W-:Y:S01]  /*8bd0*/  F2FP.BF16.PACK_AB R100, R187, R186 ;  /* 0x000000babb64723e */ /* 0x010fe200000010ff */
[-C--:B------:R-:W-:Y:S01]  /*8be0*/  HMMA.16816.F32.BF16 R76, R144, R102.reuse, R76 ;  /* 0x00000066904c723c */ /* 0x080fe2000004184c */
[----:B--2---:R-:W-:Y:S03]  /*8bf0*/  F2FP.BF16.PACK_AB R101, R189, R188 ;  /* 0x000000bcbd65723e */ /* 0x004fe600000010ff */
[--C-:B------:R-:W-:Y:S02]  /*8c00*/  FFMA.FTZ R244, R244, c[0x0][0x2d0], -R162.reuse ;  /* 0x0000b400f4f47a23 */ /* 0x100fe400000108a2 */
[----:B------:R-:W-:Y:S01]  /*8c10*/  MUFU.EX2 R193, R193 ;  /* 0x000000c100c17308 */ /* 0x000fe20000000800 */
[--C-:B------:R-:W-:Y:S01]  /*8c20*/  FFMA.FTZ R247, R247, c[0x0][0x2d0], -R162.reuse ;  /* 0x0000b400f7f77a23 */ /* 0x100fe200000108a2 */
[C---:B------:R-:W-:Y:S01]  /*8c30*/  HMMA.16816.F32.BF16 R80, R156.reuse, R102, R80 ;  /* 0x000000669c50723c */ /* 0x040fe20000041850 */
[--C-:B------:R-:W-:Y:S03]  /*8c40*/  FFMA.FTZ R249, R249, c[0x0][0x2d0], -R162.reuse ;  /* 0x0000b400f9f97a23 */ /* 0x100fe600000108a2 */
[--C-:B------:R-:W-:Y:S02]  /*8c50*/  FFMA.FTZ R246, R251, c[0x0][0x2d0], -R162.reuse ;  /* 0x0000b400fbf67a23 */ /* 0x100fe400000108a2 */
[--C-:B------:R-:W-:Y:S01]  /*8c60*/  FFMA.FTZ R160, R160, c[0x0][0x2d0], -R162.reuse ;  /* 0x0000b400a0a07a23 */ /* 0x100fe200000108a2 */
[----:B---3--:R-:W-:Y:S01]  /*8c70*/  F2FP.BF16.PACK_AB R102, R195, R190 ;  /* 0x000000bec366723e */ /* 0x008fe200000010ff */
[-C--:B------:R-:W-:Y:S01]  /*8c80*/  HMMA.16816.F32.BF16 R84, R156, R104.reuse, R84 ;  /* 0x000000689c54723c */ /* 0x080fe20000041854 */
[----:B------:R-:W-:Y:S01]  /*8c90*/  F2FP.BF16.PACK_AB R103, R199, R196 ;  /* 0x000000c4c767723e */ /* 0x000fe200000010ff */
[----:B------:R-:W-:Y:S02]  /*8ca0*/  MUFU.EX2 R244, R244 ;  /* 0x000000f400f47308 */ /* 0x000fe40000000800 */
[----:B------:R-:W-:Y:S02]  /*8cb0*/  FFMA.FTZ R162, R153, c[0x0][0x2d0], -R162 ;  /* 0x0000b40099a27a23 */ /* 0x000fe400000108a2 */
[----:B------:R-:W-:Y:S01]  /*8cc0*/  FFMA.FTZ R172, R150, R237, R172 ;  /* 0x000000ed96ac7223 */ /* 0x000fe200000100ac */
[----:B------:R-:W-:Y:S01]  /*8cd0*/  MOV R150, R151 ;  /* 0x0000009700967202 */ /* 0x000fe20000000f00 */
[C---:B------:R-:W-:Y:S01]  /*8ce0*/  HMMA.16816.F32.BF16 R88, R144.reuse, R104, R88 ;  /* 0x000000689058723c */ /* 0x040fe20000041858 */
[----:B------:R-:W-:Y:S03]  /*8cf0*/  FFMA.FTZ R173, R148, R235, R173 ;  /* 0x000000eb94ad7223 */ /* 0x000fe600000100ad */
[----:B------:R-:W1:Y:S01]  /*8d00*/  MUFU.EX2 R247, R247 ;  /* 0x000000f700f77308 */ /* 0x000e620000000800 */
[----:B------:R-:W-:Y:S01]  /*8d10*/  FFMA.FTZ R177, R2, R233, R177 ;  /* 0x000000e902b17223 */ /* 0x000fe200000100b1 */
[----:B------:R-:W-:Y:S01]  /*8d20*/  MOV R148, R149 ;  /* 0x0000009500947202 */ /* 0x000fe20000000f00 */
[----:B------:R-:W-:Y:S01]  /*8d30*/  FFMA.FTZ R185, R0, R231, R185 ;  /* 0x000000e700b97223 */ /* 0x000fe200000100b9 */
[-C--:B------:R-:W-:Y:S01]  /*8d40*/  HMMA.16816.F32.BF16 R92, R144, R106.reuse, R92 ;  /* 0x0000006a905c723c */ /* 0x080fe2000004185c */
[----:B-----5:R-:W-:Y:S03]  /*8d50*/  F2FP.BF16.PACK_AB R104, R243, R240 ;  /* 0x000000f0f368723e */ /* 0x020fe600000010ff */
[----:B------:R-:W-:Y:S01]  /*8d60*/  MOV R2, R3 ;  /* 0x0000000300027202 */ /* 0x000fe20000000f00 */
[----:B------:R-:W-:Y:S01]  /*8d70*/  FADD.FTZ R155, R155, R172 ;  /* 0x000000ac9b9b7221 */ /* 0x000fe20000010000 */
[----:B------:R-:W-:Y:S01]  /*8d80*/  MUFU.EX2 R249, R249 ;  /* 0x000000f900f97308 */ /* 0x000fe20000000800 */
[----:B------:R-:W-:Y:S01]  /*8d90*/  FADD.FTZ R174, R174, R173 ;  /* 0x000000adaeae7221 */ /* 0x000fe20000010000 */
[----:B------:R-:W-:Y:S01]  /*8da0*/  HMMA.16816.F32.BF16 R96, R156, R106, R96 ;  /* 0x0000006a9c60723c */ /* 0x000fe20000041860 */
[----:B------:R-:W-:Y:S03]  /*8db0*/  FADD.FTZ R176, R176, R177 ;  /* 0x000000b1b0b07221 */ /* 0x000fe60000010000 */
[----:B------:R-:W-:Y:S02]  /*8dc0*/  FADD.FTZ R184, R184, R185 ;  /* 0x000000b9b8b87221 */ /* 0x000fe40000010000 */
[----:B------:R-:W-:Y:S01]  /*8dd0*/  FADD.FTZ R154, R154, R155 ;  /* 0x0000009b9a9a7221 */ /* 0x000fe20000010000 */
[----:B------:R-:W-:Y:S01]  /*8de0*/  F2FP.BF16.PACK_AB R106, R245, R242 ;  /* 0x000000f2f56a723e */ /* 0x000fe200000010ff */
[-C--:B------:R-:W-:Y:S01]  /*8df0*/  HMMA.16816.F32.BF16 R4, R100, R108.reuse, R4 ;  /* 0x0000006c6404723c */ /* 0x080fe20000041804 */
[----:B------:R-:W2:Y:S03]  /*8e00*/  MUFU.EX2 R246, R246 ;  /* 0x000000f600f67308 */ /* 0x000ea60000000800 */
[----:B-1----:R-:W-:Y:S01]  /*8e10*/  F2FP.BF16.PACK_AB R105, R247, R244 ;  /* 0x000000f4f769723e */ /* 0x002fe200000010ff */
[----:B------:R-:W-:Y:S01]  /*8e20*/  FADD.FTZ R179, R179, R174 ;  /* 0x000000aeb3b37221 */ /* 0x000fe20000010000 */
[----:B------:R-:W-:Y:S01]  /*8e30*/  F2FP.BF16.PACK_AB R156, R197, R198 ;  /* 0x000000c6c59c723e */ /* 0x000fe200000010ff */
[----:B------:R-:W-:Y:S02]  /*8e40*/  FADD.FTZ R181, R181, R176 ;  /* 0x000000b0b5b57221 */ /* 0x000fe40000010000 */
[----:B------:R-:W-:Y:S02]  /*8e50*/  FADD.FTZ R183, R183, R184 ;  /* 0x000000b8b7b77221 */ /* 0x000fe40000010000 */
[----:B------:R-:W1:Y:S01]  /*8e60*/  MUFU.EX2 R248, R248 ;  /* 0x000000f800f87308 */ /* 0x000e620000000800 */
[----:B------:R-:W-:Y:S02]  /*8e70*/  FADD.FTZ R175, R175, R154 ;  /* 0x0000009aafaf7221 */ /* 0x000fe40000010000 */
[----:B------:R-:W-:Y:S02]  /*8e80*/  FADD.FTZ R179, R178, R179 ;  /* 0x000000b3b2b37221 */ /* 0x000fe40000010000 */
[----:B------:R-:W-:Y:S02]  /*8e90*/  FADD.FTZ R181, R180, R181 ;  /* 0x000000b5b4b57221 */ /* 0x000fe40000010000 */
[----:B------:R-:W-:Y:S02]  /*8ea0*/  FADD.FTZ R183, R182, R183 ;  /* 0x000000b7b6b77221 */ /* 0x000fe40000010000 */
[----:B------:R-:W-:Y:S01]  /*8eb0*/  FADD.FTZ R186, R186, R175 ;  /* 0x000000afbaba7221 */ /* 0x000fe20000010000 */
[----:B------:R-:W3:Y:S01]  /*8ec0*/  MUFU.EX2 R191, R191 ;  /* 0x000000bf00bf7308 */ /* 0x000ee20000000800 */
[----:B------:R-:W-:Y:S02]  /*8ed0*/  FADD.FTZ R188, R188, R179 ;  /* 0x000000b3bcbc7221 */ /* 0x000fe40000010000 */
[----:B------:R-:W-:Y:S01]  /*8ee0*/  FADD.FTZ R240, R240, R181 ;  /* 0x000000b5f0f07221 */ /* 0x000fe20000010000 */
[----:B--2---:R-:W-:Y:S01]  /*8ef0*/  F2FP.BF16.PACK_AB R107, R246, R249 ;  /* 0x000000f9f66b723e */ /* 0x004fe200000010ff */
[----:B------:R-:W-:Y:S02]  /*8f00*/  FADD.FTZ R244, R244, R183 ;  /* 0x000000b7f4f47221 */ /* 0x000fe40000010000 */
[----:B------:R-:W-:Y:S02]  /*8f10*/  FADD.FTZ R187, R187, R186 ;  /* 0x000000babbbb7221 */ /* 0x000fe40000010000 */
[----:B------:R-:W-:Y:S01]  /*8f20*/  FADD.FTZ R189, R189, R188 ;  /* 0x000000bcbdbd7221 */ /* 0x000fe20000010000 */
[----:B------:R-:W-:Y:S01]  /*8f30*/  MUFU.EX2 R250, R250 ;  /* 0x000000fa00fa7308 */ /* 0x000fe20000000800 */
[C---:B------:R-:W-:Y:S01]  /*8f40*/  HMMA.16816.F32.BF16 R8, R104.reuse, R108, R8 ;  /* 0x0000006c6808723c */ /* 0x040fe20000041808 */
[----:B------:R-:W-:Y:S01]  /*8f50*/  FADD.FTZ R243, R243, R240 ;  /* 0x000000f0f3f37221 */ /* 0x000fe20000010000 */
[----:B-1----:R-:W-:Y:S01]  /*8f60*/  F2FP.BF16.PACK_AB R157, R248, R193 ;  /* 0x000000c1f89d723e */ /* 0x002fe200000010ff */
[----:B------:R-:W-:Y:S02]  /*8f70*/  FADD.FTZ R244, R247, R244 ;  /* 0x000000f4f7f47221 */ /* 0x000fe40000010000 */
[----:B------:R-:W-:Y:S03]  /*8f80*/  FADD.FTZ R190, R190, R187 ;  /* 0x000000bbbebe7221 */ /* 0x000fe60000010000 */
[-C--:B------:R-:W-:Y:S01]  /*8f90*/  HMMA.16816.F32.BF16 R12, R104, R110.reuse, R12 ;  /* 0x0000006e680c723c */ /* 0x080fe2000004180c */
[----:B------:R-:W1:Y:S03]  /*8fa0*/  MUFU.EX2 R251, R194 ;  /* 0x000000c200fb7308 */ /* 0x000e660000000800 */
[----:B------:R-:W-:Y:S01]  /*8fb0*/  FADD.FTZ R196, R196, R189 ;  /* 0x000000bdc4c47221 */ /* 0x000fe20000010000 */
[----:B---3--:R-:W-:Y:S01]  /*8fc0*/  F2FP.BF16.PACK_AB R158, R192, R191 ;  /* 0x000000bfc09e723e */ /* 0x008fe200000010ff */
[----:B------:R-:W-:Y:S02]  /*8fd0*/  FADD.FTZ R242, R242, R243 ;  /* 0x000000f3f2f27221 */ /* 0x000fe40000010000 */
[C---:B------:R-:W-:Y:S01]  /*8fe0*/  HMMA.16816.F32.BF16 R16, R100.reuse, R110, R16 ;  /* 0x0000006e6410723c */ /* 0x040fe20000041810 */
[----:B------:R-:W2:Y:S02]  /*8ff0*/  LDSM.16.MT88.4 R108, [R212+0x1100] ;  /* 0x00110000d46c783b */ /* 0x000ea40000004200 */
[----:B------:R-:W-:Y:S01]  /*9000*/  MUFU.EX2 R252, R252 ;  /* 0x000000fc00fc7308 */ /* 0x000fe20000000800 */
[----:B------:R-:W-:Y:S02]  /*9010*/  FADD.FTZ R249, R249, R244 ;  /* 0x000000f4f9f97221 */ /* 0x000fe40000010000 */
[----:B------:R-:W-:Y:S02]  /*9020*/  FADD.FTZ R195, R195, R190 ;  /* 0x000000bec3c37221 */ /* 0x000fe40000010000 */
[-C--:B------:R-:W-:Y:S01]  /*9030*/  HMMA.16816.F32.BF16 R20, R100, R112.reuse, R20 ;  /* 0x000000706414723c */ /* 0x080fe20000041814 */
[----:B------:R-:W-:Y:S03]  /*9040*/  FADD.FTZ R196, R199, R196 ;  /* 0x000000c4c7c47221 */ /* 0x000fe60000010000 */
[----:B------:R-:W-:Y:S01]  /*9050*/  FADD.FTZ R245, R245, R242 ;  /* 0x000000f2f5f57221 */ /* 0x000fe20000010000 */
[----:B------:R-:W3:Y:S01]  /*9060*/  MUFU.EX2 R241, R241 ;  /* 0x000000f100f17308 */ /* 0x000ee20000000800 */
[----:B------:R-:W-:Y:S02]  /*9070*/  FADD.FTZ R249, R246, R249 ;  /* 0x000000f9f6f97221 */ /* 0x000fe40000010000 */
[C---:B------:R-:W-:Y:S01]  /*9080*/  HMMA.16816.F32.BF16 R24, R104.reuse, R112, R24 ;  /* 0x000000706818723c */ /* 0x040fe20000041818 */
[----:B-1----:R-:W-:Y:S03]  /*9090*/  F2FP.BF16.PACK_AB R159, R251, R250 ;  /* 0x000000fafb9f723e */ /* 0x002fe600000010ff */
[----:B------:R-:W-:Y:S02]  /*90a0*/  FADD.FTZ R198, R198, R195 ;  /* 0x000000c3c6c67221 */ /* 0x000fe40000010000 */
[----:B------:R-:W-:Y:S01]  /*90b0*/  FADD.FTZ R193, R193, R196 ;  /* 0x000000c4c1c17221 */ /* 0x000fe20000010000 */
[----:B------:R-:W1:Y:S01]  /*90c0*/  MUFU.EX2 R194, R163 ;  /* 0x000000a300c27308 */ /* 0x000e620000000800 */
[-C--:B------:R-:W-:Y:S01]  /*90d0*/  HMMA.16816.F32.BF16 R28, R104, R114.reuse, R28 ;  /* 0x00000072681c723c */ /* 0x080fe2000004181c */
[----:B------:R-:W-:Y:S03]  /*90e0*/  FADD.FTZ R198, R197, R198 ;  /* 0x000000c6c5c67221 */ /* 0x000fe60000010000 */
[----:B------:R-:W-:Y:S02]  /*90f0*/  FADD.FTZ R193, R248, R193 ;  /* 0x000000c1f8c17221 */ /* 0x000fe40000010000 */
[----:B------:R-:W-:Y:S02]  /*9100*/  FADD.FTZ R191, R191, R198 ;  /* 0x000000c6bfbf7221 */ /* 0x000fe40000010000 */
[C---:B------:R-:W-:Y:S01]  /*9110*/  HMMA.16816.F32.BF16 R32, R100.reuse, R114, R32 ;  /* 0x000000726420723c */ /* 0x040fe20000041820 */
[----:B------:R-:W4:Y:S01]  /*9120*/  LDSM.16.MT88.4 R112, [R214+0x1d00] ;  /* 0x001d0000d670783b */ /* 0x000f220000004200 */
[----:B------:R3:W-:Y:S02]  /*9130*/  MUFU.EX2 R138, R160 ;  /* 0x000000a0008a7308 */ /* 0x0007e40000000800 */
[----:B------:R-:W-:Y:S02]  /*9140*/  FADD.FTZ R250, R250, R193 ;  /* 0x000000c1fafa7221 */ /* 0x000fe40000010000 */
[----:B------:R-:W-:Y:S02]  /*9150*/  FADD.FTZ R237, R192, R191 ;  /* 0x000000bfc0ed7221 */ /* 0x000fe40000010000 */
[-C--:B------:R-:W-:Y:S01]  /*9160*/  HMMA.16816.F32.BF16 R36, R100, R116.reuse, R36 ;  /* 0x000000746424723c */ /* 0x080fe20000041824 */
[----:B------:R-:W-:Y:S03]  /*9170*/  FADD.FTZ R235, R251, R250 ;  /* 0x000000fafbeb7221 */ /* 0x000fe60000010000 */
[----:B------:R1:W5:Y:S04]  /*9180*/  MUFU.EX2 R153, R162 ;  /* 0x000000a200997308 */ /* 0x0003680000000800 */
[C---:B------:R-:W-:Y:S08]  /*9190*/  HMMA.16816.F32.BF16 R40, R104.reuse, R116, R40 ;  /* 0x000000746828723c */ /* 0x040ff00000041828 */
[-C--:B------:R-:W-:Y:S01]  /*91a0*/  HMMA.16816.F32.BF16 R44, R104, R118.reuse, R44 ;  /* 0x00000076682c723c */ /* 0x080fe2000004182c */
[----:B---3--:R-:W-:Y:S03]  /*91b0*/  F2FP.BF16.PACK_AB R160, R241, R252 ;  /* 0x000000fcf1a0723e */ /* 0x008fe600000010ff */
[----:B------:R-:W-:Y:S04]  /*91c0*/  FADD.FTZ R252, R252, R245 ;  /* 0x000000f5fcfc7221 */ /* 0x000fe80000010000 */
[C---:B------:R-:W-:Y:S01]  /*91d0*/  HMMA.16816.F32.BF16 R48, R100.reuse, R118, R48 ;  /* 0x000000766430723c */ /* 0x040fe20000041830 */
[----:B------:R-:W3:Y:S03]  /*91e0*/  LDSM.16.MT88.4 R116, [R212+0x1d00] ;  /* 0x001d0000d474783b */ /* 0x000ee60000004200 */
[----:B-1----:R-:W-:Y:S01]  /*91f0*/  F2FP.BF16.PACK_AB R162, R139, R194 ;  /* 0x000000c28ba2723e */ /* 0x002fe200000010ff */
[----:B------:R-:W-:Y:S01]  /*9200*/  FADD.FTZ R241, R241, R252 ;  /* 0x000000fcf1f17221 */ /* 0x000fe20000010000 */
[-C--:B-----5:R-:W-:Y:S02]  /*9210*/  F2FP.BF16.PACK_AB R163, R153, R138.reuse ;  /* 0x0000008a99a3723e */ /* 0x0a0fe400000010ff */
[-C--:B--2---:R-:W-:Y:S01]  /*9220*/  HMMA.16816.F32.BF16 R52, R100, R108.reuse, R52 ;  /* 0x0000006c6434723c */ /* 0x084fe20000041834 */
[----:B------:R-:W-:Y:S07]  /*9230*/  FADD.FTZ R241, R194, R241 ;  /* 0x000000f1c2f17221 */ /* 0x000fee0000010000 */
[C---:B------:R-:W-:Y:S08]  /*9240*/  HMMA.16816.F32.BF16 R56, R104.reuse, R108, R56 ;  /* 0x0000006c6838723c */ /* 0x040ff00000041838 */
[-C--:B------:R-:W-:Y:S08]  /*9250*/  HMMA.16816.F32.BF16 R60, R104, R110.reuse, R60 ;  /* 0x0000006e683c723c */ /* 0x080ff0000004183c */
[C---:B------:R-:W-:Y:S01]  /*9260*/  HMMA.16816.F32.BF16 R64, R100.reuse, R110, R64 ;  /* 0x0000006e6440723c */ /* 0x040fe20000041840 */
[----:B------:R-:W1:Y:S07]  /*9270*/  LDSM.16.MT88.4 R108, [R214+0x900] ;  /* 0x00090000d66c783b */ /* 0x000e6e0000004200 */
[-C--:B----4-:R-:W-:Y:S08]  /*9280*/  HMMA.16816.F32.BF16 R68, R100, R112.reuse, R68 ;  /* 0x000000706444723c */ /* 0x090ff00000041844 */
[C---:B------:R-:W-:Y:S08]  /*9290*/  HMMA.16816.F32.BF16 R72, R104.reuse, R112, R72 ;  /* 0x000000706848723c */ /* 0x040ff00000041848 */
[-C--:B------:R-:W-:Y:S08]  /*92a0*/  HMMA.16816.F32.BF16 R76, R104, R114.reuse, R76 ;  /* 0x00000072684c723c */ /* 0x080ff0000004184c */
[C---:B------:R-:W-:Y:S08]  /*92b0*/  HMMA.16816.F32.BF16 R80, R100.reuse, R114, R80 ;  /* 0x000000726450723c */ /* 0x040ff00000041850 */
[-C--:B---3--:R-:W-:Y:S08]  /*92c0*/  HMMA.16816.F32.BF16 R84, R100, R116.reuse, R84 ;  /* 0x000000746454723c */ /* 0x088ff00000041854 */
[C---:B------:R-:W-:Y:S08]  /*92d0*/  HMMA.16816.F32.BF16 R88, R104.reuse, R116, R88 ;  /* 0x000000746858723c */ /* 0x040ff00000041858 */
[-C--:B------:R-:W-:Y:S08]  /*92e0*/  HMMA.16816.F32.BF16 R92, R104, R118.reuse, R92 ;  /* 0x00000076685c723c */ /* 0x080ff0000004185c */
[----:B------:R-:W-:Y:S08]  /*92f0*/  HMMA.16816.F32.BF16 R96, R100, R118, R96 ;  /* 0x000000766460723c */ /* 0x000ff00000041860 */
[-C--:B-1----:R-:W-:Y:S01]  /*9300*/  HMMA.16816.F32.BF16 R144, R156, R108.reuse, R4 ;  /* 0x0000006c9c90723c */ /* 0x082fe20000041804 */
[----:B------:R-:W1:Y:S07]  /*9310*/  LDSM.16.MT88.4 R4, [R212+0x2100] ;  /* 0x00210000d404783b */ /* 0x000e6e0000004200 */
[C---:B------:R-:W-:Y:S07]  /*9320*/  HMMA.16816.F32.BF16 R140, R160.reuse, R108, R8 ;  /* 0x0000006ca08c723c */ /* 0x040fee0000041808 */
[----:B------:R-:W-:Y:S02]  /*9330*/  MOV R11, R139 ;  /* 0x0000008b000b7202 */ /* 0x000fe40000000f00 */
[----:B------:R-:W-:Y:S03]  /*9340*/  MOV R10, R138 ;  /* 0x0000008a000a7202 */ /* 0x000fe60000000f00 */
[----:B------:R-:W-:Y:S01]  /*9350*/  MOV R9, R137 ;  /* 0x0000008900097202 */ /* 0x000fe20000000f00 */
[----:B------:R-:W-:Y:S01]  /*9360*/  FADD.FTZ R233, R11, R241 ;  /* 0x000000f10be97221 */ /* 0x000fe20000010000 */
[----:B------:R-:W-:Y:S02]  /*9370*/  MOV R8, R136 ;  /* 0x0000008800087202 */ /* 0x000fe40000000f00 */
[-C--:B------:R-:W-:Y:S03]  /*9380*/  HMMA.16816.F32.BF16 R136, R160, R110.reuse, R12 ;  /* 0x0000006ea088723c */ /* 0x080fe6000004180c */
[----:B------:R-:W-:Y:S04]  /*9390*/  FADD.FTZ R249, R8, R249 ;  /* 0x000000f908f97221 */ /* 0x000fe80000010000 */
[----:B------:R-:W-:Y:S01]  /*93a0*/  FADD.FTZ R249, R9, R249 ;  /* 0x000000f909f97221 */ /* 0x000fe20000010000 */
[C---:B------:R-:W-:Y:S04]  /*93b0*/  HMMA.16816.F32.BF16 R100, R156.reuse, R110, R16 ;  /* 0x0000006e9c64723c */ /* 0x040fe80000041810 */
[----:B------:R-:W-:Y:S04]  /*93c0*/  FADD.FTZ R0, R10, R249 ;  /* 0x000000f90a007221 */ /* 0x000fe80000010000 */
[-C--:B------:R-:W-:Y:S01]  /*93d0*/  HMMA.16816.F32.BF16 R104, R156, R120.reuse, R20 ;  /* 0x000000789c68723c */ /* 0x080fe20000041814 */
[----:B------:R-:W-:Y:S03]  /*93e0*/  FADD.FTZ R231, R153, R0 ;  /* 0x0000000099e77221 */ /* 0x000fe60000010000 */
[----:B------:R-:W-:Y:S04]  /*93f0*/  MOV R0, R152 ;  /* 0x0000009800007202 */ /* 0x000fe80000000f00 */
[C---:B------:R-:W-:Y:S08]  /*9400*/  HMMA.16816.F32.BF16 R108, R160.reuse, R120, R24 ;  /* 0x00000078a06c723c */ /* 0x040ff00000041818 */
[-C--:B------:R-:W-:Y:S08]  /*9410*/  HMMA.16816.F32.BF16 R112, R160, R122.reuse, R28 ;  /* 0x0000007aa070723c */ /* 0x080ff0000004181c */
        /* <DEDUP_REMOVED lines=13> */
[-C--:B-1----:R-:W-:Y:S08]  /*94f0*/  HMMA.16816.F32.BF16 R84, R156, R4.reuse, R84 ;  /* 0x000000049c54723c */ /* 0x082ff00000041854 */
[C---:B------:R-:W-:Y:S08]  /*9500*/  HMMA.16816.F32.BF16 R88, R160.reuse, R4, R88 ;  /* 0x00000004a058723c */ /* 0x040ff00000041858 */
[-C--:B------:R-:W-:Y:S08]  /*9510*/  HMMA.16816.F32.BF16 R92, R160, R6.reuse, R92 ;  /* 0x00000006a05c723c */ /* 0x080ff0000004185c */
[----:B------:R-:W-:Y:S01]  /*9520*/  HMMA.16816.F32.BF16 R96, R156, R6, R96 ;  /* 0x000000069c60723c */ /* 0x000fe20000041860 */
[----:B------:R-:W-:-:S07]  /*9530*/  @P0 BRA `(.L_x_425) ;  /* 0xffffc29000000947 */ /* 0x000fce000383ffff */
.L_x_406:
[----:B------:R-:W1:Y:S01]  /*9540*/  S2UR UR13, SR_CTAID.X ;  /* 0x00000000000d79c3 */ /* 0x000e620000002500 */
[----:B------:R-:W-:Y:S01]  /*9550*/  ULDC.64 UR4, c[0x0][0x2c8] ;  /* 0x0000b20000047ab9 */ /* 0x000fe20000000a00 */
[----:B------:R-:W-:Y:S01]  /*9560*/  PLOP3.LUT P0, PT, PT, PT, UP1, 0x40, 0x0 ;  /* 0x000000000000781c */ /* 0x000fe20003f0e818 */
[----:B-1----:R-:W-:-:S04]  /*9570*/  ULEA UR13, UR13, 0x7f, 0x7 ;  /* 0x0000007f0d0d7891 */ /* 0x002fc8000f8e383f */
[----:B------:R-:W-:-:S03]  /*9580*/  UIMAD.WIDE.U32 UR14, UR13, UR4, URZ ;  /* 0x000000040d0e72a5 */ /* 0x000fc6000f8e003f */
[----:B------:R-:W-:Y:S02]  /*9590*/  ULDC UR4, c[0x0][0x168] ;  /* 0x00005a0000047ab9 */ /* 0x000fe40000000800 */
[----:B------:R-:W-:Y:S02]  /*95a0*/  @UP2 USHF.R.U32.HI UR13, URZ, UR5, UR15 ;  /* 0x000000053f0d2299 */ /* 0x000fe4000801160f */
[----:B------:R-:W-:Y:S02]  /*95b0*/  UIADD3 UR4, -UR4, 0x1, URZ ;  /* 0x0000000104047890 */ /* 0x000fe4000fffe13f */
[----:B------:R-:W-:Y:S02]  /*95c0*/  ULDC UR5, c[0x0][0x1d0] ;  /* 0x0000740000057ab9 */ /* 0x000fe40000000800 */
[----:B------:R-:W-:-:S03]  /*95d0*/  UIADD3 UR14, UR13, UR5, UR4 ;  /* 0x000000050d0e7290 */ /* 0x000fc6000fffe004 */
[----:B------:R-:W-:Y:S02]  /*95e0*/  ULDC UR13, c[0x0][0x324] ;  /* 0x0000c900000d7ab9 */ /* 0x000fe40000000800 */
[----:B------:R-:W-:Y:S01]  /*95f0*/  UIADD3 UR13, UR14, -UR13, URZ ;  /* 0x8000000d0e0d7290 */ /* 0x000fe2000fffe03f */
[----:B------:R-:W-:Y:S05]  /*9600*/  @P0 BRA `(.L_x_426) ;  /* 0x0000016000000947 */ /* 0x000fea0003800000 */
[----:B------:R-:W-:-:S06]  /*9610*/  UISETP.GT.AND UP0, UPT, UR14, -0x1, UPT ;  /* 0xffffffff0e00788c */ /* 0x000fcc000bf04270 */
[----:B------:R-:W-:-:S13]  /*9620*/  PLOP3.LUT P0, PT, PT, PT, UP0, 0x80, 0x0 ;  /* 0x000000000000781c */ /* 0x000fda0003f0f008 */
[----:B------:R-:W-:Y:S05]  /*9630*/  @P0 BRA `(.L_x_427) ;  /* 0x0000009000000947 */ /* 0x000fea0003800000 */
[----:B------:R-:W-:Y:S02]  /*9640*/  ULDC UR4, c[0x0][0x32c] ;  /* 0x0000cb0000047ab9 */ /* 0x000fe40000000800 */
[----:B------:R-:W-:Y:S02]  /*9650*/  UISETP.NE.AND UP0, UPT, UR4, 0x1, UPT ;  /* 0x000000010400788c */ /* 0x000fe4000bf05270 */
[----:B------:R-:W-:Y:S02]  /*9660*/  ULOP3.LUT UR14, URZ, UR14, URZ, 0x33, !UPT ;  /* 0x0000000e3f0e7292 */ /* 0x000fe4000f8e333f */
[----:B------:R-:W-:Y:S02]  /*9670*/  ULDC.64 UR4, c[0x0][0x330] ;  /* 0x0000cc0000047ab9 */ /* 0x000fe40000000a00 */
[----:B------:R-:W-:-:S07]  /*9680*/  UIMAD.WIDE.U32 UR16, UR14, UR4, URZ ;  /* 0x000000040e1072a5 */ /* 0x000fce000f8e003f */
[----:B------:R-:W-:Y:S02]  /*9690*/  @UP0 UMOV UR15, UR17 ;  /* 0x00000011000f0c82 */ /* 0x000fe40008000000 */
[----:B------:R-:W-:-:S04]  /*96a0*/  @UP0 USHF.R.U32.HI UR14, URZ, UR5, UR15 ;  /* 0x000000053f0e0299 */ /* 0x000fc8000801160f */
[----:B------:R-:W-:Y:S01]  /*96b0*/  ULOP3.LUT UR14, URZ, UR14, URZ, 0x33, !UPT ;  /* 0x0000000e3f0e7292 */ /* 0x000fe2000f8e333f */
[----:B------:R-:W-:Y:S05]  /*96c0*/  BRA `(.L_x_428) ;  /* 0x0000006000007947 */ /* 0x000fea0003800000 */
.L_x_427:
[----:B------:R-:W-:Y:S02]  /*96d0*/  ULDC UR4, c[0x0][0x32c] ;  /* 0x0000cb0000047ab9 */ /* 0x000fe40000000800 */
[----:B------:R-:W-:-:S03]  /*96e0*/  UISETP.NE.AND UP0, UPT, UR4, 0x1, UPT ;  /* 0x000000010400788c */ /* 0x000fc6000bf05270 */
[----:B------:R-:W-:Y:S02]  /*96f0*/  ULDC.64 UR4, c[0x0][0x330] ;  /* 0x0000cc0000047ab9 */ /* 0x000fe40000000a00 */
[----:B------:R-:W-:-:S07]  /*9700*/  UIMAD.WIDE.U32 UR16, UR14, UR4, URZ ;  /* 0x000000040e1072a5 */ /* 0x000fce000f8e003f */
[----:B------:R-:W-:Y:S02]  /*9710*/  @UP0 UMOV UR15, UR17 ;  /* 0x00000011000f0c82 */ /* 0x000fe40008000000 */
[----:B------:R-:W-:Y:S02]  /*9720*/  @UP0 USHF.R.U32.HI UR14, URZ, UR5, UR15 ;  /* 0x000000053f0e0299 */ /* 0x000fe4000801160f */
.L_x_428:
[----:B------:R-:W-:Y:S02]  /*9730*/  ULDC UR4, c[0x0][0x32c] ;  /* 0x0000cb0000047ab9 */ /* 0x000fe40000000800 */
[----:B------:R-:W-:-:S04]  /*9740*/  UIMAD UR4, UR14, UR4, URZ ;  /* 0x000000040e0472a4 */ /* 0x000fc8000f8e023f */
[----:B------:R-:W-:-:S04]  /*9750*/  UISETP.LT.AND UP0, UPT, UR13, UR4, UPT ;  /* 0x000000040d00728c */ /* 0x000fc8000bf01270 */
[----:B------:R-:W-:-:S04]  /*9760*/  USEL UR13, UR13, UR4, !UP0 ;  /* 0x000000040d0d7287 */ /* 0x000fc8000c000000 */
.L_x_426:
[----:B------:R-:W-:-:S04]  /*9770*/  UIADD3 UR13, UR13, 0x2f, URZ ;  /* 0x0000002f0d0d7890 */ /* 0x000fc8000fffe03f */
[----:B------:R-:W-:-:S04]  /*9780*/  UIMAD.WIDE UR4, UR13, 0x2aaaaaab, URZ ;  /* 0x2aaaaaab0d0478a5 */ /* 0x000fc8000f8e023f */
[----:B------:R-:W-:-:S04]  /*9790*/  USHF.R.U32.HI UR4, URZ, 0x1f, UR5 ;  /* 0x0000001f3f047899 */ /* 0x000fc80008011605 */
[----:B------:R-:W-:-:S04]  /*97a0*/  ULEA.HI.SX32 UR4, UR5, UR4, 0x1d ;  /* 0x0000000405047291 */ /* 0x000fc8000f8fea3f */
[----:B------:R-:W-:-:S04]  /*97b0*/  UISETP.LT.AND UP0, UPT, UR12, UR4, UPT ;  /* 0x000000040c00728c */ /* 0x000fc8000bf01270 */
[----:B------:R-:W-:-:S06]  /*97c0*/  USEL UR4, UR12, UR4, !UP0 ;  /* 0x000000040c047287 */ /* 0x000fcc000c000000 */
[----:B------:R-:W-:-:S13]  /*97d0*/  ISETP.GE.AND P0, PT, R230, UR4, PT ;  /* 0x00000004e6007c0c */ /* 0x000fda000bf06270 */
[----:B------:R-:W-:Y:S05]  /*97e0*/  @!P0 BRA `(.L_x_429) ;  /* 0x0000298000008947 */ /* 0x000fea0003800000 */
[C---:B------:R-:W-:Y:S02]  /*97f0*/  IADD3 R243, P0, R220.reuse, 0x20, RZ ;  /* 0x00000020dcf37810 */ /* 0x040fe40007f1e0ff */
[----:B------:R-:W-:Y:S02]  /*9800*/  IADD3 R241, P2, R220, 0x40, RZ ;  /* 0x00000040dcf17810 */ /* 0x000fe40007f5e0ff */
[C---:B------:R-:W-:Y:S01]  /*9810*/  IADD3 R239, P1, R224.reuse, 0x20, RZ ;  /* 0x00000020e0ef7810 */ /* 0x040fe20007f3e0ff */
[--C-:B------:R-:W-:Y:S01]  /*9820*/  IMAD.X R242, RZ, RZ, R227.reuse, P0 ;  /* 0x000000fffff27224 */ /* 0x100fe200000e06e3 */
[----:B------:R-:W-:Y:S01]  /*9830*/  IADD3 R236, P0, R224, 0x40, RZ ;  /* 0x00000040e0ec7810 */ /* 0x000fe20007f1e0ff */
[----:B------:R-:W-:Y:S02]  /*9840*/  IMAD.X R240, RZ, RZ, R227, P2 ;  /* 0x000000fffff07224 */ /* 0x000fe400010e06e3 */
[--C-:B------:R-:W-:Y:S02]  /*9850*/  IMAD.X R238, RZ, RZ, R229.reuse, P1 ;  /* 0x000000ffffee7224 */ /* 0x100fe400008e06e5 */
[----:B------:R-:W-:-:S02]  /*9860*/  IMAD.X R234, RZ, RZ, R229, P0 ;  /* 0x000000ffffea7224 */ /* 0x000fc400000e06e5 */
.L_x_432:
[----:B------:R-:W-:Y:S04]  /*9870*/  DEPBAR.LE SB0, 0x0 ;  /* 0x000080000000791a */ /* 0x000fe80000000000 */
[----:B------:R-:W-:Y:S01]  /*9880*/  BAR.SYNC.DEFER_BLOCKING 0x0 ;  /* 0x0000000000007b1d */ /* 0x000fe20000010000 */
[----:B------:R-:W-:Y:S01]  /*9890*/  ISETP.GT.AND P0, PT, R219, R230, PT ;  /* 0x000000e6db00720c */ /* 0x000fe20003f04270 */
[----:B------:R-:W-:Y:S01]  /*98a0*/  IMAD.MOV.U32 R148, RZ, RZ, R151 ;  /* 0x000000ffff947224 */ /* 0x000fe200078e0097 */
[----:B------:R-:W-:Y:S01]  /*98b0*/  MOV R2, R149 ;  /* 0x0000009500027202 */ /* 0x000fe20000000f00 */
[----:B------:R-:W-:Y:S02]  /*98c0*/  IMAD.MOV.U32 R0, RZ, RZ, R3 ;  /* 0x000000ffff007224 */ /* 0x000fe400078e0003 */
        /* <DEDUP_REMOVED lines=26> */
[----:B------:R-:W-:Y:S01]  /*9a70*/  LEA R14, P2, R7, c[0x0][0x1f8], 0x1 ;  /* 0x00007e00070e7a11 */ /* 0x000fe200078408ff */
[----:B------:R-:W-:Y:S01]  /*9a80*/  IMAD.X R6, R5, 0x1, R242, P1 ;  /* 0x0000000105067824 */ /* 0x000fe200008e06f2 */
[----:B------:R-:W-:Y:S02]  /*9a90*/  IADD3 R8, P0, R241, R8, RZ ;  /* 0x00000008f1087210 */ /* 0x000fe40007f1e0ff */
[----:B------:R-:W-:Y:S02]  /*9aa0*/  LEA.HI.X R15, R7, c[0x0][0x1fc], R4, 0x1, P2 ;  /* 0x00007f00070f7a11 */ /* 0x000fe400010f0c04 */
[----:B------:R-:W-:Y:S01]  /*9ab0*/  LEA R12, P1, R9, c[0x0][0x1f8], 0x1 ;  /* 0x00007e00090c7a11 */ /* 0x000fe200078208ff */
[----:B------:R-:W-:Y:S01]  /*9ac0*/  IMAD.X R5, R5, 0x1, R240, P0 ;  /* 0x0000000105057824 */ /* 0x000fe200000e06f0 */
[----:B------:R-:W-:Y:S01]  /*9ad0*/  LEA R16, P0, R8, c[0x0][0x1f8], 0x1 ;  /* 0x00007e0008107a11 */ /* 0x000fe200078008ff */
[----:B------:R-:W-:Y:S01]  /*9ae0*/  @!PT LDS RZ, [RZ] ;  /* 0x00000000fffff984 */ /* 0x000fe20000000800 */
[----:B------:R-:W-:Y:S01]  /*9af0*/  @!PT LDS RZ, [RZ] ;  /* 0x00000000fffff984 */ /* 0x000fe20000000800 */
[----:B------:R-:W-:Y:S01]  /*9b00*/  @!PT LDS RZ, [RZ] ;  /* 0x00000000fffff984 */ /* 0x000fe20000000800 */
[----:B------:R4:W-:Y:S01]  /*9b10*/  LDGSTS.E.BYPASS.LTC128B.128 [R218+0x100], [R14.64], !P6 ;  /* 0x001000000eda7fae */ /* 0x0009e2000f101d4a */
[----:B------:R-:W-:Y:S02]  /*9b20*/  LEA.HI.X R13, R9, c[0x0][0x1fc], R6, 0x1, P1 ;  /* 0x00007f00090d7a11 */ /* 0x000fe400008f0c06 */
[----:B------:R-:W-:Y:S02]  /*9b30*/  @!P3 IADD3 R4, P2, R10, R220, RZ ;  /* 0x000000dc0a04b210 */ /* 0x000fe40007f5e0ff */
[----:B------:R-:W-:Y:S01]  /*9b40*/  LEA.HI.X R17, R8, c[0x0][0x1fc], R5, 0x1, P0 ;  /* 0x00007f0008117a11 */ /* 0x000fe200000f0c05 */
[----:B------:R4:W-:Y:S01]  /*9b50*/  LDGSTS.E.BYPASS.LTC128B.128 [R218+0xd00], [R12.64], !P5 ;  /* 0x00d000000cda7fae */ /* 0x0009e2000e901d4a */
[----:B------:R-:W-:Y:S01]  /*9b60*/  @!P3 IADD3 R5, P1, R10, R243, RZ ;  /* 0x000000f30a05b210 */ /* 0x000fe20007f3e0ff */
[C---:B------:R-:W-:Y:S01]  /*9b70*/  @!P3 IMAD.X R7, R11.reuse, 0x1, R227, P2 ;  /* 0x000000010b07b824 */ /* 0x040fe200010e06e3 */
[----:B------:R-:W-:Y:S02]  /*9b80*/  @!P3 LEA R18, P2, R4, c[0x0][0x1f8], 0x1 ;  /* 0x00007e000412ba11 */ /* 0x000fe400078408ff */
[----:B------:R4:W-:Y:S01]  /*9b90*/  LDGSTS.E.BYPASS.LTC128B.128 [R218+0x1900], [R16.64], !P4 ;  /* 0x0190000010da7fae */ /* 0x0009e2000e101d4a */
[----:B------:R-:W-:Y:S01]  /*9ba0*/  @!P3 IADD3 R10, P0, R10, R241, RZ ;  /* 0x000000f10a0ab210 */ /* 0x000fe20007f1e0ff */
[----:B------:R-:W-:Y:S01]  /*9bb0*/  @!P3 IMAD.X R6, R11, 0x1, R242, P1 ;  /* 0x000000010b06b824 */ /* 0x000fe200008e06f2 */
[----:B------:R-:W-:Y:S02]  /*9bc0*/  @!P3 LEA.HI.X R19, R4, c[0x0][0x1fc], R7, 0x1, P2 ;  /* 0x00007f000413ba11 */ /* 0x000fe400010f0c07 */
[----:B------:R-:W-:Y:S01]  /*9bd0*/  @!P3 LEA R8, P1, R5, c[0x0][0x1f8], 0x1 ;  /* 0x00007e000508ba11 */ /* 0x000fe200078208ff */
[----:B------:R-:W-:Y:S01]  /*9be0*/  @!P3 IMAD.X R11, R11, 0x1, R240, P0 ;  /* 0x000000010b0bb824 */ /* 0x000fe200000e06f0 */
[C---:B------:R-:W-:Y:S01]  /*9bf0*/  @!P3 LEA R20, P0, R10.reuse, c[0x0][0x1f8], 0x1 ;  /* 0x00007e000a14ba11 */ /* 0x040fe200078008ff */
[----:B------:R4:W-:Y:S01]  /*9c00*/  @!P3 LDGSTS.E.BYPASS.LTC128B.128 [R218+0x900], [R18.64], !P6 ;  /* 0x0090000012dabfae */ /* 0x0009e2000f101d4a */
[----:B------:R-:W-:Y:S02]  /*9c10*/  @!P3 LEA.HI.X R9, R5, c[0x0][0x1fc], R6, 0x1, P1 ;  /* 0x00007f000509ba11 */ /* 0x000fe400008f0c06 */
[----:B------:R-:W-:Y:S03]  /*9c20*/  @!P3 LEA.HI.X R21, R10, c[0x0][0x1fc], R11, 0x1, P0 ;  /* 0x00007f000a15ba11 */ /* 0x000fe600000f0c0b */
[----:B------:R4:W-:Y:S05]  /*9c30*/  @!P3 LDGSTS.E.BYPASS.LTC128B.128 [R218+0x1500], [R8.64], !P5 ;  /* 0x0150000008dabfae */ /* 0x0009ea000e901d4a */
[----:B------:R4:W-:Y:S02]  /*9c40*/  @!P3 LDGSTS.E.BYPASS.LTC128B.128 [R218+0x2100], [R20.64], !P4 ;  /* 0x0210000014dabfae */ /* 0x0009e4000e101d4a */
.L_x_430:
        /* <DEDUP_REMOVED lines=9> */
[-C--:B-1----:R-:W-:Y:S01]  /*9ce0*/  HMMA.16816.F32.BF16 R20, R156, R32.reuse, RZ ;  /* 0x000000209c14723c */ /* 0x082fe200000418ff */
[----:B------:R-:W-:Y:S07]  /*9cf0*/  LDSM.16.M88.4 R192, [R216+0x3900] ;  /* 0x00390000d8c0783b */ /* 0x000fee0000000200 */
[C---:B------:R-:W-:Y:S01]  /*9d00*/  HMMA.16816.F32.BF16 R24, R44.reuse, R32, RZ ;  /* 0x000000202c18723c */ /* 0x040fe200000418ff */
[----:B------:R-:W-:Y:S07]  /*9d10*/  LDSM.16.M88.4 R196, [R209] ;  /* 0x00000000d1c4783b */ /* 0x000fee0000000200 */
[-C--:B------:R-:W-:Y:S01]  /*9d20*/  HMMA.16816.F32.BF16 R28, R44, R34.reuse, RZ ;  /* 0x000000222c1c723c */ /* 0x080fe200000418ff */
[----:B------:R-:W-:Y:S07]  /*9d30*/  LDSM.16.M88.4 R200, [R213+0x7900] ;  /* 0x00790000d5c8783b */ /* 0x000fee0000000200 */
[C---:B------:R-:W-:Y:S08]  /*9d40*/  HMMA.16816.F32.BF16 R32, R156.reuse, R34, RZ ;  /* 0x000000229c20723c */ /* 0x040ff000000418ff */
[-C--:B------:R-:W-:Y:S08]  /*9d50*/  HMMA.16816.F32.BF16 R36, R156, R48.reuse, RZ ;  /* 0x000000309c24723c */ /* 0x080ff000000418ff */
[C---:B------:R-:W-:Y:S08]  /*9d60*/  HMMA.16816.F32.BF16 R40, R44.reuse, R48, RZ ;  /* 0x000000302c28723c */ /* 0x040ff000000418ff */
[-C--:B------:R-:W-:Y:S08]  /*9d70*/  HMMA.16816.F32.BF16 R44, R44, R50.reuse, RZ ;  /* 0x000000322c2c723c */ /* 0x080ff000000418ff */
[----:B------:R-:W-:Y:S01]  /*9d80*/  HMMA.16816.F32.BF16 R48, R156, R50, RZ ;  /* 0x000000329c30723c */ /* 0x000fe200000418ff */
[----:B------:R-:W1:Y:S07]  /*9d90*/  LDSM.16.M88.4 R156, [R216+0x3500] ;  /* 0x00350000d89c783b */ /* 0x000e6e0000000200 */
[-C--:B------:R-:W-:Y:S08]  /*9da0*/  HMMA.16816.F32.BF16 R4, R164, R168.reuse, R4 ;  /* 0x000000a8a404723c */ /* 0x080ff00000041804 */
[C---:B------:R-:W-:Y:S08]  /*9db0*/  HMMA.16816.F32.BF16 R8, R172.reuse, R168, R8 ;  /* 0x000000a8ac08723c */ /* 0x040ff00000041808 */
[-C--:B------:R-:W-:Y:S08]  /*9dc0*/  HMMA.16816.F32.BF16 R12, R172, R170.reuse, R12 ;  /* 0x000000aaac0c723c */ /* 0x080ff0000004180c */
[C---:B------:R-:W-:Y:S01]  /*9dd0*/  HMMA.16816.F32.BF16 R16, R164.reuse, R170, R16 ;  /* 0x000000aaa410723c */ /* 0x040fe20000041810 */
[----:B------:R-:W3:Y:S07]  /*9de0*/  LDSM.16.M88.4 R168, [R213+0x6900] ;  /* 0x00690000d5a8783b */ /* 0x000eee0000000200 */
        /* <DEDUP_REMOVED lines=10> */
[----:B------:R-:W4:Y:S07]  /*9e90*/  LDSM.16.M88.4 R164, [R208] ;  /* 0x00000000d0a4783b */ /* 0x000f2e0000000200 */
[-C--:B--2---:R-:W-:Y:S01]  /*9ea0*/  HMMA.16816.F32.BF16 R4, R160, R184.reuse, R4 ;  /* 0x000000b8a004723c */ /* 0x084fe20000041804 */
[----:B------:R-:W-:Y:S07]  /*9eb0*/  LDSM.16.M88.4 R180, [R216+0x4100] ;  /* 0x00410000d8b4783b */ /* 0x000fee0000000200 */
[C---:B------:R-:W-:Y:S08]  /*9ec0*/  HMMA.16816.F32.BF16 R8, R188.reuse, R184, R8 ;  /* 0x000000b8bc08723c */ /* 0x040ff00000041808 */
[-C--:B------:R-:W-:Y:S08]  /*9ed0*/  HMMA.16816.F32.BF16 R12, R188, R186.reuse, R12 ;  /* 0x000000babc0c723c */ /* 0x080ff0000004180c */
[C---:B------:R-:W-:Y:S01]  /*9ee0*/  HMMA.16816.F32.BF16 R16, R160.reuse, R186, R16 ;  /* 0x000000baa010723c */ /* 0x040fe20000041810 */
[----:B------:R-:W-:Y:S07]  /*9ef0*/  LDSM.16.M88.4 R184, [R216+0x4500] ;  /* 0x00450000d8b8783b */ /* 0x000fee0000000200 */
[-C--:B-1----:R-:W-:Y:S08]  /*9f00*/  HMMA.16816.F32.BF16 R20, R160, R156.reuse, R20 ;  /* 0x0000009ca014723c */ /* 0x082ff00000041814 */
        /* <DEDUP_REMOVED lines=9> */
[----:B------:R-:W1:Y:S07]  /*9fa0*/  LDSM.16.M88.4 R160, [R216+0x3d00] ;  /* 0x003d0000d8a0783b */ /* 0x000e6e0000000200 */
[-C--:B---3--:R-:W-:Y:S01]  /*9fb0*/  HMMA.16816.F32.BF16 R4, R168, R196.reuse, R4 ;  /* 0x000000c4a804723c */ /* 0x088fe20000041804 */
[----:B------:R-:W-:Y:S07]  /*9fc0*/  LDSM.16.M88.4 R192, [R213+0x9900] ;  /* 0x00990000d5c0783b */ /* 0x000fee0000000200 */
[C---:B------:R-:W-:Y:S08]  /*9fd0*/  HMMA.16816.F32.BF16 R8, R200.reuse, R196, R8 ;  /* 0x000000c4c808723c */ /* 0x040ff00000041808 */
[-C--:B------:R-:W-:Y:S08]  /*9fe0*/  HMMA.16816.F32.BF16 R12, R200, R198.reuse, R12 ;  /* 0x000000c6c80c723c */ /* 0x080ff0000004180c */
[C---:B------:R-:W-:Y:S01]  /*9ff0*/  HMMA.16816.F32.BF16 R16, R168.reuse, R198, R16 ;  /* 0x000000c6a810723c */ /* 0x040fe20000041810 */
[----:B------:R-:W-:Y:S07]  /*a000*/  LDSM.16.M88.4 R196, [R205] ;  /* 0x00000000cdc4783b */ /* 0x000fee0000000200 */
[-C--:B----4-:R-:W-:Y:S08]  /*a010*/  HMMA.16816.F32.BF16 R20, R168, R164.reuse, R20 ;  /* 0x000000a4a814723c */ /* 0x090ff00000041814 */
[C---:B------:R-:W-:Y:S08]  /*a020*/  HMMA.16816.F32.BF16 R24, R200.reuse, R164, R24 ;  /* 0x000000a4c818723c */ /* 0x040ff00000041818 */
[-C--:B------:R-:W-:Y:S08]  /*a030*/  HMMA.16816.F32.BF16 R28, R200, R166.reuse, R28 ;  /* 0x000000a6c81c723c */ /* 0x080ff0000004181c */
[C---:B------:R-:W-:Y:S01]  /*a040*/  HMMA.16816.F32.BF16 R32, R168.reuse, R166, R32 ;  /* 0x000000a6a820723c */ /* 0x040fe20000041820 */
[----:B------:R-:W2:Y:S07]  /*a050*/  LDSM.16.M88.4 R164, [R213+0x8900] ;  /* 0x00890000d5a4783b */ /* 0x000eae0000000200 */
[-C--:B------:R-:W-:Y:S08]  /*a060*/  HMMA.16816.F32.BF16 R36, R168, R172.reuse, R36 ;  /* 0x000000aca824723c */ /* 0x080ff00000041824 */
[C---:B------:R-:W-:Y:S08]  /*a070*/  HMMA.16816.F32.BF16 R40, R200.reuse, R172, R40 ;  /* 0x000000acc828723c */ /* 0x040ff00000041828 */
[-C--:B------:R-:W-:Y:S08]  /*a080*/  HMMA.16816.F32.BF16 R44, R200, R174.reuse, R44 ;  /* 0x000000aec82c723c */ /* 0x080ff0000004182c */
[----:B------:R-:W-:Y:S01]  /*a090*/  HMMA.16816.F32.BF16 R48, R168, R174, R48 ;  /* 0x000000aea830723c */ /* 0x000fe20000041830 */
[----:B------:R-:W3:Y:S01]  /*a0a0*/  LDSM.16.M88.4 R168, [R204] ;  /* 0x00000000cca8783b */ /* 0x000ee20000000200 */
[----:B------:R-:W-:Y:S06]  /*a0b0*/  DEPBAR.LE SB0, 0x0 ;  /* 0x000080000000791a */ /* 0x000fec0000000000 */
[-C--:B-1----:R-:W-:Y:S01]  /*a0c0*/  HMMA.16816.F32.BF16 R4, R156, R160.reuse, R4 ;  /* 0x000000a09c04723c */ /* 0x082fe20000041804 */
[----:B------:R-:W-:Y:S07]  /*a0d0*/  BAR.SYNC.DEFER_BLOCKING 0x0 ;  /* 0x0000000000007b1d */ /* 0x000fee0000010000 */
        /* <DEDUP_REMOVED lines=10> */
[----:B------:R-:W-:Y:S08]  /*a180*/  HMMA.16816.F32.BF16 R48, R156, R186, R48 ;  /* 0x000000ba9c30723c */ /* 0x000ff00000041830 */
[-C--:B--2---:R-:W-:Y:S08]  /*a190*/  HMMA.16816.F32.BF16 R4, R164, R188.reuse, R4 ;  /* 0x000000bca404723c */ /* 0x084ff00000041804 */
[C---:B------:R-:W-:Y:S08]  /*a1a0*/  HMMA.16816.F32.BF16 R8, R192.reuse, R188, R8 ;  /* 0x000000bcc008723c */ /* 0x040ff00000041808 */
        /* <DEDUP_REMOVED lines=9> */
[----:B------:R-:W-:Y:S01]  /*a240*/  HMMA.16816.F32.BF16 R48, R164, R170, R48 ;  /* 0x000000aaa430723c */ /* 0x000fe20000041830 */
[----:B------:R-:W-:-:S07]  /*a250*/  @!P0 BRA `(.L_x_431) ;  /* 0x000003a000008947 */ /* 0x000fce0003800000 */
[----:B------:R-:W-:Y:S01]  /*a260*/  IMAD.U32 R164, RZ, RZ, UR7 ;  /* 0x00000007ffa47e24 */ /* 0x000fe2000f8e00ff */
[----:B------:R-:W-:Y:S01]  /*a270*/  IADD3 R154, -R232, 0x30, RZ ;  /* 0x00000030e89a7810 */ /* 0x000fe20007ffe1ff */
[----:B------:R-:W-:Y:S03]  /*a280*/  IMAD.U32 R165, RZ, RZ, UR6 ;  /* 0x00000006ffa57e24 */ /* 0x000fe6000f8e00ff */
[----:B------:R-:W-:Y:S11]  /*a290*/  ISETP.GE.AND P1, PT, R154, 0x1, PT ;  /* 0x000000019a00780c */ /* 0x000ff60003f26270 */
[----:B------:R-:W-:Y:S02]  /*a2a0*/  @!UPT UIADD3 URZ, URZ, URZ, URZ ;  /* 0x0000003f3f3ff290 */ /* 0x000fe4000fffe03f */
[----:B------:R-:W-:Y:S01]  /*a2b0*/  @P1 IMAD.MOV.U32 R156, RZ, RZ, R224 ;  /* 0x000000ffff9c1224 */ /* 0x000fe200078e00e0 */
[----:B------:R-:W-:Y:S01]  /*a2c0*/  @P1 IADD3 R153, R230, -0x1, RZ ;  /* 0xffffffffe6991810 */ /* 0x000fe20007ffe0ff */
[----:B------:R-:W-:Y:S03]  /*a2d0*/  @P1 IMAD.MOV.U32 R157, RZ, RZ, R229 ;  /* 0x000000ffff9d1224 */ /* 0x000fe600078e00e5 */
[----:B------:R-:W-:Y:S01]  /*a2e0*/  @P1 SHF.R.S32.HI R150, RZ, 0x1f, R153 ;  /* 0x0000001fff961819 */ /* 0x000fe20000011499 */
[C---:B------:R-:W-:Y:S04]  /*a2f0*/  @P1 IMAD.WIDE.U32 R158, R153.reuse, c[0x0][0x1e0], RZ ;  /* 0x00007800999e1a25 */ /* 0x040fe800078e00ff */
[----:B------:R-:W-:Y:S02]  /*a300*/  @P1 IMAD R150, R150, c[0x0][0x1e0], RZ ;  /* 0x0000780096961a24 */ /* 0x000fe400078e02ff */
[----:B------:R-:W-:Y:S04]  /*a310*/  @P1 IMAD.WIDE.U32 R156, R158, 0x30, R156 ;  /* 0x000000309e9c1825 */ /* 0x000fe800078e009c */
[----:B------:R-:W-:Y:S02]  /*a320*/  @P1 IMAD R150, R153, c[0x0][0x1e4], R150 ;  /* 0x0000790099961a24 */ /* 0x000fe400078e0296 */
[----:B------:R-:W-:Y:S02]  /*a330*/  @P1 IMAD.SHL.U32 R153, R156, 0x2, RZ ;  /* 0x000000029c991824 */ /* 0x000fe400078e00ff */
[----:B------:R-:W-:Y:S03]  /*a340*/  @P1 IMAD.IADD R150, R159, 0x1, R150 ;  /* 0x000000019f961824 */ /* 0x000fe600078e0296 */
[----:B------:R-:W-:Y:S01]  /*a350*/  @P1 IADD3 R160, P2, R153, 0x40, RZ ;  /* 0x0000004099a01810 */ /* 0x000fe20007f5e0ff */
[----:B------:R-:W-:Y:S03]  /*a360*/  @P1 IMAD R150, R150, 0x30, RZ ;  /* 0x0000003096961824 */ /* 0x000fe600078e02ff */
[----:B------:R-:W-:Y:S01]  /*a370*/  @P1 IADD3 R160, P0, R160, c[0x0][0x1c8], RZ ;  /* 0x00007200a0a01a10 */ /* 0x000fe20007f1e0ff */
[----:B------:R-:W-:Y:S05]  /*a380*/  @P1 IMAD.IADD R150, R157, 0x1, R150 ;  /* 0x000000019d961824 */ /* 0x000fea00078e0296 */
[----:B------:R-:W-:Y:S04]  /*a390*/  @P1 SHF.L.U64.HI R150, R156, 0x1, R150 ;  /* 0x000000019c961819 */ /* 0x000fe80000010296 */
[--C-:B------:R-:W-:Y:S02]  /*a3a0*/  @P1 IADD3.X R161, RZ, c[0x0][0x1cc], R150.reuse, P0, P2 ;  /* 0x00007300ffa11a10 */ /* 0x100fe400007e4496 */
[----:B------:R-:W-:Y:S04]  /*a3b0*/  @P1 IADD3 R158, P2, R153, 0x80, RZ ;  /* 0x00000080999e1810 */ /* 0x000fe80007f5e0ff */
[----:B------:R-:W-:Y:S04]  /*a3c0*/  @P1 IADD3 R158, P0, R158, c[0x0][0x1c8], RZ ;  /* 0x000072009e9e1a10 */ /* 0x000fe80007f1e0ff */
[----:B------:R-:W-:Y:S02]  /*a3d0*/  @P1 IADD3.X R159, RZ, c[0x0][0x1cc], R150, P0, P2 ;  /* 0x00007300ff9f1a10 */ /* 0x000fe400007e4496 */
[----:B------:R-:W-:Y:S11]  /*a3e0*/  ISETP.GE.AND P0, PT, R154, 0x21, PT ;  /* 0x000000219a00780c */ /* 0x000ff60003f06270 */
[----:B------:R-:W-:Y:S02]  /*a3f0*/  @!UPT UIADD3 URZ, URZ, URZ, URZ ;  /* 0x0000003f3f3ff290 */ /* 0x000fe4000fffe03f */
[----:B------:R-:W-:Y:S04]  /*a400*/  @P0 IADD3 R154, R230, -0x1, RZ ;  /* 0xffffffffe69a0810 */ /* 0x000fe80007ffe0ff */
[----:B------:R-:W-:Y:S01]  /*a410*/  @P0 SHF.R.S32.HI R155, RZ, 0x1f, R154 ;  /* 0x0000001fff9b0819 */ /* 0x000fe2000001149a */
[----:B------:R-:W-:Y:S04]  /*a420*/  @P0 IMAD.WIDE.U32 R156, R154, c[0x0][0x1e0], RZ ;  /* 0x000078009a9c0a25 */ /* 0x000fe800078e00ff */
[----:B------:R-:W-:Y:S02]  /*a430*/  @P0 IMAD R155, R155, c[0x0][0x1e0], RZ ;  /* 0x000078009b9b0a24 */ /* 0x000fe400078e02ff */
[----:B------:R-:W-:Y:S04]  /*a440*/  @P0 IMAD.WIDE.U32 R164, R156, 0x30, R164 ;  /* 0x000000309ca40825 */ /* 0x000fe800078e00a4 */
[----:B------:R-:W-:Y:S04]  /*a450*/  @P0 IMAD R155, R154, c[0x0][0x1e4], R155 ;  /* 0x000079009a9b0a24 */ /* 0x000fe800078e029b */
[----:B------:R-:W-:Y:S01]  /*a460*/  @P0 IMAD.IADD R155, R157, 0x1, R155 ;  /* 0x000000019d9b0824 */ /* 0x000fe200078e029b */
[-C--:B------:R-:W-:Y:S03]  /*a470*/  @P0 IADD3 R157, P2, R224, R164.reuse, RZ ;  /* 0x000000a4e09d0210 */ /* 0x080fe60007f5e0ff */
[----:B------:R-:W-:Y:S04]  /*a480*/  @P0 IMAD R155, R155, 0x30, RZ ;  /* 0x000000309b9b0824 */ /* 0x000fe800078e02ff */
[----:B------:R-:W-:Y:S04]  /*a490*/  @P0 IMAD.IADD R155, R155, 0x1, R165 ;  /* 0x000000019b9b0824 */ /* 0x000fe800078e02a5 */
[----:B------:R-:W-:Y:S01]  /*a4a0*/  @P0 IMAD.X R154, R155, 0x1, R229, P2 ;  /* 0x000000019b9a0824 */ /* 0x000fe200010e06e5 */
[C---:B------:R-:W-:Y:S04]  /*a4b0*/  @P0 LEA R162, P2, R157.reuse, c[0x0][0x1c8], 0x1 ;  /* 0x000072009da20a11 */ /* 0x040fe800078408ff */
[----:B------:R-:W-:Y:S02]  /*a4c0*/  @P0 LEA.HI.X R163, R157, c[0x0][0x1cc], R154, 0x1, P2 ;  /* 0x000073009da30a11 */ /* 0x000fe400010f0c9a */
[-C--:B------:R-:W-:Y:S05]  /*a4d0*/  @P0 IADD3 R157, P2, R239, R164.reuse, RZ ;  /* 0x000000a4ef9d0210 */ /* 0x080fea0007f5e0ff */
[----:B------:R-:W-:Y:S01]  /*a4e0*/  @P0 IMAD.X R154, R155, 0x1, R238, P2 ;  /* 0x000000019b9a0824 */ /* 0x000fe200010e06ee */
[C---:B------:R-:W-:Y:S04]  /*a4f0*/  @P0 LEA R156, P2, R157.reuse, c[0x0][0x1c8], 0x1 ;  /* 0x000072009d9c0a11 */ /* 0x040fe800078408ff */
[----:B------:R-:W-:Y:S02]  /*a500*/  @P0 LEA.HI.X R157, R157, c[0x0][0x1cc], R154, 0x1, P2 ;  /* 0x000073009d9d0a11 */ /* 0x000fe400010f0c9a */
[----:B------:R-:W-:Y:S05]  /*a510*/  @P0 IADD3 R154, P2, R236, R164, RZ ;  /* 0x000000a4ec9a0210 */ /* 0x000fea0007f5e0ff */
[----:B------:R-:W-:Y:S01]  /*a520*/  @P0 IMAD.X R155, R155, 0x1, R234, P2 ;  /* 0x000000019b9b0824 */ /* 0x000fe200010e06ea */
[----:B------:R-:W-:Y:S04]  /*a530*/  @P1 IADD3 R164, P2, R153, c[0x0][0x1c8], RZ ;  /* 0x0000720099a41a10 */ /* 0x000fe80007f5e0ff */
[----:B------:R-:W-:Y:S02]  /*a540*/  @P1 IADD3.X R165, R150, c[0x0][0x1cc], RZ, P2, !PT ;  /* 0x0000730096a51a10 */ /* 0x000fe400017fe4ff */
[C---:B------:R-:W-:Y:S03]  /*a550*/  @P0 LEA R166, P2, R154.reuse, c[0x0][0x1c8], 0x1 ;  /* 0x000072009aa60a11 */ /* 0x040fe600078408ff */
[----:B------:R-:W-:Y:S01]  /*a560*/  @!PT LDS RZ, [RZ] ;  /* 0x00000000fffff984 */ /* 0x000fe20000000800 */
[----:B------:R-:W-:Y:S01]  /*a570*/  @!PT LDS RZ, [RZ] ;  /* 0x00000000fffff984 */ /* 0x000fe20000000800 */
[----:B------:R-:W-:Y:S01]  /*a580*/  @!PT LDS RZ, [RZ] ;  /* 0x00000000fffff984 */ /* 0x000fe20000000800 */
[----:B------:R1:W-:Y:S01]  /*a590*/  @P1 LDGSTS.E.BYPASS.LTC128B.128 [R218+0x2500], [R164.64], !P6 ;  /* 0x02500000a4da1fae */ /* 0x0003e2000f101d4a */
[----:B------:R-:W-:Y:S06]  /*a5a0*/  @P0 LEA.HI.X R167, R154, c[0x0][0x1cc], R155, 0x1, P2 ;  /* 0x000073009aa70a11 */ /* 0x000fec00010f0c9b */
[----:B------:R1:W-:Y:S07]  /*a5b0*/  @P1 LDGSTS.E.BYPASS.LTC128B.128 [R218+0x3100], [R160.64], !P5 ;  /* 0x03100000a0da1fae */ /* 0x0003ee000e901d4a */
[----:B------:R1:W-:Y:S07]  /*a5c0*/  @P1 LDGSTS.E.BYPASS.LTC128B.128 [R218+0x3d00], [R158.64], !P4 ;  /* 0x03d000009eda1fae */ /* 0x0003ee000e101d4a */
[----:B------:R1:W-:Y:S07]  /*a5d0*/  @P0 LDGSTS.E.BYPASS.LTC128B.128 [R218+0x2d00], [R162.64], !P6 ;  /* 0x02d00000a2da0fae */ /* 0x0003ee000f101d4a */
[----:B------:R1:W-:Y:S07]  /*a5e0*/  @P0 LDGSTS.E.BYPASS.LTC128B.128 [R218+0x3900], [R156.64], !P5 ;  /* 0x039000009cda0fae */ /* 0x0003ee000e901d4a */
[----:B------:R1:W-:Y:S02]  /*a5f0*/  @P0 LDGSTS.E.BYPASS.LTC128B.128 [R218+0x4500], [R166.64], !P4 ;  /* 0x04500000a6da0fae */ /* 0x0003e4000e101d4a */
.L_x_431:
[----:B------:R-:W-:Y:S01]  /*a600*/  FMNMX.FTZ R150, R4, R151, !PT ;  /* 0x0000009704967209 */ /* 0x000fe20007810000 */
[----:B------:R-:W0:Y:S01]  /*a610*/  LDGDEPBAR ;  /* 0x00000000000079af */ /* 0x000e220000000000 */
[----:B------:R-:W-:Y:S02]  /*a620*/  FMNMX.FTZ R154, R6, R149, !PT ;  /* 0x00000095069a7209 */ /* 0x000fe40007810000 */
[----:B------:R-:W-:Y:S02]  /*a630*/  FMNMX.FTZ R153, R5, R150, !PT ;  /* 0x0000009605997209 */ /* 0x000fe40007810000 */
[----:B-1----:R-:W-:Y:S02]  /*a640*/  FMNMX.FTZ R156, R8, R3, !PT ;  /* 0x00000003089c7209 */ /* 0x002fe40007810000 */
        /* <DEDUP_REMOVED lines=35> */
[C---:B------:R-:W-:Y:S02]  /*a880*/  ISETP.GT.AND P0, PT, R230.reuse, UR4, PT ;  /* 0x00000004e6007c0c */ /* 0x040fe4000bf04270 */
[----:B------:R-:W-:Y:S03]  /*a890*/  IADD3 R230, R230, -0x1, RZ ;  /* 0xffffffffe6e67810 */ /* 0x000fe60007ffe0ff */
[----:B------:R-:W1:Y:S02]  /*a8a0*/  SHFL.BFLY PT, R156, R3, 0x2, 0x1f ;  /* 0x0c401f00039c7f89 */ /* 0x000e6400000e0000 */
[----:B-1----:R-:W-:Y:S02]  /*a8b0*/  FMNMX.FTZ R156, R3, R156, !PT ;  /* 0x0000009c039c7209 */ /* 0x002fe40007810000 */
[----:B------:R-:W-:Y:S02]  /*a8c0*/  FMNMX.FTZ R155, R153, R150, !PT ;  /* 0x00000096999b7209 */ /* 0x000fe40007810000 */
[----:B------:R-:W-:Y:S02]  /*a8d0*/  FMNMX.FTZ R153, R11, R158, !PT ;  /* 0x0000009e0b997209 */ /* 0x000fe40007810000 */
[----:B------:R-:W-:Y:S01]  /*a8e0*/  FMNMX.FTZ R150, R160, R149, !PT ;  /* 0x00000095a0967209 */ /* 0x000fe20007810000 */
[----:B------:R-:W1:Y:S01]  /*a8f0*/  SHFL.BFLY PT, R154, R155, 0x1, 0x1f ;  /* 0x0c201f009b9a7f89 */ /* 0x000e6200000e0000 */
[----:B------:R-:W-:Y:S04]  /*a900*/  FMNMX.FTZ R158, R14, R153, !PT ;  /* 0x000000990e9e7209 */ /* 0x000fe80007810000 */
[----:B------:R-:W-:Y:S03]  /*a910*/  FMNMX.FTZ R153, R15, R158, !PT ;  /* 0x0000009e0f997209 */ /* 0x000fe60007810000 */
[----:B------:R-:W2:Y:S01]  /*a920*/  SHFL.BFLY PT, R149, R150, 0x1, 0x1f ;  /* 0x0c201f0096957f89 */ /* 0x000ea200000e0000 */
[----:B------:R-:W-:Y:S04]  /*a930*/  FMNMX.FTZ R158, R26, R153, !PT ;  /* 0x000000991a9e7209 */ /* 0x000fe80007810000 */
[----:B------:R-:W-:Y:S03]  /*a940*/  FMNMX.FTZ R3, R27, R158, !PT ;  /* 0x0000009e1b037209 */ /* 0x000fe60007810000 */
[----:B------:R-:W3:Y:S01]  /*a950*/  SHFL.BFLY PT, R153, R156, 0x1, 0x1f ;  /* 0x0c201f009c997f89 */ /* 0x000ee200000e0000 */
[----:B-1----:R-:W-:Y:S02]  /*a960*/  FMNMX.FTZ R151, R155, R154, !PT ;  /* 0x0000009a9b977209 */ /* 0x002fe40007810000 */
[----:B------:R-:W-:Y:S03]  /*a970*/  FMNMX.FTZ R154, R30, R3, !PT ;  /* 0x000000031e9a7209 */ /* 0x000fe60007810000 */
[----:B------:R-:W-:Y:S01]  /*a980*/  FADD.FTZ R3, -R151, R148 ;  /* 0x0000009497037221 */ /* 0x000fe20000010100 */
[----:B------:R-:W-:Y:S01]  /*a990*/  FMNMX.FTZ R155, R31, R154, !PT ;  /* 0x0000009a1f9b7209 */ /* 0x000fe20007810000 */
[----:B------:R-:W-:Y:S01]  /*a9a0*/  FMUL.FTZ R178, R151, c[0x0][0x2d0] ;  /* 0x0000b40097b27a20 */ /* 0x000fe20000410000 */
[----:B--2---:R-:W-:Y:S01]  /*a9b0*/  FMNMX.FTZ R149, R150, R149, !PT ;  /* 0x0000009596957209 */ /* 0x004fe20007810000 */
[----:B------:R-:W-:Y:S01]  /*a9c0*/  FMUL.FTZ R150, R3, c[0x0][0x2d0] ;  /* 0x0000b40003967a20 */ /* 0x000fe20000410000 */
[----:B------:R-:W-:Y:S01]  /*a9d0*/  FMNMX.FTZ R154, R42, R155, !PT ;  /* 0x0000009b2a9a7209 */ /* 0x000fe20007810000 */
[----:B------:R-:W-:Y:S02]  /*a9e0*/  FFMA.FTZ R161, R5, c[0x0][0x2d0], -R178 ;  /* 0x0000b40005a17a23 */ /* 0x000fe400000108b2 */
[----:B------:R-:W-:Y:S01]  /*a9f0*/  FADD.FTZ R155, -R149, R2 ;  /* 0x00000002959b7221 */ /* 0x000fe20000010100 */
[----:B------:R-:W-:Y:S01]  /*aa00*/  FMNMX.FTZ R3, R43, R154, !PT ;  /* 0x0000009a2b037209 */ /* 0x000fe20007810000 */
[----:B------:R-:W-:Y:S01]  /*aa10*/  FMUL.FTZ R176, R149, c[0x0][0x2d0] ;  /* 0x0000b40095b07a20 */ /* 0x000fe20000410000 */
[----:B------:R-:W1:Y:S01]  /*aa20*/  MUFU.EX2 R150, R150 ;  /* 0x0000009600967308 */ /* 0x000e620000000800 */
[----:B------:R-:W-:Y:S01]  /*aa30*/  FMUL.FTZ R148, R155, c[0x0][0x2d0] ;  /* 0x0000b4009b947a20 */ /* 0x000fe20000410000 */
[----:B------:R-:W-:Y:S01]  /*aa40*/  FMNMX.FTZ R154, R46, R3, !PT ;  /* 0x000000032e9a7209 */ /* 0x000fe20007810000 */
[----:B------:R-:W-:Y:S01]  /*aa50*/  FFMA.FTZ R162, R6, c[0x0][0x2d0], -R176 ;  /* 0x0000b40006a27a23 */ /* 0x000fe200000108b0 */
[----:B---3--:R-:W-:Y:S01]  /*aa60*/  FMNMX.FTZ R3, R156, R153, !PT ;  /* 0x000000999c037209 */ /* 0x008fe20007810000 */
[----:B------:R-:W-:Y:S01]  /*aa70*/  FFMA.FTZ R160, R4, c[0x0][0x2d0], -R178 ;  /* 0x0000b40004a07a23 */ /* 0x000fe200000108b2 */
[----:B------:R-:W-:Y:S01]  /*aa80*/  FMNMX.FTZ R153, R47, R154, !PT ;  /* 0x0000009a2f997209 */ /* 0x000fe20007810000 */
[----:B------:R-:W-:Y:S01]  /*aa90*/  FFMA.FTZ R7, R7, c[0x0][0x2d0], -R176 ;  /* 0x0000b40007077a23 */ /* 0x000fe200000108b0 */
[----:B------:R-:W-:Y:S01]  /*aaa0*/  LDSM.16.MT88.4 R156, [R212+0x100] ;  /* 0x00010000d49c783b */ /* 0x000fe20000004200 */
[C---:B------:R-:W-:Y:S01]  /*aab0*/  FADD.FTZ R154, -R3.reuse, R0 ;  /* 0x00000000039a7221 */ /* 0x040fe20000010100 */
[----:B------:R-:W2:Y:S01]  /*aac0*/  MUFU.EX2 R148, R148 ;  /* 0x0000009400947308 */ /* 0x000ea20000000800 */
[----:B------:R-:W-:Y:S02]  /*aad0*/  FMUL.FTZ R175, R3, c[0x0][0x2d0] ;  /* 0x0000b40003af7a20 */ /* 0x000fe40000410000 */
[----:B------:R-:W-:Y:S02]  /*aae0*/  FMUL.FTZ R2, R154, c[0x0][0x2d0] ;  /* 0x0000b4009a027a20 */ /* 0x000fe40000410000 */
[--C-:B------:R-:W-:Y:S01]  /*aaf0*/  FFMA.FTZ R163, R16, c[0x0][0x2d0], -R178.reuse ;  /* 0x0000b40010a37a23 */ /* 0x100fe200000108b2 */
[----:B------:R-:W3:Y:S01]  /*ab00*/  SHFL.BFLY PT, R0, R153, 0x2, 0x1f ;  /* 0x0c401f0099007f89 */ /* 0x000ee200000e0000 */
[----:B------:R-:W-:Y:S02]  /*ab10*/  FFMA.FTZ R164, R17, c[0x0][0x2d0], -R178 ;  /* 0x0000b40011a47a23 */ /* 0x000fe400000108b2 */
[--C-:B------:R-:W-:Y:S01]  /*ab20*/  FFMA.FTZ R165, R18, c[0x0][0x2d0], -R176.reuse ;  /* 0x0000b40012a57a23 */ /* 0x100fe200000108b0 */
[----:B------:R-:W-:Y:S01]  /*ab30*/  MUFU.EX2 R160, R160 ;  /* 0x000000a000a07308 */ /* 0x000fe20000000800 */
[----:B------:R-:W-:Y:S02]  /*ab40*/  FFMA.FTZ R166, R19, c[0x0][0x2d0], -R176 ;  /* 0x0000b40013a67a23 */ /* 0x000fe400000108b0 */
[--C-:B------:R-:W-:Y:S02]  /*ab50*/  FFMA.FTZ R8, R8, c[0x0][0x2d0], -R175.reuse ;  /* 0x0000b40008087a23 */ /* 0x100fe400000108af */
[--C-:B------:R-:W-:Y:S02]  /*ab60*/  FFMA.FTZ R167, R9, c[0x0][0x2d0], -R175.reuse ;  /* 0x0000b40009a77a23 */ /* 0x100fe400000108af */
[--C-:B------:R-:W-:Y:S02]  /*ab70*/  FFMA.FTZ R168, R12, c[0x0][0x2d0], -R175.reuse ;  /* 0x0000b4000ca87a23 */ /* 0x100fe400000108af */
[--C-:B------:R-:W-:Y:S01]  /*ab80*/  FFMA.FTZ R169, R13, c[0x0][0x2d0], -R175.reuse ;  /* 0x0000b4000da97a23 */ /* 0x100fe200000108af */
[----:B------:R-:W-:Y:S01]  /*ab90*/  MUFU.EX2 R161, R161 ;  /* 0x000000a100a17308 */ /* 0x000fe20000000800 */
[C---:B-1----:R-:W-:Y:S02]  /*aba0*/  FMUL.FTZ R9, R150.reuse, R145 ;  /* 0x0000009196097220 */ /* 0x042fe40000410000 */
[C---:B------:R-:W-:Y:S02]  /*abb0*/  FMUL.FTZ R100, R150.reuse, R100 ;  /* 0x0000006496647220 */ /* 0x040fe40000410000 */
[----:B------:R-:W-:Y:S02]  /*abc0*/  FMUL.FTZ R101, R150, R101 ;  /* 0x0000006596657220 */ /* 0x000fe40000410000 */
[C---:B--2---:R-:W-:Y:S02]  /*abd0*/  FMUL.FTZ R102, R148.reuse, R102 ;  /* 0x0000006694667220 */ /* 0x044fe40000410000 */
[----:B------:R-:W-:Y:S01]  /*abe0*/  FMUL.FTZ R103, R148, R103 ;  /* 0x0000006794677220 */ /* 0x000fe20000410000 */
[----:B---3--:R-:W-:Y:S01]  /*abf0*/  FMNMX.FTZ R0, R153, R0, !PT ;  /* 0x0000000099007209 */ /* 0x008fe20007810000 */
[----:B------:R-:W-:Y:S01]  /*ac00*/  MUFU.EX2 R162, R162 ;  /* 0x000000a200a27308 */ /* 0x000fe20000000800 */
[--C-:B------:R-:W-:Y:S02]  /*ac10*/  FFMA.FTZ R177, R32, c[0x0][0x2d0], -R178.reuse ;  /* 0x0000b40020b17a23 */ /* 0x100fe400000108b2 */
[----:B------:R-:W-:Y:S01]  /*ac20*/  FFMA.FTZ R180, R33, c[0x0][0x2d0], -R178 ;  /* 0x0000b40021b47a23 */ /* 0x000fe200000108b2 */
[----:B------:R-:W1:Y:S01]  /*ac30*/  SHFL.BFLY PT, R5, R0, 0x1, 0x1f ;  /* 0x0c201f0000057f89 */ /* 0x000e6200000e0000 */
[--C-:B------:R-:W-:Y:S02]  /*ac40*/  FFMA.FTZ R179, R34, c[0x0][0x2d0], -R176.reuse ;  /* 0x0000b40022b37a23 */ /* 0x100fe400000108b0 */
[----:B------:R-:W-:Y:S02]  /*ac50*/  FFMA.FTZ R182, R35, c[0x0][0x2d0], -R176 ;  /* 0x0000b40023b67a23 */ /* 0x000fe400000108b0 */
[--C-:B------:R-:W-:Y:S01]  /*ac60*/  FFMA.FTZ R189, R36, c[0x0][0x2d0], -R178.reuse ;  /* 0x0000b40024bd7a23 */ /* 0x100fe200000108b2 */
[----:B------:R-:W2:Y:S01]  /*ac70*/  MUFU.EX2 R7, R7 ;  /* 0x0000000700077308 */ /* 0x000ea20000000800 */
[----:B------:R-:W-:Y:S01]  /*ac80*/  FFMA.FTZ R192, R37, c[0x0][0x2d0], -R178 ;  /* 0x0000b40025c07a23 */ /* 0x000fe200000108b2 */
[----:B------:R-:W-:Y:S01]  /*ac90*/  LDSM.16.MT88.4 R32, [R212+0x1900] ;  /* 0x00190000d420783b */ /* 0x000fe20000004200 */
[--C-:B------:R-:W-:Y:S02]  /*aca0*/  FFMA.FTZ R191, R38, c[0x0][0x2d0], -R176.reuse ;  /* 0x0000b40026bf7a23 */ /* 0x100fe400000108b0 */
[----:B------:R-:W-:Y:S02]  /*acb0*/  FFMA.FTZ R194, R39, c[0x0][0x2d0], -R176 ;  /* 0x0000b40027c27a23 */ /* 0x000fe400000108b0 */
[--C-:B------:R-:W-:Y:S02]  /*acc0*/  FFMA.FTZ R196, R40, c[0x0][0x2d0], -R175.reuse ;  /* 0x0000b40028c47a23 */ /* 0x100fe400000108af */
[--C-:B------:R-:W-:Y:S01]  /*acd0*/  FFMA.FTZ R197, R41, c[0x0][0x2d0], -R175.reuse ;  /* 0x0000b40029c57a23 */ /* 0x100fe200000108af */
[----:B------:R-:W-:Y:S01]  /*ace0*/  MUFU.EX2 R163, R163 ;  /* 0x000000a300a37308 */ /* 0x000fe20000000800 */
[----:B------:R-:W-:Y:S01]  /*acf0*/  LDSM.16.MT88.4 R36, [R214+0x1d00] ;  /* 0x001d0000d624783b */ /* 0x000fe20000004200 */
[----:B------:R-:W-:Y:S02]  /*ad00*/  FFMA.FTZ R193, R48, c[0x0][0x2d0], -R178 ;  /* 0x0000b40030c17a23 */ /* 0x000fe400000108b2 */
[----:B------:R-:W-:Y:S02]  /*ad10*/  FFMA.FTZ R195, R50, c[0x0][0x2d0], -R176 ;  /* 0x0000b40032c37a23 */ /* 0x000fe400000108b0 */
[--C-:B------:R-:W-:Y:S01]  /*ad20*/  FFMA.FTZ R200, R44, c[0x0][0x2d0], -R175.reuse ;  /* 0x0000b4002cc87a23 */ /* 0x100fe200000108af */
[----:B-1----:R-:W-:Y:S01]  /*ad30*/  FMNMX.FTZ R5, R0, R5, !PT ;  /* 0x0000000500057209 */ /* 0x002fe20007810000 */
[C---:B------:R-:W-:Y:S02]  /*ad40*/  FMUL.FTZ R120, R150.reuse, R120 ;  /* 0x0000007896787220 */ /* 0x040fe40000410000 */
[----:B------:R-:W1:Y:S01]  /*ad50*/  MUFU.EX2 R164, R164 ;  /* 0x000000a400a47308 */ /* 0x000e620000000800 */
[----:B------:R-:W-:Y:S02]  /*ad60*/  FMUL.FTZ R121, R150, R121 ;  /* 0x0000007996797220 */ /* 0x000fe40000410000 */
[----:B------:R-:W-:Y:S01]  /*ad70*/  FADD.FTZ R6, -R5, R152 ;  /* 0x0000009805067221 */ /* 0x000fe20000010100 */
[----:B--2---:R-:W-:Y:S01]  /*ad80*/  F2FP.BF16.PACK_AB R145, R7, R162 ;  /* 0x000000a20791723e */ /* 0x004fe200000010ff */
[----:B------:R-:W2:Y:S01]  /*ad90*/  LDSM.16.MT88.4 R152, [R214+0x100] ;  /* 0x00010000d698783b */ /* 0x000ea20000004200 */
[----:B------:R-:W-:Y:S02]  /*ada0*/  FMUL.FTZ R174, R5, c[0x0][0x2d0] ;  /* 0x0000b40005ae7a20 */ /* 0x000fe40000410000 */
[----:B------:R-:W-:Y:S02]  /*adb0*/  FMUL.FTZ R0, R6, c[0x0][0x2d0] ;  /* 0x0000b40006007a20 */ /* 0x000fe40000410000 */
[----:B------:R-:W-:Y:S01]  /*adc0*/  MUFU.EX2 R165, R165 ;  /* 0x000000a500a57308 */ /* 0x000fe20000000800 */
[--C-:B------:R-:W-:Y:S02]  /*add0*/  FFMA.FTZ R170, R10, c[0x0][0x2d0], -R174.reuse ;  /* 0x0000b4000aaa7a23 */ /* 0x100fe400000108ae */
[--C-:B------:R-:W-:Y:S02]  /*ade0*/  FFMA.FTZ R171, R11, c[0x0][0x2d0], -R174.reuse ;  /* 0x0000b4000bab7a23 */ /* 0x100fe400000108ae */
[--C-:B------:R-:W-:Y:S02]  /*adf0*/  FFMA.FTZ R172, R14, c[0x0][0x2d0], -R174.reuse ;  /* 0x0000b4000eac7a23 */ /* 0x100fe400000108ae */
[--C-:B------:R-:W-:Y:S02]  /*ae00*/  FFMA.FTZ R173, R15, c[0x0][0x2d0], -R174.reuse ;  /* 0x0000b4000fad7a23 */ /* 0x100fe400000108ae */
[C---:B------:R-:W-:Y:S01]  /*ae10*/  FMUL.FTZ R10, R148.reuse, R146 ;  /* 0x00000092940a7220 */ /* 0x040fe20000410000 */
[----:B------:R-:W3:Y:S01]  /*ae20*/  MUFU.EX2 R166, R166 ;  /* 0x000000a600a67308 */ /* 0x000ee20000000800 */
[----:B------:R-:W-:Y:S02]  /*ae30*/  FMUL.FTZ R11, R148, R147 ;  /* 0x00000093940b7220 */ /* 0x000fe40000410000 */
[--C-:B------:R-:W-:Y:S01]  /*ae40*/  FFMA.FTZ R198, R42, c[0x0][0x2d0], -R174.reuse ;  /* 0x0000b4002ac67a23 */ /* 0x100fe200000108ae */
[----:B-1----:R-:W-:Y:S01]  /*ae50*/  F2FP.BF16.PACK_AB R146, R164, R163 ;  /* 0x000000a3a492723e */ /* 0x002fe200000010ff */
[--C-:B------:R-:W-:Y:S02]  /*ae60*/  FFMA.FTZ R199, R43, c[0x0][0x2d0], -R174.reuse ;  /* 0x0000b4002bc77a23 */ /* 0x100fe400000108ae */
[----:B------:R-:W-:Y:S01]  /*ae70*/  LDSM.16.MT88.4 R40, [R214+0x900] ;  /* 0x00090000d628783b */ /* 0x000fe20000004200 */
[----:B------:R-:W-:Y:S02]  /*ae80*/  FFMA.FTZ R201, R46, c[0x0][0x2d0], -R174 ;  /* 0x0000b4002ec97a23 */ /* 0x000fe400000108ae */
[----:B------:R1:W-:Y:S01]  /*ae90*/  MUFU.EX2 R6, R8 ;  /* 0x0000000800067308 */ /* 0x0003e20000000800 */
[C---:B------:R-:W-:Y:S02]  /*aea0*/  FMUL.FTZ R122, R148.reuse, R122 ;  /* 0x0000007a947a7220 */ /* 0x040fe40000410000 */
[----:B------:R-:W-:Y:S02]  /*aeb0*/  FMUL.FTZ R123, R148, R123 ;  /* 0x0000007b947b7220 */ /* 0x000fe40000410000 */
[C---:B------:R-:W-:Y:S02]  /*aec0*/  FMUL.FTZ R128, R150.reuse, R128 ;  /* 0x0000008096807220 */ /* 0x040fe40000410000 */
[----:B------:R-:W-:Y:S02]  /*aed0*/  FMUL.FTZ R129, R150, R129 ;  /* 0x0000008196817220 */ /* 0x000fe40000410000 */
[C---:B------:R-:W-:Y:S01]  /*aee0*/  FMUL.FTZ R130, R148.reuse, R130 ;  /* 0x0000008294827220 */ /* 0x040fe20000410000 */
[----:B------:R-:W4:Y:S01]  /*aef0*/  MUFU.EX2 R2, R2 ;  /* 0x0000000200027308 */ /* 0x000f220000000800 */
[----:B------:R-:W-:Y:S02]  /*af00*/  FMUL.FTZ R131, R148, R131 ;  /* 0x0000008394837220 */ /* 0x000fe40000410000 */
[----:B------:R-:W-:Y:S01]  /*af10*/  FMUL.FTZ R52, R150, R52 ;  /* 0x0000003496347220 */ /* 0x000fe20000410000 */
[----:B---3--:R-:W-:Y:S01]  /*af20*/  F2FP.BF16.PACK_AB R147, R166, R165 ;  /* 0x000000a5a693723e */ /* 0x008fe200000010ff */
[----:B------:R-:W-:Y:S02]  /*af30*/  FMUL.FTZ R53, R150, R53 ;  /* 0x0000003596357220 */ /* 0x000fe40000410000 */
[C---:B------:R-:W-:Y:S02]  /*af40*/  FMUL.FTZ R54, R148.reuse, R54 ;  /* 0x0000003694367220 */ /* 0x040fe40000410000 */
[----:B------:R-:W-:Y:S01]  /*af50*/  FMUL.FTZ R55, R148, R55 ;  /* 0x0000003794377220 */ /* 0x000fe20000410000 */
[----:B------:R-:W3:Y:S01]  /*af60*/  MUFU.EX2 R0, R0 ;  /* 0x0000000000007308 */ /* 0x000ee20000000800 */
[C---:B------:R-:W-:Y:S02]  /*af70*/  FMUL.FTZ R64, R150.reuse, R64 ;  /* 0x0000004096407220 */ /* 0x040fe40000410000 */
[C---:B------:R-:W-:Y:S02]  /*af80*/  FMUL.FTZ R65, R150.reuse, R65 ;  /* 0x0000004196417220 */ /* 0x040fe40000410000 */
[----:B-1----:R-:W-:Y:S01]  /*af90*/  FMUL.FTZ R8, R150, R144 ;  /* 0x0000009096087220 */ /* 0x002fe20000410000 */
[----:B------:R-:W-:Y:S01]  /*afa0*/  F2FP.BF16.PACK_AB R144, R161, R160 ;  /* 0x000000a0a190723e */ /* 0x000fe200000010ff */
[C---:B------:R-:W-:Y:S02]  /*afb0*/  FMUL.FTZ R66, R148.reuse, R66 ;  /* 0x0000004294427220 */ /* 0x040fe40000410000 */
[----:B------:R-:W-:Y:S01]  /*afc0*/  FMUL.FTZ R67, R148, R67 ;  /* 0x0000004394437220 */ /* 0x000fe20000410000 */
[----:B------:R-:W1:Y:S01]  /*afd0*/  MUFU.EX2 R167, R167 ;  /* 0x000000a700a77308 */ /* 0x000e620000000800 */
[----:B------:R-:W-:Y:S02]  /*afe0*/  FMUL.FTZ R68, R150, R68 ;  /* 0x0000004496447220 */ /* 0x000fe40000410000 */
[-C--:B--2---:R-:W-:Y:S05]  /*aff0*/  HMMA.16816.F32.BF16 R8, R144, R152.reuse, R8 ;  /* 0x000000989008723c */ /* 0x084fea0000041808 */
[C---:B----4-:R-:W-:Y:S02]  /*b000*/  FMUL.FTZ R12, R2.reuse, R140 ;  /* 0x0000008c020c7220 */ /* 0x050fe40000410000 */
[----:B------:R-:W-:Y:S01]  /*b010*/  MUFU.EX2 R168, R168 ;  /* 0x000000a800a87308 */ /* 0x000fe20000000800 */
[----:B------:R-:W-:Y:S04]  /*b020*/  FMUL.FTZ R13, R2, R141 ;  /* 0x0000008d020d7220 */ /* 0x000fe80000410000 */
[C---:B---3--:R-:W-:Y:S02]  /*b030*/  FMUL.FTZ R14, R0.reuse, R142 ;  /* 0x0000008e000e7220 */ /* 0x048fe40000410000 */
[----:B------:R-:W-:Y:S02]  /*b040*/  FMUL.FTZ R15, R0, R143 ;  /* 0x0000008f000f7220 */ /* 0x000fe40000410000 */
[C---:B------:R-:W-:Y:S01]  /*b050*/  FMUL.FTZ R16, R2.reuse, R136 ;  /* 0x0000008802107220 */ /* 0x040fe20000410000 */
[----:B------:R-:W2:Y:S01]  /*b060*/  MUFU.EX2 R169, R169 ;  /* 0x000000a900a97308 */ /* 0x000ea20000000800 */
[----:B------:R-:W-:Y:S02]  /*b070*/  FMUL.FTZ R17, R2, R137 ;  /* 0x0000008902117220 */ /* 0x000fe40000410000 */
[C---:B------:R-:W-:Y:S01]  /*b080*/  FMUL.FTZ R18, R0.reuse, R138 ;  /* 0x0000008a00127220 */ /* 0x040fe20000410000 */
[----:B-1----:R-:W-:Y:S01]  /*b090*/  F2FP.BF16.PACK_AB R140, R167, R6 ;  /* 0x00000006a78c723e */ /* 0x002fe200000010ff */
[----:B------:R-:W-:Y:S02]  /*b0a0*/  FMUL.FTZ R19, R0, R139 ;  /* 0x0000008b00137220 */ /* 0x000fe40000410000 */
[----:B------:R-:W1:Y:S01]  /*b0b0*/  LDSM.16.MT88.4 R136, [R214+0xd00] ;  /* 0x000d0000d688783b */ /* 0x000e620000004200 */
[C---:B------:R-:W-:Y:S02]  /*b0c0*/  FMUL.FTZ R104, R150.reuse, R104 ;  /* 0x0000006896687220 */ /* 0x040fe40000410000 */
[----:B------:R-:W-:Y:S01]  /*b0d0*/  MUFU.EX2 R170, R170 ;  /* 0x000000aa00aa7308 */ /* 0x000fe20000000800 */
[----:B------:R-:W-:Y:S02]  /*b0e0*/  FMUL.FTZ R105, R150, R105 ;  /* 0x0000006996697220 */ /* 0x000fe40000410000 */
[C---:B------:R-:W-:Y:S02]  /*b0f0*/  FMUL.FTZ R106, R148.reuse, R106 ;  /* 0x0000006a946a7220 */ /* 0x040fe40000410000 */
[----:B------:R-:W-:Y:S02]  /*b100*/  FMUL.FTZ R107, R148, R107 ;  /* 0x0000006b946b7220 */ /* 0x000fe40000410000 */
[C---:B------:R-:W-:Y:S02]  /*b110*/  FMUL.FTZ R124, R2.reuse, R124 ;  /* 0x0000007c027c7220 */ /* 0x040fe40000410000 */
[----:B------:R-:W-:Y:S01]  /*b120*/  FMUL.FTZ R125, R2, R125 ;  /* 0x0000007d027d7220 */ /* 0x000fe20000410000 */
[----:B------:R-:W3:Y:S01]  /*b130*/  MUFU.EX2 R171, R171 ;  /* 0x000000ab00ab7308 */ /* 0x000ee20000000800 */
[C---:B------:R-:W-:Y:S02]  /*b140*/  FMUL.FTZ R126, R0.reuse, R126 ;  /* 0x0000007e007e7220 */ /* 0x040fe40000410000 */
[----:B------:R-:W-:Y:S01]  /*b150*/  FMUL.FTZ R127, R0, R127 ;  /* 0x0000007f007f7220 */ /* 0x000fe20000410000 */
[----:B--2---:R-:W-:Y:S01]  /*b160*/  F2FP.BF16.PACK_AB R142, R169, R168 ;  /* 0x000000a8a98e723e */ /* 0x004fe200000010ff */
[C---:B------:R-:W-:Y:S02]  /*b170*/  FMUL.FTZ R56, R2.reuse, R56 ;  /* 0x0000003802387220 */ /* 0x040fe40000410000 */
[----:B------:R-:W-:Y:S02]  /*b180*/  FMUL.FTZ R57, R2, R57 ;  /* 0x0000003902397220 */ /* 0x000fe40000410000 */
[C---:B------:R-:W-:Y:S01]  /*b190*/  FMUL.FTZ R58, R0.reuse, R58 ;  /* 0x0000003a003a7220 */ /* 0x040fe20000410000 */
[----:B------:R-:W-:Y:S01]  /*b1a0*/  MUFU.EX2 R172, R172 ;  /* 0x000000ac00ac7308 */ /* 0x000fe20000000800 */
[----:B------:R-:W-:Y:S02]  /*b1b0*/  FMUL.FTZ R59, R0, R59 ;  /* 0x0000003b003b7220 */ /* 0x000fe40000410000 */
[C---:B------:R-:W-:Y:S02]  /*b1c0*/  FMUL.FTZ R60, R2.reuse, R60 ;  /* 0x0000003c023c7220 */ /* 0x040fe40000410000 */
[----:B------:R-:W-:Y:S02]  /*b1d0*/  FMUL.FTZ R61, R2, R61 ;  /* 0x0000003d023d7220 */ /* 0x000fe40000410000 */
[C---:B------:R-:W-:Y:S02]  /*b1e0*/  FMUL.FTZ R62, R0.reuse, R62 ;  /* 0x0000003e003e7220 */ /* 0x040fe40000410000 */
[----:B------:R-:W-:Y:S01]  /*b1f0*/  FMUL.FTZ R63, R0, R63 ;  /* 0x0000003f003f7220 */ /* 0x000fe20000410000 */
[----:B------:R-:W2:Y:S01]  /*b200*/  MUFU.EX2 R173, R173 ;  /* 0x000000ad00ad7308 */ /* 0x000ea20000000800 */
[----:B------:R-:W-:Y:S02]  /*b210*/  FMUL.FTZ R69, R150, R69 ;  /* 0x0000004596457220 */ /* 0x000fe40000410000 */
[C---:B------:R-:W-:Y:S01]  /*b220*/  FMUL.FTZ R70, R148.reuse, R70 ;  /* 0x0000004694467220 */ /* 0x040fe20000410000 */
[----:B---3--:R-:W-:Y:S01]  /*b230*/  F2FP.BF16.PACK_AB R141, R171, R170 ;  /* 0x000000aaab8d723e */ /* 0x008fe200000010ff */
[----:B------:R-:W-:Y:S02]  /*b240*/  FMUL.FTZ R71, R148, R71 ;  /* 0x0000004794477220 */ /* 0x000fe40000410000 */
[C---:B------:R-:W-:Y:S02]  /*b250*/  FMUL.FTZ R72, R2.reuse, R72 ;  /* 0x0000004802487220 */ /* 0x040fe40000410000 */
[----:B------:R-:W-:Y:S01]  /*b260*/  FMUL.FTZ R73, R2, R73 ;  /* 0x0000004902497220 */ /* 0x000fe20000410000 */
[----:B------:R-:W-:Y:S01]  /*b270*/  MUFU.EX2 R177, R177 ;  /* 0x000000b100b17308 */ /* 0x000fe20000000800 */
[C---:B------:R-:W-:Y:S02]  /*b280*/  FMUL.FTZ R74, R0.reuse, R74 ;  /* 0x0000004a004a7220 */ /* 0x040fe40000410000 */
[----:B------:R-:W-:Y:S02]  /*b290*/  FMUL.FTZ R75, R0, R75 ;  /* 0x0000004b004b7220 */ /* 0x000fe40000410000 */
[C---:B------:R-:W-:Y:S02]  /*b2a0*/  FMUL.FTZ R76, R2.reuse, R76 ;  /* 0x0000004c024c7220 */ /* 0x040fe40000410000 */
[----:B------:R-:W-:Y:S02]  /*b2b0*/  FMUL.FTZ R77, R2, R77 ;  /* 0x0000004d024d7220 */ /* 0x000fe40000410000 */
[C---:B------:R-:W-:Y:S01]  /*b2c0*/  FMUL.FTZ R78, R0.reuse, R78 ;  /* 0x0000004e004e7220 */ /* 0x040fe20000410000 */
[----:B------:R-:W3:Y:S01]  /*b2d0*/  MUFU.EX2 R180, R180 ;  /* 0x000000b400b47308 */ /* 0x000ee20000000800 */
[----:B------:R-:W-:Y:S02]  /*b2e0*/  FMUL.FTZ R79, R0, R79 ;  /* 0x0000004f004f7220 */ /* 0x000fe40000410000 */
[C---:B------:R-:W-:Y:S01]  /*b2f0*/  FMUL.FTZ R80, R150.reuse, R80 ;  /* 0x0000005096507220 */ /* 0x040fe20000410000 */
[----:B--2---:R-:W-:Y:S01]  /*b300*/  F2FP.BF16.PACK_AB R143, R173, R172 ;  /* 0x000000acad8f723e */ /* 0x004fe200000010ff */
[----:B------:R-:W-:Y:S02]  /*b310*/  FMUL.FTZ R81, R150, R81 ;  /* 0x0000005196517220 */ /* 0x000fe40000410000 */
[C---:B------:R-:W-:Y:S02]  /*b320*/  FMUL.FTZ R82, R148.reuse, R82 ;  /* 0x0000005294527220 */ /* 0x040fe40000410000 */
[----:B------:R-:W-:Y:S01]  /*b330*/  FMUL.FTZ R83, R148, R83 ;  /* 0x0000005394537220 */ /* 0x000fe20000410000 */
[----:B------:R-:W-:Y:S01]  /*b340*/  MUFU.EX2 R179, R179 ;  /* 0x000000b300b37308 */ /* 0x000fe20000000800 */
[C---:B------:R-:W-:Y:S04]  /*b350*/  HMMA.16816.F32.BF16 R12, R140.reuse, R152, R12 ;  /* 0x000000988c0c723c */ /* 0x040fe8000004180c */
[C---:B------:R-:W-:Y:S02]  /*b360*/  FMUL.FTZ R84, R150.reuse, R84 ;  /* 0x0000005496547220 */ /* 0x040fe40000410000 */
[----:B------:R-:W-:Y:S02]  /*b370*/  FMUL.FTZ R85, R150, R85 ;  /* 0x0000005596557220 */ /* 0x000fe40000410000 */
[-C--:B------:R-:W-:Y:S01]  /*b380*/  HMMA.16816.F32.BF16 R16, R140, R154.reuse, R16 ;  /* 0x0000009a8c10723c */ /* 0x080fe20000041810 */
[----:B------:R-:W-:Y:S03]  /*b390*/  MUFU.EX2 R182, R182 ;  /* 0x000000b600b67308 */ /* 0x000fe60000000800 */
[C---:B------:R-:W-:Y:S02]  /*b3a0*/  FMUL.FTZ R86, R148.reuse, R86 ;  /* 0x0000005694567220 */ /* 0x040fe40000410000 */
[----:B------:R-:W-:Y:S02]  /*b3b0*/  FMUL.FTZ R87, R148, R87 ;  /* 0x0000005794577220 */ /* 0x000fe40000410000 */
[C---:B------:R-:W-:Y:S01]  /*b3c0*/  HMMA.16816.F32.BF16 R100, R144.reuse, R154, R100 ;  /* 0x0000009a9064723c */ /* 0x040fe20000041864 */
[----:B------:R-:W2:Y:S02]  /*b3d0*/  LDSM.16.MT88.4 R152, [R212+0xd00] ;  /* 0x000d0000d498783b */ /* 0x000ea40000004200 */
[----:B------:R-:W-:Y:S01]  /*b3e0*/  MUFU.EX2 R189, R189 ;  /* 0x000000bd00bd7308 */ /* 0x000fe20000000800 */
[C---:B------:R-:W-:Y:S02]  /*b3f0*/  FMUL.FTZ R88, R2.reuse, R88 ;  /* 0x0000005802587220 */ /* 0x040fe40000410000 */
[C---:B------:R-:W-:Y:S02]  /*b400*/  FMUL.FTZ R89, R2.reuse, R89 ;  /* 0x0000005902597220 */ /* 0x040fe40000410000 */
[-C--:B------:R-:W-:Y:S04]  /*b410*/  HMMA.16816.F32.BF16 R104, R144, R156.reuse, R104 ;  /* 0x0000009c9068723c */ /* 0x080fe80000041868 */
[C---:B------:R-:W-:Y:S01]  /*b420*/  FMUL.FTZ R108, R2.reuse, R108 ;  /* 0x0000006c026c7220 */ /* 0x040fe20000410000 */
[----:B------:R-:W-:Y:S01]  /*b430*/  MUFU.EX2 R192, R192 ;  /* 0x000000c000c07308 */ /* 0x000fe20000000800 */
[----:B------:R-:W-:Y:S02]  /*b440*/  FMUL.FTZ R109, R2, R109 ;  /* 0x0000006d026d7220 */ /* 0x000fe40000410000 */
[C---:B------:R-:W-:Y:S04]  /*b450*/  FMUL.FTZ R110, R0.reuse, R110 ;  /* 0x0000006e006e7220 */ /* 0x040fe80000410000 */
[C---:B------:R-:W-:Y:S02]  /*b460*/  FMUL.FTZ R111, R0.reuse, R111 ;  /* 0x0000006f006f7220 */ /* 0x040fe40000410000 */
[C---:B------:R-:W-:Y:S01]  /*b470*/  FMUL.FTZ R90, R0.reuse, R90 ;  /* 0x0000005a005a7220 */ /* 0x040fe20000410000 */
[----:B------:R-:W-:Y:S01]  /*b480*/  MUFU.EX2 R191, R191 ;  /* 0x000000bf00bf7308 */ /* 0x000fe20000000800 */
[----:B------:R-:W-:Y:S02]  /*b490*/  FMUL.FTZ R91, R0, R91 ;  /* 0x0000005b005b7220 */ /* 0x000fe40000410000 */
[--C-:B------:R-:W-:Y:S01]  /*b4a0*/  FFMA.FTZ R181, R24, c[0x0][0x2d0], -R175.reuse ;  /* 0x0000b40018b57a23 */ /* 0x100fe200000108af */
[C---:B------:R-:W-:Y:S04]  /*b4b0*/  HMMA.16816.F32.BF16 R108, R140.reuse, R156, R108 ;  /* 0x0000009c8c6c723c */ /* 0x040fe8000004186c */
[C---:B------:R-:W-:Y:S02]  /*b4c0*/  FMUL.FTZ R112, R2.reuse, R112 ;  /* 0x0000007002707220 */ /* 0x040fe40000410000 */
[----:B------:R-:W-:Y:S01]  /*b4d0*/  FMUL.FTZ R113, R2, R113 ;  /* 0x0000007102717220 */ /* 0x000fe20000410000 */
[----:B------:R-:W-:Y:S01]  /*b4e0*/  MUFU.EX2 R181, R181 ;  /* 0x000000b500b57308 */ /* 0x000fe20000000800 */
[C---:B------:R-:W-:Y:S04]  /*b4f0*/  FMUL.FTZ R114, R0.reuse, R114 ;  /* 0x0000007200727220 */ /* 0x040fe80000410000 */
[----:B------:R-:W-:Y:S02]  /*b500*/  FMUL.FTZ R115, R0, R115 ;  /* 0x0000007300737220 */ /* 0x000fe40000410000 */
[--C-:B------:R-:W-:Y:S02]  /*b510*/  FFMA.FTZ R156, R20, c[0x0][0x2d0], -R178.reuse ;  /* 0x0000b400149c7a23 */ /* 0x100fe400000108b2 */
[----:B------:R-:W-:Y:S01]  /*b520*/  FMUL.FTZ R20, R2, R132 ;  /* 0x0000008402147220 */ /* 0x000fe20000410000 */
[----:B------:R-:W-:Y:S01]  /*b530*/  MUFU.EX2 R194, R194 ;  /* 0x000000c200c27308 */ /* 0x000fe20000000800 */
[--C-:B------:R-:W-:Y:S01]  /*b540*/  FFMA.FTZ R157, R21, c[0x0][0x2d0], -R178.reuse ;  /* 0x0000b400159d7a23 */ /* 0x100fe200000108b2 */
[-C--:B------:R-:W-:Y:S03]  /*b550*/  HMMA.16816.F32.BF16 R112, R140, R158.reuse, R112 ;  /* 0x0000009e8c70723c */ /* 0x080fe60000041870 */
[C---:B------:R-:W-:Y:S02]  /*b560*/  FMUL.FTZ R116, R150.reuse, R116 ;  /* 0x0000007496747220 */ /* 0x040fe40000410000 */
[----:B------:R-:W-:Y:S02]  /*b570*/  FMUL.FTZ R117, R150, R117 ;  /* 0x0000007596757220 */ /* 0x000fe40000410000 */
[C---:B------:R-:W-:Y:S01]  /*b580*/  FMUL.FTZ R118, R148.reuse, R118 ;  /* 0x0000007694767220 */ /* 0x040fe20000410000 */
[----:B------:R-:W-:Y:S01]  /*b590*/  MUFU.EX2 R156, R156 ;  /* 0x0000009c009c7308 */ /* 0x000fe20000000800 */
[----:B------:R-:W-:Y:S03]  /*b5a0*/  FMUL.FTZ R119, R148, R119 ;  /* 0x0000007794777220 */ /* 0x000fe60000410000 */
[----:B------:R-:W-:Y:S02]  /*b5b0*/  FMUL.FTZ R21, R2, R133 ;  /* 0x0000008502157220 */ /* 0x000fe40000410000 */
[----:B------:R-:W-:Y:S02]  /*b5c0*/  FFMA.FTZ R178, R49, c[0x0][0x2d0], -R178 ;  /* 0x0000b40031b27a23 */ /* 0x000fe400000108b2 */
[C---:B------:R-:W-:Y:S02]  /*b5d0*/  HMMA.16816.F32.BF16 R116, R144.reuse, R158, R116 ;  /* 0x0000009e9074723c */ /* 0x040fe40000041874 */
[----:B------:R-:W4:Y:S02]  /*b5e0*/  MUFU.EX2 R157, R157 ;  /* 0x0000009d009d7308 */ /* 0x000f240000000800 */
[--C-:B------:R-:W-:Y:S02]  /*b5f0*/  FFMA.FTZ R184, R25, c[0x0][0x2d0], -R175.reuse ;  /* 0x0000b40019b87a23 */ /* 0x100fe400000108af */
[----:B------:R-:W-:Y:S01]  /*b600*/  FFMA.FTZ R183, R26, c[0x0][0x2d0], -R174 ;  /* 0x0000b4001ab77a23 */ /* 0x000fe200000108ae */
[----:B---3--:R-:W-:Y:S01]  /*b610*/  F2FP.BF16.PACK_AB R26, R180, R177 ;  /* 0x000000b1b41a723e */ /* 0x008fe200000010ff */
[-C--:B-1----:R-:W-:Y:S04]  /*b620*/  HMMA.16816.F32.BF16 R120, R144, R136.reuse, R120 ;  /* 0x000000889078723c */ /* 0x082fe80000041878 */
[--C-:B------:R-:W-:Y:S01]  /*b630*/  FFMA.FTZ R158, R22, c[0x0][0x2d0], -R176.reuse ;  /* 0x0000b400169e7a23 */ /* 0x100fe200000108b0 */
[----:B------:R-:W1:Y:S01]  /*b640*/  MUFU.EX2 R184, R184 ;  /* 0x000000b800b87308 */ /* 0x000e620000000800 */
[C---:B------:R-:W-:Y:S02]  /*b650*/  FMUL.FTZ R22, R0.reuse, R134 ;  /* 0x0000008600167220 */ /* 0x040fe40000410000 */
[C---:B------:R-:W-:Y:S04]  /*b660*/  HMMA.16816.F32.BF16 R124, R140.reuse, R136, R124 ;  /* 0x000000888c7c723c */ /* 0x040fe8000004187c */
[--C-:B------:R-:W-:Y:S02]  /*b670*/  FFMA.FTZ R159, R23, c[0x0][0x2d0], -R176.reuse ;  /* 0x0000b400179f7a23 */ /* 0x100fe400000108b0 */
[----:B------:R-:W-:Y:S01]  /*b680*/  FMUL.FTZ R23, R0, R135 ;  /* 0x0000008700177220 */ /* 0x000fe20000410000 */
[----:B------:R-:W-:Y:S01]  /*b690*/  MUFU.EX2 R158, R158 ;  /* 0x0000009e009e7308 */ /* 0x000fe20000000800 */
[----:B------:R-:W3:Y:S01]  /*b6a0*/  LDSM.16.MT88.4 R132, [R214+0x1900] ;  /* 0x00190000d684783b */ /* 0x000ee20000004200 */
[----:B------:R-:W-:Y:S03]  /*b6b0*/  FFMA.FTZ R176, R51, c[0x0][0x2d0], -R176 ;  /* 0x0000b40033b07a23 */ /* 0x000fe600000108b0 */
[--C-:B------:R-:W-:Y:S01]  /*b6c0*/  FFMA.FTZ R186, R27, c[0x0][0x2d0], -R174.reuse ;  /* 0x0000b4001bba7a23 */ /* 0x100fe200000108ae */
[-C--:B------:R-:W-:Y:S03]  /*b6d0*/  HMMA.16816.F32.BF16 R20, R140, R138.reuse, R20 ;  /* 0x0000008a8c14723c */ /* 0x080fe60000041814 */
[----:B------:R-:W-:Y:S01]  /*b6e0*/  LDSM.16.MT88.4 R48, [R212+0x1500] ;  /* 0x00150000d430783b */ /* 0x000fe20000004200 */
[--C-:B------:R-:W-:Y:S01]  /*b6f0*/  FFMA.FTZ R185, R28, c[0x0][0x2d0], -R175.reuse ;  /* 0x0000b4001cb97a23 */ /* 0x100fe200000108af */
[----:B----4-:R-:W-:Y:S01]  /*b700*/  F2FP.BF16.PACK_AB R24, R157, R156 ;  /* 0x0000009c9d18723e */ /* 0x010fe200000010ff */
[--C-:B------:R-:W-:Y:S01]  /*b710*/  FFMA.FTZ R188, R29, c[0x0][0x2d0], -R175.reuse ;  /* 0x0000b4001dbc7a23 */ /* 0x100fe200000108af */
[----:B------:R-:W-:Y:S01]  /*b720*/  F2FP.BF16.PACK_AB R27, R182, R179 ;  /* 0x000000b3b61b723e */ /* 0x000fe200000010ff */
[C---:B------:R-:W-:Y:S01]  /*b730*/  HMMA.16816.F32.BF16 R128, R144.reuse, R138, R128 ;  /* 0x0000008a9080723c */ /* 0x040fe20000041880 */
[----:B------:R-:W4:Y:S02]  /*b740*/  MUFU.EX2 R159, R159 ;  /* 0x0000009f009f7308 */ /* 0x000f240000000800 */
[----:B------:R-:W-:Y:S01]  /*b750*/  LDSM.16.MT88.4 R136, [R212+0x500] ;  /* 0x00050000d488783b */ /* 0x000fe20000004200 */
[----:B------:R-:W-:Y:S01]  /*b760*/  FFMA.FTZ R175, R45, c[0x0][0x2d0], -R175 ;  /* 0x0000b4002daf7a23 */ /* 0x000fe200000108af */
[----:B-1----:R-:W-:Y:S01]  /*b770*/  F2FP.BF16.PACK_AB R28, R184, R181 ;  /* 0x000000b5b81c723e */ /* 0x002fe200000010ff */
[--C-:B------:R-:W-:Y:S02]  /*b780*/  FFMA.FTZ R187, R30, c[0x0][0x2d0], -R174.reuse ;  /* 0x0000b4001ebb7a23 */ /* 0x100fe400000108ae */
[-C--:B--2---:R-:W-:Y:S03]  /*b790*/  HMMA.16816.F32.BF16 R52, R144, R152.reuse, R52 ;  /* 0x000000989034723c */ /* 0x084fe60000041834 */
[----:B------:R-:W-:Y:S01]  /*b7a0*/  MUFU.EX2 R183, R183 ;  /* 0x000000b700b77308 */ /* 0x000fe20000000800 */
[--C-:B------:R-:W-:Y:S02]  /*b7b0*/  FFMA.FTZ R190, R31, c[0x0][0x2d0], -R174.reuse ;  /* 0x0000b4001fbe7a23 */ /* 0x100fe400000108ae */
[----:B------:R-:W-:Y:S02]  /*b7c0*/  FFMA.FTZ R174, R47, c[0x0][0x2d0], -R174 ;  /* 0x0000b4002fae7a23 */ /* 0x000fe400000108ae */
[C---:B------:R-:W-:Y:S01]  /*b7d0*/  HMMA.16816.F32.BF16 R56, R140.reuse, R152, R56 ;  /* 0x000000988c38723c */ /* 0x040fe20000041838 */
[----:B------:R-:W-:Y:S03]  /*b7e0*/  LDSM.16.MT88.4 R44, [R214+0x1500] ;  /* 0x00150000d62c783b */ /* 0x000fe60000004200 */
[C---:B------:R-:W-:Y:S01]  /*b7f0*/  FMUL.FTZ R92, R2.reuse, R92 ;  /* 0x0000005c025c7220 */ /* 0x040fe20000410000 */
[----:B------:R-:W1:Y:S01]  /*b800*/  MUFU.EX2 R186, R186 ;  /* 0x000000ba00ba7308 */ /* 0x000e620000000800 */
[----:B------:R-:W-:Y:S02]  /*b810*/  FMUL.FTZ R93, R2, R93 ;  /* 0x0000005d025d7220 */ /* 0x000fe40000410000 */
[-C--:B------:R-:W-:Y:S04]  /*b820*/  HMMA.16816.F32.BF16 R60, R140, R154.reuse, R60 ;  /* 0x0000009a8c3c723c */ /* 0x080fe8000004183c */
[C---:B------:R-:W-:Y:S01]  /*b830*/  FMUL.FTZ R94, R0.reuse, R94 ;  /* 0x0000005e005e7220 */ /* 0x040fe20000410000 */
[----:B----4-:R-:W-:Y:S01]  /*b840*/  F2FP.BF16.PACK_AB R25, R159, R158 ;  /* 0x0000009e9f19723e */ /* 0x010fe200000010ff */
[----:B------:R-:W-:Y:S01]  /*b850*/  FMUL.FTZ R95, R0, R95 ;  /* 0x0000005f005f7220 */ /* 0x000fe20000410000 */
[----:B------:R-:W-:Y:S01]  /*b860*/  MUFU.EX2 R185, R185 ;  /* 0x000000b900b97308 */ /* 0x000fe20000000800 */
[C---:B------:R-:W-:Y:S01]  /*b870*/  HMMA.16816.F32.BF16 R64, R144.reuse, R154, R64 ;  /* 0x0000009a9040723c */ /* 0x040fe20000041840 */
[----:B------:R-:W-:Y:S03]  /*b880*/  LDSM.16.MT88.4 R152, [R214+0x2100] ;  /* 0x00210000d698783b */ /* 0x000fe60000004200 */
[C---:B------:R-:W-:Y:S02]  /*b890*/  FMUL.FTZ R96, R150.reuse, R96 ;  /* 0x0000006096607220 */ /* 0x040fe40000410000 */
[----:B------:R-:W-:Y:S02]  /*b8a0*/  FMUL.FTZ R97, R150, R97 ;  /* 0x0000006196617220 */ /* 0x000fe40000410000 */
[-C--:B---3--:R-:W-:Y:S01]  /*b8b0*/  HMMA.16816.F32.BF16 R68, R144, R132.reuse, R68 ;  /* 0x000000849044723c */ /* 0x088fe20000041844 */
[----:B------:R-:W2:Y:S03]  /*b8c0*/  MUFU.EX2 R188, R188 ;  /* 0x000000bc00bc7308 */ /* 0x000ea60000000800 */
[----:B------:R-:W-:Y:S01]  /*b8d0*/  FMUL.FTZ R98, R148, R98 ;  /* 0x0000006294627220 */ /* 0x000fe20000410000 */
[----:B-1----:R-:W-:Y:S01]  /*b8e0*/  F2FP.BF16.PACK_AB R29, R186, R183 ;  /* 0x000000b7ba1d723e */ /* 0x002fe200000010ff */
[----:B------:R-:W-:Y:S02]  /*b8f0*/  FMUL.FTZ R99, R148, R99 ;  /* 0x0000006394637220 */ /* 0x000fe40000410000 */
[C---:B------:R-:W-:Y:S03]  /*b900*/  HMMA.16816.F32.BF16 R72, R140.reuse, R132, R72 ;  /* 0x000000848c48723c */ /* 0x040fe60000041848 */
[----:B------:R-:W-:Y:S01]  /*b910*/  MUFU.EX2 R187, R187 ;  /* 0x000000bb00bb7308 */ /* 0x000fe20000000800 */
[----:B------:R-:W-:Y:S02]  /*b920*/  FFMA.FTZ R160, R150, R237, R160 ;  /* 0x000000ed96a07223 */ /* 0x000fe400000100a0 */
[----:B------:R-:W-:Y:S02]  /*b930*/  FFMA.FTZ R162, R148, R235, R162 ;  /* 0x000000eb94a27223 */ /* 0x000fe400000100a2 */
[-C--:B------:R-:W-:Y:S04]  /*b940*/  HMMA.16816.F32.BF16 R76, R140, R134.reuse, R76 ;  /* 0x000000868c4c723c */ /* 0x080fe8000004184c */
[----:B------:R-:W-:Y:S01]  /*b950*/  FFMA.FTZ R6, R2, R233, R6 ;  /* 0x000000e902067223 */ /* 0x000fe20000010006 */
[----:B------:R-:W1:Y:S01]  /*b960*/  MUFU.EX2 R190, R190 ;  /* 0x000000be00be7308 */ /* 0x000e620000000800 */
[----:B------:R-:W-:Y:S02]  /*b970*/  FFMA.FTZ R170, R0, R231, R170 ;  /* 0x000000e700aa7223 */ /* 0x000fe400000100aa */
[C---:B------:R-:W-:Y:S01]  /*b980*/  HMMA.16816.F32.BF16 R80, R144.reuse, R134, R80 ;  /* 0x000000869050723c */ /* 0x040fe20000041850 */
[----:B------:R-:W3:Y:S03]  /*b990*/  LDSM.16.MT88.4 R132, [R214+0x500] ;  /* 0x00050000d684783b */ /* 0x000ee60000004200 */
[----:B--2---:R-:W-:Y:S01]  /*b9a0*/  F2FP.BF16.PACK_AB R30, R188, R185 ;  /* 0x000000b9bc1e723e */ /* 0x004fe200000010ff */
[----:B------:R-:W-:Y:S02]  /*b9b0*/  FADD.FTZ R160, R161, R160 ;  /* 0x000000a0a1a07221 */ /* 0x000fe40000010000 */
[----:B------:R-:W-:Y:S01]  /*b9c0*/  MUFU.EX2 R193, R193 ;  /* 0x000000c100c17308 */ /* 0x000fe20000000800 */
[-C--:B------:R-:W-:Y:S04]  /*b9d0*/  HMMA.16816.F32.BF16 R84, R144, R32.reuse, R84 ;  /* 0x000000209054723c */ /* 0x080fe80000041854 */
[----:B------:R-:W-:Y:S02]  /*b9e0*/  FADD.FTZ R162, R7, R162 ;  /* 0x000000a207a27221 */ /* 0x000fe40000010000 */
[----:B------:R-:W-:Y:S02]  /*b9f0*/  FADD.FTZ R167, R167, R6 ;  /* 0x00000006a7a77221 */ /* 0x000fe40000010000 */
[C---:B------:R-:W-:Y:S01]  /*ba00*/  HMMA.16816.F32.BF16 R88, R140.reuse, R32, R88 ;  /* 0x000000208c58723c */ /* 0x040fe20000041858 */
[----:B------:R-:W-:Y:S03]  /*ba10*/  MUFU.EX2 R178, R178 ;  /* 0x000000b200b27308 */ /* 0x000fe60000000800 */
[----:B------:R-:W-:Y:S01]  /*ba20*/  FADD.FTZ R171, R171, R170 ;  /* 0x000000aaabab7221 */ /* 0x000fe20000010000 */
[----:B-1----:R-:W-:Y:S01]  /*ba30*/  F2FP.BF16.PACK_AB R31, R190, R187 ;  /* 0x000000bbbe1f723e */ /* 0x002fe200000010ff */
[----:B------:R-:W-:Y:S02]  /*ba40*/  FADD.FTZ R163, R163, R160 ;  /* 0x000000a0a3a37221 */ /* 0x000fe40000010000 */
[-C--:B------:R-:W-:Y:S03]  /*ba50*/  HMMA.16816.F32.BF16 R92, R140, R34.reuse, R92 ;  /* 0x000000228c5c723c */ /* 0x080fe6000004185c */
[----:B------:R-:W-:Y:S01]  /*ba60*/  MUFU.EX2 R195, R195 ;  /* 0x000000c300c37308 */ /* 0x000fe20000000800 */
[----:B------:R-:W-:Y:S02]  /*ba70*/  FADD.FTZ R165, R165, R162 ;  /* 0x000000a2a5a57221 */ /* 0x000fe40000010000 */
[----:B------:R-:W-:Y:S02]  /*ba80*/  FADD.FTZ R168, R168, R167 ;  /* 0x000000a7a8a87221 */ /* 0x000fe40000010000 */
[----:B------:R-:W-:Y:S01]  /*ba90*/  HMMA.16816.F32.BF16 R96, R144, R34, R96 ;  /* 0x000000229060723c */ /* 0x000fe20000041860 */
[----:B------:R-:W1:Y:S03]  /*baa0*/  LDSM.16.MT88.4 R32, [R214+0x1100] ;  /* 0x00110000d620783b */ /* 0x000e660000004200 */
[----:B------:R-:W-:Y:S01]  /*bab0*/  FADD.FTZ R172, R172, R171 ;  /* 0x000000abacac7221 */ /* 0x000fe20000010000 */
[----:B------:R-:W-:Y:S01]  /*bac0*/  MUFU.EX2 R176, R176 ;  /* 0x000000b000b07308 */ /* 0x000fe20000000800 */
[----:B------:R-:W-:Y:S02]  /*bad0*/  FADD.FTZ R163, R164, R163 ;  /* 0x000000a3a4a37221 */ /* 0x000fe40000010000 */
[----:B------:R-:W-:Y:S01]  /*bae0*/  FADD.FTZ R165, R166, R165 ;  /* 0x000000a5a6a57221 */ /* 0x000fe20000010000 */
[-C--:B---3--:R-:W-:Y:S05]  /*baf0*/  HMMA.16816.F32.BF16 R8, R24, R132.reuse, R8 ;  /* 0x000000841808723c */ /* 0x088fea0000041808 */
[----:B------:R-:W-:Y:S01]  /*bb00*/  FADD.FTZ R168, R169, R168 ;  /* 0x000000a8a9a87221 */ /* 0x000fe20000010000 */
[----:B------:R-:W-:Y:S01]  /*bb10*/  MUFU.EX2 R196, R196 ;  /* 0x000000c400c47308 */ /* 0x000fe20000000800 */
[----:B------:R-:W-:Y:S01]  /*bb20*/  FADD.FTZ R172, R173, R172 ;  /* 0x000000acadac7221 */ /* 0x000fe20000010000 */
[C---:B------:R-:W-:Y:S04]  /*bb30*/  HMMA.16816.F32.BF16 R12, R28.reuse, R132, R12 ;  /* 0x000000841c0c723c */ /* 0x040fe8000004180c */
[----:B------:R-:W-:Y:S02]  /*bb40*/  FADD.FTZ R156, R156, R163 ;  /* 0x000000a39c9c7221 */ /* 0x000fe40000010000 */
[----:B------:R-:W-:Y:S02]  /*bb50*/  FADD.FTZ R158, R158, R165 ;  /* 0x000000a59e9e7221 */ /* 0x000fe40000010000 */
[-C--:B------:R-:W-:Y:S01]  /*bb60*/  HMMA.16816.F32.BF16 R16, R28, R134.reuse, R16 ;  /* 0x000000861c10723c */ /* 0x080fe20000041810 */
[----:B------:R-:W2:Y:S03]  /*bb70*/  MUFU.EX2 R197, R197 ;  /* 0x000000c500c57308 */ /* 0x000ea60000000800 */
[----:B------:R-:W-:Y:S02]  /*bb80*/  FADD.FTZ R181, R181, R168 ;  /* 0x000000a8b5b57221 */ /* 0x000fe40000010000 */
[----:B------:R-:W-:Y:S02]  /*bb90*/  FADD.FTZ R183, R183, R172 ;  /* 0x000000acb7b77221 */ /* 0x000fe40000010000 */
[C---:B------:R-:W-:Y:S01]  /*bba0*/  HMMA.16816.F32.BF16 R100, R24.reuse, R134, R100 ;  /* 0x000000861864723c */ /* 0x040fe20000041864 */
[----:B------:R-:W3:Y:S02]  /*bbb0*/  LDSM.16.MT88.4 R132, [R212+0x1100] ;  /* 0x00110000d484783b */ /* 0x000ee40000004200 */
[----:B------:R-:W-:Y:S01]  /*bbc0*/  MUFU.EX2 R198, R198 ;  /* 0x000000c600c67308 */ /* 0x000fe20000000800 */
[----:B------:R-:W-:Y:S02]  /*bbd0*/  FADD.FTZ R156, R157, R156 ;  /* 0x0000009c9d9c7221 */ /* 0x000fe40000010000 */
[----:B------:R-:W-:Y:S02]  /*bbe0*/  FADD.FTZ R158, R159, R158 ;  /* 0x0000009e9f9e7221 */ /* 0x000fe40000010000 */
[-C--:B------:R-:W-:Y:S04]  /*bbf0*/  HMMA.16816.F32.BF16 R104, R24, R136.reuse, R104 ;  /* 0x000000881868723c */ /* 0x080fe80000041868 */
[----:B------:R-:W-:Y:S01]  /*bc00*/  FADD.FTZ R184, R184, R181 ;  /* 0x000000b5b8b87221 */ /* 0x000fe20000010000 */
[----:B------:R-:W4:Y:S01]  /*bc10*/  MUFU.EX2 R199, R199 ;  /* 0x000000c700c77308 */ /* 0x000f220000000800 */
[----:B------:R-:W-:Y:S02]  /*bc20*/  FADD.FTZ R186, R186, R183 ;  /* 0x000000b7baba7221 */ /* 0x000fe40000010000 */
[C---:B------:R-:W-:Y:S04]  /*bc30*/  HMMA.16816.F32.BF16 R108, R28.reuse, R136, R108 ;  /* 0x000000881c6c723c */ /* 0x040fe8000004186c */
[----:B------:R-:W-:Y:S02]  /*bc40*/  FADD.FTZ R177, R177, R156 ;  /* 0x0000009cb1b17221 */ /* 0x000fe40000010000 */
[----:B------:R-:W-:Y:S01]  /*bc50*/  FADD.FTZ R179, R179, R158 ;  /* 0x0000009eb3b37221 */ /* 0x000fe20000010000 */
[----:B------:R-:W-:Y:S01]  /*bc60*/  MUFU.EX2 R200, R200 ;  /* 0x000000c800c87308 */ /* 0x000fe20000000800 */
[-C--:B------:R-:W-:Y:S04]  /*bc70*/  HMMA.16816.F32.BF16 R112, R28, R138.reuse, R112 ;  /* 0x0000008a1c70723c */ /* 0x080fe80000041870 */
[----:B------:R-:W-:Y:S02]  /*bc80*/  FADD.FTZ R185, R185, R184 ;  /* 0x000000b8b9b97221 */ /* 0x000fe40000010000 */
[----:B------:R-:W-:Y:S02]  /*bc90*/  FADD.FTZ R187, R187, R186 ;  /* 0x000000babbbb7221 */ /* 0x000fe40000010000 */
[C---:B------:R-:W-:Y:S01]  /*bca0*/  HMMA.16816.F32.BF16 R116, R24.reuse, R138, R116 ;  /* 0x0000008a1874723c */ /* 0x040fe20000041874 */
[----:B------:R-:W5:Y:S03]  /*bcb0*/  MUFU.EX2 R175, R175 ;  /* 0x000000af00af7308 */ /* 0x000f660000000800 */
[----:B------:R-:W-:Y:S02]  /*bcc0*/  FADD.FTZ R180, R180, R177 ;  /* 0x000000b1b4b47221 */ /* 0x000fe40000010000 */
[----:B------:R-:W-:Y:S02]  /*bcd0*/  FADD.FTZ R182, R182, R179 ;  /* 0x000000b3b6b67221 */ /* 0x000fe40000010000 */
[-C--:B-1----:R-:W-:Y:S03]  /*bce0*/  HMMA.16816.F32.BF16 R120, R24, R32.reuse, R120 ;  /* 0x000000201878723c */ /* 0x082fe60000041878 */
[----:B------:R-:W-:Y:S01]  /*bcf0*/  MUFU.EX2 R201, R201 ;  /* 0x000000c900c97308 */ /* 0x000fe20000000800 */
[----:B------:R-:W-:Y:S02]  /*bd00*/  FADD.FTZ R185, R188, R185 ;  /* 0x000000b9bcb97221 */ /* 0x000fe40000010000 */
[----:B------:R-:W-:Y:S02]  /*bd10*/  FADD.FTZ R187, R190, R187 ;  /* 0x000000bbbebb7221 */ /* 0x000fe40000010000 */
[C---:B------:R-:W-:Y:S05]  /*bd20*/  HMMA.16816.F32.BF16 R124, R28.reuse, R32, R124 ;  /* 0x000000201c7c723c */ /* 0x040fea000004187c */
[----:B------:R-:W1:Y:S03]  /*bd30*/  MUFU.EX2 R174, R174 ;  /* 0x000000ae00ae7308 */ /* 0x000e660000000800 */
        /* <DEDUP_REMOVED lines=8> */
[C---:B------:R-:W-:Y:S08]  /*bdc0*/  HMMA.16816.F32.BF16 R72, R28.reuse, R36, R72 ;  /* 0x000000241c48723c */ /* 0x040ff00000041848 */
[-C--:B------:R-:W-:Y:S08]  /*bdd0*/  HMMA.16816.F32.BF16 R76, R28, R38.reuse, R76 ;  /* 0x000000261c4c723c */ /* 0x080ff0000004184c */
[C---:B------:R-:W-:Y:S01]  /*bde0*/  HMMA.16816.F32.BF16 R80, R24.reuse, R38, R80 ;  /* 0x000000261850723c */ /* 0x040fe20000041850 */
[----:B------:R-:W3:Y:S07]  /*bdf0*/  LDSM.16.MT88.4 R36, [R212+0x900] ;  /* 0x00090000d424783b */ /* 0x000eee0000004200 */
[-C--:B-1----:R-:W-:Y:S08]  /*be00*/  HMMA.16816.F32.BF16 R84, R24, R32.reuse, R84 ;  /* 0x000000201854723c */ /* 0x082ff00000041854 */
[C---:B------:R-:W-:Y:S08]  /*be10*/  HMMA.16816.F32.BF16 R88, R28.reuse, R32, R88 ;  /* 0x000000201c58723c */ /* 0x040ff00000041858 */
[-C--:B------:R-:W-:Y:S07]  /*be20*/  HMMA.16816.F32.BF16 R92, R28, R34.reuse, R92 ;  /* 0x000000221c5c723c */ /* 0x080fee000004185c */
[----:B--2---:R-:W-:Y:S01]  /*be30*/  F2FP.BF16.PACK_AB R28, R197, R196 ;  /* 0x000000c4c51c723e */ /* 0x004fe200000010ff */
[----:B------:R-:W-:Y:S01]  /*be40*/  HMMA.16816.F32.BF16 R96, R24, R34, R96 ;  /* 0x000000221860723c */ /* 0x000fe20000041860 */
[----:B------:R-:W1:Y:S03]  /*be50*/  LDSM.16.MT88.4 R32, [R212+0x2100] ;  /* 0x00210000d420783b */ /* 0x000e660000004200 */
[----:B----4-:R-:W-:Y:S01]  /*be60*/  F2FP.BF16.PACK_AB R29, R199, R198 ;  /* 0x000000c6c71d723e */ /* 0x010fe200000010ff */
[----:B------:R-:W-:Y:S01]  /*be70*/  FADD.FTZ R196, R196, R185 ;  /* 0x000000b9c4c47221 */ /* 0x000fe20000010000 */
[----:B-----5:R-:W-:Y:S01]  /*be80*/  F2FP.BF16.PACK_AB R30, R175, R200 ;  /* 0x000000c8af1e723e */ /* 0x020fe200000010ff */
[----:B------:R-:W-:Y:S01]  /*be90*/  FADD.FTZ R198, R198, R187 ;  /* 0x000000bbc6c67221 */ /* 0x000fe20000010000 */
[----:B------:R-:W-:Y:S01]  /*bea0*/  F2FP.BF16.PACK_AB R24, R192, R189 ;  /* 0x000000bdc018723e */ /* 0x000fe200000010ff */
[----:B------:R-:W-:Y:S03]  /*beb0*/  FADD.FTZ R189, R189, R180 ;  /* 0x000000b4bdbd7221 */ /* 0x000fe60000010000 */
[----:B------:R-:W-:Y:S01]  /*bec0*/  F2FP.BF16.PACK_AB R25, R194, R191 ;  /* 0x000000bfc219723e */ /* 0x000fe200000010ff */
[----:B------:R-:W-:Y:S01]  /*bed0*/  FADD.FTZ R191, R191, R182 ;  /* 0x000000b6bfbf7221 */ /* 0x000fe20000010000 */
[----:B------:R-:W-:Y:S01]  /*bee0*/  F2FP.BF16.PACK_AB R26, R178, R193 ;  /* 0x000000c1b21a723e */ /* 0x000fe200000010ff */
[----:B------:R-:W-:Y:S01]  /*bef0*/  FADD.FTZ R192, R192, R189 ;  /* 0x000000bdc0c07221 */ /* 0x000fe20000010000 */
[----:B------:R-:W-:Y:S01]  /*bf00*/  F2FP.BF16.PACK_AB R27, R176, R195 ;  /* 0x000000c3b01b723e */ /* 0x000fe200000010ff */
[----:B------:R-:W-:Y:S01]  /*bf10*/  FADD.FTZ R194, R194, R191 ;  /* 0x000000bfc2c27221 */ /* 0x000fe20000010000 */
[----:B------:R-:W-:Y:S01]  /*bf20*/  F2FP.BF16.PACK_AB R31, R174, R201 ;  /* 0x000000c9ae1f723e */ /* 0x000fe200000010ff */
[----:B------:R-:W-:Y:S02]  /*bf30*/  FADD.FTZ R197, R197, R196 ;  /* 0x000000c4c5c57221 */ /* 0x000fe40000010000 */
[----:B------:R-:W-:Y:S02]  /*bf40*/  FADD.FTZ R198, R199, R198 ;  /* 0x000000c6c7c67221 */ /* 0x000fe40000010000 */
[-C--:B------:R-:W-:Y:S03]  /*bf50*/  HMMA.16816.F32.BF16 R144, R24, R40.reuse, R8 ;  /* 0x000000281890723c */ /* 0x080fe60000041808 */
[----:B------:R-:W-:Y:S02]  /*bf60*/  FADD.FTZ R193, R193, R192 ;  /* 0x000000c0c1c17221 */ /* 0x000fe40000010000 */
[----:B------:R-:W-:Y:S02]  /*bf70*/  FADD.FTZ R195, R195, R194 ;  /* 0x000000c2c3c37221 */ /* 0x000fe40000010000 */
[----:B------:R-:W-:Y:S01]  /*bf80*/  FADD.FTZ R200, R200, R197 ;  /* 0x000000c5c8c87221 */ /* 0x000fe20000010000 */
[C---:B------:R-:W-:Y:S04]  /*bf90*/  HMMA.16816.F32.BF16 R140, R28.reuse, R40, R12 ;  /* 0x000000281c8c723c */ /* 0x040fe8000004180c */
[----:B------:R-:W-:Y:S02]  /*bfa0*/  FADD.FTZ R201, R201, R198 ;  /* 0x000000c6c9c97221 */ /* 0x000fe40000010000 */
[----:B------:R-:W-:Y:S02]  /*bfb0*/  FADD.FTZ R237, R178, R193 ;  /* 0x000000c1b2ed7221 */ /* 0x000fe40000010000 */
[-C--:B------:R-:W-:Y:S04]  /*bfc0*/  HMMA.16816.F32.BF16 R136, R28, R42.reuse, R16 ;  /* 0x0000002a1c88723c */ /* 0x080fe80000041810 */
[----:B------:R-:W-:Y:S02]  /*bfd0*/  FADD.FTZ R235, R176, R195 ;  /* 0x000000c3b0eb7221 */ /* 0x000fe40000010000 */
[----:B------:R-:W-:Y:S02]  /*bfe0*/  FADD.FTZ R233, R175, R200 ;  /* 0x000000c8afe97221 */ /* 0x000fe40000010000 */
[C---:B------:R-:W-:Y:S04]  /*bff0*/  HMMA.16816.F32.BF16 R100, R24.reuse, R42, R100 ;  /* 0x0000002a1864723c */ /* 0x040fe80000041864 */
[----:B------:R-:W-:Y:S04]  /*c000*/  FADD.FTZ R231, R174, R201 ;  /* 0x000000c9aee77221 */ /* 0x000fe80000010000 */
[-C--:B---3--:R-:W-:Y:S08]  /*c010*/  HMMA.16816.F32.BF16 R104, R24, R36.reuse, R104 ;  /* 0x000000241868723c */ /* 0x088ff00000041868 */
        /* <DEDUP_REMOVED lines=12> */
[C---:B------:R-:W-:Y:S07]  /*c0e0*/  HMMA.16816.F32.BF16 R72, R28.reuse, R152, R72 ;  /* 0x000000981c48723c */ /* 0x040fee0000041848 */
[----:B------:R-:W-:Y:S01]  /*c0f0*/  MOV R152, R5 ;  /* 0x0000000500987202 */ /* 0x000fe20000000f00 */
[-C--:B------:R-:W-:Y:S08]  /*c100*/  HMMA.16816.F32.BF16 R76, R28, R154.reuse, R76 ;  /* 0x0000009a1c4c723c */ /* 0x080ff0000004184c */
[C---:B------:R-:W-:Y:S08]  /*c110*/  HMMA.16816.F32.BF16 R80, R24.reuse, R154, R80 ;  /* 0x0000009a1850723c */ /* 0x040ff00000041850 */
[-C--:B-1----:R-:W-:Y:S08]  /*c120*/  HMMA.16816.F32.BF16 R84, R24, R32.reuse, R84 ;  /* 0x000000201854723c */ /* 0x082ff00000041854 */
[C---:B------:R-:W-:Y:S08]  /*c130*/  HMMA.16816.F32.BF16 R88, R28.reuse, R32, R88 ;  /* 0x000000201c58723c */ /* 0x040ff00000041858 */
[-C--:B------:R-:W-:Y:S08]  /*c140*/  HMMA.16816.F32.BF16 R92, R28, R34.reuse, R92 ;  /* 0x000000221c5c723c */ /* 0x080ff0000004185c */
[----:B------:R-:W-:Y:S01]  /*c150*/  HMMA.16816.F32.BF16 R96, R24, R34, R96 ;  /* 0x000000221860723c */ /* 0x000fe20000041860 */
[----:B------:R-:W-:-:S07]  /*c160*/  @P0 BRA `(.L_x_432) ;  /* 0xffffd70000000947 */ /* 0x000fce000383ffff */
.L_x_429:
[----:B------:R-:W-:-:S13]  /*c170*/  ISETP.GE.AND P0, PT, R230, R219, PT ;  /* 0x000000dbe600720c */ /* 0x000fda0003f06270 */
[----:B------:R-:W-:Y:S05]  /*c180*/  @!P0 BRA `(.L_x_433) ;  /* 0x00003e8000008947 */ /* 0x000fea0003800000 */
[----:B------:R-:W-:Y:S01]  /*c190*/  IADD3 R241, P0, R220, 0x20, RZ ;  /* 0x00000020dcf17810 */ /* 0x000fe20007f1e0ff */
[----:B------:R-:W-:Y:S01]  /*c1a0*/  ULDC.64 UR4, c[0x0][0x208] ;  /* 0x0000820000047ab9 */ /* 0x000fe20000000a00 */
[----:B------:R-:W-:Y:S01]  /*c1b0*/  IADD3 R234, P1, R224, 0x20, RZ ;  /* 0x00000020e0ea7810 */ /* 0x000fe20007f3e0ff */
[----:B------:R-:W-:Y:S01]  /*c1c0*/  UIMAD.WIDE.U32 UR12, UR4, 0x30, URZ ;  /* 0x00000030040c78a5 */ /* 0x000fe2000f8e003f */
[-C--:B------:R-:W-:Y:S01]  /*c1d0*/  IADD3.X R240, RZ, R227.reuse, RZ, P0, !PT ;  /* 0x000000e3fff07210 */ /* 0x080fe200007fe4ff */
[----:B------:R-:W-:Y:S01]  /*c1e0*/  UIMAD UR5, UR5, 0x30, URZ ;  /* 0x00000030050578a4 */ /* 0x000fe2000f8e023f */
[----:B------:R-:W-:Y:S01]  /*c1f0*/  IADD3 R239, P2, R220, 0x40, RZ ;  /* 0x00000040dcef7810 */ /* 0x000fe20007f5e0ff */
[----:B------:R-:W-:Y:S01]  /*c200*/  IMAD.MOV.U32 R148, RZ, RZ, R149 ;  /* 0x000000ffff947224 */ /* 0x000fe200078e0095 */
[----:B------:R-:W-:Y:S01]  /*c210*/  IADD3 R203, P0, R224, 0x40, RZ ;  /* 0x00000040e0cb7810 */ /* 0x000fe20007f1e0ff */
[----:B------:R-:W-:Y:S01]  /*c220*/  IMAD.MOV.U32 R150, RZ, RZ, R151 ;  /* 0x000000ffff967224 */ /* 0x000fe200078e0097 */
[----:B------:R-:W-:Y:S01]  /*c230*/  IADD3 R236, -R232, 0x30, RZ ;  /* 0x00000030e8ec7810 */ /* 0x000fe20007ffe1ff */
[----:B------:R-:W-:Y:S01]  /*c240*/  IMAD.MOV.U32 R0, RZ, RZ, R152 ;  /* 0x000000ffff007224 */ /* 0x000fe200078e0098 */
[----:B------:R-:W-:Y:S01]  /*c250*/  IADD3.X R238, RZ, R227, RZ, P2, !PT ;  /* 0x000000e3ffee7210 */ /* 0x000fe200017fe4ff */
[----:B------:R-:W-:Y:S01]  /*c260*/  IMAD.MOV.U32 R2, RZ, RZ, R3 ;  /* 0x000000ffff027224 */ /* 0x000fe200078e0003 */
[----:B------:R-:W-:Y:S01]  /*c270*/  IADD3.X R202, RZ, R229, RZ, P0, !PT ;  /* 0x000000e5ffca7210 */ /* 0x000fe200007fe4ff */
[----:B------:R-:W-:Y:S01]  /*c280*/  IMAD.X R232, RZ, RZ, R229, P1 ;  /* 0x000000ffffe87224 */ /* 0x000fe200008e06e5 */
[----:B------:R-:W-:Y:S01]  /*c290*/  MOV R200, c[0x0][0x20c] ;  /* 0x0000830000c87a02 */ /* 0x000fe20000000f00 */
[----:B------:R-:W-:Y:S01]  /*c2a0*/  IMAD.MOV.U32 R201, RZ, RZ, c[0x0][0x208] ;  /* 0x00008200ffc97624 */ /* 0x000fe200078e00ff */
[----:B------:R-:W-:-:S02]  /*c2b0*/  UIADD3 UR5, UR13, UR5, URZ ;  /* 0x000000050d057290 */ /* 0x000fc4000fffe03f */
.L_x_451:
[----:B------:R-:W-:Y:S04]  /*c2c0*/  DEPBAR.LE SB0, 0x0 ;  /* 0x000080000000791a */ /* 0x000fe80000000000 */
[----:B------:R-:W-:Y:S01]  /*c2d0*/  BAR.SYNC.DEFER_BLOCKING 0x0 ;  /* 0x0000000000007b1d */ /* 0x000fe20000010000 */
[----:B------:R-:W-:Y:S01]  /*c2e0*/  SHF.R.S32.HI R4, RZ, 0x1f, R230 ;  /* 0x0000001fff047819 */ /* 0x000fe200000114e6 */
[C---:B------:R-:W-:Y:S02]  /*c2f0*/  IMAD R3, R230.reuse, UR5, RZ ;  /* 0x00000005e6037c24 */ /* 0x040fe4000f8e02ff */
[----:B------:R-:W-:Y:S04]  /*c300*/  IMAD.WIDE.U32 R28, R230, UR12, RZ ;  /* 0x0000000ce61c7c25 */ /* 0x000fe8000f8e00ff */
[----:B------:R-:W-:Y:S01]  /*c310*/  IMAD R3, R4, UR12, R3 ;  /* 0x0000000c04037c24 */ /* 0x000fe2000f8e0203 */
[-C--:B------:R-:W-:Y:S03]  /*c320*/  IADD3 R13, P0, R220, R28.reuse, RZ ;  /* 0x0000001cdc0d7210 */ /* 0x080fe60007f1e0ff */
[----:B------:R-:W-:Y:S01]  /*c330*/  IMAD.IADD R3, R29, 0x1, R3 ;  /* 0x000000011d037824 */ /* 0x000fe200078e0203 */
[----:B------:R-:W-:Y:S03]  /*c340*/  LEA R36, P2, R13, c[0x0][0x1f8], 0x1 ;  /* 0x00007e000d247a11 */ /* 0x000fe600078408ff */
[--C-:B------:R-:W-:Y:S01]  /*c350*/  IMAD.X R12, R3, 0x1, R227.reuse, P0 ;  /* 0x00000001030c7824 */ /* 0x100fe200000e06e3 */
[-C--:B------:R-:W-:Y:S04]  /*c360*/  IADD3 R21, P0, R239, R28.reuse, RZ ;  /* 0x0000001cef157210 */ /* 0x080fe80007f1e0ff */
[----:B------:R-:W-:Y:S01]  /*c370*/  LEA.HI.X R37, R13, c[0x0][0x1fc], R12, 0x1, P2 ;  /* 0x00007f000d257a11 */ /* 0x000fe200010f0c0c */
[----:B------:R-:W-:Y:S01]  /*c380*/  IMAD.X R20, R3, 0x1, R238, P0 ;  /* 0x0000000103147824 */ /* 0x000fe200000e06ee */
[----:B------:R-:W-:Y:S07]  /*c390*/  LDSM.16.M88.4 R48, [R217+0x4900] ;  /* 0x00490000d930783b */ /* 0x000fee0000000200 */
[----:B------:R-:W1:Y:S07]  /*c3a0*/  LDSM.16.M88.4 R16, [R216+0x2500] ;  /* 0x00250000d810783b */ /* 0x000e6e0000000200 */
[----:B------:R-:W2:Y:S07]  /*c3b0*/  LDSM.16.M88.4 R44, [R217+0x5900] ;  /* 0x00590000d92c783b */ /* 0x000eae0000000200 */
[----:B------:R-:W3:Y:S07]  /*c3c0*/  LDSM.16.M88.4 R32, [R216+0x2900] ;  /* 0x00290000d820783b */ /* 0x000eee0000000200 */
[----:B------:R-:W4:Y:S07]  /*c3d0*/  LDSM.16.M88.4 R152, [R216+0x2d00] ;  /* 0x002d0000d898783b */ /* 0x000f2e0000000200 */
[----:B------:R-:W-:Y:S07]  /*c3e0*/  LDSM.16.M88.4 R156, [R213+0x4900] ;  /* 0x00490000d59c783b */ /* 0x000fee0000000200 */
[----:B------:R-:W5:Y:S01]  /*c3f0*/  LDSM.16.M88.4 R160, [R215] ;  /* 0x00000000d7a0783b */ /* 0x000f620000000200 */
[-C--:B-1----:R-:W-:Y:S06]  /*c400*/  HMMA.16816.F32.BF16 R4, R48, R16.reuse, RZ ;  /* 0x000000103004723c */ /* 0x082fec00000418ff */
[----:B------:R-:W1:Y:S02]  /*c410*/  LDSM.16.M88.4 R164, [R213+0x5900] ;  /* 0x00590000d5a4783b */ /* 0x000e640000000200 */
[C---:B--2---:R-:W-:Y:S05]  /*c420*/  HMMA.16816.F32.BF16 R8, R44.reuse, R16, RZ ;  /* 0x000000102c08723c */ /* 0x044fea00000418ff */
[----:B------:R-:W2:Y:S02]  /*c430*/  LDSM.16.M88.4 R168, [R211] ;  /* 0x00000000d3a8783b */ /* 0x000ea40000000200 */
[-C--:B------:R-:W-:Y:S01]  /*c440*/  IADD3 R17, P1, R241, R28.reuse, RZ ;  /* 0x0000001cf1117210 */ /* 0x080fe20007f3e0ff */
[-C--:B------:R-:W-:Y:S01]  /*c450*/  HMMA.16816.F32.BF16 R12, R44, R18.reuse, RZ ;  /* 0x000000122c0c723c */ /* 0x080fe200000418ff */
[----:B------:R-:W-:Y:S03]  /*c460*/  @!P3 LEA R28, P0, R201, R28, 0x5 ;  /* 0x0000001cc91cb211 */ /* 0x000fe600078028ff */
[----:B------:R-:W1:Y:S01]  /*c470*/  LDSM.16.M88.4 R172, [R210] ;  /* 0x00000000d2ac783b */ /* 0x000e620000000200 */
[----:B------:R-:W-:Y:S01]  /*c480*/  IMAD.X R16, R3, 0x1, R240, P1 ;  /* 0x0000000103107824 */ /* 0x000fe200008e06f0 */
[----:B------:R-:W-:Y:S02]  /*c490*/  LEA R40, P2, R17, c[0x0][0x1f8], 0x1 ;  /* 0x00007e0011287a11 */ /* 0x000fe400078408ff */
[----:B------:R-:W-:Y:S04]  /*c4a0*/  LEA R190, P1, R21, c[0x0][0x1f8], 0x1 ;  /* 0x00007e0015be7a11 */ /* 0x000fe800078208ff */
[----:B------:R-:W-:Y:S01]  /*c4b0*/  LEA.HI.X R41, R17, c[0x0][0x1fc], R16, 0x1, P2 ;  /* 0x00007f0011297a11 */ /* 0x000fe200010f0c10 */
[----:B------:R-:W-:Y:S01]  /*c4c0*/  @!PT LDS RZ, [RZ] ;  /* 0x00000000fffff984 */ /* 0x000fe20000000800 */
[----:B------:R-:W-:Y:S01]  /*c4d0*/  @!PT LDS RZ, [RZ] ;  /* 0x00000000fffff984 */ /* 0x000fe20000000800 */
[----:B------:R-:W-:Y:S01]  /*c4e0*/  @!PT LDS RZ, [RZ] ;  /* 0x00000000fffff984 */ /* 0x000fe20000000800 */
[----:B------:R4:W-:Y:S01]  /*c4f0*/  LDGSTS.E.BYPASS.LTC128B.128 [R218+0x100], [R36.64], !P6 ;  /* 0x0010000024da7fae */ /* 0x0009e2000f101d4a */
[C---:B------:R-:W-:Y:S02]  /*c500*/  HMMA.16816.F32.BF16 R16, R48.reuse, R18, RZ ;  /* 0x000000123010723c */ /* 0x040fe400000418ff */
[----:B------:R-:W-:Y:S02]  /*c510*/  LEA.HI.X R191, R21, c[0x0][0x1fc], R20, 0x1, P1 ;  /* 0x00007f0015bf7a11 */ /* 0x000fe400008f0c14 */
[C---:B------:R-:W-:Y:S02]  /*c520*/  @!P3 IADD3 R24, P2, R28.reuse, R220, RZ ;  /* 0x000000dc1c18b210 */ /* 0x040fe40007f5e0ff */
[C---:B------:R-:W-:Y:S01]  /*c530*/  @!P3 IADD3 R25, P1, R28.reuse, R241, RZ ;  /* 0x000000f11c19b210 */ /* 0x040fe20007f3e0ff */
[----:B------:R1:W-:Y:S01]  /*c540*/  LDGSTS.E.BYPASS.LTC128B.128 [R218+0xd00], [R40.64], !P5 ;  /* 0x00d0000028da7fae */ /* 0x0003e2000e901d4a */
[-C--:B---3--:R-:W-:Y:S01]  /*c550*/  HMMA.16816.F32.BF16 R20, R48, R32.reuse, RZ ;  /* 0x000000203014723c */ /* 0x088fe200000418ff */
[----:B------:R-:W-:Y:S03]  /*c560*/  @!P3 LEA.HI.X R3, R201, R3, R200, 0x5, P0 ;  /* 0x00000003c903b211 */ /* 0x000fe600000f2cc8 */
[----:B------:R-:W-:Y:S02]  /*c570*/  @!P3 IADD3 R28, P0, R28, R239, RZ ;  /* 0x000000ef1c1cb210 */ /* 0x000fe40007f1e0ff */
[C---:B------:R-:W-:Y:S01]  /*c580*/  @!P3 IMAD.X R27, R3.reuse, 0x1, R227, P2 ;  /* 0x00000001031bb824 */ /* 0x040fe200010e06e3 */
[C---:B------:R-:W-:Y:S01]  /*c590*/  @!P3 LEA R194, P2, R24.reuse, c[0x0][0x1f8], 0x1 ;  /* 0x00007e0018c2ba11 */ /* 0x040fe200078408ff */
[----:B------:R-:W-:Y:S01]  /*c5a0*/  @!P3 IMAD.X R26, R3, 0x1, R240, P1 ;  /* 0x00000001031ab824 */ /* 0x000fe200008e06f0 */
[----:B------:R-:W-:Y:S01]  /*c5b0*/  @!P3 LEA R192, P1, R25, c[0x0][0x1f8], 0x1 ;  /* 0x00007e0019c0ba11 */ /* 0x000fe200078208ff */
[----:B------:R3:W-:Y:S02]  /*c5c0*/  LDGSTS.E.BYPASS.LTC128B.128 [R218+0x1900], [R190.64], !P4 ;  /* 0x01900000beda7fae */ /* 0x0007e4000e101d4a */
[----:B------:R-:W-:Y:S01]  /*c5d0*/  @!P3 LEA.HI.X R195, R24, c[0x0][0x1fc], R27, 0x1, P2 ;  /* 0x00007f0018c3ba11 */ /* 0x000fe200010f0c1b */
[----:B------:R-:W-:Y:S01]  /*c5e0*/  @!P3 IMAD.X R3, R3, 0x1, R238, P0 ;  /* 0x000000010303b824 */ /* 0x000fe200000e06ee */
[----:B------:R-:W-:Y:S02]  /*c5f0*/  @!P3 LEA.HI.X R193, R25, c[0x0][0x1fc], R26, 0x1, P1 ;  /* 0x00007f0019c1ba11 */ /* 0x000fe400008f0c1a */
[C---:B------:R-:W-:Y:S01]  /*c600*/  HMMA.16816.F32.BF16 R24, R44.reuse, R32, RZ ;  /* 0x000000202c18723c */ /* 0x040fe200000418ff */
[----:B------:R1:W-:Y:S01]  /*c610*/  @!P3 LDGSTS.E.BYPASS.LTC128B.128 [R218+0x900], [R194.64], !P6 ;  /* 0x00900000c2dabfae */ /* 0x0003e2000f101d4a */
[C---:B------:R-:W-:Y:S04]  /*c620*/  @!P3 LEA R188, P0, R28.reuse, c[0x0][0x1f8], 0x1 ;  /* 0x00007e001cbcba11 */ /* 0x040fe800078008ff */
[----:B------:R-:W-:Y:S02]  /*c630*/  @!P3 LEA.HI.X R189, R28, c[0x0][0x1fc], R3, 0x1, P0 ;  /* 0x00007f001cbdba11 */ /* 0x000fe400000f0c03 */
[-C--:B------:R-:W-:Y:S01]  /*c640*/  HMMA.16816.F32.BF16 R28, R44, R34.reuse, RZ ;  /* 0x000000222c1c723c */ /* 0x080fe200000418ff */
[----:B------:R2:W-:Y:S01]  /*c650*/  @!P3 LDGSTS.E.BYPASS.LTC128B.128 [R218+0x1500], [R192.64], !P5 ;  /* 0x01500000c0dabfae */ /* 0x0005e2000e901d4a */
[----:B------:R-:W-:Y:S06]  /*c660*/  ISETP.GT.AND P0, PT, R230, R219, PT ;  /* 0x000000dbe600720c */ /* 0x000fec0003f04270 */
[C---:B------:R-:W-:Y:S01]  /*c670*/  HMMA.16816.F32.BF16 R32, R48.reuse, R34, RZ ;  /* 0x000000223020723c */ /* 0x040fe200000418ff */
[----:B------:R3:W-:Y:S07]  /*c680*/  @!P3 LDGSTS.E.BYPASS.LTC128B.128 [R218+0x2100], [R188.64], !P4 ;  /* 0x02100000bcdabfae */ /* 0x0007ee000e101d4a */
[-C--:B----4-:R-:W-:Y:S01]  /*c690*/  HMMA.16816.F32.BF16 R36, R48, R152.reuse, RZ ;  /* 0x000000983024723c */ /* 0x090fe200000418ff */
[----:B------:R-:W-:Y:S07]  /*c6a0*/  LDSM.16.M88.4 R176, [R217+0x6900] ;  /* 0x00690000d9b0783b */ /* 0x000fee0000000200 */
[C---:B-1----:R-:W-:Y:S01]  /*c6b0*/  HMMA.16816.F32.BF16 R40, R44.reuse, R152, RZ ;  /* 0x000000982c28723c */ /* 0x042fe200000418ff */
[----:B------:R-:W0:Y:S07]  /*c6c0*/  LDGDEPBAR ;  /* 0x00000000000079af */ /* 0x000e2e0000000000 */
[-C--:B------:R-:W-:Y:S01]  /*c6d0*/  HMMA.16816.F32.BF16 R44, R44, R154.reuse, RZ ;  /* 0x0000009a2c2c723c */ /* 0x080fe200000418ff */
[----:B------:R-:W1:Y:S07]  /*c6e0*/  LDSM.16.M88.4 R180, [R216+0x3100] ;  /* 0x00310000d8b4783b */ /* 0x000e6e0000000200 */
[----:B------:R-:W-:Y:S01]  /*c6f0*/  HMMA.16816.F32.BF16 R48, R48, R154, RZ ;  /* 0x0000009a3030723c */ /* 0x000fe200000418ff */
[----:B------:R-:W4:Y:S07]  /*c700*/  LDSM.16.M88.4 R184, [R217+0x7900] ;  /* 0x00790000d9b8783b */ /* 0x000f2e0000000200 */
[-C--:B-----5:R-:W-:Y:S01]  /*c710*/  HMMA.16816.F32.BF16 R4, R156, R160.reuse, R4 ;  /* 0x000000a09c04723c */ /* 0x0a0fe20000041804 */
[----:B------:R-:W5:Y:S07]  /*c720*/  LDSM.16.M88.4 R152, [R216+0x3500] ;  /* 0x00350000d898783b */ /* 0x000f6e0000000200 */
[C---:B------:R-:W-:Y:S01]  /*c730*/  HMMA.16816.F32.BF16 R8, R164.reuse, R160, R8 ;  /* 0x000000a0a408723c */ /* 0x040fe20000041808 */
[----:B---3--:R-:W3:Y:S07]  /*c740*/  LDSM.16.M88.4 R188, [R216+0x3900] ;  /* 0x00390000d8bc783b */ /* 0x008eee0000000200 */
[-C--:B------:R-:W-:Y:S01]  /*c750*/  HMMA.16816.F32.BF16 R12, R164, R162.reuse, R12 ;  /* 0x000000a2a40c723c */ /* 0x080fe2000004180c */
[----:B--2---:R-:W-:Y:S07]  /*c760*/  LDSM.16.M88.4 R192, [R209] ;  /* 0x00000000d1c0783b */ /* 0x004fee0000000200 */
[C---:B------:R-:W-:Y:S01]  /*c770*/  HMMA.16816.F32.BF16 R16, R156.reuse, R162, R16 ;  /* 0x000000a29c10723c */ /* 0x040fe20000041810 */
[----:B------:R-:W2:Y:S07]  /*c780*/  LDSM.16.M88.4 R160, [R213+0x6900] ;  /* 0x00690000d5a0783b */ /* 0x000eae0000000200 */
[-C--:B------:R-:W-:Y:S01]  /*c790*/  HMMA.16816.F32.BF16 R20, R156, R168.reuse, R20 ;  /* 0x000000a89c14723c */ /* 0x080fe20000041814 */
[----:B------:R-:W1:Y:S07]  /*c7a0*/  LDSM.16.M88.4 R196, [R213+0x7900] ;  /* 0x00790000d5c4783b */ /* 0x000e6e0000000200 */
        /* <DEDUP_REMOVED lines=9> */
[----:B------:R-:W2:Y:S07]  /*c840*/  LDSM.16.M88.4 R156, [R208] ;  /* 0x00000000d09c783b */ /* 0x000eae0000000200 */
[-C--:B-1----:R-:W-:Y:S01]  /*c850*/  HMMA.16816.F32.BF16 R4, R176, R180.reuse, R4 ;  /* 0x000000b4b004723c */ /* 0x082fe20000041804 */
[----:B------:R-:W-:Y:S07]  /*c860*/  LDSM.16.M88.4 R172, [R217+0x9900] ;  /* 0x00990000d9ac783b */ /* 0x000fee0000000200 */
[C---:B----4-:R-:W-:Y:S08]  /*c870*/  HMMA.16816.F32.BF16 R8, R184.reuse, R180, R8 ;  /* 0x000000b4b808723c */ /* 0x050ff00000041808 */
[-C--:B------:R-:W-:Y:S08]  /*c880*/  HMMA.16816.F32.BF16 R12, R184, R182.reuse, R12 ;  /* 0x000000b6b80c723c */ /* 0x080ff0000004180c */
[C---:B------:R-:W-:Y:S01]  /*c890*/  HMMA.16816.F32.BF16 R16, R176.reuse, R182, R16 ;  /* 0x000000b6b010723c */ /* 0x040fe20000041810 */
[----:B------:R-:W-:Y:S07]  /*c8a0*/  LDSM.16.M88.4 R180, [R216+0x4500] ;  /* 0x00450000d8b4783b */ /* 0x000fee0000000200 */
[-C--:B-----5:R-:W-:Y:S08]  /*c8b0*/  HMMA.16816.F32.BF16 R20, R176, R152.reuse, R20 ;  /* 0x00000098b014723c */ /* 0x0a0ff00000041814 */
[C---:B------:R-:W-:Y:S08]  /*c8c0*/  HMMA.16816.F32.BF16 R24, R184.reuse, R152, R24 ;  /* 0x00000098b818723c */ /* 0x040ff00000041818 */
[-C--:B------:R-:W-:Y:S08]  /*c8d0*/  HMMA.16816.F32.BF16 R28, R184, R154.reuse, R28 ;  /* 0x0000009ab81c723c */ /* 0x080ff0000004181c */
[C---:B------:R-:W-:Y:S01]  /*c8e0*/  HMMA.16816.F32.BF16 R32, R176.reuse, R154, R32 ;  /* 0x0000009ab020723c */ /* 0x040fe20000041820 */
[----:B------:R-:W1:Y:S07]  /*c8f0*/  LDSM.16.M88.4 R152, [R217+0x8900] ;  /* 0x00890000d998783b */ /* 0x000e6e0000000200 */
[-C--:B---3--:R-:W-:Y:S08]  /*c900*/  HMMA.16816.F32.BF16 R36, R176, R188.reuse, R36 ;  /* 0x000000bcb024723c */ /* 0x088ff00000041824 */
[C---:B------:R-:W-:Y:S08]  /*c910*/  HMMA.16816.F32.BF16 R40, R184.reuse, R188, R40 ;  /* 0x000000bcb828723c */ /* 0x040ff00000041828 */
[-C--:B------:R-:W-:Y:S01]  /*c920*/  HMMA.16816.F32.BF16 R44, R184, R190.reuse, R44 ;  /* 0x000000beb82c723c */ /* 0x080fe2000004182c */
[----:B------:R-:W-:Y:S07]  /*c930*/  LDSM.16.M88.4 R184, [R206] ;  /* 0x00000000ceb8783b */ /* 0x000fee0000000200 */
[----:B------:R-:W-:Y:S01]  /*c940*/  HMMA.16816.F32.BF16 R48, R176, R190, R48 ;  /* 0x000000beb030723c */ /* 0x000fe20000041830 */
[----:B------:R-:W3:Y:S07]  /*c950*/  LDSM.16.M88.4 R176, [R216+0x4100] ;  /* 0x00410000d8b0783b */ /* 0x000eee0000000200 */
[-C--:B--2---:R-:W-:Y:S01]  /*c960*/  HMMA.16816.F32.BF16 R4, R160, R192.reuse, R4 ;  /* 0x000000c0a004723c */ /* 0x084fe20000041804 */
[----:B------:R-:W-:Y:S07]  /*c970*/  LDSM.16.M88.4 R188, [R213+0x9900] ;  /* 0x00990000d5bc783b */ /* 0x000fee0000000200 */
[C---:B------:R-:W-:Y:S08]  /*c980*/  HMMA.16816.F32.BF16 R8, R196.reuse, R192, R8 ;  /* 0x000000c0c408723c */ /* 0x040ff00000041808 */
[-C--:B------:R-:W-:Y:S08]  /*c990*/  HMMA.16816.F32.BF16 R12, R196, R194.reuse, R12 ;  /* 0x000000c2c40c723c */ /* 0x080ff0000004180c */
[C---:B------:R-:W-:Y:S01]  /*c9a0*/  HMMA.16816.F32.BF16 R16, R160.reuse, R194, R16 ;  /* 0x000000c2a010723c */ /* 0x040fe20000041810 */
[----:B------:R-:W-:Y:S07]  /*c9b0*/  LDSM.16.M88.4 R192, [R205] ;  /* 0x00000000cdc0783b */ /* 0x000fee0000000200 */
[-C--:B------:R-:W-:Y:S08]  /*c9c0*/  HMMA.16816.F32.BF16 R20, R160, R156.reuse, R20 ;  /* 0x0000009ca014723c */ /* 0x080ff00000041814 */
        /* <DEDUP_REMOVED lines=8> */
[----:B------:R-:W4:Y:S01]  /*ca50*/  LDSM.16.M88.4 R160, [R204] ;  /* 0x00000000cca0783b */ /* 0x000f220000000200 */
[----:B------:R-:W-:Y:S06]  /*ca60*/  DEPBAR.LE SB0, 0x0 ;  /* 0x000080000000791a */ /* 0x000fec0000000000 */
[-C--:B-1----:R-:W-:Y:S01]  /*ca70*/  HMMA.16816.F32.BF16 R4, R152, R168.reuse, R4 ;  /* 0x000000a89804723c */ /* 0x082fe20000041804 */
[----:B------:R-:W-:Y:S07]  /*ca80*/  BAR.SYNC.DEFER_BLOCKING 0x0 ;  /* 0x0000000000007b1d */ /* 0x000fee0000010000 */
[C---:B------:R-:W-:Y:S08]  /*ca90*/  HMMA.16816.F32.BF16 R8, R172.reuse, R168, R8 ;  /* 0x000000a8ac08723c */ /* 0x040ff00000041808 */
[-C--:B------:R-:W-:Y:S08]  /*caa0*/  HMMA.16816.F32.BF16 R12, R172, R170.reuse, R12 ;  /* 0x000000aaac0c723c */ /* 0x080ff0000004180c */
[C---:B------:R-:W-:Y:S08]  /*cab0*/  HMMA.16816.F32.BF16 R16, R152.reuse, R170, R16 ;  /* 0x000000aa9810723c */ /* 0x040ff00000041810 */
[-C--:B---3--:R-:W-:Y:S08]  /*cac0*/  HMMA.16816.F32.BF16 R20, R152, R176.reuse, R20 ;  /* 0x000000b09814723c */ /* 0x088ff00000041814 */
        /* <DEDUP_REMOVED lines=15> */
[-C--:B----4-:R-:W-:Y:S08]  /*cbc0*/  HMMA.16816.F32.BF16 R36, R156, R160.reuse, R36 ;  /* 0x000000a09c24723c */ /* 0x090ff00000041824 */
[C---:B------:R-:W-:Y:S08]  /*cbd0*/  HMMA.16816.F32.BF16 R40, R188.reuse, R160, R40 ;  /* 0x000000a0bc28723c */ /* 0x040ff00000041828 */
[-C--:B------:R-:W-:Y:S08]  /*cbe0*/  HMMA.16816.F32.BF16 R44, R188, R162.reuse, R44 ;  /* 0x000000a2bc2c723c */ /* 0x080ff0000004182c */
[----:B------:R-:W-:Y:S01]  /*cbf0*/  HMMA.16816.F32.BF16 R48, R156, R162, R48 ;  /* 0x000000a29c30723c */ /* 0x000fe20000041830 */
[----:B------:R-:W-:-:S07]  /*cc00*/  @!P0 BRA `(.L_x_434) ;  /* 0x000002e000008947 */ /* 0x000fce0003800000 */
[----:B------:R-:W-:Y:S02]  /*cc10*/  IADD3 R152, R230, -0x1, RZ ;  /* 0xffffffffe6987810 */ /* 0x000fe40007ffe0ff */
[----:B------:R-:W-:Y:S02]  /*cc20*/  ISETP.GE.AND P1, PT, R236, 0x1, PT ;  /* 0x00000001ec00780c */ /* 0x000fe40003f26270 */
[----:B------:R-:W-:Y:S01]  /*cc30*/  SHF.R.S32.HI R3, RZ, 0x1f, R152 ;  /* 0x0000001fff037819 */ /* 0x000fe20000011498 */
[C---:B------:R-:W-:Y:S04]  /*cc40*/  IMAD.WIDE.U32 R160, R152.reuse, c[0x0][0x1e0], RZ ;  /* 0x0000780098a07a25 */ /* 0x040fe800078e00ff */
        /* <DEDUP_REMOVED lines=28> */
[----:B------:R-:W-:Y:S01]  /*ce10*/  @P0 IMAD.X R151, R3, 0x1, R229, P2 ;  /* 0x0000000103970824 */ /* 0x000fe200010e06e5 */
[C---:B------:R-:W-:Y:S04]  /*ce20*/  @P0 LEA R160, P2, R152.reuse, c[0x0][0x1c8], 0x1 ;  /* 0x0000720098a00a11 */ /* 0x040fe800078408ff */
[----:B------:R-:W-:Y:S02]  /*ce30*/  @P0 LEA.HI.X R161, R152, c[0x0][0x1cc], R151, 0x1, P2 ;  /* 0x0000730098a10a11 */ /* 0x000fe400010f0c97 */
[----:B------:R-:W-:Y:S03]  /*ce40*/  @P0 IADD3 R152, P2, R149, R234, RZ ;  /* 0x000000ea95980210 */ /* 0x000fe60007f5e0ff */
[----:B------:R1:W-:Y:S02]  /*ce50*/  @P0 LDGSTS.E.BYPASS.LTC128B.128 [R218+0x2d00], [R160.64], !P6 ;  /* 0x02d00000a0da0fae */ /* 0x0003e4000f101d4a */
[----:B------:R-:W-:Y:S01]  /*ce60*/  @P0 IMAD.X R151, R3, 0x1, R232, P2 ;  /* 0x0000000103970824 */ /* 0x000fe200010e06e8 */
        /* <DEDUP_REMOVED lines=8> */
.L_x_434:
[----:B------:R-:W-:Y:S01]  /*cef0*/  PLOP3.LUT P1, PT, PT, PT, UP2, 0x80, 0x0 ;  /* 0x000000000000781c */ /* 0x000fe20003f2f028 */
[----:B------:R-:W0:Y:S01]  /*cf00*/  LDGDEPBAR ;  /* 0x00000000000079af */ /* 0x000e220000000000 */
[----:B------:R-:W-:Y:S01]  /*cf10*/  PLOP3.LUT P0, PT, PT, PT, UP2, 0x80, 0x0 ;  /* 0x000000000000781c */ /* 0x000fe20003f0f028 */
[----:B-1----:R-:W-:Y:S02]  /*cf20*/  IMAD.MOV.U32 R160, RZ, RZ, R222 ;  /* 0x000000ffffa07224 */ /* 0x002fe400078e00de */
[----:B------:R-:W-:Y:S04]  /*cf30*/  IMAD R166, R230, -0x30, RZ ;  /* 0xffffffd0e6a67824 */ /* 0x000fe800078e02ff */
[----:B------:R-:W-:Y:S01]  /*cf40*/  IMAD.IADD R157, R166, 0x1, -R223 ;  /* 0x00000001a69d7824 */ /* 0x000fe200078e0adf */
        /* <DEDUP_REMOVED lines=9> */
[--C-:B-1----:R-:W-:Y:S02]  /*cfe0*/  IMAD.IADD R165, R159, 0x1, R3.reuse ;  /* 0x000000019fa57824 */ /* 0x102fe400078e0203 */
        /* <DEDUP_REMOVED lines=16> */
.L_x_437:
[----:B------:R-:W-:Y:S04]  /*d0f0*/  MOV R3, c[0x0][0x32c] ;  /* 0x0000cb0000037a02 */ /* 0x000fe80000000f00 */
[----:B------:R-:W-:Y:S11]  /*d100*/  ISETP.NE.AND P0, PT, R3, 0x1, PT ;  /* 0x000000010300780c */ /* 0x000ff60003f05270 */
[----:B------:R-:W-:Y:S02]  /*d110*/  @!UPT UIADD3 URZ, URZ, URZ, URZ ;  /* 0x0000003f3f3ff290 */ /* 0x000fe4000fffe03f */
[----:B------:R-:W-:Y:S05]  /*d120*/  @P0 IMAD.HI.U32 R3, R152, c[0x0][0x330], RZ ;  /* 0x0000cc0098030a27 */ /* 0x000fea00078e00ff */
[----:B------:R-:W-:Y:S02]  /*d130*/  @P0 SHF.R.U32.HI R152, RZ, c[0x0][0x334], R3 ;  /* 0x0000cd00ff980a19 */ /* 0x000fe40000011603 */
.L_x_438:
[----:B------:R-:W-:Y:S05]  /*d140*/  BSYNC B0 ;  /* 0x0000000000007941 */ /* 0x000fea0003800000 */
.L_x_436:
[----:B------:R-:W-:Y:S05]  /*d150*/  IMAD R154, R152, c[0x0][0x32c], R157 ;  /* 0x0000cb00989a7a24 */ /* 0x000fea00078e029d */
[----:B------:R-:W-:Y:S02]  /*d160*/  IADD3 R152, R154, c[0x0][0x32c], RZ ;  /* 0x0000cb009a987a10 */ /* 0x000fe40007ffe0ff */
[----:B------:R-:W-:Y:S02]  /*d170*/  IMNMX R163, R163, R154, !PT ;  /* 0x0000009aa3a37217 */ /* 0x000fe40007800200 */
[----:B------:R-:W-:Y:S02]  /*d180*/  IMNMX R165, R165, R152, PT ;  /* 0x00000098a5a57217 */ /* 0x000fe40003800200 */
.L_x_435:
        /* <DEDUP_REMOVED lines=19> */
.L_x_441:
[----:B------:R-:W-:Y:S04]  /*d2c0*/  MOV R3, c[0x0][0x32c] ;  /* 0x0000cb0000037a02 */ /* 0x000fe80000000f00 */
[----:B------:R-:W-:Y:S11]  /*d2d0*/  ISETP.NE.AND P0, PT, R3, 0x1, PT ;  /* 0x000000010300780c */ /* 0x000ff60003f05270 */
[----:B------:R-:W-:Y:S02]  /*d2e0*/  @!UPT UIADD3 URZ, URZ, URZ, URZ ;  /* 0x0000003f3f3ff290 */ /* 0x000fe4000fffe03f */
[----:B------:R-:W-:Y:S05]  /*d2f0*/  @P0 IMAD.HI.U32 R3, R152, c[0x0][0x330], RZ ;  /* 0x0000cc0098030a27 */ /* 0x000fea00078e00ff */
[----:B------:R-:W-:Y:S02]  /*d300*/  @P0 SHF.R.U32.HI R152, RZ, c[0x0][0x334], R3 ;  /* 0x0000cd00ff980a19 */ /* 0x000fe40000011603 */
.L_x_442:
[----:B------:R-:W-:Y:S05]  /*d310*/  BSYNC B0 ;  /* 0x0000000000007941 */ /* 0x000fea0003800000 */
.L_x_440:
[----:B------:R-:W-:Y:S05]  /*d320*/  IMAD R152, R152, c[0x0][0x32c], R157 ;  /* 0x0000cb0098987a24 */ /* 0x000fea00078e029d */
[----:B------:R-:W-:Y:S02]  /*d330*/  IADD3 R3, R152, c[0x0][0x32c], RZ ;  /* 0x0000cb0098037a10 */ /* 0x000fe40007ffe0ff */
[----:B------:R-:W-:Y:S02]  /*d340*/  IMNMX R161, R161, R152, !PT ;  /* 0x00000098a1a17217 */ /* 0x000fe40007800200 */
[----:B------:R-:W-:Y:S02]  /*d350*/  IMNMX R162, R162, R3, PT ;  /* 0x00000003a2a27217 */ /* 0x000fe40003800200 */
.L_x_439:
[C---:B------:R-:W-:Y:S02]  /*d360*/  ISETP.GE.AND P0, PT, R166.reuse, 0x2, PT ;  /* 0x00000002a600780c */ /* 0x040fe40003f06270 */
[C---:B------:R-:W-:Y:S02]  /*d370*/  ISETP.GE.AND P1, PT, R166.reuse, 0x9, PT ;  /* 0x00000009a600780c */ /* 0x040fe40003f26270 */
[----:B------:R-:W-:Y:S02]  /*d380*/  P2R R155, PR, RZ, 0x1 ;  /* 0x00000001ff9b7803 */ /* 0x000fe40000000000 */
[----:B------:R-:W-:Y:S02]  /*d390*/  ISETP.GT.AND P0, PT, R163, 0x1, !P0 ;  /* 0x00000001a300780c */ /* 0x000fe40004704270 */
[----:B------:R-:W-:Y:S02]  /*d3a0*/  P2R R154, PR, RZ, 0x2 ;  /* 0x00000002ff9a7803 */ /* 0x000fe40000000000 */
[----:B------:R-:W-:Y:S02]  /*d3b0*/  ISETP.LT.OR P0, PT, R165, 0x2, P0 ;  /* 0x00000002a500780c */ /* 0x000fe40000701670 */
[C---:B------:R-:W-:Y:S02]  /*d3c0*/  ISETP.GE.AND P2, PT, R166.reuse, 0x1, PT ;  /* 0x00000001a600780c */ /* 0x040fe40003f46270 */
[----:B------:R-:W-:Y:S02]  /*d3d0*/  FSEL R156, R5, -INF , !P0 ;  /* 0xff800000059c7808 */ /* 0x000fe40004000000 */
[----:B------:R-:W-:Y:S02]  /*d3e0*/  ISETP.GT.AND P0, PT, R163, 0x8, !P1 ;  /* 0x00000008a300780c */ /* 0x000fe40004f04270 */
[----:B------:R-:W-:Y:S02]  /*d3f0*/  ISETP.GE.AND P1, PT, R166, 0xa, PT ;  /* 0x0000000aa600780c */ /* 0x000fe40003f26270 */
[----:B------:R-:W-:Y:S02]  /*d400*/  ISETP.LT.OR P0, PT, R165, 0x9, P0 ;  /* 0x00000009a500780c */ /* 0x000fe40000701670 */
[----:B------:R-:W-:Y:S02]  /*d410*/  P2R R153, PR, RZ, 0x2 ;  /* 0x00000002ff997803 */ /* 0x000fe40000000000 */
[----:B------:R-:W-:Y:S02]  /*d420*/  FSEL R152, R16, -INF , !P0 ;  /* 0xff80000010987808 */ /* 0x000fe40004000000 */
[----:B------:R-:W-:Y:S02]  /*d430*/  ISETP.GT.AND P0, PT, R163, 0x9, !P1 ;  /* 0x00000009a300780c */ /* 0x000fe40004f04270 */
[C---:B------:R-:W-:Y:S02]  /*d440*/  ISETP.GE.AND P1, PT, R166.reuse, 0x11, PT ;  /* 0x00000011a600780c */ /* 0x040fe40003f26270 */
[----:B------:R-:W-:Y:S02]  /*d450*/  ISETP.LT.OR P0, PT, R165, 0xa, P0 ;  /* 0x0000000aa500780c */ /* 0x000fe40000701670 */
[----:B------:R-:W-:Y:S02]  /*d460*/  P2R R151, PR, RZ, 0x2 ;  /* 0x00000002ff977803 */ /* 0x000fe40000000000 */
[----:B------:R-:W-:Y:S02]  /*d470*/  FSEL R16, R17, -INF , !P0 ;  /* 0xff80000011107808 */ /* 0x000fe40004000000 */
[----:B------:R-:W-:Y:S02]  /*d480*/  ISETP.GT.AND P0, PT, R163, 0x10, !P1 ;  /* 0x00000010a300780c */ /* 0x000fe40004f04270 */
[----:B------:R-:W-:Y:S02]  /*d490*/  ISETP.GE.AND P1, PT, R166, 0x12, PT ;  /* 0x00000012a600780c */ /* 0x000fe40003f26270 */
[----:B------:R-:W-:Y:S02]  /*d4a0*/  ISETP.LT.OR P0, PT, R165, 0x11, P0 ;  /* 0x00000011a500780c */ /* 0x000fe40000701670 */
[----:B------:R-:W-:Y:S02]  /*d4b0*/  P2R R149, PR, RZ, 0x2 ;  /* 0x00000002ff957803 */ /* 0x000fe40000000000 */
[----:B------:R-:W-:Y:S02]  /*d4c0*/  FSEL R164, R20, -INF , !P0 ;  /* 0xff80000014a47808 */ /* 0x000fe40004000000 */
[----:B------:R-:W-:Y:S01]  /*d4d0*/  ISETP.GT.AND P0, PT, R163, 0x11, !P1 ;  /* 0x00000011a300780c */ /* 0x000fe20004f04270 */
[----:B------:R-:W1:Y:S01]  /*d4e0*/  SHFL.IDX PT, R20, R160, 0x2, 0x1c1f ;  /* 0x005c1f00a0147f89 */ /* 0x000e6200000e0000 */
[C---:B------:R-:W-:Y:S02]  /*d4f0*/  ISETP.GE.AND P1, PT, R166.reuse, 0x19, PT ;  /* 0x00000019a600780c */ /* 0x040fe40003f26270 */
[----:B------:R-:W-:Y:S04]  /*d500*/  ISETP.LT.OR P0, PT, R165, 0x12, P0 ;  /* 0x00000012a500780c */ /* 0x000fe80000701670 */
[----:B------:R-:W-:Y:S02]  /*d510*/  FSEL R198, R21, -INF , !P0 ;  /* 0xff80000015c67808 */ /* 0x000fe40004000000 */
[----:B------:R-:W-:Y:S02]  /*d520*/  ISETP.GT.AND P0, PT, R163, 0x18, !P1 ;  /* 0x00000018a300780c */ /* 0x000fe40004f04270 */
[----:B------:R-:W-:Y:S02]  /*d530*/  P2R R21, PR, RZ, 0x2 ;  /* 0x00000002ff157803 */ /* 0x000fe40000000000 */
[----:B------:R-:W-:Y:S02]  /*d540*/  ISETP.LT.OR P0, PT, R165, 0x19, P0 ;  /* 0x00000019a500780c */ /* 0x000fe40000701670 */
[----:B------:R-:W-:Y:S02]  /*d550*/  ISETP.GE.AND P1, PT, R166, 0x1a, PT ;  /* 0x0000001aa600780c */ /* 0x000fe40003f26270 */
[----:B------:R-:W-:Y:S02]  /*d560*/  FSEL R174, R32, -INF , !P0 ;  /* 0xff80000020ae7808 */ /* 0x000fe40004000000 */
[----:B------:R-:W-:Y:S02]  /*d570*/  ISETP.GT.AND P0, PT, R163, 0x19, !P1 ;  /* 0x00000019a300780c */ /* 0x000fe40004f04270 */
[----:B------:R-:W-:Y:S02]  /*d580*/  P2R R17, PR, RZ, 0x2 ;  /* 0x00000002ff117803 */ /* 0x000fe40000000000 */
[----:B------:R-:W-:Y:S02]  /*d590*/  ISETP.LT.OR P0, PT, R165, 0x1a, P0 ;  /* 0x0000001aa500780c */ /* 0x000fe40000701670 */
[C---:B------:R-:W-:Y:S02]  /*d5a0*/  ISETP.GE.AND P1, PT, R166.reuse, 0x21, PT ;  /* 0x00000021a600780c */ /* 0x040fe40003f26270 */
[----:B------:R-:W-:Y:S02]  /*d5b0*/  FSEL R194, R33, -INF , !P0 ;  /* 0xff80000021c27808 */ /* 0x000fe40004000000 */
[----:B------:R-:W-:Y:S02]  /*d5c0*/  ISETP.GT.AND P0, PT, R163, 0x20, !P1 ;  /* 0x00000020a300780c */ /* 0x000fe40004f04270 */
[----:B------:R-:W-:Y:S02]  /*d5d0*/  P2R R5, PR, RZ, 0x2 ;  /* 0x00000002ff057803 */ /* 0x000fe40000000000 */
[----:B------:R-:W-:Y:S02]  /*d5e0*/  ISETP.LT.OR P0, PT, R165, 0x21, P0 ;  /* 0x00000021a500780c */ /* 0x000fe40000701670 */
[----:B------:R-:W-:Y:S02]  /*d5f0*/  ISETP.GE.AND P1, PT, R166, 0x22, PT ;  /* 0x00000022a600780c */ /* 0x000fe40003f26270 */
[----:B------:R-:W-:Y:S01]  /*d600*/  FSEL R180, R36, -INF , !P0 ;  /* 0xff80000024b47808 */ /* 0x000fe20004000000 */
[--C-:B-1----:R-:W-:Y:S01]  /*d610*/  IMAD.IADD R36, R158, 0x1, R20.reuse ;  /* 0x000000019e247824 */ /* 0x102fe200078e0214 */
[----:B------:R-:W-:Y:S02]  /*d620*/  ISETP.GT.AND P0, PT, R163, 0x21, !P1 ;  /* 0x00000021a300780c */ /* 0x000fe40004f04270 */
[----:B------:R-:W-:Y:S02]  /*d630*/  P2R R3, PR, RZ, 0x2 ;  /* 0x00000002ff037803 */ /* 0x000fe40000000000 */
[----:B------:R-:W-:Y:S02]  /*d640*/  ISETP.LT.OR P0, PT, R165, 0x22, P0 ;  /* 0x00000022a500780c */ /* 0x000fe40000701670 */
[----:B------:R-:W-:Y:S02]  /*d650*/  ISETP.GE.AND P1, PT, R166, 0x29, PT ;  /* 0x00000029a600780c */ /* 0x000fe40003f26270 */
[----:B------:R-:W-:Y:S01]  /*d660*/  FSEL R177, R37, -INF , !P0 ;  /* 0xff80000025b17808 */ /* 0x000fe20004000000 */
[----:B------:R-:W-:Y:S01]  /*d670*/  IMAD.IADD R37, R159, 0x1, R20 ;  /* 0x000000019f257824 */ /* 0x000fe200078e0214 */
[----:B------:R-:W-:Y:S02]  /*d680*/  ISETP.GT.AND P0, PT, R163, 0x28, !P1 ;  /* 0x00000028a300780c */ /* 0x000fe40004f04270 */
[----:B------:R-:W-:Y:S02]  /*d690*/  P2R R33, PR, RZ, 0x4 ;  /* 0x00000004ff217803 */ /* 0x000fe40000000000 */
[----:B------:R-:W-:Y:S04]  /*d6a0*/  ISETP.LT.OR P0, PT, R165, 0x29, P0 ;  /* 0x00000029a500780c */ /* 0x000fe80000701670 */
[----:B------:R-:W-:Y:S02]  /*d6b0*/  FSEL R173, R48, -INF , !P0 ;  /* 0xff80000030ad7808 */ /* 0x000fe40004000000 */
[----:B------:R-:W-:Y:S04]  /*d6c0*/  ISETP.GT.AND P0, PT, R163, RZ, !P2 ;  /* 0x000000ffa300720c */ /* 0x000fe80005704270 */
[----:B------:R-:W-:Y:S04]  /*d6d0*/  ISETP.LT.OR P0, PT, R165, 0x1, P0 ;  /* 0x00000001a500780c */ /* 0x000fe80000701670 */
[----:B------:R-:W-:Y:S02]  /*d6e0*/  FSEL R4, R4, -INF , !P0 ;  /* 0xff80000004047808 */ /* 0x000fe40004000000 */
[----:B------:R-:W-:Y:S04]  /*d6f0*/  ISETP.GE.AND P0, PT, R166, 0x2a, PT ;  /* 0x0000002aa600780c */ /* 0x000fe80003f06270 */
[----:B------:R-:W-:Y:S04]  /*d700*/  ISETP.GT.AND P2, PT, R163, 0x29, !P0 ;  /* 0x00000029a300780c */ /* 0x000fe80004744270 */
[----:B------:R-:W-:Y:S04]  /*d710*/  ISETP.LT.OR P2, PT, R165, 0x2a, P2 ;  /* 0x0000002aa500780c */ /* 0x000fe80001741670 */
[----:B------:R-:W-:Y:S02]  /*d720*/  FSEL R170, R49, -INF , !P2 ;  /* 0xff80000031aa7808 */ /* 0x000fe40005000000 */
[----:B------:R-:W-:Y:S11]  /*d730*/  PLOP3.LUT P2, PT, PT, PT, UP1, 0x40, 0x0 ;  /* 0x000000000000781c */ /* 0x000ff60003f4e818 */
[----:B------:R-:W-:Y:S02]  /*d740*/  @!UPT UIADD3 URZ, URZ, URZ, URZ ;  /* 0x0000003f3f3ff290 */ /* 0x000fe4000fffe03f */
        /* <DEDUP_REMOVED lines=15> */
.L_x_445:
[----:B------:R-:W-:Y:S04]  /*d840*/  MOV R20, c[0x0][0x32c] ;  /* 0x0000cb0000147a02 */ /* 0x000fe80000000f00 */
[----:B------:R-:W-:Y:S11]  /*d850*/  ISETP.NE.AND P2, PT, R20, 0x1, PT ;  /* 0x000000011400780c */ /* 0x000ff60003f45270 */
[----:B------:R-:W-:Y:S02]  /*d860*/  @!UPT UIADD3 URZ, URZ, URZ, URZ ;  /* 0x0000003f3f3ff290 */ /* 0x000fe4000fffe03f */
[----:B------:R-:W-:Y:S05]  /*d870*/  @P2 IMAD.HI.U32 R20, R32, c[0x0][0x330], RZ ;  /* 0x0000cc0020142a27 */ /* 0x000fea00078e00ff */
[----:B------:R-:W-:Y:S02]  /*d880*/  @P2 SHF.R.U32.HI R32, RZ, c[0x0][0x334], R20 ;  /* 0x0000cd00ff202a19 */ /* 0x000fe40000011614 */
.L_x_446:
[----:B------:R-:W-:Y:S05]  /*d890*/  BSYNC B0 ;  /* 0x0000000000007941 */ /* 0x000fea0003800000 */
.L_x_444:
[----:B------:R-:W-:Y:S05]  /*d8a0*/  IMAD R49, R32, c[0x0][0x32c], R157 ;  /* 0x0000cb0020317a24 */ /* 0x000fea00078e029d */
[----:B------:R-:W-:Y:S02]  /*d8b0*/  IADD3 R20, R49, c[0x0][0x32c], RZ ;  /* 0x0000cb0031147a10 */ /* 0x000fe40007ffe0ff */
[----:B------:R-:W-:Y:S02]  /*d8c0*/  IMNMX R36, R36, R49, !PT ;  /* 0x0000003124247217 */ /* 0x000fe40007800200 */
[----:B------:R-:W-:Y:S02]  /*d8d0*/  IMNMX R37, R37, R20, PT ;  /* 0x0000001425257217 */ /* 0x000fe40003800200 */
.L_x_443:
[----:B------:R-:W-:Y:S02]  /*d8e0*/  ISETP.NE.AND P2, PT, R154, RZ, PT ;  /* 0x000000ff9a00720c */ /* 0x000fe40003f45270 */
[----:B------:R-:W-:Y:S02]  /*d8f0*/  P2R R165, PR, RZ, 0x40 ;  /* 0x00000040ffa57803 */ /* 0x000fe40000000000 */
[----:B------:R-:W-:Y:S02]  /*d900*/  ISETP.GT.AND P2, PT, R161, 0x8, !P2 ;  /* 0x00000008a100780c */ /* 0x000fe40005744270 */
[----:B------:R-:W-:Y:S02]  /*d910*/  ISETP.NE.AND P6, PT, R21, RZ, PT ;  /* 0x000000ff1500720c */ /* 0x000fe40003fc5270 */
[----:B------:R-:W-:Y:S02]  /*d920*/  ISETP.LT.OR P2, PT, R162, 0x9, P2 ;  /* 0x00000009a200780c */ /* 0x000fe40001741670 */
[----:B------:R-:W-:Y:S02]  /*d930*/  P2R R163, PR, RZ, 0x20 ;  /* 0x00000020ffa37803 */ /* 0x000fe40000000000 */
[----:B------:R-:W-:Y:S02]  /*d940*/  FSEL R20, R18, -INF , !P2 ;  /* 0xff80000012147808 */ /* 0x000fe40005000000 */
[----:B------:R-:W-:Y:S02]  /*d950*/  ISETP.NE.AND P2, PT, R153, RZ, PT ;  /* 0x000000ff9900720c */ /* 0x000fe40003f45270 */
[----:B------:R-:W-:Y:S02]  /*d960*/  ISETP.NE.AND P5, PT, R17, RZ, PT ;  /* 0x000000ff1100720c */ /* 0x000fe40003fa5270 */
[----:B------:R-:W-:Y:S02]  /*d970*/  ISETP.GT.AND P2, PT, R161, 0x9, !P2 ;  /* 0x00000009a100780c */ /* 0x000fe40005744270 */
[----:B------:R-:W-:Y:S02]  /*d980*/  P2R R49, PR, RZ, 0x10 ;  /* 0x00000010ff317803 */ /* 0x000fe40000000000 */
[C---:B------:R-:W-:Y:S02]  /*d990*/  ISETP.LT.OR P2, PT, R162.reuse, 0xa, P2 ;  /* 0x0000000aa200780c */ /* 0x040fe40001741670 */
[----:B------:R-:W-:Y:S02]  /*d9a0*/  ISETP.NE.AND P4, PT, R5, RZ, PT ;  /* 0x000000ff0500720c */ /* 0x000fe40003f85270 */
[----:B------:R-:W-:Y:S02]  /*d9b0*/  FSEL R18, R19, -INF , !P2 ;  /* 0xff80000013127808 */ /* 0x000fe40005000000 */
[----:B------:R-:W-:Y:S02]  /*d9c0*/  ISETP.NE.AND P2, PT, R151, RZ, PT ;  /* 0x000000ff9700720c */ /* 0x000fe40003f45270 */
[----:B------:R-:W-:Y:S02]  /*d9d0*/  P2R R48, PR, RZ, 0x8 ;  /* 0x00000008ff307803 */ /* 0x000fe40000000000 */
[----:B------:R-:W-:Y:S02]  /*d9e0*/  ISETP.GT.AND P2, PT, R161, 0x10, !P2 ;  /* 0x00000010a100780c */ /* 0x000fe40005744270 */
[----:B------:R-:W-:Y:S02]  /*d9f0*/  ISETP.NE.AND P3, PT, R3, RZ, PT ;  /* 0x000000ff0300720c */ /* 0x000fe40003f65270 */
[----:B------:R-:W-:Y:S02]  /*da00*/  ISETP.LT.OR P2, PT, R162, 0x11, P2 ;  /* 0x00000011a200780c */ /* 0x000fe40001741670 */
[----:B------:R-:W-:Y:S02]  /*da10*/  P2R R19, PR, RZ, 0x40 ;  /* 0x00000040ff137803 */ /* 0x000fe40000000000 */
[----:B------:R-:W-:Y:S02]  /*da20*/  FSEL R172, R22, -INF , !P2 ;  /* 0xff80000016ac7808 */ /* 0x000fe40005000000 */
[----:B------:R-:W-:Y:S04]  /*da30*/  ISETP.NE.AND P2, PT, R149, RZ, PT ;  /* 0x000000ff9500720c */ /* 0x000fe80003f45270 */
[----:B------:R-:W-:Y:S04]  /*da40*/  ISETP.GT.AND P2, PT, R161, 0x11, !P2 ;  /* 0x00000011a100780c */ /* 0x000fe80005744270 */
[C---:B------:R-:W-:Y:S04]  /*da50*/  ISETP.LT.OR P2, PT, R162.reuse, 0x12, P2 ;  /* 0x00000012a200780c */ /* 0x040fe80001741670 */
[----:B------:R-:W-:Y:S02]  /*da60*/  FSEL R196, R23, -INF , !P2 ;  /* 0xff80000017c47808 */ /* 0x000fe40005000000 */
[----:B------:R-:W-:Y:S02]  /*da70*/  ISETP.GT.AND P2, PT, R161, 0x18, !P6 ;  /* 0x00000018a100780c */ /* 0x000fe40007744270 */
[----:B------:R-:W-:Y:S02]  /*da80*/  ISETP.NE.AND P6, PT, R33, RZ, PT ;  /* 0x000000ff2100720c */ /* 0x000fe40003fc5270 */
[----:B------:R-:W-:Y:S04]  /*da90*/  ISETP.LT.OR P2, PT, R162, 0x19, P2 ;  /* 0x00000019a200780c */ /* 0x000fe80001741670 */
[----:B------:R-:W-:Y:S02]  /*daa0*/  FSEL R182, R34, -INF , !P2 ;  /* 0xff80000022b67808 */ /* 0x000fe40005000000 */
[----:B------:R-:W-:Y:S04]  /*dab0*/  ISETP.GT.AND P2, PT, R161, 0x19, !P5 ;  /* 0x00000019a100780c */ /* 0x000fe80006f44270 */
[C---:B------:R-:W-:Y:S04]  /*dac0*/  ISETP.LT.OR P2, PT, R162.reuse, 0x1a, P2 ;  /* 0x0000001aa200780c */ /* 0x040fe80001741670 */
[----:B------:R-:W-:Y:S02]  /*dad0*/  FSEL R192, R35, -INF , !P2 ;  /* 0xff80000023c07808 */ /* 0x000fe40005000000 */
[C---:B------:R-:W-:Y:S04]  /*dae0*/  ISETP.GT.AND P2, PT, R161.reuse, 0x20, !P4 ;  /* 0x00000020a100780c */ /* 0x040fe80006744270 */
[----:B------:R-:W-:Y:S04]  /*daf0*/  ISETP.LT.OR P2, PT, R162, 0x21, P2 ;  /* 0x00000021a200780c */ /* 0x000fe80001741670 */
[----:B------:R-:W-:Y:S02]  /*db00*/  FSEL R178, R38, -INF , !P2 ;  /* 0xff80000026b27808 */ /* 0x000fe40005000000 */
[----:B------:R-:W-:Y:S04]  /*db10*/  ISETP.GT.AND P2, PT, R161, 0x21, !P3 ;  /* 0x00000021a100780c */ /* 0x000fe80005f44270 */
[C---:B------:R-:W-:Y:S04]  /*db20*/  ISETP.LT.OR P2, PT, R162.reuse, 0x22, P2 ;  /* 0x00000022a200780c */ /* 0x040fe80001741670 */
[----:B------:R-:W-:Y:S02]  /*db30*/  FSEL R176, R39, -INF , !P2 ;  /* 0xff80000027b07808 */ /* 0x000fe40005000000 */
[----:B------:R-:W-:Y:S04]  /*db40*/  ISETP.NE.AND P2, PT, R155, RZ, PT ;  /* 0x000000ff9b00720c */ /* 0x000fe80003f45270 */
[----:B------:R-:W-:Y:S04]  /*db50*/  ISETP.GT.AND P2, PT, R161, 0x1, !P2 ;  /* 0x00000001a100780c */ /* 0x000fe80005744270 */
[C---:B------:R-:W-:Y:S04]  /*db60*/  ISETP.LT.OR P2, PT, R162.reuse, 0x2, P2 ;  /* 0x00000002a200780c */ /* 0x040fe80001741670 */
[----:B------:R-:W-:Y:S02]  /*db70*/  FSEL R32, R7, -INF , !P2 ;  /* 0xff80000007207808 */ /* 0x000fe40005000000 */
[C---:B------:R-:W-:Y:S04]  /*db80*/  ISETP.GT.AND P2, PT, R161.reuse, RZ, !P6 ;  /* 0x000000ffa100720c */ /* 0x040fe80007744270 */
[----:B------:R-:W-:Y:S04]  /*db90*/  ISETP.LT.OR P2, PT, R162, 0x1, P2 ;  /* 0x00000001a200780c */ /* 0x000fe80001741670 */
[----:B------:R-:W-:Y:S02]  /*dba0*/  FSEL R6, R6, -INF , !P2 ;  /* 0xff80000006067808 */ /* 0x000fe40005000000 */
[C---:B------:R-:W-:Y:S04]  /*dbb0*/  ISETP.GT.AND P2, PT, R161.reuse, 0x28, !P1 ;  /* 0x00000028a100780c */ /* 0x040fe80004f44270 */
[----:B------:R-:W-:Y:S04]  /*dbc0*/  ISETP.LT.OR P2, PT, R162, 0x29, P2 ;  /* 0x00000029a200780c */ /* 0x000fe80001741670 */
[----:B------:R-:W-:Y:S02]  /*dbd0*/  FSEL R168, R50, -INF , !P2 ;  /* 0xff80000032a87808 */ /* 0x000fe40005000000 */
[----:B------:R-:W-:Y:S04]  /*dbe0*/  ISETP.GT.AND P2, PT, R161, 0x29, !P0 ;  /* 0x00000029a100780c */ /* 0x000fe80004744270 */
[----:B------:R-:W-:Y:S04]  /*dbf0*/  ISETP.LT.OR P2, PT, R162, 0x2a, P2 ;  /* 0x0000002aa200780c */ /* 0x000fe80001741670 */
[----:B------:R-:W-:Y:S02]  /*dc00*/  FSEL R166, R51, -INF , !P2 ;  /* 0xff80000033a67808 */ /* 0x000fe40005000000 */
[----:B------:R-:W-:Y:S02]  /*dc10*/  ISETP.GT.AND P2, PT, R36, RZ, !P6 ;  /* 0x000000ff2400720c */ /* 0x000fe40007744270 */
[----:B------:R-:W-:Y:S02]  /*dc20*/  ISETP.NE.AND P6, PT, R19, RZ, PT ;  /* 0x000000ff1300720c */ /* 0x000fe40003fc5270 */
[----:B------:R-:W-:Y:S04]  /*dc30*/  ISETP.LT.OR P2, PT, R37, 0x1, P2 ;  /* 0x000000012500780c */ /* 0x000fe80001741670 */
[----:B------:R-:W-:Y:S02]  /*dc40*/  FSEL R7, R8, -INF , !P2 ;  /* 0xff80000008077808 */ /* 0x000fe40005000000 */
[----:B------:R-:W-:Y:S04]  /*dc50*/  ISETP.NE.AND P2, PT, R155, RZ, PT ;  /* 0x000000ff9b00720c */ /* 0x000fe80003f45270 */
[----:B------:R-:W-:Y:S04]  /*dc60*/  ISETP.GT.AND P2, PT, R36, 0x1, !P2 ;  /* 0x000000012400780c */ /* 0x000fe80005744270 */
[----:B------:R-:W-:Y:S04]  /*dc70*/  ISETP.LT.OR P2, PT, R37, 0x2, P2 ;  /* 0x000000022500780c */ /* 0x000fe80001741670 */
[----:B------:R-:W-:Y:S02]  /*dc80*/  FSEL R22, R9, -INF , !P2 ;  /* 0xff80000009167808 */ /* 0x000fe40005000000 */
[----:B------:R-:W-:Y:S01]  /*dc90*/  ISETP.NE.AND P2, PT, R154, RZ, PT ;  /* 0x000000ff9a00720c */ /* 0x000fe20003f45270 */
[----:B------:R-:W1:Y:S03]  /*dca0*/  SHFL.IDX PT, R9, R160, 0x3, 0x1c1f ;  /* 0x007c1f00a0097f89 */ /* 0x000e6600000e0000 */
[----:B------:R-:W-:Y:S04]  /*dcb0*/  ISETP.GT.AND P2, PT, R36, 0x8, !P2 ;  /* 0x000000082400780c */ /* 0x000fe80005744270 */
[----:B------:R-:W-:Y:S04]  /*dcc0*/  ISETP.LT.OR P2, PT, R37, 0x9, P2 ;  /* 0x000000092500780c */ /* 0x000fe80001741670 */
[----:B------:R-:W-:Y:S02]  /*dcd0*/  FSEL R12, R12, -INF , !P2 ;  /* 0xff8000000c0c7808 */ /* 0x000fe40005000000 */
[----:B------:R-:W-:Y:S04]  /*dce0*/  ISETP.NE.AND P2, PT, R153, RZ, PT ;  /* 0x000000ff9900720c */ /* 0x000fe80003f45270 */
[----:B------:R-:W-:Y:S04]  /*dcf0*/  ISETP.GT.AND P2, PT, R36, 0x9, !P2 ;  /* 0x000000092400780c */ /* 0x000fe80005744270 */
[----:B------:R-:W-:Y:S01]  /*dd00*/  ISETP.LT.OR P2, PT, R37, 0xa, P2 ;  /* 0x0000000a2500780c */ /* 0x000fe20001741670 */
[--C-:B-1----:R-:W-:Y:S03]  /*dd10*/  IMAD.IADD R159, R159, 0x1, R9.reuse ;  /* 0x000000019f9f7824 */ /* 0x102fe600078e0209 */
[----:B------:R-:W-:Y:S01]  /*dd20*/  FSEL R8, R13, -INF , !P2 ;  /* 0xff8000000d087808 */ /* 0x000fe20005000000 */
[----:B------:R-:W-:Y:S01]  /*dd30*/  IMAD.IADD R158, R158, 0x1, R9 ;  /* 0x000000019e9e7824 */ /* 0x000fe200078e0209 */
        /* <DEDUP_REMOVED lines=47> */
.L_x_449:
[----:B------:R-:W-:Y:S04]  /*e030*/  MOV R9, c[0x0][0x32c] ;  /* 0x0000cb0000097a02 */ /* 0x000fe80000000f00 */
[----:B------:R-:W-:Y:S11]  /*e040*/  ISETP.NE.AND P2, PT, R9, 0x1, PT ;  /* 0x000000010900780c */ /* 0x000ff60003f45270 */
[----:B------:R-:W-:Y:S02]  /*e050*/  @!UPT UIADD3 URZ, URZ, URZ, URZ ;  /* 0x0000003f3f3ff290 */ /* 0x000fe4000fffe03f */
[----:B------:R-:W-:Y:S05]  /*e060*/  @P2 IMAD.HI.U32 R9, R24, c[0x0][0x330], RZ ;  /* 0x0000cc0018092a27 */ /* 0x000fea00078e00ff */
[----:B------:R-:W-:Y:S02]  /*e070*/  @P2 SHF.R.U32.HI R24, RZ, c[0x0][0x334], R9 ;  /* 0x0000cd00ff182a19 */ /* 0x000fe40000011609 */
.L_x_450:
[----:B------:R-:W-:Y:S05]  /*e080*/  BSYNC B0 ;  /* 0x0000000000007941 */ /* 0x000fea0003800000 */
.L_x_448:
[----:B------:R-:W-:Y:S05]  /*e090*/  IMAD R157, R24, c[0x0][0x32c], R157 ;  /* 0x0000cb00189d7a24 */ /* 0x000fea00078e029d */
[----:B------:R-:W-:Y:S02]  /*e0a0*/  IADD3 R24, R157, c[0x0][0x32c], RZ ;  /* 0x0000cb009d187a10 */ /* 0x000fe40007ffe0ff */
[----:B------:R-:W-:Y:S02]  /*e0b0*/  IMNMX R158, R158, R157, !PT ;  /* 0x0000009d9e9e7217 */ /* 0x000fe40007800200 */
[----:B------:R-:W-:Y:S02]  /*e0c0*/  IMNMX R159, R159, R24, PT ;  /* 0x000000189f9f7217 */ /* 0x000fe40003800200 */
.L_x_447:
[----:B------:R-:W-:Y:S01]  /*e0d0*/  ISETP.NE.AND P2, PT, R33, RZ, PT ;  /* 0x000000ff2100720c */ /* 0x000fe20003f45270 */
[----:B------:R-:W-:Y:S01]  /*e0e0*/  LDSM.16.MT88.4 R36, [R214+0xd00] ;  /* 0x000d0000d624783b */ /* 0x000fe20000004200 */
[C---:B------:R-:W-:Y:S02]  /*e0f0*/  ISETP.GT.AND P1, PT, R158.reuse, 0x28, !P1 ;  /* 0x000000289e00780c */ /* 0x040fe40004f24270 */
[----:B------:R-:W-:Y:S02]  /*e100*/  ISETP.GT.AND P2, PT, R158, RZ, !P2 ;  /* 0x000000ff9e00720c */ /* 0x000fe40005744270 */
[C---:B------:R-:W-:Y:S02]  /*e110*/  ISETP.LT.OR P1, PT, R159.reuse, 0x29, P1 ;  /* 0x000000299f00780c */ /* 0x040fe40000f21670 */
[----:B------:R-:W-:Y:S02]  /*e120*/  ISETP.LT.OR P2, PT, R159, 0x1, P2 ;  /* 0x000000019f00780c */ /* 0x000fe40001741670 */
[----:B------:R-:W-:Y:S02]  /*e130*/  FSEL R46, R46, -INF , !P1 ;  /* 0xff8000002e2e7808 */ /* 0x000fe40004800000 */
[----:B------:R-:W-:Y:S02]  /*e140*/  FSEL R13, R10, -INF , !P2 ;  /* 0xff8000000a0d7808 */ /* 0x000fe40005000000 */
[----:B------:R-:W-:Y:S02]  /*e150*/  ISETP.NE.AND P2, PT, R155, RZ, PT ;  /* 0x000000ff9b00720c */ /* 0x000fe40003f45270 */
[C---:B------:R-:W-:Y:S02]  /*e160*/  ISETP.GT.AND P0, PT, R158.reuse, 0x29, !P0 ;  /* 0x000000299e00780c */ /* 0x040fe40004704270 */
[----:B------:R-:W-:Y:S02]  /*e170*/  ISETP.GT.AND P2, PT, R158, 0x1, !P2 ;  /* 0x000000019e00780c */ /* 0x000fe40005744270 */
[C---:B------:R-:W-:Y:S02]  /*e180*/  ISETP.LT.OR P0, PT, R159.reuse, 0x2a, P0 ;  /* 0x0000002a9f00780c */ /* 0x040fe40000701670 */
[----:B------:R-:W-:Y:S02]  /*e190*/  ISETP.LT.OR P2, PT, R159, 0x2, P2 ;  /* 0x000000029f00780c */ /* 0x000fe40001741670 */
[----:B------:R-:W-:Y:S02]  /*e1a0*/  FSEL R23, R47, -INF , !P0 ;  /* 0xff8000002f177808 */ /* 0x000fe40004000000 */
        /* <DEDUP_REMOVED lines=49> */
[----:B------:R-:W-:Y:S01]  /*e4c0*/  ISETP.GT.AND P2, PT, R158, 0x21, !P2 ;  /* 0x000000219e00780c */ /* 0x000fe20005744270 */
[----:B------:R-:W-:Y:S01]  /*e4d0*/  SHFL.BFLY PT, R149, R24, 0x2, 0x1f ;  /* 0x0c401f0018957f89 */ /* 0x000fe200000e0000 */
[----:B------:R-:W-:Y:S02]  /*e4e0*/  FMNMX.FTZ R3, R194, R3, !PT ;  /* 0x00000003c2037209 */ /* 0x000fe40007810000 */
[----:B------:R-:W-:Y:S02]  /*e4f0*/  ISETP.LT.OR P2, PT, R159, 0x22, P2 ;  /* 0x000000229f00780c */ /* 0x000fe40001741670 */
[----:B------:R-:W-:Y:S02]  /*e500*/  FMNMX.FTZ R10, R180, R3, !PT ;  /* 0x00000003b40a7209 */ /* 0x000fe40007810000 */
[----:B------:R-:W-:Y:S02]  /*e510*/  FSEL R49, R43, -INF , !P2 ;  /* 0xff8000002b317808 */ /* 0x000fe40005000000 */
[----:B------:R-:W-:Y:S04]  /*e520*/  FMNMX.FTZ R10, R177, R10, !PT ;  /* 0x0000000ab10a7209 */ /* 0x000fe80007810000 */
[----:B------:R-:W-:Y:S04]  /*e530*/  FMNMX.FTZ R3, R173, R10, !PT ;  /* 0x0000000aad037209 */ /* 0x000fe80007810000 */
[----:B------:R-:W-:Y:S02]  /*e540*/  FMNMX.FTZ R5, R170, R3, !PT ;  /* 0x00000003aa057209 */ /* 0x000fe40007810000 */
[----:B------:R-:W-:Y:S03]  /*e550*/  FMNMX.FTZ R3, R7, R2, !PT ;  /* 0x0000000207037209 */ /* 0x000fe60007810000 */
[----:B------:R-:W1:Y:S01]  /*e560*/  SHFL.BFLY PT, R10, R5, 0x2, 0x1f ;  /* 0x0c401f00050a7f89 */ /* 0x000e6200000e0000 */
[----:B------:R-:W-:Y:S04]  /*e570*/  FMNMX.FTZ R3, R22, R3, !PT ;  /* 0x0000000316037209 */ /* 0x000fe80007810000 */
[----:B------:R-:W-:Y:S04]  /*e580*/  FMNMX.FTZ R3, R12, R3, !PT ;  /* 0x000000030c037209 */ /* 0x000fe80007810000 */
[----:B------:R-:W-:Y:S04]  /*e590*/  FMNMX.FTZ R3, R8, R3, !PT ;  /* 0x0000000308037209 */ /* 0x000fe80007810000 */
[----:B------:R-:W-:Y:S04]  /*e5a0*/  FMNMX.FTZ R3, R184, R3, !PT ;  /* 0x00000003b8037209 */ /* 0x000fe80007810000 */
[----:B------:R-:W-:Y:S04]  /*e5b0*/  FMNMX.FTZ R3, R190, R3, !PT ;  /* 0x00000003be037209 */ /* 0x000fe80007810000 */
[----:B------:R-:W-:Y:S02]  /*e5c0*/  FMNMX.FTZ R3, R186, R3, !PT ;  /* 0x00000003ba037209 */ /* 0x000fe40007810000 */
[----:B-1----:R-:W-:Y:S02]  /*e5d0*/  FMNMX.FTZ R10, R5, R10, !PT ;  /* 0x0000000a050a7209 */ /* 0x002fe40007810000 */
[----:B------:R-:W-:Y:S02]  /*e5e0*/  FMNMX.FTZ R14, R188, R3, !PT ;  /* 0x00000003bc0e7209 */ /* 0x000fe40007810000 */
[----:B------:R-:W-:Y:S01]  /*e5f0*/  FMNMX.FTZ R149, R24, R149, !PT ;  /* 0x0000009518957209 */ /* 0x000fe20007810000 */
[----:B------:R-:W1:Y:S01]  /*e600*/  SHFL.BFLY PT, R151, R10, 0x1, 0x1f ;  /* 0x0c201f000a977f89 */ /* 0x000e6200000e0000 */
[----:B------:R-:W-:Y:S04]  /*e610*/  FMNMX.FTZ R3, R171, R14, !PT ;  /* 0x0000000eab037209 */ /* 0x000fe80007810000 */
[----:B------:R-:W-:Y:S03]  /*e620*/  FMNMX.FTZ R3, R50, R3, !PT ;  /* 0x0000000332037209 */ /* 0x000fe60007810000 */
[----:B------:R-:W2:Y:S01]  /*e630*/  SHFL.BFLY PT, R14, R149, 0x1, 0x1f ;  /* 0x0c201f00950e7f89 */ /* 0x000ea200000e0000 */
[----:B------:R-:W-:Y:S02]  /*e640*/  FMNMX.FTZ R24, R48, R3, !PT ;  /* 0x0000000330187209 */ /* 0x000fe40007810000 */
[----:B-1----:R-:W-:Y:S02]  /*e650*/  FMNMX.FTZ R151, R10, R151, !PT ;  /* 0x000000970a977209 */ /* 0x002fe40007810000 */
[----:B------:R-:W-:Y:S02]  /*e660*/  FMNMX.FTZ R10, R45, R24, !PT ;  /* 0x000000182d0a7209 */ /* 0x000fe40007810000 */
[C---:B------:R-:W-:Y:S01]  /*e670*/  FSETP.NEU.FTZ.AND P2, PT, R151.reuse, -INF , PT ;  /* 0xff8000009700780b */ /* 0x040fe20003f5d000 */
[----:B------:R-:W-:Y:S02]  /*e680*/  FMUL.FTZ R185, R151, c[0x0][0x2d0] ;  /* 0x0000b40097b97a20 */ /* 0x000fe40000410000 */
[----:B------:R-:W1:Y:S01]  /*e690*/  SHFL.BFLY PT, R3, R10, 0x2, 0x1f ;  /* 0x0c401f000a037f89 */ /* 0x000e6200000e0000 */
[----:B--2---:R-:W-:Y:S02]  /*e6a0*/  FMNMX.FTZ R149, R149, R14, !PT ;  /* 0x0000000e95957209 */ /* 0x004fe40007810000 */
[----:B------:R-:W-:Y:S02]  /*e6b0*/  FSEL R185, R185, RZ, P2 ;  /* 0x000000ffb9b97208 */ /* 0x000fe40001000000 */
[C---:B------:R-:W-:Y:S01]  /*e6c0*/  FSETP.NEU.FTZ.AND P1, PT, R149.reuse, -INF , PT ;  /* 0xff8000009500780b */ /* 0x040fe20003f3d000 */
[----:B------:R-:W-:Y:S02]  /*e6d0*/  FMUL.FTZ R181, R149, c[0x0][0x2d0] ;  /* 0x0000b40095b57a20 */ /* 0x000fe40000410000 */
[--C-:B------:R-:W-:Y:S01]  /*e6e0*/  FFMA.FTZ R154, R4, c[0x0][0x2d0], -R185.reuse ;  /* 0x0000b400049a7a23 */ /* 0x100fe200000108b9 */
[----:B------:R-:W-:Y:S01]  /*e6f0*/  FMNMX.FTZ R4, R13, R0, !PT ;  /* 0x000000000d047209 */ /* 0x000fe20007810000 */
[--C-:B------:R-:W-:Y:S01]  /*e700*/  FFMA.FTZ R157, R16, c[0x0][0x2d0], -R185.reuse ;  /* 0x0000b400109d7a23 */ /* 0x100fe200000108b9 */
[----:B------:R-:W-:Y:S01]  /*e710*/  FSEL R181, R181, RZ, P1 ;  /* 0x000000ffb5b57208 */ /* 0x000fe20000800000 */
[--C-:B------:R-:W-:Y:S01]  /*e720*/  FFMA.FTZ R153, R156, c[0x0][0x2d0], -R185.reuse ;  /* 0x0000b4009c997a23 */ /* 0x100fe200000108b9 */
[----:B------:R-:W-:Y:S01]  /*e730*/  FMNMX.FTZ R4, R11, R4, !PT ;  /* 0x000000040b047209 */ /* 0x000fe20007810000 */
[----:B------:R-:W-:Y:S01]  /*e740*/  FFMA.FTZ R152, R152, c[0x0][0x2d0], -R185 ;  /* 0x0000b40098987a23 */ /* 0x000fe200000108b9 */
[----:B------:R-:W-:Y:S01]  /*e750*/  MUFU.EX2 R154, R154 ;  /* 0x0000009a009a7308 */ /* 0x000fe20000000800 */
[--C-:B------:R-:W-:Y:S01]  /*e760*/  FFMA.FTZ R155, R6, c[0x0][0x2d0], -R181.reuse ;  /* 0x0000b400069b7a23 */ /* 0x100fe200000108b5 */
[----:B------:R-:W-:Y:S01]  /*e770*/  FMNMX.FTZ R4, R9, R4, !PT ;  /* 0x0000000409047209 */ /* 0x000fe20007810000 */
[--C-:B------:R-:W-:Y:S02]  /*e780*/  FFMA.FTZ R160, R18, c[0x0][0x2d0], -R181.reuse ;  /* 0x0000b40012a07a23 */ /* 0x100fe400000108b5 */
[----:B------:R-:W-:Y:S01]  /*e790*/  LDSM.16.MT88.4 R16, [R214+0x100] ;  /* 0x00010000d610783b */ /* 0x000fe20000004200 */
[----:B------:R-:W-:Y:S01]  /*e7a0*/  FMNMX.FTZ R4, R15, R4, !PT ;  /* 0x000000040f047209 */ /* 0x000fe20007810000 */
[--C-:B------:R-:W-:Y:S01]  /*e7b0*/  FFMA.FTZ R156, R32, c[0x0][0x2d0], -R181.reuse ;  /* 0x0000b400209c7a23 */ /* 0x100fe200000108b5 */
[----:B-1----:R-:W-:Y:S01]  /*e7c0*/  FMNMX.FTZ R10, R10, R3, !PT ;  /* 0x000000030a0a7209 */ /* 0x002fe20007810000 */
[----:B------:R-:W-:Y:S01]  /*e7d0*/  FFMA.FTZ R161, R20, c[0x0][0x2d0], -R181 ;  /* 0x0000b40014a17a23 */ /* 0x000fe200000108b5 */
[----:B------:R-:W-:Y:S01]  /*e7e0*/  FMNMX.FTZ R4, R195, R4, !PT ;  /* 0x00000004c3047209 */ /* 0x000fe20007810000 */
[----:B------:R-:W1:Y:S02]  /*e7f0*/  MUFU.EX2 R153, R153 ;  /* 0x0000009900997308 */ /* 0x000e640000000800 */
[----:B------:R-:W-:Y:S01]  /*e800*/  LDSM.16.MT88.4 R32, [R212+0x100] ;  /* 0x00010000d420783b */ /* 0x000fe20000004200 */
[----:B------:R-:W-:Y:S01]  /*e810*/  FFMA.FTZ R179, R194, c[0x0][0x2d0], -R185 ;  /* 0x0000b400c2b37a23 */ /* 0x000fe200000108b9 */
[----:B------:R-:W-:Y:S01]  /*e820*/  FMNMX.FTZ R4, R191, R4, !PT ;  /* 0x00000004bf047209 */ /* 0x000fe20007810000 */
[----:B------:R-:W-:Y:S02]  /*e830*/  FFMA.FTZ R183, R192, c[0x0][0x2d0], -R181 ;  /* 0x0000b400c0b77a23 */ /* 0x000fe400000108b5 */
[--C-:B------:R-:W-:Y:S01]  /*e840*/  FFMA.FTZ R164, R164, c[0x0][0x2d0], -R185.reuse ;  /* 0x0000b400a4a47a23 */ /* 0x100fe200000108b9 */
[----:B------:R-:W-:Y:S01]  /*e850*/  FMNMX.FTZ R4, R193, R4, !PT ;  /* 0x00000004c1047209 */ /* 0x000fe20007810000 */
[--C-:B------:R-:W-:Y:S01]  /*e860*/  FFMA.FTZ R169, R198, c[0x0][0x2d0], -R185.reuse ;  /* 0x0000b400c6a97a23 */ /* 0x100fe200000108b9 */
[----:B------:R-:W2:Y:S01]  /*e870*/  SHFL.BFLY PT, R3, R10, 0x1, 0x1f ;  /* 0x0c201f000a037f89 */ /* 0x000ea200000e0000 */
[----:B------:R-:W-:Y:S01]  /*e880*/  MUFU.EX2 R152, R152 ;  /* 0x0000009800987308 */ /* 0x000fe20000000800 */
[----:B------:R-:W-:Y:S01]  /*e890*/  FMNMX.FTZ R4, R41, R4, !PT ;  /* 0x0000000429047209 */ /* 0x000fe20007810000 */
[--C-:B------:R-:W-:Y:S02]  /*e8a0*/  FFMA.FTZ R174, R174, c[0x0][0x2d0], -R185.reuse ;  /* 0x0000b400aeae7a23 */ /* 0x100fe400000108b9 */
[--C-:B------:R-:W-:Y:S01]  /*e8b0*/  FFMA.FTZ R180, R180, c[0x0][0x2d0], -R185.reuse ;  /* 0x0000b400b4b47a23 */ /* 0x100fe200000108b9 */
[----:B------:R-:W-:Y:S01]  /*e8c0*/  FMNMX.FTZ R4, R51, R4, !PT ;  /* 0x0000000433047209 */ /* 0x000fe20007810000 */
[--C-:B------:R-:W-:Y:S02]  /*e8d0*/  FFMA.FTZ R177, R177, c[0x0][0x2d0], -R185.reuse ;  /* 0x0000b400b1b17a23 */ /* 0x100fe400000108b9 */
[--C-:B------:R-:W-:Y:S01]  /*e8e0*/  FFMA.FTZ R173, R173, c[0x0][0x2d0], -R185.reuse ;  /* 0x0000b400adad7a23 */ /* 0x100fe200000108b9 */
[----:B------:R-:W-:Y:S01]  /*e8f0*/  FMNMX.FTZ R5, R49, R4, !PT ;  /* 0x0000000431057209 */ /* 0x000fe20007810000 */
[----:B------:R-:W3:Y:S01]  /*e900*/  MUFU.EX2 R157, R157 ;  /* 0x0000009d009d7308 */ /* 0x000ee20000000800 */
[----:B------:R-:W-:Y:S02]  /*e910*/  FFMA.FTZ R185, R170, c[0x0][0x2d0], -R185 ;  /* 0x0000b400aab97a23 */ /* 0x000fe400000108b9 */
[----:B------:R-:W-:Y:S01]  /*e920*/  FMNMX.FTZ R6, R46, R5, !PT ;  /* 0x000000052e067209 */ /* 0x000fe20007810000 */
[--C-:B------:R-:W-:Y:S01]  /*e930*/  FFMA.FTZ R172, R172, c[0x0][0x2d0], -R181.reuse ;  /* 0x0000b400acac7a23 */ /* 0x100fe200000108b5 */
[----:B-1----:R-:W-:Y:S01]  /*e940*/  F2FP.BF16.PACK_AB R24, R153, R154 ;  /* 0x0000009a9918723e */ /* 0x002fe200000010ff */
[--C-:B------:R-:W-:Y:S01]  /*e950*/  FFMA.FTZ R175, R196, c[0x0][0x2d0], -R181.reuse ;  /* 0x0000b400c4af7a23 */ /* 0x100fe200000108b5 */
[----:B------:R-:W-:Y:S01]  /*e960*/  FMNMX.FTZ R4, R23, R6, !PT ;  /* 0x0000000617047209 */ /* 0x000fe20007810000 */
[--C-:B------:R-:W-:Y:S02]  /*e970*/  FFMA.FTZ R182, R182, c[0x0][0x2d0], -R181.reuse ;  /* 0x0000b400b6b67a23 */ /* 0x100fe400000108b5 */
[----:B------:R-:W-:Y:S01]  /*e980*/  MUFU.EX2 R155, R155 ;  /* 0x0000009b009b7308 */ /* 0x000fe20000000800 */
[--C-:B------:R-:W-:Y:S01]  /*e990*/  FFMA.FTZ R178, R178, c[0x0][0x2d0], -R181.reuse ;  /* 0x0000b400b2b27a23 */ /* 0x100fe200000108b5 */
[----:B------:R-:W1:Y:S01]  /*e9a0*/  SHFL.BFLY PT, R5, R4, 0x2, 0x1f ;  /* 0x0c401f0004057f89 */ /* 0x000e6200000e0000 */
[----:B--2---:R-:W-:Y:S01]  /*e9b0*/  FMNMX.FTZ R3, R10, R3, !PT ;  /* 0x000000030a037209 */ /* 0x004fe20007810000 */
[----:B------:R-:W-:Y:S03]  /*e9c0*/  FFMA.FTZ R168, R168, c[0x0][0x2d0], -R181 ;  /* 0x0000b400a8a87a23 */ /* 0x000fe600000108b5 */
[C---:B------:R-:W-:Y:S01]  /*e9d0*/  FSETP.NEU.FTZ.AND P0, PT, R3.reuse, -INF , PT ;  /* 0xff8000000300780b */ /* 0x040fe20003f1d000 */
[----:B------:R-:W-:Y:S02]  /*e9e0*/  FMUL.FTZ R47, R3, c[0x0][0x2d0] ;  /* 0x0000b400032f7a20 */ /* 0x000fe40000410000 */
[----:B------:R-:W2:Y:S03]  /*e9f0*/  MUFU.EX2 R156, R156 ;  /* 0x0000009c009c7308 */ /* 0x000ea60000000800 */
[----:B------:R-:W-:Y:S02]  /*ea00*/  FSEL R47, R47, RZ, P0 ;  /* 0x000000ff2f2f7208 */ /* 0x000fe40000000000 */
[----:B---3--:R-:W-:Y:S03]  /*ea10*/  F2FP.BF16.PACK_AB R26, R157, R152 ;  /* 0x000000989d1a723e */ /* 0x008fe600000010ff */
[--C-:B------:R-:W-:Y:S02]  /*ea20*/  FFMA.FTZ R158, R22, c[0x0][0x2d0], -R47.reuse ;  /* 0x0000b400169e7a23 */ /* 0x100fe4000001082f */
[--C-:B------:R-:W-:Y:S01]  /*ea30*/  FFMA.FTZ R159, R7, c[0x0][0x2d0], -R47.reuse ;  /* 0x0000b400079f7a23 */ /* 0x100fe2000001082f */
[----:B------:R-:W-:Y:S01]  /*ea40*/  FSEL R7, R151, RZ, P2 ;  /* 0x000000ff97077208 */ /* 0x000fe20001000000 */
[----:B------:R-:W-:Y:S01]  /*ea50*/  MUFU.EX2 R161, R161 ;  /* 0x000000a100a17308 */ /* 0x000fe20000000800 */
[--C-:B------:R-:W-:Y:S02]  /*ea60*/  FFMA.FTZ R163, R12, c[0x0][0x2d0], -R47.reuse ;  /* 0x0000b4000ca37a23 */ /* 0x100fe4000001082f */
[--C-:B------:R-:W-:Y:S01]  /*ea70*/  FFMA.FTZ R162, R8, c[0x0][0x2d0], -R47.reuse ;  /* 0x0000b40008a27a23 */ /* 0x100fe2000001082f */
[----:B-1----:R-:W-:Y:S01]  /*ea80*/  FMNMX.FTZ R5, R4, R5, !PT ;  /* 0x0000000504057209 */ /* 0x002fe20007810000 */
[----:B------:R-:W-:Y:S01]  /*ea90*/  FADD.FTZ R4, -R7, R150 ;  /* 0x0000009607047221 */ /* 0x000fe20000010100 */
[----:B------:R-:W-:Y:S01]  /*eaa0*/  FSEL R7, R149, RZ, P1 ;  /* 0x000000ff95077208 */ /* 0x000fe20000800000 */
[--C-:B------:R-:W-:Y:S02]  /*eab0*/  FFMA.FTZ R184, R184, c[0x0][0x2d0], -R47.reuse ;  /* 0x0000b400b8b87a23 */ /* 0x100fe4000001082f */
[----:B------:R-:W1:Y:S01]  /*eac0*/  SHFL.BFLY PT, R22, R5, 0x1, 0x1f ;  /* 0x0c201f0005167f89 */ /* 0x000e6200000e0000 */
[----:B------:R-:W-:Y:S01]  /*ead0*/  FMUL.FTZ R21, R4, c[0x0][0x2d0] ;  /* 0x0000b40004157a20 */ /* 0x000fe20000410000 */
[----:B------:R-:W3:Y:S01]  /*eae0*/  MUFU.EX2 R160, R160 ;  /* 0x000000a000a07308 */ /* 0x000ee20000000800 */
[----:B------:R-:W-:Y:S01]  /*eaf0*/  FADD.FTZ R4, -R7, R148 ;  /* 0x0000009407047221 */ /* 0x000fe20000010100 */
[----:B------:R-:W-:Y:S01]  /*eb00*/  FSEL R7, R3, RZ, P0 ;  /* 0x000000ff03077208 */ /* 0x000fe20000000000 */
[--C-:B------:R-:W-:Y:S01]  /*eb10*/  FFMA.FTZ R187, R190, c[0x0][0x2d0], -R47.reuse ;  /* 0x0000b400bebb7a23 */ /* 0x100fe2000001082f */
[----:B--2---:R-:W-:Y:S01]  /*eb20*/  F2FP.BF16.PACK_AB R25, R156, R155 ;  /* 0x0000009b9c19723e */ /* 0x004fe200000010ff */
[----:B------:R-:W-:Y:S02]  /*eb30*/  FMUL.FTZ R20, R4, c[0x0][0x2d0] ;  /* 0x0000b40004147a20 */ /* 0x000fe40000410000 */
[----:B------:R-:W-:Y:S02]  /*eb40*/  FADD.FTZ R2, -R7, R2 ;  /* 0x0000000207027221 */ /* 0x000fe40000010100 */
[--C-:B------:R-:W-:Y:S01]  /*eb50*/  FFMA.FTZ R186, R186, c[0x0][0x2d0], -R47.reuse ;  /* 0x0000b400baba7a23 */ /* 0x100fe2000001082f */
[----:B------:R-:W2:Y:S01]  /*eb60*/  MUFU.EX2 R21, R21 ;  /* 0x0000001500157308 */ /* 0x000ea20000000800 */
[----:B------:R-:W-:Y:S02]  /*eb70*/  FMUL.FTZ R6, R2, c[0x0][0x2d0] ;  /* 0x0000b40002067a20 */ /* 0x000fe40000410000 */
[----:B------:R-:W-:Y:S07]  /*eb80*/  FFMA.FTZ R189, R188, c[0x0][0x2d0], -R47 ;  /* 0x0000b400bcbd7a23 */ /* 0x000fee000001082f */
[----:B------:R-:W4:Y:S01]  /*eb90*/  MUFU.EX2 R20, R20 ;  /* 0x0000001400147308 */ /* 0x000f220000000800 */
[----:B-1----:R-:W-:Y:S02]  /*eba0*/  FMNMX.FTZ R22, R5, R22, !PT ;  /* 0x0000001605167209 */ /* 0x002fe40007810000 */
[----:B---3--:R-:W-:Y:S02]  /*ebb0*/  F2FP.BF16.PACK_AB R27, R160, R161 ;  /* 0x000000a1a01b723e */ /* 0x008fe400000010ff */
[C---:B------:R-:W-:Y:S01]  /*ebc0*/  FSETP.NEU.FTZ.AND P0, PT, R22.reuse, -INF , PT ;  /* 0xff8000001600780b */ /* 0x040fe20003f1d000 */
[C---:B------:R-:W-:Y:S03]  /*ebd0*/  FMUL.FTZ R44, R22.reuse, c[0x0][0x2d0] ;  /* 0x0000b400162c7a20 */ /* 0x040fe60000410000 */
[----:B------:R-:W-:Y:S01]  /*ebe0*/  FSEL R5, R22, RZ, P0 ;  /* 0x000000ff16057208 */ /* 0x000fe20000000000 */
[----:B------:R1:W3:Y:S01]  /*ebf0*/  MUFU.EX2 R2, R6 ;  /* 0x0000000600027308 */ /* 0x0002e20000000800 */
[----:B------:R-:W-:Y:S01]  /*ec00*/  FSEL R44, R44, RZ, P0 ;  /* 0x000000ff2c2c7208 */ /* 0x000fe20000000000 */
[----:B--2---:R-:W-:Y:S01]  /*ec10*/  FMUL.FTZ R4, R21, R144 ;  /* 0x0000009015047220 */ /* 0x004fe20000410000 */
[C---:B------:R-:W-:Y:S01]  /*ec20*/  ISETP.GT.AND P0, PT, R230.reuse, R219, PT ;  /* 0x000000dbe600720c */ /* 0x040fe20003f04270 */
[----:B------:R-:W-:Y:S01]  /*ec30*/  FADD.FTZ R5, -R5, R0 ;  /* 0x0000000005057221 */ /* 0x000fe20000010100 */
[----:B------:R-:W-:Y:S01]  /*ec40*/  IADD3 R230, R230, -0x1, RZ ;  /* 0xffffffffe6e67810 */ /* 0x000fe20007ffe0ff */
[--C-:B------:R-:W-:Y:S02]  /*ec50*/  FFMA.FTZ R167, R13, c[0x0][0x2d0], -R44.reuse ;  /* 0x0000b4000da77a23 */ /* 0x100fe4000001082c */
[--C-:B------:R-:W-:Y:S02]  /*ec60*/  FFMA.FTZ R150, R11, c[0x0][0x2d0], -R44.reuse ;  /* 0x0000b4000b967a23 */ /* 0x100fe4000001082c */
[----:B------:R-:W-:Y:S01]  /*ec70*/  MUFU.EX2 R159, R159 ;  /* 0x0000009f009f7308 */ /* 0x000fe20000000800 */
[--C-:B------:R-:W-:Y:S02]  /*ec80*/  FFMA.FTZ R165, R9, c[0x0][0x2d0], -R44.reuse ;  /* 0x0000b40009a57a23 */ /* 0x100fe4000001082c */
[--C-:B------:R-:W-:Y:S02]  /*ec90*/  FFMA.FTZ R148, R15, c[0x0][0x2d0], -R44.reuse ;  /* 0x0000b4000f947a23 */ /* 0x100fe4000001082c */
[----:B------:R-:W-:Y:S02]  /*eca0*/  FMUL.FTZ R0, R5, c[0x0][0x2d0] ;  /* 0x0000b40005007a20 */ /* 0x000fe40000410000 */
[C---:B------:R-:W-:Y:S02]  /*ecb0*/  FMUL.FTZ R5, R21.reuse, R145 ;  /* 0x0000009115057220 */ /* 0x040fe40000410000 */
[C---:B----4-:R-:W-:Y:S01]  /*ecc0*/  FMUL.FTZ R7, R20.reuse, R147 ;  /* 0x0000009314077220 */ /* 0x050fe20000410000 */
[----:B------:R-:W2:Y:S01]  /*ecd0*/  MUFU.EX2 R158, R158 ;  /* 0x0000009e009e7308 */ /* 0x000ea20000000800 */
[C---:B------:R-:W-:Y:S02]  /*ece0*/  FMUL.FTZ R100, R21.reuse, R100 ;  /* 0x0000006415647220 */ /* 0x040fe40000410000 */
[----:B------:R-:W-:Y:S02]  /*ecf0*/  FMUL.FTZ R101, R21, R101 ;  /* 0x0000006515657220 */ /* 0x000fe40000410000 */
[----:B-1----:R-:W-:Y:S02]  /*ed00*/  FMUL.FTZ R6, R20, R146 ;  /* 0x0000009214067220 */ /* 0x002fe40000410000 */
[--C-:B------:R-:W-:Y:S02]  /*ed10*/  FFMA.FTZ R190, R41, c[0x0][0x2d0], -R44.reuse ;  /* 0x0000b40029be7a23 */ /* 0x100fe4000001082c */
[----:B------:R-:W-:Y:S01]  /*ed20*/  LDSM.16.MT88.4 R40, [R212+0x500] ;  /* 0x00050000d428783b */ /* 0x000fe20000004200 */
[----:B------:R-:W-:Y:S01]  /*ed30*/  MUFU.EX2 R163, R163 ;  /* 0x000000a300a37308 */ /* 0x000fe20000000800 */
[--C-:B------:R-:W-:Y:S01]  /*ed40*/  FFMA.FTZ R192, R51, c[0x0][0x2d0], -R44.reuse ;  /* 0x0000b40033c07a23 */ /* 0x100fe2000001082c */
[-C--:B------:R-:W-:Y:S01]  /*ed50*/  HMMA.16816.F32.BF16 R4, R24, R16.reuse, R4 ;  /* 0x000000101804723c */ /* 0x080fe20000041804 */
[C---:B---3--:R-:W-:Y:S02]  /*ed60*/  FMUL.FTZ R8, R2.reuse, R140 ;  /* 0x0000008c02087220 */ /* 0x048fe40000410000 */
[C---:B------:R-:W-:Y:S02]  /*ed70*/  FMUL.FTZ R9, R2.reuse, R141 ;  /* 0x0000008d02097220 */ /* 0x040fe40000410000 */
[C---:B------:R-:W-:Y:S02]  /*ed80*/  FMUL.FTZ R12, R2.reuse, R136 ;  /* 0x00000088020c7220 */ /* 0x040fe40000410000 */
[----:B------:R-:W-:Y:S01]  /*ed90*/  FMUL.FTZ R13, R2, R137 ;  /* 0x00000089020d7220 */ /* 0x000fe20000410000 */
[----:B------:R-:W1:Y:S01]  /*eda0*/  MUFU.EX2 R162, R162 ;  /* 0x000000a200a27308 */ /* 0x000e620000000800 */
[----:B------:R-:W-:Y:S03]  /*edb0*/  FMUL.FTZ R102, R20, R102 ;  /* 0x0000006614667220 */ /* 0x000fe60000410000 */
[----:B--2---:R-:W-:Y:S01]  /*edc0*/  F2FP.BF16.PACK_AB R28, R158, R159 ;  /* 0x0000009f9e1c723e */ /* 0x004fe200000010ff */
[C---:B------:R-:W-:Y:S02]  /*edd0*/  FMUL.FTZ R103, R20.reuse, R103 ;  /* 0x0000006714677220 */ /* 0x040fe40000410000 */
[C---:B------:R-:W-:Y:S02]  /*ede0*/  FMUL.FTZ R104, R21.reuse, R104 ;  /* 0x0000006815687220 */ /* 0x040fe40000410000 */
[----:B------:R-:W-:Y:S01]  /*edf0*/  FMUL.FTZ R105, R21, R105 ;  /* 0x0000006915697220 */ /* 0x000fe20000410000 */
[----:B------:R-:W-:Y:S01]  /*ee00*/  MUFU.EX2 R167, R167 ;  /* 0x000000a700a77308 */ /* 0x000fe20000000800 */
[C---:B------:R-:W-:Y:S02]  /*ee10*/  FMUL.FTZ R106, R20.reuse, R106 ;  /* 0x0000006a146a7220 */ /* 0x040fe40000410000 */
[----:B------:R-:W-:Y:S02]  /*ee20*/  FMUL.FTZ R107, R20, R107 ;  /* 0x0000006b146b7220 */ /* 0x000fe40000410000 */
[C---:B------:R-:W-:Y:S02]  /*ee30*/  FMUL.FTZ R108, R2.reuse, R108 ;  /* 0x0000006c026c7220 */ /* 0x040fe40000410000 */
[----:B------:R-:W-:Y:S02]  /*ee40*/  FMUL.FTZ R109, R2, R109 ;  /* 0x0000006d026d7220 */ /* 0x000fe40000410000 */
[--C-:B------:R-:W-:Y:S01]  /*ee50*/  FFMA.FTZ R197, R49, c[0x0][0x2d0], -R44.reuse ;  /* 0x0000b40031c57a23 */ /* 0x100fe2000001082c */
[----:B------:R-:W2:Y:S01]  /*ee60*/  MUFU.EX2 R150, R150 ;  /* 0x0000009600967308 */ /* 0x000ea20000000800 */
[--C-:B------:R-:W-:Y:S02]  /*ee70*/  FFMA.FTZ R194, R46, c[0x0][0x2d0], -R44.reuse ;  /* 0x0000b4002ec27a23 */ /* 0x100fe4000001082c */
[----:B------:R-:W-:Y:S01]  /*ee80*/  FMUL.FTZ R112, R2, R112 ;  /* 0x0000007002707220 */ /* 0x000fe20000410000 */
[----:B-1----:R-:W-:Y:S01]  /*ee90*/  F2FP.BF16.PACK_AB R30, R162, R163 ;  /* 0x000000a3a21e723e */ /* 0x002fe200000010ff */
[----:B------:R-:W-:Y:S02]  /*eea0*/  FMUL.FTZ R113, R2, R113 ;  /* 0x0000007102717220 */ /* 0x000fe40000410000 */
[C---:B------:R-:W-:Y:S02]  /*eeb0*/  FMUL.FTZ R116, R21.reuse, R116 ;  /* 0x0000007415747220 */ /* 0x040fe40000410000 */
[C---:B------:R-:W-:Y:S01]  /*eec0*/  FMUL.FTZ R117, R21.reuse, R117 ;  /* 0x0000007515757220 */ /* 0x040fe20000410000 */
[----:B------:R-:W-:Y:S01]  /*eed0*/  MUFU.EX2 R165, R165 ;  /* 0x000000a500a57308 */ /* 0x000fe20000000800 */
[C---:B------:R-:W-:Y:S02]  /*eee0*/  FMUL.FTZ R118, R20.reuse, R118 ;  /* 0x0000007614767220 */ /* 0x040fe40000410000 */
[C---:B------:R-:W-:Y:S02]  /*eef0*/  FMUL.FTZ R119, R20.reuse, R119 ;  /* 0x0000007714777220 */ /* 0x040fe40000410000 */
[C---:B------:R-:W-:Y:S02]  /*ef00*/  FMUL.FTZ R120, R21.reuse, R120 ;  /* 0x0000007815787220 */ /* 0x040fe40000410000 */
[C---:B------:R-:W-:Y:S02]  /*ef10*/  FMUL.FTZ R121, R21.reuse, R121 ;  /* 0x0000007915797220 */ /* 0x040fe40000410000 */
[C---:B------:R-:W-:Y:S01]  /*ef20*/  FMUL.FTZ R122, R20.reuse, R122 ;  /* 0x0000007a147a7220 */ /* 0x040fe20000410000 */
[----:B------:R-:W1:Y:S01]  /*ef30*/  MUFU.EX2 R148, R148 ;  /* 0x0000009400947308 */ /* 0x000e620000000800 */
[----:B------:R-:W-:Y:S02]  /*ef40*/  FMUL.FTZ R123, R20, R123 ;  /* 0x0000007b147b7220 */ /* 0x000fe40000410000 */
[----:B------:R-:W-:Y:S01]  /*ef50*/  FMUL.FTZ R124, R2, R124 ;  /* 0x0000007c027c7220 */ /* 0x000fe20000410000 */
[----:B--2---:R-:W-:Y:S01]  /*ef60*/  F2FP.BF16.PACK_AB R29, R150, R167 ;  /* 0x000000a7961d723e */ /* 0x004fe200000010ff */
[----:B------:R-:W-:Y:S02]  /*ef70*/  FMUL.FTZ R125, R2, R125 ;  /* 0x0000007d027d7220 */ /* 0x000fe40000410000 */
[C---:B------:R-:W-:Y:S02]  /*ef80*/  FMUL.FTZ R128, R21.reuse, R128 ;  /* 0x0000008015807220 */ /* 0x040fe40000410000 */
[C---:B------:R-:W-:Y:S01]  /*ef90*/  FMUL.FTZ R129, R21.reuse, R129 ;  /* 0x0000008115817220 */ /* 0x040fe20000410000 */
[----:B------:R-:W2:Y:S01]  /*efa0*/  MUFU.EX2 R0, R0 ;  /* 0x0000000000007308 */ /* 0x000ea20000000800 */
        /* <DEDUP_REMOVED lines=8> */
[----:B-1----:R-:W-:Y:S01]  /*f030*/  F2FP.BF16.PACK_AB R31, R148, R165 ;  /* 0x000000a5941f723e */ /* 0x002fe200000010ff */
[C---:B------:R-:W-:Y:S02]  /*f040*/  FMUL.FTZ R57, R2.reuse, R57 ;  /* 0x0000003902397220 */ /* 0x040fe40000410000 */
[C---:B------:R-:W-:Y:S02]  /*f050*/  FMUL.FTZ R60, R2.reuse, R60 ;  /* 0x0000003c023c7220 */ /* 0x040fe40000410000 */
[----:B------:R-:W-:Y:S01]  /*f060*/  FMUL.FTZ R61, R2, R61 ;  /* 0x0000003d023d7220 */ /* 0x000fe20000410000 */
[----:B------:R-:W-:Y:S01]  /*f070*/  MUFU.EX2 R164, R164 ;  /* 0x000000a400a47308 */ /* 0x000fe20000000800 */
[C---:B------:R-:W-:Y:S02]  /*f080*/  FMUL.FTZ R64, R21.reuse, R64 ;  /* 0x0000004015407220 */ /* 0x040fe40000410000 */
[C---:B------:R-:W-:Y:S02]  /*f090*/  FMUL.FTZ R65, R21.reuse, R65 ;  /* 0x0000004115417220 */ /* 0x040fe40000410000 */
[C---:B--2---:R-:W-:Y:S02]  /*f0a0*/  FMUL.FTZ R10, R0.reuse, R142 ;  /* 0x0000008e000a7220 */ /* 0x044fe40000410000 */
[C---:B------:R-:W-:Y:S02]  /*f0b0*/  FMUL.FTZ R11, R0.reuse, R143 ;  /* 0x0000008f000b7220 */ /* 0x040fe40000410000 */
[C---:B------:R-:W-:Y:S01]  /*f0c0*/  FMUL.FTZ R110, R0.reuse, R110 ;  /* 0x0000006e006e7220 */ /* 0x040fe20000410000 */
[----:B------:R-:W-:Y:S01]  /*f0d0*/  MUFU.EX2 R169, R169 ;  /* 0x000000a900a97308 */ /* 0x000fe20000000800 */
[C---:B------:R-:W-:Y:S02]  /*f0e0*/  FMUL.FTZ R111, R0.reuse, R111 ;  /* 0x0000006f006f7220 */ /* 0x040fe40000410000 */
[C---:B------:R-:W-:Y:S01]  /*f0f0*/  FMUL.FTZ R114, R0.reuse, R114 ;  /* 0x0000007200727220 */ /* 0x040fe20000410000 */
[C---:B------:R-:W-:Y:S01]  /*f100*/  HMMA.16816.F32.BF16 R8, R28.reuse, R16, R8 ;  /* 0x000000101c08723c */ /* 0x040fe20000041808 */
[C---:B------:R-:W-:Y:S02]  /*f110*/  FMUL.FTZ R14, R0.reuse, R138 ;  /* 0x0000008a000e7220 */ /* 0x040fe40000410000 */
[C---:B------:R-:W-:Y:S02]  /*f120*/  FMUL.FTZ R15, R0.reuse, R139 ;  /* 0x0000008b000f7220 */ /* 0x040fe40000410000 */
[C---:B------:R-:W-:Y:S01]  /*f130*/  FMUL.FTZ R115, R0.reuse, R115 ;  /* 0x0000007300737220 */ /* 0x040fe20000410000 */
[----:B------:R-:W-:Y:S01]  /*f140*/  MUFU.EX2 R172, R172 ;  /* 0x000000ac00ac7308 */ /* 0x000fe20000000800 */
[C---:B------:R-:W-:Y:S02]  /*f150*/  FMUL.FTZ R126, R0.reuse, R126 ;  /* 0x0000007e007e7220 */ /* 0x040fe40000410000 */
[----:B------:R-:W-:Y:S01]  /*f160*/  FMUL.FTZ R127, R0, R127 ;  /* 0x0000007f007f7220 */ /* 0x000fe20000410000 */
[-C--:B------:R-:W-:Y:S02]  /*f170*/  HMMA.16816.F32.BF16 R12, R28, R18.reuse, R12 ;  /* 0x000000121c0c723c */ /* 0x080fe4000004180c */
[C---:B------:R-:W-:Y:S02]  /*f180*/  FMUL.FTZ R16, R2.reuse, R132 ;  /* 0x0000008402107220 */ /* 0x040fe40000410000 */
[----:B------:R-:W-:Y:S02]  /*f190*/  FMUL.FTZ R17, R2, R133 ;  /* 0x0000008502117220 */ /* 0x000fe40000410000 */
[C---:B------:R-:W-:Y:S01]  /*f1a0*/  FMUL.FTZ R58, R0.reuse, R58 ;  /* 0x0000003a003a7220 */ /* 0x040fe20000410000 */
[----:B------:R-:W-:Y:S01]  /*f1b0*/  MUFU.EX2 R175, R175 ;  /* 0x000000af00af7308 */ /* 0x000fe20000000800 */
[C---:B------:R-:W-:Y:S01]  /*f1c0*/  HMMA.16816.F32.BF16 R100, R24.reuse, R18, R100 ;  /* 0x000000121864723c */ /* 0x040fe20000041864 */
[C---:B------:R-:W-:Y:S03]  /*f1d0*/  FMUL.FTZ R59, R0.reuse, R59 ;  /* 0x0000003b003b7220 */ /* 0x040fe60000410000 */
[C---:B------:R-:W-:Y:S02]  /*f1e0*/  FMUL.FTZ R62, R0.reuse, R62 ;  /* 0x0000003e003e7220 */ /* 0x040fe40000410000 */
[C---:B------:R-:W-:Y:S02]  /*f1f0*/  FMUL.FTZ R63, R0.reuse, R63 ;  /* 0x0000003f003f7220 */ /* 0x040fe40000410000 */
[-C--:B------:R-:W-:Y:S01]  /*f200*/  HMMA.16816.F32.BF16 R104, R24, R32.reuse, R104 ;  /* 0x000000201868723c */ /* 0x080fe20000041868 */
[C---:B------:R-:W-:Y:S01]  /*f210*/  FMUL.FTZ R18, R0.reuse, R134 ;  /* 0x0000008600127220 */ /* 0x040fe20000410000 */
[----:B------:R-:W-:Y:S02]  /*f220*/  MUFU.EX2 R174, R174 ;  /* 0x000000ae00ae7308 */ /* 0x000fe40000000800 */
[----:B------:R-:W-:Y:S02]  /*f230*/  FMUL.FTZ R19, R0, R135 ;  /* 0x0000008700137220 */ /* 0x000fe40000410000 */
[C---:B------:R-:W-:Y:S02]  /*f240*/  FMUL.FTZ R66, R20.reuse, R66 ;  /* 0x0000004214427220 */ /* 0x040fe40000410000 */
[C---:B------:R-:W-:Y:S01]  /*f250*/  HMMA.16816.F32.BF16 R108, R28.reuse, R32, R108 ;  /* 0x000000201c6c723c */ /* 0x040fe2000004186c */
[C---:B------:R-:W-:Y:S03]  /*f260*/  FMUL.FTZ R67, R20.reuse, R67 ;  /* 0x0000004314437220 */ /* 0x040fe60000410000 */
[C---:B------:R-:W-:Y:S01]  /*f270*/  FMUL.FTZ R68, R21.reuse, R68 ;  /* 0x0000004415447220 */ /* 0x040fe20000410000 */
[----:B------:R-:W-:Y:S01]  /*f280*/  MUFU.EX2 R179, R179 ;  /* 0x000000b300b37308 */ /* 0x000fe20000000800 */
[C---:B------:R-:W-:Y:S02]  /*f290*/  FMUL.FTZ R69, R21.reuse, R69 ;  /* 0x0000004515457220 */ /* 0x040fe40000410000 */
[-C--:B------:R-:W-:Y:S01]  /*f2a0*/  HMMA.16816.F32.BF16 R112, R28, R34.reuse, R112 ;  /* 0x000000221c70723c */ /* 0x080fe20000041870 */
[C---:B------:R-:W-:Y:S03]  /*f2b0*/  FMUL.FTZ R70, R20.reuse, R70 ;  /* 0x0000004614467220 */ /* 0x040fe60000410000 */
[----:B------:R-:W-:Y:S02]  /*f2c0*/  FMUL.FTZ R71, R20, R71 ;  /* 0x0000004714477220 */ /* 0x000fe40000410000 */
[C---:B------:R-:W-:Y:S01]  /*f2d0*/  FMUL.FTZ R72, R2.reuse, R72 ;  /* 0x0000004802487220 */ /* 0x040fe20000410000 */
[----:B------:R-:W-:Y:S01]  /*f2e0*/  MUFU.EX2 R182, R182 ;  /* 0x000000b600b67308 */ /* 0x000fe20000000800 */
[C---:B------:R-:W-:Y:S01]  /*f2f0*/  HMMA.16816.F32.BF16 R116, R24.reuse, R34, R116 ;  /* 0x000000221874723c */ /* 0x040fe20000041874 */
[----:B------:R-:W1:Y:S03]  /*f300*/  LDSM.16.MT88.4 R32, [R212+0xd00] ;  /* 0x000d0000d420783b */ /* 0x000e660000004200 */
[----:B------:R-:W-:Y:S02]  /*f310*/  FMUL.FTZ R73, R2, R73 ;  /* 0x0000004902497220 */ /* 0x000fe40000410000 */
[C---:B------:R-:W-:Y:S02]  /*f320*/  FMUL.FTZ R74, R0.reuse, R74 ;  /* 0x0000004a004a7220 */ /* 0x040fe40000410000 */
[-C--:B------:R-:W-:Y:S01]  /*f330*/  HMMA.16816.F32.BF16 R120, R24, R36.reuse, R120 ;  /* 0x000000241878723c */ /* 0x080fe20000041878 */
[----:B------:R-:W-:Y:S01]  /*f340*/  FMUL.FTZ R75, R0, R75 ;  /* 0x0000004b004b7220 */ /* 0x000fe20000410000 */
[----:B------:R-:W-:Y:S02]  /*f350*/  MUFU.EX2 R183, R183 ;  /* 0x000000b700b77308 */ /* 0x000fe40000000800 */
[C---:B------:R-:W-:Y:S02]  /*f360*/  FMUL.FTZ R76, R2.reuse, R76 ;  /* 0x0000004c024c7220 */ /* 0x040fe40000410000 */
[----:B------:R-:W-:Y:S02]  /*f370*/  FMUL.FTZ R77, R2, R77 ;  /* 0x0000004d024d7220 */ /* 0x000fe40000410000 */
[C---:B------:R-:W-:Y:S01]  /*f380*/  HMMA.16816.F32.BF16 R124, R28.reuse, R36, R124 ;  /* 0x000000241c7c723c */ /* 0x040fe2000004187c */
[C---:B------:R-:W-:Y:S03]  /*f390*/  FMUL.FTZ R78, R0.reuse, R78 ;  /* 0x0000004e004e7220 */ /* 0x040fe60000410000 */
[----:B------:R-:W-:Y:S01]  /*f3a0*/  FMUL.FTZ R79, R0, R79 ;  /* 0x0000004f004f7220 */ /* 0x000fe20000410000 */
[----:B------:R-:W-:Y:S01]  /*f3b0*/  MUFU.EX2 R184, R184 ;  /* 0x000000b800b87308 */ /* 0x000fe20000000800 */
[C---:B------:R-:W-:Y:S02]  /*f3c0*/  FMUL.FTZ R80, R21.reuse, R80 ;  /* 0x0000005015507220 */ /* 0x040fe40000410000 */
[-C--:B------:R-:W-:Y:S01]  /*f3d0*/  HMMA.16816.F32.BF16 R16, R28, R38.reuse, R16 ;  /* 0x000000261c10723c */ /* 0x080fe20000041810 */
[C---:B------:R-:W-:Y:S03]  /*f3e0*/  FMUL.FTZ R81, R21.reuse, R81 ;  /* 0x0000005115517220 */ /* 0x040fe60000410000 */
[C---:B------:R-:W-:Y:S02]  /*f3f0*/  FMUL.FTZ R82, R20.reuse, R82 ;  /* 0x0000005214527220 */ /* 0x040fe40000410000 */
[C---:B------:R-:W-:Y:S01]  /*f400*/  FMUL.FTZ R83, R20.reuse, R83 ;  /* 0x0000005314537220 */ /* 0x040fe20000410000 */
[----:B------:R-:W2:Y:S01]  /*f410*/  MUFU.EX2 R187, R187 ;  /* 0x000000bb00bb7308 */ /* 0x000ea20000000800 */
[C---:B------:R-:W-:Y:S01]  /*f420*/  HMMA.16816.F32.BF16 R128, R24.reuse, R38, R128 ;  /* 0x000000261880723c */ /* 0x040fe20000041880 */
[----:B------:R-:W3:Y:S03]  /*f430*/  LDSM.16.MT88.4 R36, [R214+0x1900] ;  /* 0x00190000d624783b */ /* 0x000ee60000004200 */
[C---:B------:R-:W-:Y:S02]  /*f440*/  FMUL.FTZ R84, R21.reuse, R84 ;  /* 0x0000005415547220 */ /* 0x040fe40000410000 */
[----:B------:R-:W-:Y:S02]  /*f450*/  FMUL.FTZ R85, R21, R85 ;  /* 0x0000005515557220 */ /* 0x000fe40000410000 */
[C---:B------:R-:W-:Y:S01]  /*f460*/  FMUL.FTZ R86, R20.reuse, R86 ;  /* 0x0000005614567220 */ /* 0x040fe20000410000 */
[-C--:B-1----:R-:W-:Y:S01]  /*f470*/  HMMA.16816.F32.BF16 R52, R24, R32.reuse, R52 ;  /* 0x000000201834723c */ /* 0x082fe20000041834 */
[----:B------:R-:W-:Y:S02]  /*f480*/  MUFU.EX2 R186, R186 ;  /* 0x000000ba00ba7308 */ /* 0x000fe40000000800 */
[----:B------:R-:W-:Y:S02]  /*f490*/  FMUL.FTZ R87, R20, R87 ;  /* 0x0000005714577220 */ /* 0x000fe40000410000 */
[C---:B------:R-:W-:Y:S02]  /*f4a0*/  FMUL.FTZ R88, R2.reuse, R88 ;  /* 0x0000005802587220 */ /* 0x040fe40000410000 */
[----:B------:R-:W-:Y:S01]  /*f4b0*/  FMUL.FTZ R89, R2, R89 ;  /* 0x0000005902597220 */ /* 0x000fe20000410000 */
[C---:B------:R-:W-:Y:S01]  /*f4c0*/  HMMA.16816.F32.BF16 R56, R28.reuse, R32, R56 ;  /* 0x000000201c38723c */ /* 0x040fe20000041838 */
[C---:B------:R-:W-:Y:S02]  /*f4d0*/  FMUL.FTZ R90, R0.reuse, R90 ;  /* 0x0000005a005a7220 */ /* 0x040fe40000410000 */
[----:B------:R-:W1:Y:S01]  /*f4e0*/  MUFU.EX2 R189, R189 ;  /* 0x000000bd00bd7308 */ /* 0x000e620000000800 */
[----:B------:R-:W-:Y:S02]  /*f4f0*/  FMUL.FTZ R91, R0, R91 ;  /* 0x0000005b005b7220 */ /* 0x000fe40000410000 */
[--C-:B------:R-:W-:Y:S02]  /*f500*/  FFMA.FTZ R188, R195, c[0x0][0x2d0], -R44.reuse ;  /* 0x0000b400c3bc7a23 */ /* 0x100fe4000001082c */
[-C--:B------:R-:W-:Y:S01]  /*f510*/  HMMA.16816.F32.BF16 R60, R28, R34.reuse, R60 ;  /* 0x000000221c3c723c */ /* 0x080fe2000004183c */
[--C-:B------:R-:W-:Y:S03]  /*f520*/  FFMA.FTZ R191, R191, c[0x0][0x2d0], -R44.reuse ;  /* 0x0000b400bfbf7a23 */ /* 0x100fe6000001082c */
[--C-:B------:R-:W-:Y:S01]  /*f530*/  FFMA.FTZ R193, R193, c[0x0][0x2d0], -R44.reuse ;  /* 0x0000b400c1c17a23 */ /* 0x100fe2000001082c */
[----:B------:R-:W-:Y:S01]  /*f540*/  MUFU.EX2 R188, R188 ;  /* 0x000000bc00bc7308 */ /* 0x000fe20000000800 */
[----:B------:R-:W-:Y:S02]  /*f550*/  FFMA.FTZ R44, R23, c[0x0][0x2d0], -R44 ;  /* 0x0000b400172c7a23 */ /* 0x000fe4000001082c */
[C---:B------:R-:W-:Y:S01]  /*f560*/  HMMA.16816.F32.BF16 R64, R24.reuse, R34, R64 ;  /* 0x000000221840723c */ /* 0x040fe20000041840 */
[----:B------:R-:W4:Y:S03]  /*f570*/  LDSM.16.MT88.4 R32, [R212+0x1900] ;  /* 0x00190000d420783b */ /* 0x000f260000004200 */
[C---:B------:R-:W-:Y:S02]  /*f580*/  FMUL.FTZ R92, R2.reuse, R92 ;  /* 0x0000005c025c7220 */ /* 0x040fe40000410000 */
[----:B------:R-:W-:Y:S01]  /*f590*/  FMUL.FTZ R93, R2, R93 ;  /* 0x0000005d025d7220 */ /* 0x000fe20000410000 */
[----:B------:R-:W-:Y:S01]  /*f5a0*/  MUFU.EX2 R23, R44 ;  /* 0x0000002c00177308 */ /* 0x000fe20000000800 */
[-C--:B---3--:R-:W-:Y:S01]  /*f5b0*/  HMMA.16816.F32.BF16 R68, R24, R36.reuse, R68 ;  /* 0x000000241844723c */ /* 0x088fe20000041844 */
[C---:B------:R-:W-:Y:S03]  /*f5c0*/  FMUL.FTZ R94, R0.reuse, R94 ;  /* 0x0000005e005e7220 */ /* 0x040fe60000410000 */
[----:B------:R-:W-:Y:S02]  /*f5d0*/  FMUL.FTZ R95, R0, R95 ;  /* 0x0000005f005f7220 */ /* 0x000fe40000410000 */
[C---:B------:R-:W-:Y:S02]  /*f5e0*/  FMUL.FTZ R96, R21.reuse, R96 ;  /* 0x0000006015607220 */ /* 0x040fe40000410000 */
[C---:B------:R-:W-:Y:S01]  /*f5f0*/  HMMA.16816.F32.BF16 R72, R28.reuse, R36, R72 ;  /* 0x000000241c48723c */ /* 0x040fe20000041848 */
[----:B------:R-:W-:Y:S01]  /*f600*/  FMUL.FTZ R97, R21, R97 ;  /* 0x0000006115617220 */ /* 0x000fe20000410000 */
[----:B------:R-:W3:Y:S02]  /*f610*/  MUFU.EX2 R191, R191 ;  /* 0x000000bf00bf7308 */ /* 0x000ee40000000800 */
[C---:B------:R-:W-:Y:S02]  /*f620*/  FMUL.FTZ R98, R20.reuse, R98 ;  /* 0x0000006214627220 */ /* 0x040fe40000410000 */
[----:B------:R-:W-:Y:S02]  /*f630*/  FMUL.FTZ R99, R20, R99 ;  /* 0x0000006314637220 */ /* 0x000fe40000410000 */
[-C--:B------:R-:W-:Y:S01]  /*f640*/  HMMA.16816.F32.BF16 R76, R28, R38.reuse, R76 ;  /* 0x000000261c4c723c */ /* 0x080fe2000004184c */
[----:B------:R-:W-:Y:S03]  /*f650*/  FFMA.FTZ R195, R176, c[0x0][0x2d0], -R181 ;  /* 0x0000b400b0c37a23 */ /* 0x000fe600000108b5 */
[----:B------:R-:W-:Y:S01]  /*f660*/  FFMA.FTZ R176, R48, c[0x0][0x2d0], -R47 ;  /* 0x0000b40030b07a23 */ /* 0x000fe2000001082f */
[----:B------:R-:W-:Y:S01]  /*f670*/  MUFU.EX2 R193, R193 ;  /* 0x000000c100c17308 */ /* 0x000fe20000000800 */
[----:B------:R-:W-:Y:S02]  /*f680*/  FFMA.FTZ R181, R166, c[0x0][0x2d0], -R181 ;  /* 0x0000b400a6b57a23 */ /* 0x000fe400000108b5 */
[C---:B------:R-:W-:Y:S01]  /*f690*/  HMMA.16816.F32.BF16 R80, R24.reuse, R38, R80 ;  /* 0x000000261850723c */ /* 0x040fe20000041850 */
[----:B------:R-:W5:Y:S03]  /*f6a0*/  LDSM.16.MT88.4 R36, [R214+0x500] ;  /* 0x00050000d624783b */ /* 0x000f660000004200 */
[--C-:B------:R-:W-:Y:S02]  /*f6b0*/  FFMA.FTZ R166, R171, c[0x0][0x2d0], -R47.reuse ;  /* 0x0000b400aba67a23 */ /* 0x100fe4000001082f */
[--C-:B------:R-:W-:Y:S01]  /*f6c0*/  FFMA.FTZ R171, R50, c[0x0][0x2d0], -R47.reuse ;  /* 0x0000b40032ab7a23 */ /* 0x100fe2000001082f */
[----:B------:R-:W1:Y:S01]  /*f6d0*/  MUFU.EX2 R190, R190 ;  /* 0x000000be00be7308 */ /* 0x000e620000000800 */
[----:B------:R-:W-:Y:S01]  /*f6e0*/  FFMA.FTZ R47, R45, c[0x0][0x2d0], -R47 ;  /* 0x0000b4002d2f7a23 */ /* 0x000fe2000001082f */
[-C--:B----4-:R-:W-:Y:S01]  /*f6f0*/  HMMA.16816.F32.BF16 R84, R24, R32.reuse, R84 ;  /* 0x000000201854723c */ /* 0x090fe20000041854 */
[----:B------:R-:W-:Y:S02]  /*f700*/  LDSM.16.MT88.4 R48, [R212+0x1500] ;  /* 0x00150000d430783b */ /* 0x000fe40000004200 */
[----:B------:R-:W-:Y:S02]  /*f710*/  FFMA.FTZ R154, R21, R237, R154 ;  /* 0x000000ed159a7223 */ /* 0x000fe4000001009a */
[----:B------:R-:W-:Y:S02]  /*f720*/  FFMA.FTZ R155, R20, R235, R155 ;  /* 0x000000eb149b7223 */ /* 0x000fe4000001009b */
[----:B------:R-:W-:Y:S01]  /*f730*/  FFMA.FTZ R159, R2, R233, R159 ;  /* 0x000000e9029f7223 */ /* 0x000fe2000001009f */
[C---:B------:R-:W-:Y:S01]  /*f740*/  HMMA.16816.F32.BF16 R88, R28.reuse, R32, R88 ;  /* 0x000000201c58723c */ /* 0x040fe20000041858 */
[----:B------:R4:W-:Y:S03]  /*f750*/  MUFU.EX2 R185, R47 ;  /* 0x0000002f00b97308 */ /* 0x0009e60000000800 */
[----:B------:R-:W-:Y:S01]  /*f760*/  MOV R2, R3 ;  /* 0x0000000300027202 */ /* 0x000fe20000000f00 */
[----:B------:R-:W-:Y:S01]  /*f770*/  FFMA.FTZ R167, R0, R231, R167 ;  /* 0x000000e700a77223 */ /* 0x000fe200000100a7 */
[----:B------:R-:W-:Y:S01]  /*f780*/  MOV R0, R22 ;  /* 0x0000001600007202 */ /* 0x000fe20000000f00 */
[----:B------:R-:W-:Y:S01]  /*f790*/  FADD.FTZ R153, R153, R154 ;  /* 0x0000009a99997221 */ /* 0x000fe20000010000 */
[-C--:B------:R-:W-:Y:S01]  /*f7a0*/  HMMA.16816.F32.BF16 R92, R28, R34.reuse, R92 ;  /* 0x000000221c5c723c */ /* 0x080fe2000004185c */
[----:B------:R-:W-:Y:S02]  /*f7b0*/  FADD.FTZ R156, R156, R155 ;  /* 0x0000009b9c9c7221 */ /* 0x000fe40000010000 */
[----:B------:R-:W-:Y:S01]  /*f7c0*/  MUFU.EX2 R180, R180 ;  /* 0x000000b400b47308 */ /* 0x000fe20000000800 */
[----:B------:R-:W-:Y:S02]  /*f7d0*/  FADD.FTZ R158, R158, R159 ;  /* 0x0000009f9e9e7221 */ /* 0x000fe40000010000 */
[----:B------:R-:W-:Y:S01]  /*f7e0*/  FADD.FTZ R150, R150, R167 ;  /* 0x000000a796967221 */ /* 0x000fe20000010000 */
[----:B--2---:R-:W-:Y:S01]  /*f7f0*/  F2FP.BF16.PACK_AB R28, R187, R184 ;  /* 0x000000b8bb1c723e */ /* 0x004fe200000010ff */
[----:B------:R-:W-:Y:S01]  /*f800*/  HMMA.16816.F32.BF16 R96, R24, R34, R96 ;  /* 0x000000221860723c */ /* 0x000fe20000041860 */
[----:B-1----:R-:W-:Y:S01]  /*f810*/  F2FP.BF16.PACK_AB R30, R189, R186 ;  /* 0x000000babd1e723e */ /* 0x002fe200000010ff */
[----:B------:R-:W1:Y:S02]  /*f820*/  LDSM.16.MT88.4 R32, [R214+0x1100] ;  /* 0x00110000d620783b */ /* 0x000e640000004200 */
[----:B---3--:R-:W-:Y:S01]  /*f830*/  F2FP.BF16.PACK_AB R29, R191, R188 ;  /* 0x000000bcbf1d723e */ /* 0x008fe200000010ff */
[----:B------:R-:W-:Y:S01]  /*f840*/  MUFU.EX2 R177, R177 ;  /* 0x000000b100b17308 */ /* 0x000fe20000000800 */
[----:B------:R-:W-:Y:S01]  /*f850*/  F2FP.BF16.PACK_AB R31, R190, R193 ;  /* 0x000000c1be1f723e */ /* 0x000fe200000010ff */
[----:B------:R-:W-:Y:S01]  /*f860*/  FADD.FTZ R152, R152, R153 ;  /* 0x0000009998987221 */ /* 0x000fe20000010000 */
[----:B------:R-:W-:Y:S01]  /*f870*/  F2FP.BF16.PACK_AB R24, R169, R164 ;  /* 0x000000a4a918723e */ /* 0x000fe200000010ff */
[----:B------:R-:W-:Y:S01]  /*f880*/  FADD.FTZ R161, R161, R156 ;  /* 0x0000009ca1a17221 */ /* 0x000fe20000010000 */
[----:B----4-:R-:W-:Y:S02]  /*f890*/  LDSM.16.MT88.4 R44, [R214+0x1500] ;  /* 0x00150000d62c783b */ /* 0x010fe40000004200 */
[----:B------:R-:W-:Y:S01]  /*f8a0*/  F2FP.BF16.PACK_AB R25, R175, R172 ;  /* 0x000000acaf19723e */ /* 0x000fe200000010ff */
[----:B------:R-:W-:Y:S01]  /*f8b0*/  FADD.FTZ R163, R163, R158 ;  /* 0x0000009ea3a37221 */ /* 0x000fe20000010000 */
[----:B------:R-:W-:Y:S01]  /*f8c0*/  F2FP.BF16.PACK_AB R26, R179, R174 ;  /* 0x000000aeb31a723e */ /* 0x000fe200000010ff */
[----:B------:R-:W-:Y:S01]  /*f8d0*/  MUFU.EX2 R178, R178 ;  /* 0x000000b200b27308 */ /* 0x000fe20000000800 */
[----:B------:R-:W-:Y:S01]  /*f8e0*/  F2FP.BF16.PACK_AB R27, R183, R182 ;  /* 0x000000b6b71b723e */ /* 0x000fe200000010ff */
[----:B------:R-:W-:Y:S01]  /*f8f0*/  FADD.FTZ R165, R165, R150 ;  /* 0x00000096a5a57221 */ /* 0x000fe20000010000 */
[----:B------:R-:W-:Y:S01]  /*f900*/  MOV R150, R151 ;  /* 0x0000009700967202 */ /* 0x000fe20000000f00 */
[----:B------:R-:W-:Y:S01]  /*f910*/  FADD.FTZ R157, R157, R152 ;  /* 0x000000989d9d7221 */ /* 0x000fe20000010000 */
[----:B------:R-:W-:Y:S01]  /*f920*/  MOV R152, R22 ;  /* 0x0000001600987202 */ /* 0x000fe20000000f00 */
[----:B------:R-:W-:Y:S02]  /*f930*/  FADD.FTZ R161, R160, R161 ;  /* 0x000000a1a0a17221 */ /* 0x000fe40000010000 */
[-C--:B-----5:R-:W-:Y:S01]  /*f940*/  HMMA.16816.F32.BF16 R4, R24, R36.reuse, R4 ;  /* 0x000000241804723c */ /* 0x0a0fe20000041804 */
[----:B------:R-:W-:Y:S01]  /*f950*/  FADD.FTZ R163, R162, R163 ;  /* 0x000000a3a2a37221 */ /* 0x000fe20000010000 */
[----:B------:R-:W-:Y:S01]  /*f960*/  MUFU.EX2 R195, R195 ;  /* 0x000000c300c37308 */ /* 0x000fe20000000800 */
[----:B------:R-:W-:Y:S01]  /*f970*/  FADD.FTZ R165, R148, R165 ;  /* 0x000000a594a57221 */ /* 0x000fe20000010000 */
[----:B------:R-:W-:Y:S01]  /*f980*/  MOV R148, R149 ;  /* 0x0000009500947202 */ /* 0x000fe20000000f00 */
[----:B------:R-:W-:Y:S02]  /*f990*/  FADD.FTZ R164, R164, R157 ;  /* 0x0000009da4a47221 */ /* 0x000fe40000010000 */
[----:B------:R-:W-:Y:S01]  /*f9a0*/  FADD.FTZ R172, R172, R161 ;  /* 0x000000a1acac7221 */ /* 0x000fe20000010000 */
[C---:B------:R-:W-:Y:S01]  /*f9b0*/  HMMA.16816.F32.BF16 R8, R28.reuse, R36, R8 ;  /* 0x000000241c08723c */ /* 0x040fe20000041808 */
[----:B------:R-:W-:Y:S03]  /*f9c0*/  FADD.FTZ R184, R184, R163 ;  /* 0x000000a3b8b87221 */ /* 0x000fe60000010000 */
[----:B------:R-:W-:Y:S01]  /*f9d0*/  MUFU.EX2 R173, R173 ;  /* 0x000000ad00ad7308 */ /* 0x000fe20000000800 */
[----:B------:R-:W-:Y:S02]  /*f9e0*/  FADD.FTZ R188, R188, R165 ;  /* 0x000000a5bcbc7221 */ /* 0x000fe40000010000 */
[----:B------:R-:W-:Y:S01]  /*f9f0*/  FADD.FTZ R169, R169, R164 ;  /* 0x000000a4a9a97221 */ /* 0x000fe20000010000 */
[-C--:B------:R-:W-:Y:S01]  /*fa00*/  HMMA.16816.F32.BF16 R12, R28, R38.reuse, R12 ;  /* 0x000000261c0c723c */ /* 0x080fe2000004180c */
[----:B------:R-:W-:Y:S03]  /*fa10*/  FADD.FTZ R175, R175, R172 ;  /* 0x000000acafaf7221 */ /* 0x000fe60000010000 */
[----:B------:R-:W-:Y:S02]  /*fa20*/  FADD.FTZ R187, R187, R184 ;  /* 0x000000b8bbbb7221 */ /* 0x000fe40000010000 */
[----:B------:R-:W-:Y:S01]  /*fa30*/  MUFU.EX2 R168, R168 ;  /* 0x000000a800a87308 */ /* 0x000fe20000000800 */
[----:B------:R-:W-:Y:S01]  /*fa40*/  FADD.FTZ R188, R191, R188 ;  /* 0x000000bcbfbc7221 */ /* 0x000fe20000010000 */
[C---:B------:R-:W-:Y:S01]  /*fa50*/  HMMA.16816.F32.BF16 R100, R24.reuse, R38, R100 ;  /* 0x000000261864723c */ /* 0x040fe20000041864 */
[----:B------:R-:W2:Y:S03]  /*fa60*/  LDSM.16.MT88.4 R36, [R212+0x1100] ;  /* 0x00110000d424783b */ /* 0x000ea60000004200 */
[----:B------:R-:W-:Y:S02]  /*fa70*/  FADD.FTZ R174, R174, R169 ;  /* 0x000000a9aeae7221 */ /* 0x000fe40000010000 */
[----:B------:R-:W-:Y:S02]  /*fa80*/  FADD.FTZ R182, R182, R175 ;  /* 0x000000afb6b67221 */ /* 0x000fe40000010000 */
[-C--:B------:R-:W-:Y:S01]  /*fa90*/  HMMA.16816.F32.BF16 R104, R24, R40.reuse, R104 ;  /* 0x000000281868723c */ /* 0x080fe20000041868 */
[----:B------:R-:W-:Y:S03]  /*faa0*/  MUFU.EX2 R181, R181 ;  /* 0x000000b500b57308 */ /* 0x000fe60000000800 */
[----:B------:R-:W-:Y:S02]  /*fab0*/  FADD.FTZ R186, R186, R187 ;  /* 0x000000bbbaba7221 */ /* 0x000fe40000010000 */
[----:B------:R-:W-:Y:S02]  /*fac0*/  FADD.FTZ R193, R193, R188 ;  /* 0x000000bcc1c17221 */ /* 0x000fe40000010000 */
[C---:B------:R-:W-:Y:S01]  /*fad0*/  HMMA.16816.F32.BF16 R108, R28.reuse, R40, R108 ;  /* 0x000000281c6c723c */ /* 0x040fe2000004186c */
[----:B------:R-:W-:Y:S02]  /*fae0*/  FADD.FTZ R179, R179, R174 ;  /* 0x000000aeb3b37221 */ /* 0x000fe40000010000 */
[----:B------:R-:W-:Y:S01]  /*faf0*/  MUFU.EX2 R166, R166 ;  /* 0x000000a600a67308 */ /* 0x000fe20000000800 */
[----:B------:R-:W-:Y:S02]  /*fb00*/  FADD.FTZ R183, R183, R182 ;  /* 0x000000b6b7b77221 */ /* 0x000fe40000010000 */
[----:B------:R-:W-:Y:S02]  /*fb10*/  FADD.FTZ R189, R189, R186 ;  /* 0x000000babdbd7221 */ /* 0x000fe40000010000 */
[-C--:B------:R-:W-:Y:S01]  /*fb20*/  HMMA.16816.F32.BF16 R112, R28, R42.reuse, R112 ;  /* 0x0000002a1c70723c */ /* 0x080fe20000041870 */
[----:B------:R-:W-:Y:S04]  /*fb30*/  FADD.FTZ R193, R190, R193 ;  /* 0x000000c1bec17221 */ /* 0x000fe80000010000 */
[----:B------:R-:W3:Y:S03]  /*fb40*/  MUFU.EX2 R171, R171 ;  /* 0x000000ab00ab7308 */ /* 0x000ee60000000800 */
[C---:B------:R-:W-:Y:S01]  /*fb50*/  HMMA.16816.F32.BF16 R116, R24.reuse, R42, R116 ;  /* 0x0000002a1874723c */ /* 0x040fe20000041874 */
[----:B------:R-:W4:Y:S06]  /*fb60*/  LDSM.16.MT88.4 R40, [R214+0x1d00] ;  /* 0x001d0000d628783b */ /* 0x000f2c0000004200 */
[----:B------:R-:W5:Y:S01]  /*fb70*/  MUFU.EX2 R176, R176 ;  /* 0x000000b000b07308 */ /* 0x000f620000000800 */
[-C--:B-1----:R-:W-:Y:S08]  /*fb80*/  HMMA.16816.F32.BF16 R120, R24, R32.reuse, R120 ;  /* 0x000000201878723c */ /* 0x082ff00000041878 */
[C---:B------:R-:W-:Y:S01]  /*fb90*/  HMMA.16816.F32.BF16 R124, R28.reuse, R32, R124 ;  /* 0x000000201c7c723c */ /* 0x040fe2000004187c */
[----:B------:R-:W-:Y:S07]  /*fba0*/  MUFU.EX2 R192, R192 ;  /* 0x000000c000c07308 */ /* 0x000fee0000000800 */
[-C--:B------:R-:W-:Y:S03]  /*fbb0*/  HMMA.16816.F32.BF16 R16, R28, R34.reuse, R16 ;  /* 0x000000221c10723c */ /* 0x080fe60000041810 */
[----:B------:R-:W1:Y:S05]  /*fbc0*/  MUFU.EX2 R197, R197 ;  /* 0x000000c500c57308 */ /* 0x000e6a0000000800 */
[C---:B------:R-:W-:Y:S01]  /*fbd0*/  HMMA.16816.F32.BF16 R128, R24.reuse, R34, R128 ;  /* 0x000000221880723c */ /* 0x040fe20000041880 */
[----:B------:R-:W1:Y:S04]  /*fbe0*/  LDSM.16.MT88.4 R32, [R212+0x1d00] ;  /* 0x001d0000d420783b */ /* 0x000e680000004200 */
[----:B------:R-:W1:Y:S03]  /*fbf0*/  MUFU.EX2 R194, R194 ;  /* 0x000000c200c27308 */ /* 0x000e660000000800 */
[-C--:B--2---:R-:W-:Y:S08]  /*fc00*/  HMMA.16816.F32.BF16 R52, R24, R36.reuse, R52 ;  /* 0x000000241834723c */ /* 0x084ff00000041834 */
[C---:B------:R-:W-:Y:S08]  /*fc10*/  HMMA.16816.F32.BF16 R56, R28.reuse, R36, R56 ;  /* 0x000000241c38723c */ /* 0x040ff00000041838 */
[-C--:B------:R-:W-:Y:S08]  /*fc20*/  HMMA.16816.F32.BF16 R60, R28, R38.reuse, R60 ;  /* 0x000000261c3c723c */ /* 0x080ff0000004183c */
[C---:B------:R-:W-:Y:S01]  /*fc30*/  HMMA.16816.F32.BF16 R64, R24.reuse, R38, R64 ;  /* 0x000000261840723c */ /* 0x040fe20000041840 */
[----:B------:R-:W2:Y:S07]  /*fc40*/  LDSM.16.MT88.4 R36, [R214+0x900] ;  /* 0x00090000d624783b */ /* 0x000eae0000004200 */
[-C--:B----4-:R-:W-:Y:S08]  /*fc50*/  HMMA.16816.F32.BF16 R68, R24, R40.reuse, R68 ;  /* 0x000000281844723c */ /* 0x090ff00000041844 */
[C---:B------:R-:W-:Y:S08]  /*fc60*/  HMMA.16816.F32.BF16 R72, R28.reuse, R40, R72 ;  /* 0x000000281c48723c */ /* 0x040ff00000041848 */
[-C--:B------:R-:W-:Y:S08]  /*fc70*/  HMMA.16816.F32.BF16 R76, R28, R42.reuse, R76 ;  /* 0x0000002a1c4c723c */ /* 0x080ff0000004184c */
[C---:B------:R-:W-:Y:S01]  /*fc80*/  HMMA.16816.F32.BF16 R80, R24.reuse, R42, R80 ;  /* 0x0000002a1850723c */ /* 0x040fe20000041850 */
[----:B------:R-:W4:Y:S07]  /*fc90*/  LDSM.16.MT88.4 R40, [R212+0x900] ;  /* 0x00090000d428783b */ /* 0x000f2e0000004200 */
[-C--:B-1----:R-:W-:Y:S08]  /*fca0*/  HMMA.16816.F32.BF16 R84, R24, R32.reuse, R84 ;  /* 0x000000201854723c */ /* 0x082ff00000041854 */
[C---:B------:R-:W-:Y:S08]  /*fcb0*/  HMMA.16816.F32.BF16 R88, R28.reuse, R32, R88 ;  /* 0x000000201c58723c */ /* 0x040ff00000041858 */
[-C--:B------:R-:W-:Y:S07]  /*fcc0*/  HMMA.16816.F32.BF16 R92, R28, R34.reuse, R92 ;  /* 0x000000221c5c723c */ /* 0x080fee000004185c */
[----:B---3--:R-:W-:Y:S01]  /*fcd0*/  F2FP.BF16.PACK_AB R28, R171, R166 ;  /* 0x000000a6ab1c723e */ /* 0x008fe200000010ff */
[----:B------:R-:W-:Y:S01]  /*fce0*/  HMMA.16816.F32.BF16 R96, R24, R34, R96 ;  /* 0x000000221860723c */ /* 0x000fe20000041860 */
[----:B-----5:R-:W-:Y:S01]  /*fcf0*/  F2FP.BF16.PACK_AB R30, R185, R176 ;  /* 0x000000b0b91e723e */ /* 0x020fe200000010ff */
[----:B------:R-:W1:Y:S02]  /*fd00*/  LDSM.16.MT88.4 R32, [R214+0x2100] ;  /* 0x00210000d620783b */ /* 0x000e640000004200 */
[----:B------:R-:W-:Y:S01]  /*fd10*/  F2FP.BF16.PACK_AB R29, R197, R192 ;  /* 0x000000c0c51d723e */ /* 0x000fe200000010ff */
[----:B------:R-:W-:Y:S01]  /*fd20*/  FADD.FTZ R166, R166, R189 ;  /* 0x000000bda6a67221 */ /* 0x000fe20000010000 */
[----:B------:R-:W-:Y:S01]  /*fd30*/  F2FP.BF16.PACK_AB R31, R23, R194 ;  /* 0x000000c2171f723e */ /* 0x000fe200000010ff */
        /* <DEDUP_REMOVED lines=8> */
[----:B------:R-:W-:Y:S02]  /*fdc0*/  FADD.FTZ R195, R195, R178 ;  /* 0x000000b2c3c37221 */ /* 0x000fe40000010000 */
[----:B------:R-:W-:Y:S02]  /*fdd0*/  FADD.FTZ R171, R171, R166 ;  /* 0x000000a6abab7221 */ /* 0x000fe40000010000 */
[----:B------:R-:W-:Y:S02]  /*fde0*/  FADD.FTZ R197, R197, R192 ;  /* 0x000000c0c5c57221 */ /* 0x000fe40000010000 */
[-C--:B--2---:R-:W-:Y:S01]  /*fdf0*/  HMMA.16816.F32.BF16 R144, R24, R36.reuse, R4 ;  /* 0x000000241890723c */ /* 0x084fe20000041804 */
[----:B------:R-:W2:Y:S01]  /*fe00*/  LDSM.16.MT88.4 R4, [R212+0x2100] ;  /* 0x00210000d404783b */ /* 0x000ea20000004200 */
[----:B------:R-:W-:Y:S02]  /*fe10*/  FADD.FTZ R173, R173, R180 ;  /* 0x000000b4adad7221 */ /* 0x000fe40000010000 */
[----:B------:R-:W-:Y:S02]  /*fe20*/  FADD.FTZ R168, R168, R195 ;  /* 0x000000c3a8a87221 */ /* 0x000fe40000010000 */
[----:B------:R-:W-:Y:S02]  /*fe30*/  FADD.FTZ R176, R176, R171 ;  /* 0x000000abb0b07221 */ /* 0x000fe40000010000 */
[C---:B------:R-:W-:Y:S01]  /*fe40*/  HMMA.16816.F32.BF16 R140, R28.reuse, R36, R8 ;  /* 0x000000241c8c723c */ /* 0x040fe20000041808 */
[----:B------:R-:W-:Y:S03]  /*fe50*/  FADD.FTZ R194, R194, R197 ;  /* 0x000000c5c2c27221 */ /* 0x000fe60000010000 */
[----:B------:R-:W-:Y:S02]  /*fe60*/  FADD.FTZ R237, R170, R173 ;  /* 0x000000adaaed7221 */ /* 0x000fe40000010000 */
[----:B------:R-:W-:Y:S02]  /*fe70*/  FADD.FTZ R235, R181, R168 ;  /* 0x000000a8b5eb7221 */ /* 0x000fe40000010000 */
[-C--:B------:R-:W-:Y:S01]  /*fe80*/  HMMA.16816.F32.BF16 R136, R28, R38.reuse, R12 ;  /* 0x000000261c88723c */ /* 0x080fe2000004180c */
[----:B------:R-:W-:Y:S03]  /*fe90*/  FADD.FTZ R233, R185, R176 ;  /* 0x000000b0b9e97221 */ /* 0x000fe60000010000 */
[----:B------:R-:W-:Y:S04]  /*fea0*/  FADD.FTZ R231, R23, R194 ;  /* 0x000000c217e77221 */ /* 0x000fe80000010000 */
[C---:B------:R-:W-:Y:S08]  /*feb0*/  HMMA.16816.F32.BF16 R100, R24.reuse, R38, R100 ;  /* 0x000000261864723c */ /* 0x040ff00000041864 */
        /* <DEDUP_REMOVED lines=15> */
[C---:B------:R-:W-:Y:S08]  /*ffb0*/  HMMA.16816.F32.BF16 R80, R24.reuse, R34, R80 ;  /* 0x000000221850723c */ /* 0x040ff00000041850 */
[-C--:B--2---:R-:W-:Y:S08]  /*ffc0*/  HMMA.16816.F32.BF16 R84, R24, R4.reuse, R84 ;  /* 0x000000041854723c */ /* 0x084ff00000041854 */
[C---:B------:R-:W-:Y:S08]  /*ffd0*/  HMMA.16816.F32.BF16 R88, R28.reuse, R4, R88 ;  /* 0x000000041c58723c */ /* 0x040ff00000041858 */
[-C--:B------:R-:W-:Y:S08]  /*ffe0*/  HMMA.16816.F32.BF16 R92, R28, R6.reuse, R92 ;  /* 0x000000061c5c723c */ /* 0x080ff0000004185c */
[----:B------:R-:W-:Y:S01]  /*fff0*/  HMMA.16816.F32.BF16 R96, R24, R6, R96 ;  /* 0x000000061860723c */ /* 0x000fe20000041860 */
[----:B------:R-:W-:-:S07]  /*10000*/  @P0 BRA `(.L_x_451) ;  /* 0xffffc2b000000947 */ /* 0x000fce000383ffff */
.L_x_433:
[----:B------:R-:W1:Y:S01]  /*10010*/  SHFL.BFLY PT, R2, R237, 0x2, 0x1f ;  /* 0x0c401f00ed027f89 */ /* 0x000e6200000e0000 */
[----:B------:R-:W-:-:S02]  /*10020*/  MOV R10, 0xff800000 ;  /* 0xff800000000a7802 */ /* 0x000fc40000000f00 */
[----:B------:R-:W-:Y:S01]  /*10030*/  PLOP3.LUT P4, PT, PT, PT, PT, 0x8, 0x0 ;  /* 0x000000000000781c */ /* 0x000fe20003f8e170 */
[----:B------:R-:W2:Y:S04]  /*10040*/  SHFL.BFLY PT, R4, R235, 0x2, 0x1f ;  /* 0x0c401f00eb047f89 */ /* 0x000ea800000e0000 */
[----:B------:R-:W3:Y:S04]  /*10050*/  SHFL.BFLY PT, R0, R231, 0x2, 0x1f ;  /* 0x0c401f00e7007f89 */ /* 0x000ee800000e0000 */
[----:B------:R-:W4:Y:S01]  /*10060*/  SHFL.BFLY PT, R8, R233, 0x2, 0x1f ;  /* 0x0c401f00e9087f89 */ /* 0x000f2200000e0000 */
[----:B-1----:R-:W-:-:S02]  /*10070*/  FADD.FTZ R2, R2, R237 ;  /* 0x000000ed02027221 */ /* 0x002fc40000010000 */
[----:B--2---:R-:W-:-:S03]  /*10080*/  FADD.FTZ R13, R4, R235 ;  /* 0x000000eb040d7221 */ /* 0x004fc60000010000 */
[----:B------:R-:W1:Y:S01]  /*10090*/  SHFL.BFLY PT, R7, R2, 0x1, 0x1f ;  /* 0x0c201f0002077f89 */ /* 0x000e6200000e0000 */
[----:B------:R-:W-:Y:S01]  /*100a0*/  CS2R R4, SRZ ;  /* 0x0000000000047805 */ /* 0x000fe2000001ff00 */
[----:B---3--:R-:W-:Y:S02]  /*100b0*/  FADD.FTZ R9, R0, R231 ;  /* 0x000000e700097221 */ /* 0x008fe40000010000 */
[----:B------:R-:W2:Y:S01]  /*100c0*/  SHFL.BFLY PT, R6, R13, 0x1, 0x1f ;  /* 0x0c201f000d067f89 */ /* 0x000ea200000e0000 */
[----:B----4-:R-:W-:-:S03]  /*100d0*/  FADD.FTZ R8, R8, R233 ;  /* 0x000000e908087221 */ /* 0x010fc60000010000 */
[----:B------:R-:W3:Y:S04]  /*100e0*/  SHFL.BFLY PT, R0, R9, 0x1, 0x1f ;  /* 0x0c201f0009007f89 */ /* 0x000ee800000e0000 */
[----:B------:R-:W4:Y:S01]  /*100f0*/  SHFL.BFLY PT, R11, R8, 0x1, 0x1f ;  /* 0x0c201f00080b7f89 */ /* 0x000f2200000e0000 */
[----:B-1----:R-:W-:Y:S02]  /*10100*/  FADD.FTZ R7, R2, R7 ;  /* 0x0000000702077221 */ /* 0x002fe40000010000 */
[----:B--2---:R-:W-:-:S03]  /*10110*/  FADD.FTZ R6, R13, R6 ;  /* 0x000000060d067221 */ /* 0x004fc60000010000 */
[----:B------:R-:W-:Y:S01]  /*10120*/  FSETP.NE.FTZ.AND P3, PT, R7, RZ, PT ;  /* 0x000000ff0700720b */ /* 0x000fe20003f75000 */
[----:B---3--:R-:W-:Y:S01]  /*10130*/  FADD.FTZ R0, R0, R9 ;  /* 0x0000000900007221 */ /* 0x008fe20000010000 */
[----:B------:R-:W-:Y:S02]  /*10140*/  FSETP.NE.FTZ.AND P2, PT, R6, RZ, PT ;  /* 0x000000ff0600720b */ /* 0x000fe40003f55000 */
[----:B------:R-:W-:Y:S01]  /*10150*/  MOV R9, 0xff800000 ;  /* 0xff80000000097802 */ /* 0x000fe20000000f00 */
[----:B----4-:R-:W-:Y:S01]  /*10160*/  FADD.FTZ R2, R8, R11 ;  /* 0x0000000b08027221 */ /* 0x010fe20000010000 */
[----:B------:R-:W-:Y:S02]  /*10170*/  FSETP.NE.FTZ.AND P0, PT, R0, RZ, PT ;  /* 0x000000ff0000720b */ /* 0x000fe40003f15000 */
[----:B------:R-:W-:Y:S02]  /*10180*/  MOV R8, RZ ;  /* 0x000000ff00087202 */ /* 0x000fe40000000f00 */
[----:B------:R-:W-:-:S03]  /*10190*/  FSETP.NE.FTZ.AND P1, PT, R2, RZ, PT ;  /* 0x000000ff0200720b */ /* 0x000fc60003f35000 */
[----:B------:R-:W1:Y:S01]  /*101a0*/  @P3 MUFU.RCP R5, R7 ;  /* 0x0000000700053308 */ /* 0x000e620000001000 */
[----:B------:R-:W-:Y:S02]  /*101b0*/  @P3 MOV R15, 0x3f317218 ;  /* 0x3f317218000f3802 */ /* 0x000fe40000000f00 */
[----:B------:R-:W-:-:S03]  /*101c0*/  @P2 MOV R14, 0x3f317218 ;  /* 0x3f317218000e2802 */ /* 0x000fc60000000f00 */
[----:B------:R-:W-:Y:S02]  /*101d0*/  @P3 FMUL.FTZ R15, R15, c[0x0][0x2d0] ;  /* 0x0000b4000f0f3a20 */ /* 0x000fe40000410000 */
[----:B------:R-:W-:Y:S01]  /*101e0*/  @P2 MUFU.RCP R4, R6 ;  /* 0x0000000600042308 */ /* 0x000fe20000001000 */
[----:B------:R-:W-:Y:S01]  /*101f0*/  @P0 MOV R12, 0x3f317218 ;  /* 0x3f317218000c0802 */ /* 0x000fe20000000f00 */
[----:B------:R-:W-:Y:S01]  /*10200*/  @P2 FMUL.FTZ R14, R14, c[0x0][0x2d0] ;  /* 0x0000b4000e0e2a20 */ /* 0x000fe20000410000 */
[----:B------:R-:W-:-:S03]  /*10210*/  @P1 MOV R13, 0x3f317218 ;  /* 0x3f317218000d1802 */ /* 0x000fc60000000f00 */
[----:B------:R-:W-:Y:S02]  /*10220*/  @P0 FMUL.FTZ R12, R12, c[0x0][0x2d0] ;  /* 0x0000b4000c0c0a20 */ /* 0x000fe40000410000 */
[C---:B-1----:R-:W-:Y:S01]  /*10230*/  FMUL.FTZ R144, R5.reuse, R144 ;  /* 0x0000009005907220 */ /* 0x042fe20000410000 */
[----:B------:R-:W-:Y:S01]  /*10240*/  @P0 MUFU.RCP R8, R0 ;  /* 0x0000000000080308 */ /* 0x000fe20000001000 */
[C---:B------:R-:W-:Y:S02]  /*10250*/  FMUL.FTZ R145, R5.reuse, R145 ;  /* 0x0000009105917220 */ /* 0x040fe40000410000 */
[C---:B------:R-:W-:Y:S02]  /*10260*/  FMUL.FTZ R100, R5.reuse, R100 ;  /* 0x0000006405647220 */ /* 0x040fe40000410000 */
[C---:B------:R-:W-:Y:S02]  /*10270*/  FMUL.FTZ R101, R5.reuse, R101 ;  /* 0x0000006505657220 */ /* 0x040fe40000410000 */
[C---:B------:R-:W-:Y:S01]  /*10280*/  FMUL.FTZ R104, R5.reuse, R104 ;  /* 0x0000006805687220 */ /* 0x040fe20000410000 */
[----:B------:R-:W1:Y:S01]  /*10290*/  @P3 MUFU.LG2 R7, R7 ;  /* 0x0000000700073308 */ /* 0x000e620000000c00 */
[----:B------:R-:W-:-:S02]  /*102a0*/  FMUL.FTZ R105, R5, R105 ;  /* 0x0000006905697220 */ /* 0x000fc40000410000 */
[C---:B------:R-:W-:Y:S02]  /*102b0*/  FMUL.FTZ R116, R5.reuse, R116 ;  /* 0x0000007405747220 */ /* 0x040fe40000410000 */
[C---:B------:R-:W-:Y:S02]  /*102c0*/  FMUL.FTZ R117, R5.reuse, R117 ;  /* 0x0000007505757220 */ /* 0x040fe40000410000 */
[C---:B------:R-:W-:Y:S01]  /*102d0*/  FMUL.FTZ R120, R5.reuse, R120 ;  /* 0x0000007805787220 */ /* 0x040fe20000410000 */
[----:B------:R-:W2:Y:S01]  /*102e0*/  @P2 MUFU.LG2 R6, R6 ;  /* 0x0000000600062308 */ /* 0x000ea20000000c00 */
[C---:B------:R-:W-:Y:S02]  /*102f0*/  FMUL.FTZ R121, R5.reuse, R121 ;  /* 0x0000007905797220 */ /* 0x040fe40000410000 */
[C---:B------:R-:W-:Y:S02]  /*10300*/  FMUL.FTZ R128, R5.reuse, R128 ;  /* 0x0000008005807220 */ /* 0x040fe40000410000 */
[----:B------:R-:W-:-:S02]  /*10310*/  FMUL.FTZ R129, R5, R129 ;  /* 0x0000008105817220 */ /* 0x000fc40000410000 */
[C---:B------:R-:W-:Y:S01]  /*10320*/  FMUL.FTZ R52, R5.reuse, R52 ;  /* 0x0000003405347220 */ /* 0x040fe20000410000 */
[----:B------:R-:W3:Y:S01]  /*10330*/  @P1 MUFU.LG2 R11, R2 ;  /* 0x00000002000b1308 */ /* 0x000ee20000000c00 */
[C---:B------:R-:W-:Y:S02]  /*10340*/  FMUL.FTZ R53, R5.reuse, R53 ;  /* 0x0000003505357220 */ /* 0x040fe40000410000 */
[C---:B------:R-:W-:Y:S02]  /*10350*/  FMUL.FTZ R64, R5.reuse, R64 ;  /* 0x0000004005407220 */ /* 0x040fe40000410000 */
[C---:B------:R-:W-:Y:S02]  /*10360*/  FMUL.FTZ R65, R5.reuse, R65 ;  /* 0x0000004105417220 */ /* 0x040fe40000410000 */
[C---:B------:R-:W-:Y:S01]  /*10370*/  FMUL.FTZ R68, R5.reuse, R68 ;  /* 0x0000004405447220 */ /* 0x040fe20000410000 */
[----:B------:R-:W4:Y:S01]  /*10380*/  @P0 MUFU.LG2 R0, R0 ;  /* 0x0000000000000308 */ /* 0x000f220000000c00 */
[----:B------:R-:W-:-:S02]  /*10390*/  FMUL.FTZ R69, R5, R69 ;  /* 0x0000004505457220 */ /* 0x000fc40000410000 */
[C---:B------:R-:W-:Y:S02]  /*103a0*/  FMUL.FTZ R80, R5.reuse, R80 ;  /* 0x0000005005507220 */ /* 0x040fe40000410000 */
[C---:B------:R-:W-:Y:S02]  /*103b0*/  FMUL.FTZ R81, R5.reuse, R81 ;  /* 0x0000005105517220 */ /* 0x040fe40000410000 */
[C---:B------:R-:W-:Y:S02]  /*103c0*/  FMUL.FTZ R84, R5.reuse, R84 ;  /* 0x0000005405547220 */ /* 0x040fe40000410000 */
[C---:B------:R-:W-:Y:S02]  /*103d0*/  FMUL.FTZ R85, R5.reuse, R85 ;  /* 0x0000005505557220 */ /* 0x040fe40000410000 */
[C---:B------:R-:W-:Y:S02]  /*103e0*/  FMUL.FTZ R96, R5.reuse, R96 ;  /* 0x0000006005607220 */ /* 0x040fe40000410000 */
[----:B------:R-:W-:Y:S01]  /*103f0*/  FMUL.FTZ R97, R5, R97 ;  /* 0x0000006105617220 */ /* 0x000fe20000410000 */
[----:B------:R-:W-:Y:S01]  /*10400*/  MOV R5, RZ ;  /* 0x000000ff00057202 */ /* 0x000fe20000000f00 */
[----:B-1----:R-:W-:-:S02]  /*10410*/  @P3 FMUL.FTZ R16, R7, 0.69314718246459960938 ;  /* 0x3f31721807103820 */ /* 0x002fc40000410000 */
[----:B--2---:R-:W-:Y:S02]  /*10420*/  @P2 FMUL.FTZ R6, R6, 0.69314718246459960938 ;  /* 0x3f31721806062820 */ /* 0x004fe40000410000 */
[----:B---3--:R-:W-:Y:S01]  /*10430*/  @P1 FMUL.FTZ R18, R11, 0.69314718246459960938 ;  /* 0x3f3172180b121820 */ /* 0x008fe20000410000 */
[----:B------:R1:W2:Y:S01]  /*10440*/  @P1 MUFU.RCP R5, R2 ;  /* 0x0000000200051308 */ /* 0x0002a20000001000 */
[----:B------:R-:W-:Y:S02]  /*10450*/  @P1 FMUL.FTZ R13, R13, c[0x0][0x2d0] ;  /* 0x0000b4000d0d1a20 */ /* 0x000fe40000410000 */
[----:B----4-:R-:W-:Y:S02]  /*10460*/  @P0 FMUL.FTZ R7, R0, 0.69314718246459960938 ;  /* 0x3f31721800070820 */ /* 0x010fe40000410000 */
[C---:B------:R-:W-:Y:S02]  /*10470*/  FMUL.FTZ R146, R4.reuse, R146 ;  /* 0x0000009204927220 */ /* 0x040fe40000410000 */
[----:B------:R-:W-:-:S02]  /*10480*/  FMUL.FTZ R147, R4, R147 ;  /* 0x0000009304937220 */ /* 0x000fc40000410000 */
[C---:B------:R-:W-:Y:S02]  /*10490*/  FMUL.FTZ R102, R4.reuse, R102 ;  /* 0x0000006604667220 */ /* 0x040fe40000410000 */
[C---:B------:R-:W-:Y:S02]  /*104a0*/  FMUL.FTZ R103, R4.reuse, R103 ;  /* 0x0000006704677220 */ /* 0x040fe40000410000 */
[C---:B------:R-:W-:Y:S02]  /*104b0*/  FMUL.FTZ R106, R4.reuse, R106 ;  /* 0x0000006a046a7220 */ /* 0x040fe40000410000 */
[C---:B------:R-:W-:Y:S01]  /*104c0*/  FMUL.FTZ R107, R4.reuse, R107 ;  /* 0x0000006b046b7220 */ /* 0x040fe20000410000 */
[----:B-1----:R-:W-:Y:S01]  /*104d0*/  MOV R2, 0xff800000 ;  /* 0xff80000000027802 */ /* 0x002fe20000000f00 */
        /* <DEDUP_REMOVED lines=17> */
[----:B------:R-:W-:Y:S02]  /*105f0*/  FMUL.FTZ R99, R4, R99 ;  /* 0x0000006304637220 */ /* 0x000fe40000410000 */
        /* <DEDUP_REMOVED lines=24> */
[----:B------:R-:W-:Y:S01]  /*10780*/  MOV R8, 0xff800000 ;  /* 0xff80000000087802 */ /* 0x000fe20000000f00 */
        /* <DEDUP_REMOVED lines=24> */
[----:B------:R-:W-:Y:S02]  /*10910*/  @P3 FFMA.FTZ R2, R15, R151, R16 ;  /* 0x000000970f023223 */ /* 0x000fe40000010010 */
[----:B------:R-:W-:-:S02]  /*10920*/  @P2 FFMA.FTZ R8, R14, R149, R6 ;  /* 0x000000950e082223 */ /* 0x000fc40000010006 */
[----:B------:R-:W-:Y:S02]  /*10930*/  @P1 FFMA.FTZ R9, R13, R3, R18 ;  /* 0x000000030d091223 */ /* 0x000fe40000010012 */
[----:B------:R-:W-:Y:S02]  /*10940*/  @P0 FFMA.FTZ R10, R12, R152, R7 ;  /* 0x000000980c0a0223 */ /* 0x000fe40000010007 */
.L_x_379:
[----:B------:R-:W-:Y:S05]  /*10950*/  @P4 BRA `(.L_x_452) ;  /* 0x00001a9000004947 */ /* 0x000fea0003800000 */
[----:B------:R-:W1:Y:S01]  /*10960*/  S2R R12, SR_TID.X ;  /* 0x00000000000c7919 */ /* 0x000e620000002100 */
[----:B------:R-:W-:Y:S01]  /*10970*/  USHF.R.S32.HI UR6, URZ, 0x1f, UR9 ;  /* 0x0000001f3f067899 */ /* 0x000fe20008011409 */
[----:B------:R-:W-:Y:S01]  /*10980*/  IMAD R18, RZ, RZ, -UR9 ;  /* 0x80000009ff127e24 */ /* 0x000fe2000f8e02ff */
[----:B------:R-:W-:Y:S01]  /*10990*/  ULDC.64 UR4, c[0x0][0x4d0] ;  /* 0x0001340000047ab9 */ /* 0x000fe20000000a00 */
[----:B------:R-:W2:Y:S01]  /*109a0*/  S2R R11, SR_CTAID.Y ;  /* 0x00000000000b7919 */ /* 0x000ea20000002600 */
[----:B------:R-:W-:Y:S01]  /*109b0*/  UIMAD UR7, UR6, UR4, URZ ;  /* 0x00000004060772a4 */ /* 0x000fe2000f8e023f */
[----:B------:R-:W-:Y:S01]  /*109c0*/  IMAD.MOV.U32 R14, RZ, RZ, c[0x0][0x4e8] ;  /* 0x00013a00ff0e7624 */ /* 0x000fe200078e00ff */
[----:B------:R-:W-:Y:S01]  /*109d0*/  UIMAD.WIDE.U32 UR12, UR9, UR4, URZ ;  /* 0x00000004090c72a5 */ /* 0x000fe2000f8e003f */
[----:B------:R-:W3:Y:S01]  /*109e0*/  S2R R24, SR_CTAID.Z ;  /* 0x0000000000187919 */ /* 0x000ee20000002700 */
[----:B------:R-:W-:Y:S01]  /*109f0*/  UIMAD UR5, UR9, UR5, UR7 ;  /* 0x00000005090572a4 */ /* 0x000fe2000f8e0207 */
[----:B------:R-:W-:Y:S02]  /*10a00*/  BSSY B0, `(.L_x_453) ;  /* 0x00000c0000007945 */ /* 0x000fe40003800000 */
[----:B------:R-:W-:Y:S01]  /*10a10*/  BAR.SYNC.DEFER_BLOCKING 0x1, 0x80 ;  /* 0x0042000000007b1d */ /* 0x000fe20000010000 */
[----:B------:R-:W-:Y:S01]  /*10a20*/  UIADD3 UR5, UR13, UR5, URZ ;  /* 0x000000050d057290 */ /* 0x000fe2000fffe03f */
[----:B------:R-:W-:Y:S01]  /*10a30*/  IMAD.U32 R23, RZ, RZ, UR13 ;  /* 0x0000000dff177e24 */ /* 0x000fe2000f8e00ff */
[----:B------:R-:W-:Y:S01]  /*10a40*/  ISETP.NE.AND P0, PT, R14, 0x1, PT ;  /* 0x000000010e00780c */ /* 0x000fe20003f05270 */
[----:B------:R-:W-:-:S02]  /*10a50*/  IMAD.U32 R22, RZ, RZ, UR12 ;  /* 0x0000000cff167e24 */ /* 0x000fc4000f8e00ff */
[----:B------:R-:W4:Y:S01]  /*10a60*/  S2R R15, SR_CTAID.X ;  /* 0x00000000000f7919 */ /* 0x000f220000002500 */
[----:B------:R-:W-:Y:S01]  /*10a70*/  IMAD.U32 R23, RZ, RZ, UR5 ;  /* 0x00000005ff177e24 */ /* 0x000fe2000f8e00ff */
[----:B------:R-:W-:Y:S01]  /*10a80*/  ULDC.64 UR4, c[0x0][0x438] ;  /* 0x00010e0000047ab9 */ /* 0x000fe20000000a00 */
[----:B------:R-:W-:Y:S01]  /*10a90*/  IMAD R14, R14, c[0x0][0x388], RZ ;  /* 0x0000e2000e0e7a24 */ /* 0x000fe200078e02ff */
[----:B------:R-:W-:Y:S01]  /*10aa0*/  UIMAD UR6, UR6, UR4, URZ ;  /* 0x00000004060672a4 */ /* 0x000fe2000f8e023f */
[----:B-1----:R-:W-:Y:S01]  /*10ab0*/  SHF.R.S32.HI R7, RZ, 0x1f, R12 ;  /* 0x0000001fff077819 */ /* 0x002fe2000001140c */
[----:B------:R-:W-:Y:S02]  /*10ac0*/  UIMAD.WIDE.U32 UR12, UR9, UR4, URZ ;  /* 0x00000004090c72a5 */ /* 0x000fe4000f8e003f */
[----:B------:R-:W-:Y:S01]  /*10ad0*/  UIMAD UR4, UR9, UR5, UR6 ;  /* 0x00000005090472a4 */ /* 0x000fe2000f8e0206 */
[CC--:B------:R-:W-:Y:S01]  /*10ae0*/  LEA.HI R13, R7.reuse, R12.reuse, RZ, 0x2 ;  /* 0x0000000c070d7211 */ /* 0x0c0fe200078f10ff */
[----:B--2---:R-:W-:Y:S01]  /*10af0*/  IMAD R18, R18, c[0x0][0x550], R11 ;  /* 0x0001540012127a24 */ /* 0x004fe200078e020b */
[-C--:B------:R-:W-:Y:S01]  /*10b00*/  LEA.HI R7, R7, R12.reuse, RZ, 0x5 ;  /* 0x0000000c07077211 */ /* 0x080fe200078f28ff */
[----:B------:R-:W-:Y:S01]  /*10b10*/  UIADD3 UR4, UR13, UR4, URZ ;  /* 0x000000040d047290 */ /* 0x000fe2000fffe03f */
[----:B------:R-:W-:Y:S01]  /*10b20*/  LOP3.LUT R13, R13, 0xfffffffc, RZ, 0xc0, !PT ;  /* 0xfffffffc0d0d7812 */ /* 0x000fe200078ec0ff */
[----:B------:R-:W-:Y:S01]  /*10b30*/  IMAD.U32 R17, RZ, RZ, UR13 ;  /* 0x0000000dff117e24 */ /* 0x000fe2000f8e00ff */
[----:B------:R-:W-:Y:S01]  /*10b40*/  LOP3.LUT R3, R7, 0xffffffe0, RZ, 0xc0, !PT ;  /* 0xffffffe007037812 */ /* 0x000fe200078ec0ff */
[----:B---3--:R-:W-:Y:S01]  /*10b50*/  IMAD.WIDE.U32 R22, R24, c[0x0][0x4d8], R22 ;  /* 0x0001360018167a25 */ /* 0x008fe200078e0016 */
[----:B------:R-:W-:-:S02]  /*10b60*/  IADD3 R6, -R13, R12, RZ ;  /* 0x0000000c0d067210 */ /* 0x000fc40007ffe1ff */
[----:B------:R-:W-:Y:S01]  /*10b70*/  SHF.R.S32.HI R19, RZ, 0x5, R7 ;  /* 0x00000005ff137819 */ /* 0x000fe20000011407 */
[----:B------:R-:W-:Y:S01]  /*10b80*/  IMAD.IADD R3, R12, 0x1, -R3 ;  /* 0x000000010c037824 */ /* 0x000fe200078e0a03 */
[----:B------:R-:W-:Y:S01]  /*10b90*/  LEA.HI R0, R6, R6, RZ, 0x1 ;  /* 0x0000000606007211 */ /* 0x000fe200078f08ff */
[----:B------:R-:W-:Y:S01]  /*10ba0*/  IMAD.U32 R17, RZ, RZ, UR4 ;  /* 0x00000004ff117e24 */ /* 0x000fe2000f8e00ff */
[----:B------:R-:W-:Y:S02]  /*10bb0*/  SHF.R.S32.HI R12, RZ, 0x1f, R7 ;  /* 0x0000001fff0c7819 */ /* 0x000fe40000011407 */
[----:B------:R-:W-:Y:S02]  /*10bc0*/  LOP3.LUT R11, R0, 0x1ffffffe, RZ, 0xc0, !PT ;  /* 0x1ffffffe000b7812 */ /* 0x000fe400078ec0ff */
[----:B------:R-:W-:Y:S02]  /*10bd0*/  LEA.HI R12, R12, R19, RZ, 0x2 ;  /* 0x000000130c0c7211 */ /* 0x000fe400078f10ff */
[----:B------:R-:W-:Y:S01]  /*10be0*/  SHF.R.S32.HI R7, RZ, 0x1f, R24 ;  /* 0x0000001fff077819 */ /* 0x000fe20000011418 */
[----:B------:R-:W-:Y:S01]  /*10bf0*/  IMAD.IADD R6, R6, 0x1, -R11 ;  /* 0x0000000106067824 */ /* 0x000fe200078e0a0b */
[----:B------:R-:W-:-:S02]  /*10c00*/  SHF.L.U32 R11, R0, 0x5, RZ ;  /* 0x00000005000b7819 */ /* 0x000fc400000006ff */
[----:B------:R-:W-:Y:S01]  /*10c10*/  SHF.R.S32.HI R0, RZ, 0x1f, R3 ;  /* 0x0000001fff007819 */ /* 0x000fe20000011403 */
[C---:B------:R-:W-:Y:S01]  /*10c20*/  IMAD R13, R7.reuse, c[0x0][0x4d8], RZ ;  /* 0x00013600070d7a24 */ /* 0x040fe200078e02ff */
[----:B------:R-:W-:Y:S01]  /*10c30*/  LOP3.LUT R12, R12, 0xffffffc, RZ, 0xc0, !PT ;  /* 0x0ffffffc0c0c7812 */ /* 0x000fe200078ec0ff */
[----:B------:R-:W-:Y:S01]  /*10c40*/  IMAD R7, R7, c[0x0][0x440], RZ ;  /* 0x0001100007077a24 */ /* 0x000fe200078e02ff */
[----:B------:R-:W-:Y:S01]  /*10c50*/  LEA.HI R0, R0, R3, RZ, 0x2 ;  /* 0x0000000300007211 */ /* 0x000fe200078f10ff */
[C---:B------:R-:W-:Y:S01]  /*10c60*/  IMAD R13, R24.reuse, c[0x0][0x4dc], R13 ;  /* 0x00013700180d7a24 */ /* 0x040fe200078e020d */
[----:B------:R-:W-:Y:S01]  /*10c70*/  LOP3.LUT R11, R11, 0xffffffc0, RZ, 0xc0, !PT ;  /* 0xffffffc00b0b7812 */ /* 0x000fe200078ec0ff */
[----:B------:R-:W-:Y:S01]  /*10c80*/  IMAD.IADD R19, R19, 0x1, -R12 ;  /* 0x0000000113137824 */ /* 0x000fe200078e0a0c */
[----:B------:R-:W-:Y:S01]  /*10c90*/  SHF.R.S32.HI R12, RZ, 0x2, R0 ;  /* 0x00000002ff0c7819 */ /* 0x000fe20000011400 */
[----:B------:R-:W-:Y:S01]  /*10ca0*/  IMAD R7, R24, c[0x0][0x444], R7 ;  /* 0x0001110018077a24 */ /* 0x000fe200078e0207 */
[----:B------:R-:W-:Y:S01]  /*10cb0*/  MOV R16, UR12 ;  /* 0x0000000c00107c02 */ /* 0x000fe20008000f00 */
[----:B------:R-:W-:Y:S01]  /*10cc0*/  IMAD R11, R6, 0x8, R11 ;  /* 0x00000008060b7824 */ /* 0x000fe200078e020b */
[----:B------:R-:W-:Y:S01]  /*10cd0*/  LEA R12, R19, R12, 0x4 ;  /* 0x0000000c130c7211 */ /* 0x000fe200078e20ff */
[----:B------:R-:W-:Y:S01]  /*10ce0*/  IMAD.IADD R23, R23, 0x1, R13 ;  /* 0x0000000117177824 */ /* 0x000fe200078e020d */
[----:B------:R-:W-:Y:S01]  /*10cf0*/  SHF.R.S32.HI R13, RZ, 0x1f, R18 ;  /* 0x0000001fff0d7819 */ /* 0x000fe20000011412 */
[----:B------:R-:W-:Y:S01]  /*10d00*/  IMAD.WIDE.U32 R24, R24, c[0x0][0x440], R16 ;  /* 0x0001100018187a25 */ /* 0x000fe200078e0010 */
[----:B------:R-:W-:-:S02]  /*10d10*/  LOP3.LUT P1, RZ, R3, 0x3, RZ, 0xc0, !PT ;  /* 0x0000000303ff7812 */ /* 0x000fc4000782c0ff */
[----:B------:R-:W-:Y:S01]  /*10d20*/  LOP3.LUT R0, R0, 0x7ffffffc, RZ, 0xc0, !PT ;  /* 0x7ffffffc00007812 */ /* 0x000fe200078ec0ff */
[----:B------:R-:W-:Y:S02]  /*10d30*/  IMAD.IADD R20, R12, 0x1, R11 ;  /* 0x000000010c147824 */ /* 0x000fe400078e020b */
[----:B------:R-:W-:Y:S01]  /*10d40*/  IMAD.IADD R25, R25, 0x1, R7 ;  /* 0x0000000119197824 */ /* 0x000fe200078e0207 */
[----:B------:R-:W-:Y:S01]  /*10d50*/  IADD3 R3, R3, -R0, RZ ;  /* 0x8000000003037210 */ /* 0x000fe20007ffe0ff */
[----:B------:R-:W-:Y:S01]  /*10d60*/  IMAD R17, R13, c[0x0][0x448], RZ ;  /* 0x000112000d117a24 */ /* 0x000fe200078e02ff */
[----:B----4-:R-:W-:Y:S01]  /*10d70*/  LEA R20, R15, R20, 0x7 ;  /* 0x000000140f147211 */ /* 0x010fe200078e38ff */
[----:B------:R-:W-:Y:S01]  /*10d80*/  IMAD R13, R13, c[0x0][0x4e0], RZ ;  /* 0x000138000d0d7a24 */ /* 0x000fe200078e02ff */
[----:B------:R-:W-:Y:S01]  /*10d90*/  LEA R15, R15, R12, 0x7 ;  /* 0x0000000c0f0f7211 */ /* 0x000fe200078e38ff */
[----:B------:R-:W-:Y:S01]  /*10da0*/  IMAD R17, R18, c[0x0][0x44c], R17 ;  /* 0x0001130012117a24 */ /* 0x000fe200078e0211 */
[----:B------:R-:W-:Y:S01]  /*10db0*/  MOV R7, R20 ;  /* 0x0000001400077202 */ /* 0x000fe20000000f00 */
[----:B------:R-:W-:Y:S01]  /*10dc0*/  @P0 IMAD.HI.U32 R16, R20, c[0x0][0x4ec], RZ ;  /* 0x00013b0014100a27 */ /* 0x000fe200078e00ff */
[----:B------:R-:W-:-:S03]  /*10dd0*/  ISETP.GE.OR P4, PT, R15, R14, P1 ;  /* 0x0000000e0f00720c */ /* 0x000fc60000f86670 */
[----:B------:R-:W-:Y:S01]  /*10de0*/  IMAD.MOV.U32 R6, RZ, RZ, R20 ;  /* 0x000000ffff067224 */ /* 0x000fe200078e0014 */
[----:B------:R-:W-:Y:S01]  /*10df0*/  @P0 SHF.R.U32.HI R6, RZ, c[0x0][0x4f0], R16 ;  /* 0x00013c00ff060a19 */ /* 0x000fe20000011610 */
[----:B------:R-:W-:-:S03]  /*10e00*/  @P0 IMAD.HI.U32 R11, R20, c[0x0][0x4ec], RZ ;  /* 0x00013b00140b0a27 */ /* 0x000fc600078e00ff */
[----:B------:R-:W-:Y:S01]  /*10e10*/  SHF.R.S32.HI R16, RZ, 0x1f, R6 ;  /* 0x0000001fff107819 */ /* 0x000fe20000011406 */
[----:B------:R-:W-:Y:S01]  /*10e20*/  IMAD.WIDE.U32 R24, R18, c[0x0][0x448], R24 ;  /* 0x0001120012187a25 */ /* 0x000fe200078e0018 */
[----:B------:R-:W-:-:S03]  /*10e30*/  @P0 SHF.R.U32.HI R7, RZ, c[0x0][0x4f0], R11 ;  /* 0x00013c00ff070a19 */ /* 0x000fc6000001160b */
[----:B------:R-:W-:Y:S02]  /*10e40*/  IMAD.MOV R11, RZ, RZ, -R6 ;  /* 0x000000ffff0b7224 */ /* 0x000fe400078e0a06 */
[C---:B------:R-:W-:Y:S02]  /*10e50*/  IMAD R13, R18.reuse, c[0x0][0x4e4], R13 ;  /* 0x00013900120d7a24 */ /* 0x040fe400078e020d */
[----:B------:R-:W-:Y:S01]  /*10e60*/  IMAD.WIDE.U32 R18, R18, c[0x0][0x4e0], R22 ;  /* 0x0001380012127a25 */ /* 0x000fe200078e0016 */
[----:B------:R-:W-:-:S03]  /*10e70*/  SHF.R.S32.HI R22, RZ, 0x1f, R7 ;  /* 0x0000001fff167819 */ /* 0x000fc60000011407 */
[----:B------:R-:W-:Y:S01]  /*10e80*/  IMAD R11, R11, c[0x0][0x4e8], R20 ;  /* 0x00013a000b0b7a24 */ /* 0x000fe200078e0214 */
[----:B------:R-:W-:Y:S01]  /*10e90*/  IADD3 R18, P0, R6, R18, RZ ;  /* 0x0000001206127210 */ /* 0x000fe20007f1e0ff */
[----:B------:R-:W-:Y:S02]  /*10ea0*/  IMAD.IADD R25, R25, 0x1, R17 ;  /* 0x0000000119197824 */ /* 0x000fe400078e0211 */
[----:B------:R-:W-:Y:S01]  /*10eb0*/  IMAD R22, R22, c[0x0][0x430], RZ ;  /* 0x00010c0016167a24 */ /* 0x000fe200078e02ff */
[----:B------:R-:W-:Y:S01]  /*10ec0*/  SHF.R.S32.HI R6, RZ, 0x1f, R11 ;  /* 0x0000001fff067819 */ /* 0x000fe2000001140b */
[----:B------:R-:W-:Y:S01]  /*10ed0*/  IMAD.SHL.U32 R3, R3, 0x2, RZ ;  /* 0x0000000203037824 */ /* 0x000fe200078e00ff */
[----:B------:R-:W-:Y:S01]  /*10ee0*/  IADD3.X R19, R16, R19, R13, P0, !PT ;  /* 0x0000001310137210 */ /* 0x000fe200007fe40d */
[----:B------:R-:W-:-:S04]  /*10ef0*/  IMAD.WIDE.U32 R16, R7, c[0x0][0x430], R24 ;  /* 0x00010c0007107a25 */ /* 0x000fc800078e0018 */
[----:B------:R-:W-:Y:S02]  /*10f00*/  IMAD R6, R6, c[0x0][0x4c8], RZ ;  /* 0x0001320006067a24 */ /* 0x000fe400078e02ff */
[----:B------:R-:W-:-:S04]  /*10f10*/  IMAD.WIDE.U32 R18, R11, c[0x0][0x4c8], R18 ;  /* 0x000132000b127a25 */ /* 0x000fc800078e0012 */
[----:B------:R-:W-:Y:S01]  /*10f20*/  IMAD R6, R11, c[0x0][0x4cc], R6 ;  /* 0x000133000b067a24 */ /* 0x000fe200078e0206 */
[C---:B------:R-:W-:Y:S01]  /*10f30*/  LEA R25, P0, R18.reuse, c[0x0][0x4a8], 0x2 ;  /* 0x00012a0012197a11 */ /* 0x040fe200078010ff */
[C---:B------:R-:W-:Y:S01]  /*10f40*/  IMAD R13, R7.reuse, c[0x0][0x434], R22 ;  /* 0x00010d00070d7a24 */ /* 0x040fe200078e0216 */
[----:B------:R-:W-:Y:S01]  /*10f50*/  IADD3 R7, -R7, RZ, RZ ;  /* 0x000000ff07077210 */ /* 0x000fe20007ffe1ff */
[----:B------:R-:W-:Y:S02]  /*10f60*/  IMAD.IADD R11, R19, 0x1, R6 ;  /* 0x00000001130b7824 */ /* 0x000fe400078e0206 */
[----:B------:R-:W-:Y:S01]  /*10f70*/  SHFL.IDX PT, R22, R25, RZ, 0x1c1f ;  /* 0x001c1fff19167589 */ /* 0x000fe200000e0000 */
[----:B------:R-:W-:Y:S02]  /*10f80*/  IMAD.IADD R13, R17, 0x1, R13 ;  /* 0x00000001110d7824 */ /* 0x000fe400078e020d */
[----:B------:R-:W-:Y:S01]  /*10f90*/  LEA.HI.X R24, R18, c[0x0][0x4ac], R11, 0x2, P0 ;  /* 0x00012b0012187a11 */ /* 0x000fe200000f140b */
[----:B------:R-:W-:Y:S01]  /*10fa0*/  IMAD R7, R7, c[0x0][0x4e8], R20 ;  /* 0x00013a0007077a24 */ /* 0x000fe200078e0214 */
[----:B------:R-:W-:Y:S01]  /*10fb0*/  SHFL.IDX PT, R18, R25, 0x2, 0x1c1f ;  /* 0x005c1f0019127f89 */ /* 0x000fe200000e0000 */
[----:B------:R-:W-:Y:S01]  /*10fc0*/  IMAD.MOV.U32 R12, RZ, RZ, R16 ;  /* 0x000000ffff0c7224 */ /* 0x000fe200078e0010 */
[----:B------:R-:W-:-:S02]  /*10fd0*/  IADD3 R11, R15, 0x48, RZ ;  /* 0x000000480f0b7810 */ /* 0x000fc40007ffe0ff */
[----:B------:R-:W1:Y:S01]  /*10fe0*/  SHFL.IDX PT, R23, R24, RZ, 0x1c1f ;  /* 0x001c1fff18177589 */ /* 0x000e6200000e0000 */
[----:B------:R-:W-:Y:S01]  /*10ff0*/  IMAD.WIDE.U32 R26, R7, c[0x0][0x428], R12 ;  /* 0x00010a00071a7a25 */ /* 0x000fe200078e000c */
[C---:B------:R-:W-:Y:S02]  /*11000*/  IADD3 R13, R15.reuse, 0x8, RZ ;  /* 0x000000080f0d7810 */ /* 0x040fe40007ffe0ff */
[----:B------:R-:W-:Y:S01]  /*11010*/  SHFL.IDX PT, R20, R25, 0x1, 0x1c1f ;  /* 0x003c1f0019147f89 */ /* 0x000fe200000e0000 */
[----:B------:R-:W-:Y:S02]  /*11020*/  IADD3 R12, R15, 0x40, RZ ;  /* 0x000000400f0c7810 */ /* 0x000fe40007ffe0ff */
[-C--:B------:R-:W-:Y:S01]  /*11030*/  ISETP.GE.OR P3, PT, R13, R14.reuse, P1 ;  /* 0x0000000e0d00720c */ /* 0x080fe20000f66670 */
[----:B------:R-:W2:Y:S01]  /*11040*/  SHFL.IDX PT, R21, R24, 0x1, 0x1c1f ;  /* 0x003c1f0018157f89 */ /* 0x000ea200000e0000 */
[-C--:B------:R-:W-:Y:S02]  /*11050*/  ISETP.GE.OR P2, PT, R12, R14.reuse, P1 ;  /* 0x0000000e0c00720c */ /* 0x080fe40000f46670 */
[----:B------:R-:W-:Y:S01]  /*11060*/  ISETP.GE.OR P1, PT, R11, R14, P1 ;  /* 0x0000000e0b00720c */ /* 0x000fe20000f26670 */
[----:B------:R-:W3:Y:S01]  /*11070*/  SHFL.IDX PT, R19, R24, 0x2, 0x1c1f ;  /* 0x005c1f0018137f89 */ /* 0x000ee200000e0000 */
[----:B------:R-:W-:-:S02]  /*11080*/  SHF.R.S32.HI R6, RZ, 0x1f, R7 ;  /* 0x0000001fff067819 */ /* 0x000fc40000011407 */
[-C--:B------:R-:W-:Y:S01]  /*11090*/  ISETP.GE.AND P5, PT, R12, R14.reuse, PT ;  /* 0x0000000e0c00720c */ /* 0x080fe20003fa6270 */
[----:B------:R-:W-:Y:S01]  /*110a0*/  SHFL.IDX PT, R16, R25, 0x3, 0x1c1f ;  /* 0x007c1f0019107f89 */ /* 0x000fe200000e0000 */
[----:B------:R-:W-:Y:S01]  /*110b0*/  ISETP.GE.AND P6, PT, R11, R14, PT ;  /* 0x0000000e0b00720c */ /* 0x000fe20003fc6270 */
[----:B------:R-:W-:Y:S02]  /*110c0*/  IMAD R6, R6, c[0x0][0x428], RZ ;  /* 0x00010a0006067a24 */ /* 0x000fe400078e02ff */
[----:B------:R-:W4:Y:S02]  /*110d0*/  SHFL.IDX PT, R17, R24, 0x3, 0x1c1f ;  /* 0x007c1f0018117f89 */ /* 0x000f2400000e0000 */
[----:B------:R-:W-:Y:S01]  /*110e0*/  IMAD R6, R7, c[0x0][0x42c], R6 ;  /* 0x00010b0007067a24 */ /* 0x000fe200078e0206 */
[----:B------:R-:W-:Y:S01]  /*110f0*/  LEA R7, P0, R26, c[0x0][0x400], 0x2 ;  /* 0x000100001a077a11 */ /* 0x000fe200078010ff */
[----:B-1----:R1:W-:Y:S02]  /*11100*/  @!P4 ST.E [R22.64], R2 ;  /* 0x000000021600c985 */ /* 0x0023e4000c10190a */
[----:B------:R-:W-:-:S02]  /*11110*/  IMAD.IADD R6, R27, 0x1, R6 ;  /* 0x000000011b067824 */ /* 0x000fc400078e0206 */
[----:B------:R1:W1:Y:S03]  /*11120*/  SHFL.IDX PT, R24, R7, RZ, 0x1c1f ;  /* 0x001c1fff07187589 */ /* 0x00026600000e0000 */
[----:B------:R-:W-:Y:S01]  /*11130*/  LEA.HI.X R6, R26, c[0x0][0x404], R6, 0x2, P0 ;  /* 0x000101001a067a11 */ /* 0x000fe200000f1406 */
[----:B--2---:R2:W-:Y:S01]  /*11140*/  @!P3 ST.E [R20.64], R8 ;  /* 0x000000081400b985 */ /* 0x0045e2000c10190a */
[----:B------:R-:W-:-:S03]  /*11150*/  ISETP.GE.AND P0, PT, R13, R14, PT ;  /* 0x0000000e0d00720c */ /* 0x000fc60003f06270 */
[----:B---3--:R2:W-:Y:S04]  /*11160*/  @!P2 ST.E [R18.64], R9 ;  /* 0x000000091200a985 */ /* 0x0085e8000c10190a */
[----:B------:R2:W3:Y:S04]  /*11170*/  SHFL.IDX PT, R25, R6, RZ, 0x1c1f ;  /* 0x001c1fff06197589 */ /* 0x0004e800000e0000 */
[----:B----4-:R2:W-:Y:S01]  /*11180*/  @!P1 ST.E [R16.64], R10 ;  /* 0x0000000a10009985 */ /* 0x0105e2000c10190a */
[----:B------:R-:W-:-:S13]  /*11190*/  ISETP.GE.AND P1, PT, R15, R14, PT ;  /* 0x0000000e0f00720c */ /* 0x000fda0003f26270 */
[----:B------:R-:W-:Y:S05]  /*111a0*/  @P1 BRA `(.L_x_454) ;  /* 0x0000045000001947 */ /* 0x000fea0003800000 */
[C---:B-1----:R-:W-:Y:S02]  /*111b0*/  IADD3 R11, R3.reuse, 0x8, RZ ;  /* 0x00000008030b7810 */ /* 0x042fe40007ffe0ff */
[C---:B--2---:R-:W-:Y:S02]  /*111c0*/  IADD3 R9, R3.reuse, 0x10, RZ ;  /* 0x0000001003097810 */ /* 0x044fe40007ffe0ff */
[----:B------:R-:W-:Y:S02]  /*111d0*/  IADD3 R0, R3, 0x18, RZ ;  /* 0x0000001803007810 */ /* 0x000fe40007ffe0ff */
[----:B------:R-:W-:Y:S02]  /*111e0*/  ISETP.GE.AND P3, PT, R11, c[0x0][0x3c8], PT ;  /* 0x0000f2000b007a0c */ /* 0x000fe40003f66270 */
[----:B------:R-:W-:Y:S02]  /*111f0*/  ISETP.GE.AND P2, PT, R9, c[0x0][0x3c8], PT ;  /* 0x0000f20009007a0c */ /* 0x000fe40003f46270 */
[----:B------:R-:W-:-:S02]  /*11200*/  ISETP.GE.AND P1, PT, R0, c[0x0][0x3c8], PT ;  /* 0x0000f20000007a0c */ /* 0x000fc40003f26270 */
[C---:B------:R-:W-:Y:S02]  /*11210*/  ISETP.GE.AND P4, PT, R3.reuse, c[0x0][0x3c8], PT ;  /* 0x0000f20003007a0c */ /* 0x040fe40003f86270 */
[C---:B------:R-:W-:Y:S02]  /*11220*/  IADD3 R14, R3.reuse, 0x28, RZ ;  /* 0x00000028030e7810 */ /* 0x040fe40007ffe0ff */
[----:B------:R-:W-:-:S03]  /*11230*/  IADD3 R2, R3, 0x30, RZ ;  /* 0x0000003003027810 */ /* 0x000fc60007ffe0ff */
[----:B------:R-:W-:Y:S02]  /*11240*/  @!P3 LEA.HI R11, R11, R11, RZ, 0x1 ;  /* 0x0000000b0b0bb211 */ /* 0x000fe400078f08ff */
[----:B------:R-:W-:Y:S02]  /*11250*/  @!P2 LEA.HI R9, R9, R9, RZ, 0x1 ;  /* 0x000000090909a211 */ /* 0x000fe400078f08ff */
[----:B------:R-:W-:Y:S02]  /*11260*/  @!P1 LEA.HI R0, R0, R0, RZ, 0x1 ;  /* 0x0000000000009211 */ /* 0x000fe400078f08ff */
[----:B------:R-:W-:Y:S01]  /*11270*/  @!P3 LOP3.LUT R11, R11, 0xfffffffe, RZ, 0xc0, !PT ;  /* 0xfffffffe0b0bb812 */ /* 0x000fe200078ec0ff */
[--C-:B---3--:R-:W-:Y:S01]  /*11280*/  @!P4 IMAD.WIDE R12, R3, 0x4, R24.reuse ;  /* 0x00000004030cc825 */ /* 0x108fe200078e0218 */
[----:B------:R-:W-:Y:S02]  /*11290*/  @!P2 LOP3.LUT R9, R9, 0xfffffffe, RZ, 0xc0, !PT ;  /* 0xfffffffe0909a812 */ /* 0x000fe400078ec0ff */
[----:B------:R-:W-:Y:S01]  /*112a0*/  @!P1 LOP3.LUT R15, R0, 0xfffffffe, RZ, 0xc0, !PT ;  /* 0xfffffffe000f9812 */ /* 0x000fe200078ec0ff */
[--C-:B------:R-:W-:Y:S01]  /*112b0*/  @!P3 IMAD.WIDE R10, R11, 0x4, R24.reuse ;  /* 0x000000040b0ab825 */ /* 0x100fe200078e0218 */
[----:B------:R-:W-:Y:S01]  /*112c0*/  IADD3 R0, R3, 0x20, RZ ;  /* 0x0000002003007810 */ /* 0x000fe20007ffe0ff */
[----:B------:R1:W-:Y:S02]  /*112d0*/  @!P4 ST.E.64 [R12.64], R144 ;  /* 0x000000900c00c985 */ /* 0x0003e4000c101b0a */
[--C-:B------:R-:W-:Y:S01]  /*112e0*/  @!P2 IMAD.WIDE R8, R9, 0x4, R24.reuse ;  /* 0x000000040908a825 */ /* 0x100fe200078e0218 */
[----:B------:R-:W-:Y:S01]  /*112f0*/  ISETP.GE.AND P4, PT, R0, c[0x0][0x3c8], PT ;  /* 0x0000f20000007a0c */ /* 0x000fe20003f86270 */
[----:B------:R2:W-:Y:S01]  /*11300*/  @!P3 ST.E.64 [R10.64], R100 ;  /* 0x000000640a00b985 */ /* 0x0005e2000c101b0a */
[----:B------:R-:W-:Y:S01]  /*11310*/  ISETP.GE.AND P3, PT, R14, c[0x0][0x3c8], PT ;  /* 0x0000f2000e007a0c */ /* 0x000fe20003f66270 */
[----:B------:R-:W-:Y:S01]  /*11320*/  @!P1 IMAD.WIDE R16, R15, 0x4, R24 ;  /* 0x000000040f109825 */ /* 0x000fe200078e0218 */
[----:B------:R-:W-:Y:S01]  /*11330*/  IADD3 R15, R3, 0x38, RZ ;  /* 0x00000038030f7810 */ /* 0x000fe20007ffe0ff */
[----:B------:R3:W-:Y:S01]  /*11340*/  @!P2 ST.E.64 [R8.64], R104 ;  /* 0x000000680800a985 */ /* 0x0007e2000c101b0a */
[----:B------:R-:W-:-:S03]  /*11350*/  ISETP.GE.AND P2, PT, R2, c[0x0][0x3c8], PT ;  /* 0x0000f20002007a0c */ /* 0x000fc60003f46270 */
[----:B------:R4:W-:Y:S01]  /*11360*/  @!P1 ST.E.64 [R16.64], R116 ;  /* 0x0000007410009985 */ /* 0x0009e2000c101b0a */
[----:B------:R-:W-:-:S03]  /*11370*/  ISETP.GE.AND P1, PT, R15, c[0x0][0x3c8], PT ;  /* 0x0000f2000f007a0c */ /* 0x000fc60003f26270 */
[----:B------:R-:W-:Y:S02]  /*11380*/  @!P4 LEA.HI R0, R0, R0, RZ, 0x1 ;  /* 0x000000000000c211 */ /* 0x000fe400078f08ff */
[----:B------:R-:W-:-:S04]  /*11390*/  @!P3 LEA.HI R14, R14, R14, RZ, 0x1 ;  /* 0x0000000e0e0eb211 */ /* 0x000fc800078f08ff */
[----:B------:R-:W-:-:S04]  /*113a0*/  @!P2 LEA.HI R2, R2, R2, RZ, 0x1 ;  /* 0x000000020202a211 */ /* 0x000fc800078f08ff */
[----:B------:R-:W-:Y:S02]  /*113b0*/  @!P1 LEA.HI R15, R15, R15, RZ, 0x1 ;  /* 0x0000000f0f0f9211 */ /* 0x000fe400078f08ff */
[----:B-1----:R-:W-:Y:S02]  /*113c0*/  @!P2 LOP3.LUT R13, R2, 0xfffffffe, RZ, 0xc0, !PT ;  /* 0xfffffffe020da812 */ /* 0x002fe400078ec0ff */
[----:B------:R-:W-:Y:S02]  /*113d0*/  @!P1 LOP3.LUT R15, R15, 0xfffffffe, RZ, 0xc0, !PT ;  /* 0xfffffffe0f0f9812 */ /* 0x000fe400078ec0ff */
[----:B--2---:R-:W-:Y:S01]  /*113e0*/  @!P3 LOP3.LUT R11, R14, 0xfffffffe, RZ, 0xc0, !PT ;  /* 0xfffffffe0e0bb812 */ /* 0x004fe200078ec0ff */
[--C-:B------:R-:W-:Y:S01]  /*113f0*/  @!P2 IMAD.WIDE R12, R13, 0x4, R24.reuse ;  /* 0x000000040d0ca825 */ /* 0x100fe200078e0218 */
[----:B------:R-:W-:Y:S02]  /*11400*/  IADD3 R2, R3, 0x48, RZ ;  /* 0x0000004803027810 */ /* 0x000fe40007ffe0ff */
[----:B---3--:R-:W-:Y:S01]  /*11410*/  @!P4 LOP3.LUT R9, R0, 0xfffffffe, RZ, 0xc0, !PT ;  /* 0xfffffffe0009c812 */ /* 0x008fe200078ec0ff */
[----:B------:R-:W-:Y:S01]  /*11420*/  @!P3 IMAD.WIDE R10, R11, 0x4, R24 ;  /* 0x000000040b0ab825 */ /* 0x000fe200078e0218 */
[----:B------:R-:W-:-:S02]  /*11430*/  IADD3 R0, R3, 0x40, RZ ;  /* 0x0000004003007810 */ /* 0x000fc40007ffe0ff */
[----:B----4-:R-:W-:Y:S01]  /*11440*/  IADD3 R17, R3, 0x50, RZ ;  /* 0x0000005003117810 */ /* 0x010fe20007ffe0ff */
[----:B------:R-:W-:Y:S01]  /*11450*/  @!P4 IMAD.WIDE R8, R9, 0x4, R24 ;  /* 0x000000040908c825 */ /* 0x000fe200078e0218 */
[----:B------:R-:W-:-:S03]  /*11460*/  IADD3 R16, R3, 0x58, RZ ;  /* 0x0000005803107810 */ /* 0x000fc60007ffe0ff */
[----:B------:R-:W-:Y:S01]  /*11470*/  @!P1 IMAD.WIDE R14, R15, 0x4, R24 ;  /* 0x000000040f0e9825 */ /* 0x000fe200078e0218 */
[----:B------:R1:W-:Y:S01]  /*11480*/  @!P4 ST.E.64 [R8.64], R120 ;  /* 0x000000780800c985 */ /* 0x0003e2000c101b0a */
[----:B------:R-:W-:-:S03]  /*11490*/  ISETP.GE.AND P4, PT, R0, c[0x0][0x3c8], PT ;  /* 0x0000f20000007a0c */ /* 0x000fc60003f86270 */
[----:B------:R2:W-:Y:S01]  /*114a0*/  @!P3 ST.E.64 [R10.64], R128 ;  /* 0x000000800a00b985 */ /* 0x0005e2000c101b0a */
[----:B------:R-:W-:-:S03]  /*114b0*/  ISETP.GE.AND P3, PT, R2, c[0x0][0x3c8], PT ;  /* 0x0000f20002007a0c */ /* 0x000fc60003f66270 */
[----:B------:R3:W-:Y:S01]  /*114c0*/  @!P2 ST.E.64 [R12.64], R52 ;  /* 0x000000340c00a985 */ /* 0x0007e2000c101b0a */
[----:B------:R-:W-:-:S03]  /*114d0*/  ISETP.GE.AND P2, PT, R17, c[0x0][0x3c8], PT ;  /* 0x0000f20011007a0c */ /* 0x000fc60003f46270 */
[----:B------:R4:W-:Y:S01]  /*114e0*/  @!P1 ST.E.64 [R14.64], R64 ;  /* 0x000000400e009985 */ /* 0x0009e2000c101b0a */
[----:B------:R-:W-:Y:S02]  /*114f0*/  ISETP.GE.AND P1, PT, R16, c[0x0][0x3c8], PT ;  /* 0x0000f20010007a0c */ /* 0x000fe40003f26270 */
[----:B------:R-:W-:-:S03]  /*11500*/  @!P4 LEA.HI R0, R0, R0, RZ, 0x1 ;  /* 0x000000000000c211 */ /* 0x000fc600078f08ff */
[----:B------:R-:W-:-:S04]  /*11510*/  @!P3 LEA.HI R2, R2, R2, RZ, 0x1 ;  /* 0x000000020202b211 */ /* 0x000fc800078f08ff */
[----:B------:R-:W-:-:S04]  /*11520*/  @!P2 LEA.HI R17, R17, R17, RZ, 0x1 ;  /* 0x000000111111a211 */ /* 0x000fc800078f08ff */
[----:B------:R-:W-:Y:S02]  /*11530*/  @!P1 LEA.HI R16, R16, R16, RZ, 0x1 ;  /* 0x0000001010109211 */ /* 0x000fe400078f08ff */
[----:B------:R-:W-:Y:S02]  /*11540*/  @!P2 LOP3.LUT R17, R17, 0xfffffffe, RZ, 0xc0, !PT ;  /* 0xfffffffe1111a812 */ /* 0x000fe400078ec0ff */
[----:B-1----:R-:W-:Y:S02]  /*11550*/  @!P4 LOP3.LUT R9, R0, 0xfffffffe, RZ, 0xc0, !PT ;  /* 0xfffffffe0009c812 */ /* 0x002fe400078ec0ff */
[----:B--2---:R-:W-:-:S03]  /*11560*/  @!P3 LOP3.LUT R11, R2, 0xfffffffe, RZ, 0xc0, !PT ;  /* 0xfffffffe020bb812 */ /* 0x004fc600078ec0ff */
[----:B------:R-:W-:Y:S01]  /*11570*/  @!P4 IMAD.WIDE R8, R9, 0x4, R24 ;  /* 0x000000040908c825 */ /* 0x000fe200078e0218 */
[----:B---3--:R-:W-:-:S03]  /*11580*/  @!P1 LOP3.LUT R13, R16, 0xfffffffe, RZ, 0xc0, !PT ;  /* 0xfffffffe100d9812 */ /* 0x008fc600078ec0ff */
[--C-:B------:R-:W-:Y:S01]  /*11590*/  @!P3 IMAD.WIDE R10, R11, 0x4, R24.reuse ;  /* 0x000000040b0ab825 */ /* 0x100fe200078e0218 */
[----:B------:R1:W-:Y:S03]  /*115a0*/  @!P4 ST.E.64 [R8.64], R68 ;  /* 0x000000440800c985 */ /* 0x0003e6000c101b0a */
[--C-:B----4-:R-:W-:Y:S01]  /*115b0*/  @!P2 IMAD.WIDE R14, R17, 0x4, R24.reuse ;  /* 0x00000004110ea825 */ /* 0x110fe200078e0218 */
[----:B------:R1:W-:Y:S03]  /*115c0*/  @!P3 ST.E.64 [R10.64], R80 ;  /* 0x000000500a00b985 */ /* 0x0003e6000c101b0a */
[----:B------:R-:W-:Y:S01]  /*115d0*/  @!P1 IMAD.WIDE R24, R13, 0x4, R24 ;  /* 0x000000040d189825 */ /* 0x000fe200078e0218 */
[----:B------:R1:W-:Y:S04]  /*115e0*/  @!P2 ST.E.64 [R14.64], R84 ;  /* 0x000000540e00a985 */ /* 0x0003e8000c101b0a */
[----:B------:R1:W-:Y:S02]  /*115f0*/  @!P1 ST.E.64 [R24.64], R96 ;  /* 0x0000006018009985 */ /* 0x0003e4000c101b0a */
.L_x_454:
[----:B-1----:R-:W-:Y:S05]  /*11600*/  BSYNC B0 ;  /* 0x0000000000007941 */ /* 0x002fea0003800000 */
.L_x_453:
[----:B------:R1:W4:Y:S01]  /*11610*/  SHFL.IDX PT, R13, R6, 0x1, 0x1c1f ;  /* 0x003c1f00060d7f89 */ /* 0x00032200000e0000 */
[----:B------:R-:W-:Y:S03]  /*11620*/  BSSY B0, `(.L_x_455) ;  /* 0x0000048000007945 */ /* 0x000fe60003800000 */
[----:B------:R1:W2:Y:S01]  /*11630*/  SHFL.IDX PT, R12, R7, 0x1, 0x1c1f ;  /* 0x003c1f00070c7f89 */ /* 0x0002a200000e0000 */
[----:B------:R-:W-:Y:S05]  /*11640*/  @P0 BRA `(.L_x_456) ;  /* 0x0000045000000947 */ /* 0x000fea0003800000 */
[C---:B------:R-:W-:Y:S02]  /*11650*/  IADD3 R11, R3.reuse, 0x8, RZ ;  /* 0x00000008030b7810 */ /* 0x040fe40007ffe0ff */
[----:B------:R-:W-:-:S02]  /*11660*/  ISETP.GE.AND P1, PT, R3, c[0x0][0x3c8], PT ;  /* 0x0000f20003007a0c */ /* 0x000fc40003f26270 */
[----:B------:R-:W-:Y:S02]  /*11670*/  ISETP.GE.AND P0, PT, R11, c[0x0][0x3c8], PT ;  /* 0x0000f2000b007a0c */ /* 0x000fe40003f06270 */
[C---:B--2---:R-:W-:Y:S02]  /*11680*/  IADD3 R10, R3.reuse, 0x10, RZ ;  /* 0x00000010030a7810 */ /* 0x044fe40007ffe0ff */
[C---:B------:R-:W-:Y:S02]  /*11690*/  IADD3 R9, R3.reuse, 0x18, RZ ;  /* 0x0000001803097810 */ /* 0x040fe40007ffe0ff */
[----:B------:R-:W-:Y:S02]  /*116a0*/  ISETP.GE.AND P4, PT, R10, c[0x0][0x3c8], PT ;  /* 0x0000f2000a007a0c */ /* 0x000fe40003f86270 */
[----:B------:R-:W-:Y:S02]  /*116b0*/  IADD3 R8, R3, 0x20, RZ ;  /* 0x0000002003087810 */ /* 0x000fe40007ffe0ff */
[----:B------:R-:W-:Y:S01]  /*116c0*/  ISETP.GE.AND P3, PT, R9, c[0x0][0x3c8], PT ;  /* 0x0000f20009007a0c */ /* 0x000fe20003f66270 */
[C---:B----4-:R-:W-:Y:S01]  /*116d0*/  @!P1 IMAD.WIDE R14, R3.reuse, 0x4, R12 ;  /* 0x00000004030e9825 */ /* 0x050fe200078e020c */
[----:B------:R-:W-:-:S02]  /*116e0*/  IADD3 R2, R3, 0x28, RZ ;  /* 0x0000002803027810 */ /* 0x000fc40007ffe0ff */
[----:B------:R-:W-:Y:S02]  /*116f0*/  @!P0 LEA.HI R11, R11, R11, RZ, 0x1 ;  /* 0x0000000b0b0b8211 */ /* 0x000fe400078f08ff */
[----:B------:R-:W-:Y:S01]  /*11700*/  IADD3 R0, R3, 0x30, RZ ;  /* 0x0000003003007810 */ /* 0x000fe20007ffe0ff */
[----:B------:R2:W-:Y:S01]  /*11710*/  @!P1 ST.E.64 [R14.64], R146 ;  /* 0x000000920e009985 */ /* 0x0005e2000c101b0a */
[----:B------:R-:W-:Y:S02]  /*11720*/  @!P0 LOP3.LUT R11, R11, 0xfffffffe, RZ, 0xc0, !PT ;  /* 0xfffffffe0b0b8812 */ /* 0x000fe400078ec0ff */
[----:B------:R-:W-:Y:S02]  /*11730*/  ISETP.GE.AND P2, PT, R8, c[0x0][0x3c8], PT ;  /* 0x0000f20008007a0c */ /* 0x000fe40003f46270 */
[----:B------:R-:W-:Y:S01]  /*11740*/  ISETP.GE.AND P1, PT, R2, c[0x0][0x3c8], PT ;  /* 0x0000f20002007a0c */ /* 0x000fe20003f26270 */
[----:B------:R-:W-:Y:S01]  /*11750*/  @!P0 IMAD.WIDE R16, R11, 0x4, R12 ;  /* 0x000000040b108825 */ /* 0x000fe200078e020c */
[----:B------:R-:W-:-:S02]  /*11760*/  @!P4 LEA.HI R10, R10, R10, RZ, 0x1 ;  /* 0x0000000a0a0ac211 */ /* 0x000fc400078f08ff */
[----:B------:R-:W-:Y:S02]  /*11770*/  @!P3 LEA.HI R9, R9, R9, RZ, 0x1 ;  /* 0x000000090909b211 */ /* 0x000fe400078f08ff */
[----:B------:R4:W-:Y:S01]  /*11780*/  @!P0 ST.E.64 [R16.64], R102 ;  /* 0x0000006610008985 */ /* 0x0009e2000c101b0a */
[----:B------:R-:W-:Y:S02]  /*11790*/  ISETP.GE.AND P0, PT, R0, c[0x0][0x3c8], PT ;  /* 0x0000f20000007a0c */ /* 0x000fe40003f06270 */
[----:B------:R-:W-:Y:S02]  /*117a0*/  @!P4 LOP3.LUT R11, R10, 0xfffffffe, RZ, 0xc0, !PT ;  /* 0xfffffffe0a0bc812 */ /* 0x000fe400078ec0ff */
[----:B------:R-:W-:Y:S02]  /*117b0*/  @!P2 LEA.HI R8, R8, R8, RZ, 0x1 ;  /* 0x000000080808a211 */ /* 0x000fe400078f08ff */
[----:B------:R-:W-:Y:S01]  /*117c0*/  @!P3 LOP3.LUT R9, R9, 0xfffffffe, RZ, 0xc0, !PT ;  /* 0xfffffffe0909b812 */ /* 0x000fe200078ec0ff */
[----:B------:R-:W-:Y:S01]  /*117d0*/  @!P4 IMAD.WIDE R18, R11, 0x4, R12 ;  /* 0x000000040b12c825 */ /* 0x000fe200078e020c */
[----:B------:R-:W-:-:S02]  /*117e0*/  @!P1 LEA.HI R2, R2, R2, RZ, 0x1 ;  /* 0x0000000202029211 */ /* 0x000fc400078f08ff */
[C---:B------:R-:W-:Y:S02]  /*117f0*/  IADD3 R21, R3.reuse, 0x48, RZ ;  /* 0x0000004803157810 */ /* 0x040fe40007ffe0ff */
[----:B------:R-:W-:Y:S01]  /*11800*/  @!P1 LOP3.LUT R11, R2, 0xfffffffe, RZ, 0xc0, !PT ;  /* 0xfffffffe020b9812 */ /* 0x000fe200078ec0ff */
[----:B------:R5:W-:Y:S01]  /*11810*/  @!P4 ST.E.64 [R18.64], R106 ;  /* 0x0000006a1200c985 */ /* 0x000be2000c101b0a */
[----:B------:R-:W-:Y:S02]  /*11820*/  @!P0 LEA.HI R0, R0, R0, RZ, 0x1 ;  /* 0x0000000000008211 */ /* 0x000fe400078f08ff */
[----:B------:R-:W-:Y:S01]  /*11830*/  IADD3 R2, R3, 0x40, RZ ;  /* 0x0000004003027810 */ /* 0x000fe20007ffe0ff */
[----:B------:R-:W-:Y:S01]  /*11840*/  @!P1 IMAD.WIDE R10, R11, 0x4, R12 ;  /* 0x000000040b0a9825 */ /* 0x000fe200078e020c */
[----:B--2---:R-:W-:Y:S02]  /*11850*/  @!P2 LOP3.LUT R15, R8, 0xfffffffe, RZ, 0xc0, !PT ;  /* 0xfffffffe080fa812 */ /* 0x004fe400078ec0ff */
[----:B------:R-:W-:-:S03]  /*11860*/  IADD3 R20, R3, 0x50, RZ ;  /* 0x0000005003147810 */ /* 0x000fc60007ffe0ff */
[----:B------:R-:W-:-:S04]  /*11870*/  @!P2 IMAD.WIDE R14, R15, 0x4, R12 ;  /* 0x000000040f0ea825 */ /* 0x000fc800078e020c */
[--C-:B----4-:R-:W-:Y:S01]  /*11880*/  @!P3 IMAD.WIDE R16, R9, 0x4, R12.reuse ;  /* 0x000000040910b825 */ /* 0x110fe200078e020c */
[----:B------:R-:W-:Y:S02]  /*11890*/  @!P0 LOP3.LUT R9, R0, 0xfffffffe, RZ, 0xc0, !PT ;  /* 0xfffffffe00098812 */ /* 0x000fe400078ec0ff */
[----:B------:R-:W-:Y:S02]  /*118a0*/  IADD3 R0, R3, 0x38, RZ ;  /* 0x0000003803007810 */ /* 0x000fe40007ffe0ff */
[----:B------:R2:W-:Y:S01]  /*118b0*/  @!P3 ST.E.64 [R16.64], R118 ;  /* 0x000000761000b985 */ /* 0x0005e2000c101b0a */
[----:B------:R-:W-:Y:S01]  /*118c0*/  @!P0 IMAD.WIDE R8, R9, 0x4, R12 ;  /* 0x0000000409088825 */ /* 0x000fe200078e020c */
[----:B------:R-:W-:Y:S02]  /*118d0*/  ISETP.GE.AND P4, PT, R0, c[0x0][0x3c8], PT ;  /* 0x0000f20000007a0c */ /* 0x000fe40003f86270 */
[----:B------:R4:W-:Y:S01]  /*118e0*/  @!P2 ST.E.64 [R14.64], R122 ;  /* 0x0000007a0e00a985 */ /* 0x0009e2000c101b0a */
[----:B------:R-:W-:-:S02]  /*118f0*/  ISETP.GE.AND P3, PT, R2, c[0x0][0x3c8], PT ;  /* 0x0000f20002007a0c */ /* 0x000fc40003f66270 */
[----:B------:R-:W-:Y:S01]  /*11900*/  ISETP.GE.AND P2, PT, R21, c[0x0][0x3c8], PT ;  /* 0x0000f20015007a0c */ /* 0x000fe20003f46270 */
[----:B------:R1:W-:Y:S01]  /*11910*/  @!P1 ST.E.64 [R10.64], R130 ;  /* 0x000000820a009985 */ /* 0x0003e2000c101b0a */
[----:B-----5:R-:W-:Y:S02]  /*11920*/  IADD3 R18, R3, 0x58, RZ ;  /* 0x0000005803127810 */ /* 0x020fe40007ffe0ff */
[----:B------:R-:W-:Y:S01]  /*11930*/  ISETP.GE.AND P1, PT, R20, c[0x0][0x3c8], PT ;  /* 0x0000f20014007a0c */ /* 0x000fe20003f26270 */
[----:B------:R5:W-:Y:S01]  /*11940*/  @!P0 ST.E.64 [R8.64], R54 ;  /* 0x0000003608008985 */ /* 0x000be2000c101b0a */
[----:B------:R-:W-:Y:S02]  /*11950*/  ISETP.GE.AND P0, PT, R18, c[0x0][0x3c8], PT ;  /* 0x0000f20012007a0c */ /* 0x000fe40003f06270 */
[----:B------:R-:W-:-:S03]  /*11960*/  @!P4 LEA.HI R0, R0, R0, RZ, 0x1 ;  /* 0x000000000000c211 */ /* 0x000fc600078f08ff */
[----:B------:R-:W-:Y:S02]  /*11970*/  @!P3 LEA.HI R2, R2, R2, RZ, 0x1 ;  /* 0x000000020202b211 */ /* 0x000fe400078f08ff */
[----:B------:R-:W-:-:S04]  /*11980*/  @!P2 LEA.HI R21, R21, R21, RZ, 0x1 ;  /* 0x000000151515a211 */ /* 0x000fc800078f08ff */
[----:B------:R-:W-:Y:S02]  /*11990*/  @!P1 LEA.HI R20, R20, R20, RZ, 0x1 ;  /* 0x0000001414149211 */ /* 0x000fe400078f08ff */
[----:B------:R-:W-:Y:S02]  /*119a0*/  @!P0 LEA.HI R18, R18, R18, RZ, 0x1 ;  /* 0x0000001212128211 */ /* 0x000fe400078f08ff */
[----:B------:R-:W-:Y:S02]  /*119b0*/  @!P2 LOP3.LUT R21, R21, 0xfffffffe, RZ, 0xc0, !PT ;  /* 0xfffffffe1515a812 */ /* 0x000fe400078ec0ff */
[----:B--2---:R-:W-:Y:S02]  /*119c0*/  @!P0 LOP3.LUT R17, R18, 0xfffffffe, RZ, 0xc0, !PT ;  /* 0xfffffffe12118812 */ /* 0x004fe400078ec0ff */
[----:B----4-:R-:W-:Y:S01]  /*119d0*/  @!P1 LOP3.LUT R15, R20, 0xfffffffe, RZ, 0xc0, !PT ;  /* 0xfffffffe140f9812 */ /* 0x010fe200078ec0ff */
[----:B------:R-:W-:Y:S01]  /*119e0*/  @!P2 IMAD.WIDE R18, R21, 0x4, R12 ;  /* 0x000000041512a825 */ /* 0x000fe200078e020c */
[----:B-1----:R-:W-:-:S03]  /*119f0*/  @!P3 LOP3.LUT R11, R2, 0xfffffffe, RZ, 0xc0, !PT ;  /* 0xfffffffe020bb812 */ /* 0x002fc600078ec0ff */
[----:B------:R-:W-:Y:S01]  /*11a00*/  @!P1 IMAD.WIDE R14, R15, 0x4, R12 ;  /* 0x000000040f0e9825 */ /* 0x000fe200078e020c */
[----:B-----5:R-:W-:-:S03]  /*11a10*/  @!P4 LOP3.LUT R9, R0, 0xfffffffe, RZ, 0xc0, !PT ;  /* 0xfffffffe0009c812 */ /* 0x020fc600078ec0ff */
[----:B------:R-:W-:-:S04]  /*11a20*/  @!P3 IMAD.WIDE R10, R11, 0x4, R12 ;  /* 0x000000040b0ab825 */ /* 0x000fc800078e020c */
[----:B------:R-:W-:-:S04]  /*11a30*/  @!P4 IMAD.WIDE R8, R9, 0x4, R12 ;  /* 0x000000040908c825 */ /* 0x000fc800078e020c */
[----:B------:R-:W-:Y:S01]  /*11a40*/  @!P0 IMAD.WIDE R12, R17, 0x4, R12 ;  /* 0x00000004110c8825 */ /* 0x000fe200078e020c */
[----:B------:R1:W-:Y:S04]  /*11a50*/  @!P4 ST.E.64 [R8.64], R66 ;  /* 0x000000420800c985 */ /* 0x0003e8000c101b0a */
[----:B------:R1:W-:Y:S04]  /*11a60*/  @!P3 ST.E.64 [R10.64], R70 ;  /* 0x000000460a00b985 */ /* 0x0003e8000c101b0a */
[----:B------:R1:W-:Y:S04]  /*11a70*/  @!P2 ST.E.64 [R18.64], R82 ;  /* 0x000000521200a985 */ /* 0x0003e8000c101b0a */
[----:B------:R1:W-:Y:S04]  /*11a80*/  @!P1 ST.E.64 [R14.64], R86 ;  /* 0x000000560e009985 */ /* 0x0003e8000c101b0a */
[----:B------:R1:W-:Y:S02]  /*11a90*/  @!P0 ST.E.64 [R12.64], R98 ;  /* 0x000000620c008985 */ /* 0x0003e4000c101b0a */
.L_x_456:
[----:B------:R-:W-:Y:S05]  /*11aa0*/  BSYNC B0 ;  /* 0x0000000000007941 */ /* 0x000fea0003800000 */
.L_x_455:
[----:B-1--4-:R1:W4:Y:S01]  /*11ab0*/  SHFL.IDX PT, R13, R6, 0x2, 0x1c1f ;  /* 0x005c1f00060d7f89 */ /* 0x01232200000e0000 */
[----:B------:R-:W-:Y:S03]  /*11ac0*/  BSSY B0, `(.L_x_457) ;  /* 0x0000048000007945 */ /* 0x000fe60003800000 */
[----:B--2---:R1:W2:Y:S01]  /*11ad0*/  SHFL.IDX PT, R12, R7, 0x2, 0x1c1f ;  /* 0x005c1f00070c7f89 */ /* 0x0042a200000e0000 */
[----:B------:R-:W-:Y:S05]  /*11ae0*/  @P5 BRA `(.L_x_458) ;  /* 0x0000045000005947 */ /* 0x000fea0003800000 */
[C---:B------:R-:W-:Y:S02]  /*11af0*/  IADD3 R10, R3.reuse, 0x8, RZ ;  /* 0x00000008030a7810 */ /* 0x040fe40007ffe0ff */
[----:B------:R-:W-:-:S02]  /*11b00*/  IADD3 R9, R3, 0x10, RZ ;  /* 0x0000001003097810 */ /* 0x000fc40007ffe0ff */
[----:B------:R-:W-:Y:S02]  /*11b10*/  ISETP.GE.AND P4, PT, R10, c[0x0][0x3c8], PT ;  /* 0x0000f2000a007a0c */ /* 0x000fe40003f86270 */
[----:B------:R-:W-:Y:S02]  /*11b20*/  IADD3 R8, R3, 0x18, RZ ;  /* 0x0000001803087810 */ /* 0x000fe40007ffe0ff */
[----:B------:R-:W-:Y:S02]  /*11b30*/  ISETP.GE.AND P3, PT, R9, c[0x0][0x3c8], PT ;  /* 0x0000f20009007a0c */ /* 0x000fe40003f66270 */
[C---:B------:R-:W-:Y:S02]  /*11b40*/  IADD3 R2, R3.reuse, 0x20, RZ ;  /* 0x0000002003027810 */ /* 0x040fe40007ffe0ff */
[----:B------:R-:W-:Y:S02]  /*11b50*/  IADD3 R0, R3, 0x28, RZ ;  /* 0x0000002803007810 */ /* 0x000fe40007ffe0ff */
[----:B------:R-:W-:-:S02]  /*11b60*/  ISETP.GE.AND P2, PT, R8, c[0x0][0x3c8], PT ;  /* 0x0000f20008007a0c */ /* 0x000fc40003f46270 */
[----:B------:R-:W-:Y:S02]  /*11b70*/  ISETP.GE.AND P1, PT, R2, c[0x0][0x3c8], PT ;  /* 0x0000f20002007a0c */ /* 0x000fe40003f26270 */
[----:B------:R-:W-:Y:S02]  /*11b80*/  ISETP.GE.AND P0, PT, R0, c[0x0][0x3c8], PT ;  /* 0x0000f20000007a0c */ /* 0x000fe40003f06270 */
[----:B------:R-:W-:Y:S02]  /*11b90*/  ISETP.GE.AND P5, PT, R3, c[0x0][0x3c8], PT ;  /* 0x0000f20003007a0c */ /* 0x000fe40003fa6270 */
[----:B------:R-:W-:Y:S02]  /*11ba0*/  @!P4 LEA.HI R10, R10, R10, RZ, 0x1 ;  /* 0x0000000a0a0ac211 */ /* 0x000fe400078f08ff */
[----:B------:R-:W-:Y:S02]  /*11bb0*/  @!P3 LEA.HI R9, R9, R9, RZ, 0x1 ;  /* 0x000000090909b211 */ /* 0x000fe400078f08ff */
[----:B------:R-:W-:-:S02]  /*11bc0*/  @!P4 LOP3.LUT R11, R10, 0xfffffffe, RZ, 0xc0, !PT ;  /* 0xfffffffe0a0bc812 */ /* 0x000fc400078ec0ff */
[----:B------:R-:W-:Y:S02]  /*11bd0*/  @!P2 LEA.HI R8, R8, R8, RZ, 0x1 ;  /* 0x000000080808a211 */ /* 0x000fe400078f08ff */
[----:B------:R-:W-:Y:S01]  /*11be0*/  @!P3 LOP3.LUT R9, R9, 0xfffffffe, RZ, 0xc0, !PT ;  /* 0xfffffffe0909b812 */ /* 0x000fe200078ec0ff */
[--C-:B--2-4-:R-:W-:Y:S01]  /*11bf0*/  @!P4 IMAD.WIDE R18, R11, 0x4, R12.reuse ;  /* 0x000000040b12c825 */ /* 0x114fe200078e020c */
[----:B------:R-:W-:Y:S02]  /*11c00*/  @!P1 LEA.HI R2, R2, R2, RZ, 0x1 ;  /* 0x0000000202029211 */ /* 0x000fe400078f08ff */
[----:B------:R-:W-:Y:S01]  /*11c10*/  @!P0 LEA.HI R0, R0, R0, RZ, 0x1 ;  /* 0x0000000000008211 */ /* 0x000fe200078f08ff */
[--C-:B------:R-:W-:Y:S01]  /*11c20*/  @!P5 IMAD.WIDE R14, R3, 0x4, R12.reuse ;  /* 0x00000004030ed825 */ /* 0x100fe200078e020c */
[----:B------:R-:W-:Y:S02]  /*11c30*/  @!P2 LOP3.LUT R17, R8, 0xfffffffe, RZ, 0xc0, !PT ;  /* 0xfffffffe0811a812 */ /* 0x000fe400078ec0ff */
[----:B------:R-:W-:Y:S01]  /*11c40*/  @!P1 LOP3.LUT R11, R2, 0xfffffffe, RZ, 0xc0, !PT ;  /* 0xfffffffe020b9812 */ /* 0x000fe200078ec0ff */
[--C-:B------:R-:W-:Y:S01]  /*11c50*/  @!P3 IMAD.WIDE R20, R9, 0x4, R12.reuse ;  /* 0x000000040914b825 */ /* 0x100fe200078e020c */
[----:B------:R-:W-:Y:S01]  /*11c60*/  @!P0 LOP3.LUT R9, R0, 0xfffffffe, RZ, 0xc0, !PT ;  /* 0xfffffffe00098812 */ /* 0x000fe200078ec0ff */
[----:B------:R2:W-:Y:S01]  /*11c70*/  @!P5 ST.E.64 [R14.64], R140 ;  /* 0x0000008c0e00d985 */ /* 0x0005e2000c101b0a */
[----:B------:R-:W-:Y:S01]  /*11c80*/  IADD3 R0, R3, 0x30, RZ ;  /* 0x0000003003007810 */ /* 0x000fe20007ffe0ff */
[--C-:B------:R-:W-:Y:S01]  /*11c90*/  @!P1 IMAD.WIDE R10, R11, 0x4, R12.reuse ;  /* 0x000000040b0a9825 */ /* 0x100fe200078e020c */
[C---:B------:R-:W-:Y:S01]  /*11ca0*/  IADD3 R2, R3.reuse, 0x38, RZ ;  /* 0x0000003803027810 */ /* 0x040fe20007ffe0ff */
[----:B------:R-:W-:Y:S01]  /*11cb0*/  @!P4 ST.E.64 [R18.64], R136 ;  /* 0x000000881200c985 */ /* 0x000fe2000c101b0a */
[----:B------:R-:W-:Y:S01]  /*11cc0*/  IADD3 R23, R3, 0x40, RZ ;  /* 0x0000004003177810 */ /* 0x000fe20007ffe0ff */
[----:B------:R-:W-:Y:S01]  /*11cd0*/  @!P0 IMAD.WIDE R8, R9, 0x4, R12 ;  /* 0x0000000409088825 */ /* 0x000fe200078e020c */
[----:B------:R-:W-:Y:S01]  /*11ce0*/  IADD3 R22, R3, 0x48, RZ ;  /* 0x0000004803167810 */ /* 0x000fe20007ffe0ff */
[----:B------:R4:W-:Y:S01]  /*11cf0*/  @!P3 ST.E.64 [R20.64], R108 ;  /* 0x0000006c1400b985 */ /* 0x0009e2000c101b0a */
[----:B------:R-:W-:-:S02]  /*11d00*/  ISETP.GE.AND P5, PT, R0, c[0x0][0x3c8], PT ;  /* 0x0000f20000007a0c */ /* 0x000fc40003fa6270 */
[----:B------:R-:W-:Y:S02]  /*11d10*/  IADD3 R16, R3, 0x58, RZ ;  /* 0x0000005803107810 */ /* 0x000fe40007ffe0ff */
[----:B------:R-:W-:Y:S02]  /*11d20*/  ISETP.GE.AND P4, PT, R2, c[0x0][0x3c8], PT ;  /* 0x0000f20002007a0c */ /* 0x000fe40003f86270 */
[----:B------:R-:W-:-:S07]  /*11d30*/  ISETP.GE.AND P3, PT, R23, c[0x0][0x3c8], PT ;  /* 0x0000f20017007a0c */ /* 0x000fce0003f66270 */
[----:B------:R-:W-:-:S04]  /*11d40*/  @!P5 LEA.HI R0, R0, R0, RZ, 0x1 ;  /* 0x000000000000d211 */ /* 0x000fc800078f08ff */
[----:B------:R-:W-:Y:S02]  /*11d50*/  @!P4 LEA.HI R2, R2, R2, RZ, 0x1 ;  /* 0x000000020202c211 */ /* 0x000fe400078f08ff */
[----:B------:R-:W-:Y:S01]  /*11d60*/  @!P3 LEA.HI R23, R23, R23, RZ, 0x1 ;  /* 0x000000171717b211 */ /* 0x000fe200078f08ff */
[--C-:B--2---:R-:W-:Y:S01]  /*11d70*/  @!P2 IMAD.WIDE R14, R17, 0x4, R12.reuse ;  /* 0x00000004110ea825 */ /* 0x104fe200078e020c */
[----:B------:R-:W-:Y:S02]  /*11d80*/  IADD3 R17, R3, 0x50, RZ ;  /* 0x0000005003117810 */ /* 0x000fe40007ffe0ff */
[----:B------:R-:W-:Y:S02]  /*11d90*/  @!P3 LOP3.LUT R23, R23, 0xfffffffe, RZ, 0xc0, !PT ;  /* 0xfffffffe1717b812 */ /* 0x000fe400078ec0ff */
[----:B------:R2:W-:Y:S01]  /*11da0*/  @!P2 ST.E.64 [R14.64], R112 ;  /* 0x000000700e00a985 */ /* 0x0005e2000c101b0a */
[----:B------:R-:W-:Y:S02]  /*11db0*/  ISETP.GE.AND P2, PT, R22, c[0x0][0x3c8], PT ;  /* 0x0000f20016007a0c */ /* 0x000fe40003f46270 */
[----:B----4-:R-:W-:Y:S01]  /*11dc0*/  @!P3 IMAD.WIDE R20, R23, 0x4, R12 ;  /* 0x000000041714b825 */ /* 0x010fe200078e020c */
[----:B------:R4:W-:Y:S01]  /*11dd0*/  @!P1 ST.E.64 [R10.64], R124 ;  /* 0x0000007c0a009985 */ /* 0x0009e2000c101b0a */
[----:B------:R-:W-:-:S03]  /*11de0*/  ISETP.GE.AND P1, PT, R17, c[0x0][0x3c8], PT ;  /* 0x0000f20011007a0c */ /* 0x000fc60003f26270 */
[----:B------:R5:W-:Y:S01]  /*11df0*/  @!P0 ST.E.64 [R8.64], R132 ;  /* 0x0000008408008985 */ /* 0x000be2000c101b0a */
[----:B------:R-:W-:-:S05]  /*11e00*/  ISETP.GE.AND P0, PT, R16, c[0x0][0x3c8], PT ;  /* 0x0000f20010007a0c */ /* 0x000fca0003f06270 */
[----:B------:R-:W-:-:S04]  /*11e10*/  @!P2 LEA.HI R22, R22, R22, RZ, 0x1 ;  /* 0x000000161616a211 */ /* 0x000fc800078f08ff */
[----:B------:R-:W-:-:S04]  /*11e20*/  @!P1 LEA.HI R17, R17, R17, RZ, 0x1 ;  /* 0x0000001111119211 */ /* 0x000fc800078f08ff */
[----:B------:R-:W-:Y:S02]  /*11e30*/  @!P0 LEA.HI R16, R16, R16, RZ, 0x1 ;  /* 0x0000001010108211 */ /* 0x000fe400078f08ff */
[----:B------:R-:W-:Y:S02]  /*11e40*/  @!P1 LOP3.LUT R17, R17, 0xfffffffe, RZ, 0xc0, !PT ;  /* 0xfffffffe11119812 */ /* 0x000fe400078ec0ff */
[----:B------:R-:W-:Y:S02]  /*11e50*/  @!P0 LOP3.LUT R19, R16, 0xfffffffe, RZ, 0xc0, !PT ;  /* 0xfffffffe10138812 */ /* 0x000fe400078ec0ff */
[----:B--2---:R-:W-:Y:S01]  /*11e60*/  @!P2 LOP3.LUT R15, R22, 0xfffffffe, RZ, 0xc0, !PT ;  /* 0xfffffffe160fa812 */ /* 0x004fe200078ec0ff */
[----:B------:R-:W-:Y:S01]  /*11e70*/  @!P1 IMAD.WIDE R16, R17, 0x4, R12 ;  /* 0x0000000411109825 */ /* 0x000fe200078e020c */
[----:B----4-:R-:W-:-:S03]  /*11e80*/  @!P4 LOP3.LUT R11, R2, 0xfffffffe, RZ, 0xc0, !PT ;  /* 0xfffffffe020bc812 */ /* 0x010fc600078ec0ff */
        /* <DEDUP_REMOVED lines=9> */
[----:B------:R2:W-:Y:S04]  /*11f20*/  @!P1 ST.E.64 [R16.64], R88 ;  /* 0x0000005810009985 */ /* 0x0005e8000c101b0a */
[----:B------:R2:W-:Y:S02]  /*11f30*/  @!P0 ST.E.64 [R12.64], R4 ;  /* 0x000000040c008985 */ /* 0x0005e4000c101b0a */
.L_x_458:
[----:B------:R-:W-:Y:S05]  /*11f40*/  BSYNC B0 ;  /* 0x0000000000007941 */ /* 0x000fea0003800000 */
.L_x_457:
[----:B--2---:R2:W1:Y:S04]  /*11f50*/  SHFL.IDX PT, R9, R6, 0x3, 0x1c1f ;  /* 0x007c1f0006097f89 */ /* 0x00446800000e0000 */
[----:B------:R2:W4:Y:S01]  /*11f60*/  SHFL.IDX PT, R8, R7, 0x3, 0x1c1f ;  /* 0x007c1f0007087f89 */ /* 0x00052200000e0000 */
[----:B------:R-:W-:Y:S05]  /*11f70*/  @P6 EXIT ;  /* 0x000000000000694d */ /* 0x000fea0003800000 */
[C---:B-12---:R-:W-:Y:S02]  /*11f80*/  IADD3 R6, R3.reuse, 0x8, RZ ;  /* 0x0000000803067810 */ /* 0x046fe40007ffe0ff */
        /* <DEDUP_REMOVED lines=12> */
[----:B----4-:R-:W-:Y:S01]  /*12050*/  @!P3 IMAD.WIDE R10, R3, 0x4, R8 ;  /* 0x00000004030ab825 */ /* 0x010fe200078e0208 */
[----:B------:R-:W-:-:S02]  /*12060*/  @!P2 LOP3.LUT R6, R6, 0xfffffffe, RZ, 0xc0, !PT ;  /* 0xfffffffe0606a812 */ /* 0x000fc400078ec0ff */
[----:B------:R-:W-:Y:S02]  /*12070*/  @!P1 LOP3.LUT R5, R5, 0xfffffffe, RZ, 0xc0, !PT ;  /* 0xfffffffe05059812 */ /* 0x000fe400078ec0ff */
[----:B------:R-:W-:Y:S01]  /*12080*/  @!P0 LOP3.LUT R4, R4, 0xfffffffe, RZ, 0xc0, !PT ;  /* 0xfffffffe04048812 */ /* 0x000fe200078ec0ff */
[--C-:B------:R-:W-:Y:S01]  /*12090*/  @!P2 IMAD.WIDE R6, R6, 0x4, R8.reuse ;  /* 0x000000040606a825 */ /* 0x100fe200078e0208 */
[----:B------:R-:W-:Y:S01]  /*120a0*/  ISETP.GE.AND P5, PT, R0, c[0x0][0x3c8], PT ;  /* 0x0000f20000007a0c */ /* 0x000fe20003fa6270 */
[----:B------:R-:W-:Y:S01]  /*120b0*/  @!P3 ST.E.64 [R10.64], R142 ;  /* 0x0000008e0a00b985 */ /* 0x000fe2000c101b0a */
[----:B------:R-:W-:Y:S01]  /*120c0*/  IADD3 R18, R3, 0x30, RZ ;  /* 0x0000003003127810 */ /* 0x000fe20007ffe0ff */
[--C-:B------:R-:W-:Y:S01]  /*120d0*/  @!P1 IMAD.WIDE R12, R5, 0x4, R8.reuse ;  /* 0x00000004050c9825 */ /* 0x100fe200078e0208 */
[C---:B------:R-:W-:Y:S01]  /*120e0*/  IADD3 R17, R3.reuse, 0x38, RZ ;  /* 0x0000003803117810 */ /* 0x040fe20007ffe0ff */
[----:B------:R1:W-:Y:S01]  /*120f0*/  @!P2 ST.E.64 [R6.64], R138 ;  /* 0x0000008a0600a985 */ /* 0x0003e2000c101b0a */
[C---:B------:R-:W-:Y:S01]  /*12100*/  IADD3 R16, R3.reuse, 0x40, RZ ;  /* 0x0000004003107810 */ /* 0x040fe20007ffe0ff */
[----:B------:R-:W-:Y:S01]  /*12110*/  @!P0 IMAD.WIDE R4, R4, 0x4, R8 ;  /* 0x0000000404048825 */ /* 0x000fe200078e0208 */
[C---:B------:R-:W-:Y:S01]  /*12120*/  IADD3 R15, R3.reuse, 0x48, RZ ;  /* 0x00000048030f7810 */ /* 0x040fe20007ffe0ff */
[----:B------:R-:W-:Y:S01]  /*12130*/  @!P1 ST.E.64 [R12.64], R110 ;  /* 0x0000006e0c009985 */ /* 0x000fe2000c101b0a */
[----:B------:R-:W-:-:S02]  /*12140*/  IADD3 R14, R3, 0x50, RZ ;  /* 0x00000050030e7810 */ /* 0x000fc40007ffe0ff */
[----:B------:R-:W-:Y:S01]  /*12150*/  ISETP.GE.AND P4, PT, R18, c[0x0][0x3c8], PT ;  /* 0x0000f20012007a0c */ /* 0x000fe20003f86270 */
[----:B------:R2:W-:Y:S01]  /*12160*/  @!P0 ST.E.64 [R4.64], R114 ;  /* 0x0000007204008985 */ /* 0x0005e2000c101b0a */
[----:B------:R-:W-:Y:S02]  /*12170*/  ISETP.GE.AND P3, PT, R17, c[0x0][0x3c8], PT ;  /* 0x0000f20011007a0c */ /* 0x000fe40003f66270 */
[----:B------:R-:W-:Y:S02]  /*12180*/  ISETP.GE.AND P2, PT, R16, c[0x0][0x3c8], PT ;  /* 0x0000f20010007a0c */ /* 0x000fe40003f46270 */
[----:B------:R-:W-:Y:S02]  /*12190*/  ISETP.GE.AND P1, PT, R15, c[0x0][0x3c8], PT ;  /* 0x0000f2000f007a0c */ /* 0x000fe40003f26270 */
[----:B------:R-:W-:Y:S02]  /*121a0*/  ISETP.GE.AND P0, PT, R14, c[0x0][0x3c8], PT ;  /* 0x0000f2000e007a0c */ /* 0x000fe40003f06270 */
[----:B------:R-:W-:-:S02]  /*121b0*/  @!P6 LEA.HI R2, R2, R2, RZ, 0x1 ;  /* 0x000000020202e211 */ /* 0x000fc400078f08ff */
[----:B------:R-:W-:Y:S02]  /*121c0*/  @!P5 LEA.HI R0, R0, R0, RZ, 0x1 ;  /* 0x000000000000d211 */ /* 0x000fe400078f08ff */
[----:B------:R-:W-:Y:S02]  /*121d0*/  @!P4 LEA.HI R18, R18, R18, RZ, 0x1 ;  /* 0x000000121212c211 */ /* 0x000fe400078f08ff */
[----:B------:R-:W-:Y:S02]  /*121e0*/  @!P3 LEA.HI R17, R17, R17, RZ, 0x1 ;  /* 0x000000111111b211 */ /* 0x000fe400078f08ff */
[----:B------:R-:W-:Y:S02]  /*121f0*/  @!P2 LEA.HI R16, R16, R16, RZ, 0x1 ;  /* 0x000000101010a211 */ /* 0x000fe400078f08ff */
[----:B------:R-:W-:Y:S02]  /*12200*/  @!P1 LEA.HI R15, R15, R15, RZ, 0x1 ;  /* 0x0000000f0f0f9211 */ /* 0x000fe400078f08ff */
[----:B-1----:R-:W-:-:S02]  /*12210*/  @!P5 LOP3.LUT R7, R0, 0xfffffffe, RZ, 0xc0, !PT ;  /* 0xfffffffe0007d812 */ /* 0x002fc400078ec0ff */
[----:B------:R-:W-:Y:S02]  /*12220*/  @!P0 LEA.HI R14, R14, R14, RZ, 0x1 ;  /* 0x0000000e0e0e8211 */ /* 0x000fe400078f08ff */
[----:B------:R-:W-:Y:S01]  /*12230*/  @!P4 LOP3.LUT R11, R18, 0xfffffffe, RZ, 0xc0, !PT ;  /* 0xfffffffe120bc812 */ /* 0x000fe200078ec0ff */
[--C-:B------:R-:W-:Y:S01]  /*12240*/  @!P5 IMAD.WIDE R6, R7, 0x4, R8.reuse ;  /* 0x000000040706d825 */ /* 0x100fe200078e0208 */
[----:B------:R-:W-:Y:S02]  /*12250*/  @!P3 LOP3.LUT R17, R17, 0xfffffffe, RZ, 0xc0, !PT ;  /* 0xfffffffe1111b812 */ /* 0x000fe400078ec0ff */
[----:B--2---:R-:W-:Y:S02]  /*12260*/  @!P6 LOP3.LUT R5, R2, 0xfffffffe, RZ, 0xc0, !PT ;  /* 0xfffffffe0205e812 */ /* 0x004fe400078ec0ff */
[----:B------:R-:W-:Y:S02]  /*12270*/  @!P2 LOP3.LUT R13, R16, 0xfffffffe, RZ, 0xc0, !PT ;  /* 0xfffffffe100da812 */ /* 0x000fe400078ec0ff */
[----:B------:R-:W-:Y:S01]  /*12280*/  @!P1 LOP3.LUT R15, R15, 0xfffffffe, RZ, 0xc0, !PT ;  /* 0xfffffffe0f0f9812 */ /* 0x000fe200078ec0ff */
[----:B------:R-:W-:Y:S01]  /*12290*/  @!P6 IMAD.WIDE R4, R5, 0x4, R8 ;  /* 0x000000040504e825 */ /* 0x000fe200078e0208 */
[----:B------:R-:W-:-:S03]  /*122a0*/  IADD3 R3, R3, 0x58, RZ ;  /* 0x0000005803037810 */ /* 0x000fc60007ffe0ff */
[--C-:B------:R-:W-:Y:S01]  /*122b0*/  @!P2 IMAD.WIDE R12, R13, 0x4, R8.reuse ;  /* 0x000000040d0ca825 */ /* 0x100fe200078e0208 */
[----:B------:R1:W-:Y:S04]  /*122c0*/  @!P6 ST.E.64 [R4.64], R126 ;  /* 0x0000007e0400e985 */ /* 0x0003e8000c101b0a */
[----:B------:R2:W-:Y:S01]  /*122d0*/  @!P5 ST.E.64 [R6.64], R134 ;  /* 0x000000860600d985 */ /* 0x0005e2000c101b0a */
[----:B-1----:R-:W-:Y:S01]  /*122e0*/  @!P0 LOP3.LUT R5, R14, 0xfffffffe, RZ, 0xc0, !PT ;  /* 0xfffffffe0e058812 */ /* 0x002fe200078ec0ff */
[----:B------:R-:W-:-:S04]  /*122f0*/  @!P1 IMAD.WIDE R14, R15, 0x4, R8 ;  /* 0x000000040f0e9825 */ /* 0x000fc800078e0208 */
[----:B--2---:R-:W-:-:S04]  /*12300*/  @!P4 IMAD.WIDE R6, R11, 0x4, R8 ;  /* 0x000000040b06c825 */ /* 0x004fc800078e0208 */
[--C-:B------:R-:W-:Y:S01]  /*12310*/  @!P3 IMAD.WIDE R10, R17, 0x4, R8.reuse ;  /* 0x00000004110ab825 */ /* 0x100fe200078e0208 */
[----:B------:R1:W-:Y:S03]  /*12320*/  @!P4 ST.E.64 [R6.64], R58 ;  /* 0x0000003a0600c985 */ /* 0x0003e6000c101b0a */
[----:B------:R-:W-:Y:S01]  /*12330*/  @!P0 IMAD.WIDE R4, R5, 0x4, R8 ;  /* 0x0000000405048825 */ /* 0x000fe200078e0208 */
[----:B------:R1:W-:Y:S04]  /*12340*/  @!P3 ST.E.64 [R10.64], R62 ;  /* 0x0000003e0a00b985 */ /* 0x0003e8000c101b0a */
[----:B------:R1:W-:Y:S04]  /*12350*/  @!P2 ST.E.64 [R12.64], R74 ;  /* 0x0000004a0c00a985 */ /* 0x0003e8000c101b0a */
        /* <DEDUP_REMOVED lines=9> */
.L_x_452:
        /* <DEDUP_REMOVED lines=9> */
[----:B------:R-:W1:Y:S01]  /*12480*/  S2R R5, SR_CTAID.Z ;  /* 0x0000000000057919 */ /* 0x000e620000002700 */
[----:B------:R-:W-:Y:S01]  /*12490*/  USHF.R.S32.HI UR6, URZ, 0x1f, UR9 ;  /* 0x0000001f3f067899 */ /* 0x000fe20008011409 */
[----:B------:R-:W-:Y:S01]  /*124a0*/  ISETP.NE.AND P0, PT, R0, 0x1, PT ;  /* 0x000000010000780c */ /* 0x000fe20003f05270 */
[----:B------:R-:W-:Y:S01]  /*124b0*/  ULDC.64 UR4, c[0x0][0x4d0] ;  /* 0x0001340000047ab9 */ /* 0x000fe20000000a00 */
[----:B------:R-:W2:Y:S01]  /*124c0*/  S2R R3, SR_CTAID.Y ;  /* 0x0000000000037919 */ /* 0x000ea20000002600 */
[----:B------:R-:W-:Y:S01]  /*124d0*/  UIMAD UR6, UR6, UR4, URZ ;  /* 0x00000004060672a4 */ /* 0x000fe2000f8e023f */
[----:B------:R-:W-:Y:S01]  /*124e0*/  IADD3 R2, RZ, -UR9, RZ ;  /* 0x80000009ff027c10 */ /* 0x000fe2000fffe0ff */
[----:B------:R-:W-:Y:S01]  /*124f0*/  UIMAD.WIDE.U32 UR12, UR9, UR4, URZ ;  /* 0x00000004090c72a5 */ /* 0x000fe2000f8e003f */
[----:B------:R-:W-:Y:S01]  /*12500*/  MOV R6, R7 ;  /* 0x0000000700067202 */ /* 0x000fe20000000f00 */
[----:B------:R-:W-:-:S04]  /*12510*/  UIMAD UR4, UR9, UR5, UR6 ;  /* 0x00000005090472a4 */ /* 0x000fc8000f8e0206 */
[----:B------:R-:W-:Y:S01]  /*12520*/  UIADD3 UR4, UR13, UR4, URZ ;  /* 0x000000040d047290 */ /* 0x000fe2000fffe03f */
[----:B------:R-:W-:Y:S01]  /*12530*/  MOV R9, UR13 ;  /* 0x0000000d00097c02 */ /* 0x000fe20008000f00 */
[----:B------:R-:W-:-:S04]  /*12540*/  @P0 IMAD.HI.U32 R4, R7, c[0x0][0x4ec], RZ ;  /* 0x00013b0007040a27 */ /* 0x000fc800078e00ff */
[----:B------:R-:W-:Y:S01]  /*12550*/  IMAD.U32 R8, RZ, RZ, UR12 ;  /* 0x0000000cff087e24 */ /* 0x000fe2000f8e00ff */
[----:B------:R-:W-:Y:S01]  /*12560*/  @P0 SHF.R.U32.HI R6, RZ, c[0x0][0x4f0], R4 ;  /* 0x00013c00ff060a19 */ /* 0x000fe20000011604 */
[----:B------:R-:W-:Y:S01]  /*12570*/  IMAD.U32 R9, RZ, RZ, UR4 ;  /* 0x00000004ff097e24 */ /* 0x000fe2000f8e00ff */
[----:B-1----:R-:W-:-:S03]  /*12580*/  SHF.R.S32.HI R0, RZ, 0x1f, R5 ;  /* 0x0000001fff007819 */ /* 0x002fc60000011405 */
[----:B------:R-:W-:Y:S01]  /*12590*/  IMAD.WIDE.U32 R8, R5, c[0x0][0x4d8], R8 ;  /* 0x0001360005087a25 */ /* 0x000fe200078e0008 */
[----:B------:R-:W-:-:S03]  /*125a0*/  IADD3 R4, -R6, RZ, RZ ;  /* 0x000000ff06047210 */ /* 0x000fc60007ffe1ff */
[----:B------:R-:W-:Y:S02]  /*125b0*/  IMAD R0, R0, c[0x0][0x4d8], RZ ;  /* 0x0001360000007a24 */ /* 0x000fe400078e02ff */
[----:B--2---:R-:W-:Y:S02]  /*125c0*/  IMAD R2, R2, c[0x0][0x550], R3 ;  /* 0x0001540002027a24 */ /* 0x004fe400078e0203 */
[----:B------:R-:W-:Y:S02]  /*125d0*/  IMAD R0, R5, c[0x0][0x4dc], R0 ;  /* 0x0001370005007a24 */ /* 0x000fe400078e0200 */
[----:B------:R-:W-:Y:S01]  /*125e0*/  IMAD R4, R4, c[0x0][0x4e8], R7 ;  /* 0x00013a0004047a24 */ /* 0x000fe200078e0207 */
[----:B------:R-:W-:Y:S01]  /*125f0*/  SHF.R.S32.HI R3, RZ, 0x1f, R2 ;  /* 0x0000001fff037819 */ /* 0x000fe20000011402 */
[----:B------:R-:W-:Y:S01]  /*12600*/  IMAD.IADD R9, R0, 0x1, R9 ;  /* 0x0000000100097824 */ /* 0x000fe200078e0209 */
[----:B------:R-:W-:-:S03]  /*12610*/  SHF.R.S32.HI R0, RZ, 0x1f, R6 ;  /* 0x0000001fff007819 */ /* 0x000fc60000011406 */
[----:B------:R-:W-:Y:S02]  /*12620*/  IMAD R3, R3, c[0x0][0x4e0], RZ ;  /* 0x0001380003037a24 */ /* 0x000fe400078e02ff */
[----:B------:R-:W-:-:S04]  /*12630*/  IMAD.WIDE.U32 R8, R2, c[0x0][0x4e0], R8 ;  /* 0x0001380002087a25 */ /* 0x000fc800078e0008 */
[----:B------:R-:W-:Y:S01]  /*12640*/  IMAD R3, R2, c[0x0][0x4e4], R3 ;  /* 0x0001390002037a24 */ /* 0x000fe200078e0203 */
[----:B------:R-:W-:Y:S02]  /*12650*/  SHF.R.S32.HI R2, RZ, 0x1f, R4 ;  /* 0x0000001fff027819 */ /* 0x000fe40000011404 */
[----:B------:R-:W-:-:S03]  /*12660*/  IADD3 R6, P0, R6, R8, RZ ;  /* 0x0000000806067210 */ /* 0x000fc60007f1e0ff */
[----:B------:R-:W-:Y:S01]  /*12670*/  IMAD R5, R2, c[0x0][0x4c8], RZ ;  /* 0x0001320002057a24 */ /* 0x000fe200078e02ff */
[----:B------:R-:W-:-:S03]  /*12680*/  IADD3.X R7, R0, R9, R3, P0, !PT ;  /* 0x0000000900077210 */ /* 0x000fc600007fe403 */
[C---:B------:R-:W-:Y:S02]  /*12690*/  IMAD R5, R4.reuse, c[0x0][0x4cc], R5 ;  /* 0x0001330004057a24 */ /* 0x040fe400078e0205 */
[----:B------:R-:W-:-:S05]  /*126a0*/  IMAD.WIDE.U32 R6, R4, c[0x0][0x4c8], R6 ;  /* 0x0001320004067a25 */ /* 0x000fca00078e0006 */
[----:B------:R-:W-:Y:S02]  /*126b0*/  IADD3 R5, R7, R5, RZ ;  /* 0x0000000507057210 */ /* 0x000fe40007ffe0ff */
[----:B------:R-:W-:-:S04]  /*126c0*/  LEA R2, P0, R6, c[0x0][0x4a8], 0x2 ;  /* 0x00012a0006027a11 */ /* 0x000fc800078010ff */
[----:B------:R-:W-:Y:S02]  /*126d0*/  LEA.HI.X R3, R6, c[0x0][0x4ac], R5, 0x2, P0 ;  /* 0x00012b0006037a11 */ /* 0x000fe400000f1405 */
[----:B------:R-:W-:-:S05]  /*126e0*/  MOV R5, 0xff800000 ;  /* 0xff80000000057802 */ /* 0x000fca0000000f00 */
[----:B------:R-:W-:Y:S01]  /*126f0*/  STG.E [R2.64], R5 ;  /* 0x0000000502007986 */ /* 0x000fe2000c10190a */
[----:B------:R-:W-:Y:S05]  /*12700*/  EXIT ;  /* 0x000000000000794d */ /* 0x000fea0003800000 */
.L_x_459:
        /* <DEDUP_REMOVED lines=15> */
.L_x_1435:


//--------------------- .text._ZN7cutlass13device_kernelIN5flash19enable_sm80_to_sm89INS1_16FlashAttnFwdSm80INS1_25CollectiveMainloopFwdSm80ILi4ELi1ELb0EN4cute5tupleIJNS5_1CILi128EEENS7_ILi48EEENS7_ILi96EEEEEELi96ENS_10bfloat16_tEfNS_4arch4Sm80ELb0ELb1ELb0ELb1ELb0ELb0ELb1ELb1EEENS1_21CollectiveEpilogueFwdINS6_IJS8_SA_S9_EEENS6_IJNS7_ILi1EEESI_SI_EEESC_SE_Li128ELb1ELb1ELb1ELb0EEENS1_36VarlenDynamicPersistentTileSchedulerILi128ELi48ELi128ELi128ELb1ELb1ELb0ELb1ELb0ELb1EEEEEEEEEvNT_6ParamsE --------------------------
	.section	.text._ZN7cutlass13device_kernelIN5flash19enable_sm80_to_sm89INS1_16FlashAttnFwdSm80INS1_25CollectiveMainloopFwdSm80ILi4ELi1ELb0EN4cute5tupleIJNS5_1CILi128EEENS7_ILi48EEENS7_ILi96EEEEEELi96ENS_10bfloat16_tEfNS_4arch4Sm80ELb0ELb1ELb0ELb1ELb0ELb0ELb1ELb1EEENS1_21CollectiveEpilogueFwdINS6_IJS8_SA_S9_EEENS6_IJNS7_ILi1EEESI_SI_EEESC_SE_Li128ELb1ELb1ELb1ELb0EEENS1_36VarlenDynamicPersistentTileSchedulerILi128ELi48ELi128ELi128ELb1ELb1ELb0ELb1ELb0ELb1EEEEEEEEEvNT_6ParamsE,"ax",@progbits
	.sectioninfo	@"SHI_REGISTERS=255"
	.align	128
.text._ZN7cutlass13device_kernelIN5flash19enable_sm80_to_sm89INS1_16FlashAttnFwdSm80INS1_25CollectiveMainloopFwdSm80ILi4ELi1ELb0EN4cute5tupleIJNS5_1CILi128EEENS7_ILi48EEENS7_ILi96EEEEEELi96ENS_10bfloat16_tEfNS_4arch4Sm80ELb0ELb1ELb0ELb1ELb0ELb0ELb1ELb1EEENS1_21CollectiveEpilogueFwdINS6_IJS8_SA_S9_EEENS6_IJNS7_ILi1EEESI_SI_EEESC_SE_Li128ELb1ELb1ELb1ELb0EEENS1_36VarlenDynamicPersistentTileSchedulerILi128ELi48ELi128ELi128ELb1ELb1ELb0ELb1ELb0ELb1EEEEEEEEEvNT_6ParamsE:
        .type           _ZN7cutlass13device_kernelIN5flash19enable_sm80_to_sm89INS1_16FlashAttnFwdSm80INS1_25CollectiveMainloopFwdSm80ILi4ELi1ELb0EN4cute5tupleIJNS5_1CILi128EEENS7_ILi48EEENS7_ILi96EEEEEELi96ENS_10bfloat16_tEfNS_4arch4Sm80ELb0ELb1ELb0ELb1ELb0ELb0ELb1ELb1EEENS1_21CollectiveEpilogueFwdINS6_IJS8_SA_S9_EEENS6_IJNS7_ILi1EEESI_SI_EEESC_SE_Li128ELb1ELb1ELb1ELb0EEENS1_36VarlenDynamicPersistentTileSchedulerILi128ELi48ELi128ELi128ELb1ELb1ELb0ELb1ELb0ELb1EEEEEEEEEvNT_6ParamsE,@function
        .size           _ZN7cutlass13device_kernelIN5flash19enable_sm80_to_sm89INS1_16FlashAttnFwdSm80INS1_25CollectiveMainloopFwdSm80ILi4ELi1ELb0EN4cute5tupleIJNS5_1CILi128EEENS7_ILi48EEENS7_ILi96EEEEEELi96ENS_10bfloat16_tEfNS_4arch4Sm80ELb0ELb1ELb0ELb1ELb0ELb0ELb1ELb1EEENS1_21CollectiveEpilogueFwdINS6_IJS8_SA_S9_EEENS6_IJNS7_ILi1EEESI_SI_EEESC_SE_Li128ELb1ELb1ELb1ELb0EEENS1_36VarlenDynamicPersistentTileSchedulerILi128ELi48ELi128ELi128ELb1ELb1ELb0ELb1ELb0ELb1EEEEEEEEEvNT_6ParamsE,(.L_x_1436 - _ZN7cutlass13device_kernelIN5flash19enable_sm80_to_sm89INS1_16FlashAttnFwdSm80INS1_25CollectiveMainloopFwdSm80ILi4ELi1ELb0EN4cute5tupleIJNS5_1CILi128EEENS7_ILi48EEENS7_ILi96EEEEEELi96ENS_10bfloat16_tEfNS_4arch4Sm80ELb0ELb1ELb0ELb1ELb0ELb0ELb1ELb1EEENS1_21CollectiveEpilogueFwdINS6_IJS8_SA_S9_EEENS6_IJNS7_ILi1EEESI_SI_EEESC_SE_Li128ELb1ELb1ELb1ELb0EEENS1_36VarlenDynamicPersistentTileSchedulerILi128ELi48ELi128ELi128ELb1ELb1ELb0ELb1ELb0ELb1EEEEEEEEEvNT_6ParamsE)
        .other          _ZN7cutlass13device_kernelIN5flash19enable_sm80_to_sm89INS1_16FlashAttnFwdSm80INS1_25CollectiveMainloopFwdSm80ILi4ELi1ELb0EN4cute5tupleIJNS5_1CILi128EEENS7_ILi48EEENS7_ILi96EEEEEELi96ENS_10bfloat16_tEfNS_4arch4Sm80ELb0ELb1ELb0ELb1ELb0ELb0ELb1ELb1EEENS1_21CollectiveEpilogueFwdINS6_IJS8_SA_S9_EEENS6_IJNS7_ILi1EEESI_SI_EEESC_SE_Li128ELb1ELb1ELb1ELb0EEENS1_36VarlenDynamicPersistentTileSchedulerILi128ELi48ELi128ELi128ELb1ELb1ELb0ELb1ELb0ELb1EEEEEEEEEvNT_6ParamsE,@"STO_CUDA_ENTRY STV_DEFAULT"
_ZN7cutlass13device_kernelIN5flash19enable_sm80_to_sm89INS1_16FlashAttnFwdSm80INS1_25CollectiveMainloopFwdSm80ILi4ELi1ELb0EN4cute5tupleIJNS5_1CILi128EEENS7_ILi48EEENS7_ILi96EEEEEELi96ENS_10bfloat16_tEfNS_4arch4Sm80ELb0ELb1ELb0ELb1ELb0ELb0ELb1ELb1EEENS1_21CollectiveEpilogueFwdINS6_IJS8_SA_S9_EEENS6_IJNS7_ILi1EEESI_SI_EEESC_SE_Li128ELb1ELb1ELb1ELb0EEENS1_36VarlenDynamicPersistentTileSchedulerILi128ELi48ELi128ELi128ELb1ELb1ELb0ELb1ELb0ELb1EEEEEEEEEvNT_6ParamsE:
        /* <DEDUP_REMOVED lines=10> */
[----:B-1----:R1:W-:Y:S04]  /*00a0*/  @P0 STL.64 [R1+0x18], R4 ;  /* 0x0000180401000387 */ /* 0x0023e80000100a00 */
[----:B------:R1:W-:Y:S04]  /*00b0*/  @P0 STL.64 [R1+0x20], R6 ;  /* 0x0000200601000387 */ /* 0x0003e80000100a00 */
[----:B------:R-:W-:Y:S06]  /*00c0*/  @P0 BAR.ARV 0x4, 0x80 ;  /* 0x0102000000000b1d */ /* 0x000fec0000002000 */
[----:B------:R-:W-:Y:S05]  /*00d0*/  @P0 BRA `(.L_x_460) ;  /* 0x00000fd000000947 */ /* 0x000fea0003800000 */
[----:B------:R-:W-:Y:S01]  /*00e0*/  LOP3.LUT R13, R2, 0x1f, RZ, 0xc0, !PT ;  /* 0x0000001f020d7812 */ /* 0x000fe200078ec0ff */
[----:B------:R-:W-:-:S03]  /*00f0*/  CS2R R8, SRZ ;  /* 0x0000000000087805 */ /* 0x000fc6000001ff00 */
[----:B------:R-:W-:-:S04]  /*0100*/  ISETP.NE.AND P6, PT, R13, 0x1f, PT ;  /* 0x0000001f0d00780c */ /* 0x000fc80003fc5270 */
[----:B------:R-:W-:-:S13]  /*0110*/  ISETP.GE.OR P0, PT, R13, c[0x0][0x53c], !P6 ;  /* 0x00014f000d007a0c */ /* 0x000fda0007706670 */
[----:B-1----:R-:W-:Y:S02]  /*0120*/  @!P0 IMAD.MOV.U32 R4, RZ, RZ, 0x4 ;  /* 0x00000004ff048424 */ /* 0x002fe400078e00ff */
[----:B------:R-:W-:Y:S02]  /*0130*/  @!P0 IMAD.MOV.U32 R2, RZ, RZ, 0x4 ;  /* 0x00000004ff028424 */ /* 0x000fe400078e00ff */
[----:B------:R-:W-:-:S04]  /*0140*/  @!P0 IMAD.WIDE.U32 R4, R13, R4, c[0x0][0x580] ;  /* 0x000160000d048625 */ /* 0x000fc800078e0004 */
[C---:B------:R-:W-:Y:S01]  /*0150*/  @!P0 IMAD.WIDE.U32 R2, R13.reuse, R2, c[0x0][0x578] ;  /* 0x00015e000d028625 */ /* 0x040fe200078e0002 */
[----:B------:R-:W2:Y:S04]  /*0160*/  @!P0 LDG.E R9, [R4.64] ;  /* 0x0000000604098981 */ /* 0x000ea8000c1e1900 */
[----:B------:R-:W2:Y:S01]  /*0170*/  @!P0 LDG.E R8, [R2.64] ;  /* 0x0000000602088981 */ /* 0x000ea2000c1e1900 */
[C---:B------:R-:W-:Y:S01]  /*0180*/  ISETP.NE.AND P5, PT, R13.reuse, RZ, PT ;  /* 0x000000ff0d00720c */ /* 0x040fe20003fa5270 */
[----:B------:R-:W1:Y:S01]  /*0190*/  S2UR UR4, SR_CTAID.X ;  /* 0x00000000000479c3 */ /* 0x000e620000002500 */
[C---:B------:R-:W-:Y:S01]  /*01a0*/  ISETP.GE.U32.AND P4, PT, R13.reuse, 0x2, PT ;  /* 0x000000020d00780c */ /* 0x040fe20003f86070 */
[----:B------:R-:W-:Y:S01]  /*01b0*/  IMAD.MOV.U32 R7, RZ, RZ, RZ ;  /* 0x000000ffff077224 */ /* 0x000fe200078e00ff */
        /* <DEDUP_REMOVED lines=26> */
.L_x_465:
        /* <DEDUP_REMOVED lines=16> */
.L_x_645:
        /* <DEDUP_REMOVED lines=16> */
.L_x_646:
[----:B--2---:R-:W-:-:S05]  /*0560*/  IMAD R0, R0, c[0x0][0x538], RZ ;  /* 0x00014e0000007a24 */ /* 0x004fca00078e02ff */
[----:B------:R-:W-:-:S04]  /*0570*/  IADD3 R6, R0, R6, RZ ;  /* 0x0000000600067210 */ /* 0x000fc80007ffe0ff */
[----:B------:R-:W-:-:S13]  /*0580*/  ISETP.GT.AND P0, PT, R6, UR4, PT ;  /* 0x0000000406007c0c */ /* 0x000fda000bf04270 */
[----:B-1----:R-:W-:Y:S05]  /*0590*/  @!P0 BRA `(.L_x_465) ;  /* 0xfffffdc000008947 */ /* 0x002fea000383ffff */
.L_x_461:
[----:B------:R-:W-:-:S05]  /*05a0*/  IADD3 R11, -R0, R6, RZ ;  /* 0x00000006000b7210 */ /* 0x000fca0007ffe1ff */
[----:B------:R-:W-:-:S05]  /*05b0*/  IMAD R0, R4, c[0x0][0x538], R11 ;  /* 0x00014e0004007a24 */ /* 0x000fca00078e020b */
[----:B------:R-:W-:Y:S01]  /*05c0*/  ISETP.GT.AND P0, PT, R0, UR4, PT ;  /* 0x0000000400007c0c */ /* 0x000fe2000bf04270 */
[----:B------:R-:W-:-:S12]  /*05d0*/  BRA.DIV ~URZ, `(.L_x_466) ;  /* 0x000169127f007947 */ /* 0x000fd8000b800000 */
[----:B------:R-:W-:-:S04]  /*05e0*/  VOTE.ANY R10, PT, !P0 ;  /* 0x00000000000a7806 */ /* 0x000fc800040e0100 */
.L_x_647:
[----:B------:R-:W1:Y:S02]  /*05f0*/  POPC R6, R10 ;  /* 0x0000000a00067309 */ /* 0x000e640000000000 */
[----:B-1----:R-:W-:-:S05]  /*0600*/  IADD3 R0, R6, R7, RZ ;  /* 0x0000000706007210 */ /* 0x002fca0007ffe0ff */
[----:B------:R1:W-:Y:S01]  /*0610*/  STL [R1+0x24], R0 ;  /* 0x0000240001007387 */ /* 0x0003e20000100800 */
[----:B------:R-:W-:Y:S05]  /*0620*/  BRA.DIV ~URZ, `(.L_x_467) ;  /* 0x000169127f007947 */ /* 0x000fea000b800000 */
[----:B------:R2:W3:Y:S01]  /*0630*/  SHFL.IDX PT, R12, R9, R6, 0x1f ;  /* 0x00001f06090c7589 */ /* 0x0004e200000e0000 */
[----:B------:R-:W-:-:S03]  /*0640*/  MOV R7, RZ ;  /* 0x000000ff00077202 */ /* 0x000fc60000000f00 */
[----:B------:R2:W4:Y:S04]  /*0650*/  SHFL.IDX PT, R9, R8, R6, 0x1f ;  /* 0x00001f0608097589 */ /* 0x00052800000e0000 */
.L_x_648:
[----:B------:R-:W-:Y:S01]  /*0660*/  ISETP.NE.AND P0, PT, R10, RZ, PT ;  /* 0x000000ff0a00720c */ /* 0x000fe20003f05270 */
[----:B------:R-:W-:-:S12]  /*0670*/  BSSY B0, `(.L_x_468) ;  /* 0x0000005000007945 */ /* 0x000fd80003800000 */
[----:B------:R-:W-:Y:S05]  /*0680*/  @!P0 BRA `(.L_x_469) ;  /* 0x0000003000008947 */ /* 0x000fea0003800000 */
[----:B------:R-:W-:Y:S01]  /*0690*/  IADD3 R3, R6, -0x1, RZ ;  /* 0xffffffff06037810 */ /* 0x000fe20007ffe0ff */
[----:B------:R-:W-:Y:S05]  /*06a0*/  BRA.DIV ~URZ, `(.L_x_470) ;  /* 0x000169727f007947 */ /* 0x000fea000b800000 */
[----:B------:R1:W2:Y:S02]  /*06b0*/  SHFL.IDX PT, R7, R4, R3, 0x1f ;  /* 0x00001f0304077589 */ /* 0x0002a400000e0000 */
.L_x_469:
[----:B------:R-:W-:Y:S05]  /*06c0*/  BSYNC B0 ;  /* 0x0000000000007941 */ /* 0x000fea0003800000 */
.L_x_468:
[----:B-12---:R-:W-:Y:S01]  /*06d0*/  IMAD R0, R7, c[0x0][0x538], R11 ;  /* 0x00014e0007007a24 */ /* 0x006fe200078e020b */
[----:B----4-:R-:W-:Y:S01]  /*06e0*/  ISETP.NE.AND P0, PT, R9, 0x1, PT ;  /* 0x000000010900780c */ /* 0x010fe20003f05270 */
[----:B------:R-:W-:Y:S03]  /*06f0*/  BSSY B0, `(.L_x_471) ;  /* 0x0000089000007945 */ /* 0x000fe60003800000 */
[----:B------:R1:W-:Y:S01]  /*0700*/  STL [R1+0x18], R0 ;  /* 0x0000180001007387 */ /* 0x0003e20000100800 */
[----:B------:R-:W-:-:S08]  /*0710*/  IADD3 R11, -R0, UR4, RZ ;  /* 0x00000004000b7c10 */ /* 0x000fd0000fffe1ff */
[----:B------:R-:W-:Y:S05]  /*0720*/  @!P0 BRA `(.L_x_472) ;  /* 0x000003f000008947 */ /* 0x000fea0003800000 */
[-C--:B-1-3--:R-:W-:Y:S02]  /*0730*/  IABS R0, R12.reuse ;  /* 0x0000000c00007213 */ /* 0x08afe40000000000 */
[----:B------:R-:W-:-:S03]  /*0740*/  IABS R6, R12 ;  /* 0x0000000c00067213 */ /* 0x000fc60000000000 */
[----:B------:R-:W-:Y:S01]  /*0750*/  IMAD.MOV.U32 R5, RZ, RZ, R0 ;  /* 0x000000ffff057224 */ /* 0x000fe200078e0000 */
[----:B------:R-:W-:-:S03]  /*0760*/  IABS R0, R9 ;  /* 0x0000000900007213 */ /* 0x000fc60000000000 */
[----:B------:R-:W1:Y:S02]  /*0770*/  I2F.RP R2, R5 ;  /* 0x0000000500027306 */ /* 0x000e640000209400 */
[----:B------:R-:W-:Y:S01]  /*0780*/  IMAD.MOV.U32 R8, RZ, RZ, R0 ;  /* 0x000000ffff087224 */ /* 0x000fe200078e0000 */
[----:B------:R-:W-:-:S05]  /*0790*/  IABS R0, R11 ;  /* 0x0000000b00007213 */ /* 0x000fca0000000000 */
[----:B------:R-:W-:Y:S08]  /*07a0*/  I2F.RP R7, R8 ;  /* 0x0000000800077306 */ /* 0x000ff00000209400 */
[----:B-1----:R-:W1:Y:S02]  /*07b0*/  MUFU.RCP R2, R2 ;  /* 0x0000000200027308 */ /* 0x002e640000001000 */
[----:B-1----:R-:W-:-:S06]  /*07c0*/  IADD3 R2, R2, 0xffffffe, RZ ;  /* 0x0ffffffe02027810 */ /* 0x002fcc0007ffe0ff */
[----:B------:R-:W1:Y:S02]  /*07d0*/  F2I.FTZ.U32.TRUNC.NTZ R3, R2 ;  /* 0x0000000200037305 */ /* 0x000e64000021f000 */
[----:B-1----:R-:W-:-:S04]  /*07e0*/  IMAD.MOV R2, RZ, RZ, -R3 ;  /* 0x000000ffff027224 */ /* 0x002fc800078e0a03 */
[----:B------:R-:W-:Y:S02]  /*07f0*/  IMAD R4, R2, R5, RZ ;  /* 0x0000000502047224 */ /* 0x000fe400078e02ff */
[----:B------:R-:W-:-:S04]  /*0800*/  IMAD.MOV.U32 R2, RZ, RZ, RZ ;  /* 0x000000ffff027224 */ /* 0x000fc800078e00ff */
[----:B------:R-:W-:Y:S01]  /*0810*/  IMAD.HI.U32 R2, R3, R4, R2 ;  /* 0x0000000403027227 */ /* 0x000fe200078e0002 */
[----:B------:R-:W-:-:S03]  /*0820*/  MOV R3, R0 ;  /* 0x0000000000037202 */ /* 0x000fc60000000f00 */
[----:B------:R-:W-:Y:S02]  /*0830*/  IMAD.MOV R0, RZ, RZ, -R6 ;  /* 0x000000ffff007224 */ /* 0x000fe400078e0a06 */
        /* <DEDUP_REMOVED lines=28> */
[----:B------:R-:W-:-:S03]  /*0a00*/  IMAD.MOV R5, RZ, RZ, -R4 ;  /* 0x000000ffff057224 */ /* 0x000fc600078e0a04 */
        /* <DEDUP_REMOVED lines=10> */
[----:B------:R-:W-:-:S04]  /*0ab0*/  IMAD.MOV R2, RZ, RZ, -R0 ;  /* 0x000000ffff027224 */ /* 0x000fc800078e0a00 */
[C---:B------:R-:W-:Y:S01]  /*0ac0*/  IMAD R3, R9.reuse, R2, R4 ;  /* 0x0000000209037224 */ /* 0x040fe200078e0204 */
[----:B------:R-:W-:Y:S01]  /*0ad0*/  LEA R2, R9, R0, 0x18 ;  /* 0x0000000009027211 */ /* 0x000fe200078ec0ff */
[----:B------:R-:W-:-:S04]  /*0ae0*/  IMAD R0, R12, R5, R11 ;  /* 0x000000050c007224 */ /* 0x000fc800078e020b */
[----:B------:R-:W-:-:S05]  /*0af0*/  IMAD R2, R3, 0x10000, R2 ;  /* 0x0001000003027824 */ /* 0x000fca00078e0202 */
[----:B------:R1:W-:Y:S01]  /*0b00*/  STL [R1+0x20], R2 ;  /* 0x0000200201007387 */ /* 0x0003e20000100800 */
[----:B------:R-:W-:Y:S05]  /*0b10*/  BRA `(.L_x_473) ;  /* 0x0000046000007947 */ /* 0x000fea0003800000 */
.L_x_472:
[----:B------:R-:W2:Y:S01]  /*0b20*/  LDL R3, [R1+0x24] ;  /* 0x0000240001037983 */ /* 0x000ea20000100800 */
[----:B------:R-:W-:-:S04]  /*0b30*/  IMAD.MOV.U32 R2, RZ, RZ, 0x4 ;  /* 0x00000004ff027424 */ /* 0x000fc800078e00ff */
[----:B--2---:R-:W-:-:S05]  /*0b40*/  IMAD.WIDE R2, R3, R2, c[0x0][0x590] ;  /* 0x0001640003027625 */ /* 0x004fca00078e0202 */
[----:B------:R-:W2:Y:S02]  /*0b50*/  LDG.E R7, [R2.64] ;  /* 0x0000000602077981 */ /* 0x000ea4000c1e1900 */
[----:B--23--:R-:W-:-:S05]  /*0b60*/  IMAD R9, R7, R12, RZ ;  /* 0x0000000c07097224 */ /* 0x00cfca00078e02ff */
[-C--:B-1----:R-:W-:Y:S02]  /*0b70*/  IABS R0, R9.reuse ;  /* 0x0000000900007213 */ /* 0x082fe40000000000 */
[----:B------:R-:W-:-:S03]  /*0b80*/  IABS R8, R9 ;  /* 0x0000000900087213 */ /* 0x000fc60000000000 */
[----:B------:R-:W-:-:S04]  /*0b90*/  IMAD.MOV.U32 R6, RZ, RZ, R0 ;  /* 0x000000ffff067224 */ /* 0x000fc800078e0000 */
[----:B------:R-:W1:Y:S08]  /*0ba0*/  I2F.RP R2, R6 ;  /* 0x0000000600027306 */ /* 0x000e700000209400 */
[----:B-1----:R-:W1:Y:S02]  /*0bb0*/  MUFU.RCP R2, R2 ;  /* 0x0000000200027308 */ /* 0x002e640000001000 */
[----:B-1----:R-:W-:-:S06]  /*0bc0*/  IADD3 R2, R2, 0xffffffe, RZ ;  /* 0x0ffffffe02027810 */ /* 0x002fcc0007ffe0ff */
[----:B------:R-:W1:Y:S02]  /*0bd0*/  F2I.FTZ.U32.TRUNC.NTZ R3, R2 ;  /* 0x0000000200037305 */ /* 0x000e64000021f000 */
[----:B-1----:R-:W-:-:S04]  /*0be0*/  IMAD.MOV R0, RZ, RZ, -R3 ;  /* 0x000000ffff007224 */ /* 0x002fc800078e0a03 */
[----:B------:R-:W-:Y:S01]  /*0bf0*/  IMAD.MOV.U32 R2, RZ, RZ, R0 ;  /* 0x000000ffff027224 */ /* 0x000fe200078e0000 */
[----:B------:R-:W-:-:S03]  /*0c00*/  IABS R0, R11 ;  /* 0x0000000b00007213 */ /* 0x000fc60000000000 */
[----:B------:R-:W-:Y:S01]  /*0c10*/  IMAD R4, R2, R6, RZ ;  /* 0x0000000602047224 */ /* 0x000fe200078e02ff */
[----:B------:R-:W-:Y:S01]  /*0c20*/  MOV R5, R0 ;  /* 0x0000000000057202 */ /* 0x000fe20000000f00 */
[----:B------:R-:W-:-:S04]  /*0c30*/  IMAD.MOV.U32 R2, RZ, RZ, RZ ;  /* 0x000000ffff027224 */ /* 0x000fc800078e00ff */
[----:B------:R-:W-:-:S04]  /*0c40*/  IMAD.HI.U32 R0, R3, R4, R2 ;  /* 0x0000000403007227 */ /* 0x000fc800078e0002 */
[----:B------:R-:W-:Y:S02]  /*0c50*/  IMAD.MOV R2, RZ, RZ, -R8 ;  /* 0x000000ffff027224 */ /* 0x000fe400078e0a08 */
        /* <DEDUP_REMOVED lines=9> */
[----:B------:R-:W-:-:S04]  /*0cf0*/  @P2 IADD3 R0, R0, 0x1, RZ ;  /* 0x0000000100002810 */ /* 0x000fc80007ffe0ff */
[----:B------:R-:W-:-:S05]  /*0d00*/  MOV R4, R0 ;  /* 0x0000000000047202 */ /* 0x000fca0000000f00 */
[----:B------:R-:W-:Y:S01]  /*0d10*/  @!P1 IMAD.MOV R4, RZ, RZ, -R4 ;  /* 0x000000ffff049224 */ /* 0x000fe200078e0a04 */
[----:B------:R-:W-:-:S05]  /*0d20*/  @!P0 LOP3.LUT R4, RZ, R9, RZ, 0x33, !PT ;  /* 0x00000009ff048212 */ /* 0x000fca00078e33ff */
[----:B------:R-:W-:-:S05]  /*0d30*/  IMAD R10, R7, R4, RZ ;  /* 0x00000004070a7224 */ /* 0x000fca00078e02ff */
[----:B------:R-:W-:-:S04]  /*0d40*/  IADD3 R0, -R10, c[0x0][0x538], RZ ;  /* 0x00014e000a007a10 */ /* 0x000fc80007ffe1ff */
[----:B------:R-:W-:-:S04]  /*0d50*/  IMNMX R6, R7, R0, PT ;  /* 0x0000000007067217 */ /* 0x000fc80003800200 */
[----:B------:R-:W-:-:S05]  /*0d60*/  IABS R0, R6 ;  /* 0x0000000600007213 */ /* 0x000fca0000000000 */
[----:B------:R-:W-:-:S04]  /*0d70*/  IMAD.MOV.U32 R5, RZ, RZ, R0 ;  /* 0x000000ffff057224 */ /* 0x000fc800078e0000 */
[----:B------:R-:W1:Y:S08]  /*0d80*/  I2F.RP R2, R5 ;  /* 0x0000000500027306 */ /* 0x000e700000209400 */
[----:B-1----:R-:W1:Y:S02]  /*0d90*/  MUFU.RCP R2, R2 ;  /* 0x0000000200027308 */ /* 0x002e640000001000 */
[----:B-1----:R-:W-:-:S06]  /*0da0*/  IADD3 R2, R2, 0xffffffe, RZ ;  /* 0x0ffffffe02027810 */ /* 0x002fcc0007ffe0ff */
[----:B------:R1:W2:Y:S02]  /*0db0*/  F2I.FTZ.U32.TRUNC.NTZ R3, R2 ;  /* 0x0000000200037305 */ /* 0x0002a4000021f000 */
[----:B-1----:R-:W-:Y:S01]  /*0dc0*/  IMAD.MOV R2, RZ, RZ, -R4 ;  /* 0x000000ffff027224 */ /* 0x002fe200078e0a04 */
[----:B--2---:R-:W-:-:S03]  /*0dd0*/  IADD3 R0, RZ, -R3, RZ ;  /* 0x80000003ff007210 */ /* 0x004fc60007ffe0ff */
[----:B------:R-:W-:Y:S01]  /*0de0*/  IMAD R8, R9, R2, R11 ;  /* 0x0000000209087224 */ /* 0x000fe200078e020b */
[----:B------:R-:W-:Y:S01]  /*0df0*/  IABS R9, R6 ;  /* 0x0000000600097213 */ /* 0x000fe20000000000 */
[----:B------:R-:W-:Y:S02]  /*0e00*/  IMAD.MOV.U32 R7, RZ, RZ, R0 ;  /* 0x000000ffff077224 */ /* 0x000fe400078e0000 */
[----:B------:R-:W-:Y:S01]  /*0e10*/  IMAD.MOV.U32 R2, RZ, RZ, RZ ;  /* 0x000000ffff027224 */ /* 0x000fe200078e00ff */
[----:B------:R-:W-:Y:S01]  /*0e20*/  IABS R0, R8 ;  /* 0x0000000800007213 */ /* 0x000fe20000000000 */
[----:B------:R-:W-:-:S04]  /*0e30*/  IMAD R7, R7, R5, RZ ;  /* 0x0000000507077224 */ /* 0x000fc800078e02ff */
[----:B------:R-:W-:Y:S01]  /*0e40*/  IMAD.MOV.U32 R4, RZ, RZ, R0 ;  /* 0x000000ffff047224 */ /* 0x000fe200078e0000 */
[----:B------:R-:W-:Y:S01]  /*0e50*/  IADD3 R0, RZ, -R9, RZ ;  /* 0x80000009ff007210 */ /* 0x000fe20007ffe0ff */
[----:B------:R-:W-:-:S04]  /*0e60*/  IMAD.HI.U32 R3, R3, R7, R2 ;  /* 0x0000000703037227 */ /* 0x000fc800078e0002 */
[----:B------:R-:W-:Y:S02]  /*0e70*/  IMAD.MOV.U32 R2, RZ, RZ, R0 ;  /* 0x000000ffff027224 */ /* 0x000fe400078e0000 */
[----:B------:R-:W-:Y:S01]  /*0e80*/  IMAD.HI.U32 R0, R3, R4, RZ ;  /* 0x0000000403007227 */ /* 0x000fe200078e00ff */
[----:B------:R-:W-:-:S03]  /*0e90*/  IADD3 R3, R10, 0x1000000, R8 ;  /* 0x010000000a037810 */ /* 0x000fc60007ffe008 */
[----:B------:R-:W-:-:S05]  /*0ea0*/  IMAD R2, R0, R2, R4 ;  /* 0x0000000200027224 */ /* 0x000fca00078e0204 */
[----:B------:R-:W-:-:S13]  /*0eb0*/  ISETP.GT.U32.AND P0, PT, R5, R2, PT ;  /* 0x000000020500720c */ /* 0x000fda0003f04070 */
[----:B------:R-:W-:Y:S01]  /*0ec0*/  @!P0 IMAD.IADD R2, R2, 0x1, -R5 ;  /* 0x0000000102028824 */ /* 0x000fe200078e0a05 */
[----:B------:R-:W-:Y:S02]  /*0ed0*/  @!P0 IADD3 R0, R0, 0x1, RZ ;  /* 0x0000000100008810 */ /* 0x000fe40007ffe0ff */
[----:B------:R-:W-:Y:S02]  /*0ee0*/  ISETP.NE.AND P0, PT, R6, RZ, PT ;  /* 0x000000ff0600720c */ /* 0x000fe40003f05270 */
[----:B------:R-:W-:Y:S02]  /*0ef0*/  ISETP.GE.U32.AND P2, PT, R2, R5, PT ;  /* 0x000000050200720c */ /* 0x000fe40003f46070 */
[----:B------:R-:W-:-:S04]  /*0f00*/  LOP3.LUT R2, R8, R6, RZ, 0x3c, !PT ;  /* 0x0000000608027212 */ /* 0x000fc800078e3cff */
[----:B------:R-:W-:Y:S01]  /*0f10*/  ISETP.GE.AND P1, PT, R2, RZ, PT ;  /* 0x000000ff0200720c */ /* 0x000fe20003f26270 */
[----:B------:R-:W-:-:S06]  /*0f20*/  IMAD.MOV R2, RZ, RZ, -R6 ;  /* 0x000000ffff027224 */ /* 0x000fcc00078e0a06 */
[----:B------:R-:W-:-:S06]  /*0f30*/  @P2 IADD3 R0, R0, 0x1, RZ ;  /* 0x0000000100002810 */ /* 0x000fcc0007ffe0ff */
[----:B------:R-:W-:Y:S02]  /*0f40*/  @!P1 IADD3 R0, -R0, RZ, RZ ;  /* 0x000000ff00009210 */ /* 0x000fe40007ffe1ff */
[----:B------:R-:W-:-:S05]  /*0f50*/  @!P0 LOP3.LUT R0, RZ, R6, RZ, 0x33, !PT ;  /* 0x00000006ff008212 */ /* 0x000fca00078e33ff */
[----:B------:R-:W-:-:S05]  /*0f60*/  IMAD R2, R0, R2, R3 ;  /* 0x0000000200027224 */ /* 0x000fca00078e0203 */
[----:B------:R1:W-:Y:S02]  /*0f70*/  STL [R1+0x20], R2 ;  /* 0x0000200201007387 */ /* 0x0003e40000100800 */
.L_x_473:
[----:B------:R-:W-:Y:S05]  /*0f80*/  BSYNC B0 ;  /* 0x0000000000007941 */ /* 0x000fea0003800000 */
.L_x_471:
[----:B------:R-:W-:-:S04]  /*0f90*/  LOP3.LUT R0, RZ, R0, RZ, 0x33, !PT ;  /* 0x00000000ff007212 */ /* 0x000fc800078e33ff */
[----:B------:R-:W-:-:S05]  /*0fa0*/  IADD3 R0, R0, R12, RZ ;  /* 0x0000000c00007210 */ /* 0x000fca0007ffe0ff */
[----:B------:R2:W-:Y:S01]  /*0fb0*/  STL [R1+0x1c], R0 ;  /* 0x00001c0001007387 */ /* 0x0005e20000100800 */
[----:B------:R-:W-:Y:S05]  /*0fc0*/  BRA `(.L_x_474) ;  /* 0x0000006000007947 */ /* 0x000fea0003800000 */
.L_x_462:
[----:B------:R-:W-:Y:S01]  /*0fd0*/  MOV R0, UR4 ;  /* 0x0000000400007c02 */ /* 0x000fe20008000f00 */
[----:B------:R-:W-:Y:S04]  /*0fe0*/  STL [R1+0x1c], RZ ;  /* 0x00001cff01007387 */ /* 0x000fe80000100800 */
[----:B------:R-:W-:Y:S04]  /*0ff0*/  STL [R1+0x20], RZ ;  /* 0x000020ff01007387 */ /* 0x000fe80000100800 */
[----:B------:R1:W-:Y:S02]  /*1000*/  STL [R1+0x18], R0 ;  /* 0x0000180001007387 */ /* 0x0003e40000100800 */
[----:B-1----:R-:W-:-:S05]  /*1010*/  MOV R0, c[0x0][0x53c] ;  /* 0x00014f0000007a02 */ /* 0x002fca0000000f00 */
[----:B------:R1:W-:Y:S02]  /*1020*/  STL [R1+0x24], R0 ;  /* 0x0000240001007387 */ /* 0x0003e40000100800 */
.L_x_474:
[----:B------:R-:W3:Y:S04]  /*1030*/  LDL R4, [R1+0x18] ;  /* 0x0000180001047983 */ /* 0x000ee80000100800 */
[----:B------:R-:W3:Y:S04]  /*1040*/  LDL R5, [R1+0x1c] ;  /* 0x00001c0001057983 */ /* 0x000ee80000100800 */
[----:B------:R-:W3:Y:S04]  /*1050*/  LDL R6, [R1+0x20] ;  /* 0x0000200001067983 */ /* 0x000ee80000100800 */
[----:B------:R-:W3:Y:S01]  /*1060*/  LDL R7, [R1+0x24] ;  /* 0x0000240001077983 */ /* 0x000ee20000100800 */
[----:B------:R-:W-:Y:S01]  /*1070*/  ISETP.NE.AND P0, PT, R13, RZ, PT ;  /* 0x000000ff0d00720c */ /* 0x000fe20003f05270 */
[----:B------:R-:W-:-:S12]  /*1080*/  WARPSYNC 0xffffffff ;  /* 0xffffffff00007948 */ /* 0x000fd80003800000 */
[----:B---3--:R3:W-:Y:S04]  /*1090*/  @!P0 STS.128 [0xc080], R4 ;  /* 0x00c08004ff008388 */ /* 0x0087e80000000c00 */
[----:B------:R-:W-:Y:S06]  /*10a0*/  BAR.ARV 0x5, 0x80 ;  /* 0x0142000000007b1d */ /* 0x000fec0000002000 */
.L_x_460:
[----:B-12---:R-:W2:Y:S02]  /*10b0*/  LDL R0, [R1+0x24] ;  /* 0x0000240001007983 */ /* 0x006ea40000100800 */
[----:B--2---:R-:W-:-:S13]  /*10c0*/  ISETP.GE.AND P0, PT, R0, c[0x0][0x53c], PT ;  /* 0x00014f0000007a0c */ /* 0x004fda0003f06270 */
[----:B------:R-:W-:Y:S05]  /*10d0*/  @P0 EXIT ;  /* 0x000000000000094d */ /* 0x000fea0003800000 */
[----:B------:R-:W1:Y:S02]  /*10e0*/  S2R R11, SR_TID.X ;  /* 0x00000000000b7919 */ /* 0x000e640000002100 */
[----:B-1----:R-:W-:-:S04]  /*10f0*/  SHF.R.S32.HI R9, RZ, 0x1f, R11 ;  /* 0x0000001fff097819 */ /* 0x002fc8000001140b */
[CC--:B------:R-:W-:Y:S02]  /*1100*/  LEA.HI R17, R9.reuse, R11.reuse, RZ, 0x3 ;  /* 0x0000000b09117211 */ /* 0x0c0fe400078f18ff */
[----:B------:R-:W-:Y:S02]  /*1110*/  LEA.HI R3, R9, R11, RZ, 0x4 ;  /* 0x0000000b09037211 */ /* 0x000fe400078f20ff */
[----:B------:R-:W-:Y:S02]  /*1120*/  LOP3.LUT R2, R17, 0xfffffff8, RZ, 0xc0, !PT ;  /* 0xfffffff811027812 */ /* 0x000fe400078ec0ff */
[----:B---3--:R-:W-:Y:S02]  /*1130*/  SHF.R.S32.HI R5, RZ, 0x4, R3 ;  /* 0x00000004ff057819 */ /* 0x008fe40000011403 */
[----:B------:R-:W-:Y:S01]  /*1140*/  LOP3.LUT R0, R3, 0xfffffff0, RZ, 0xc0, !PT ;  /* 0xfffffff003007812 */ /* 0x000fe200078ec0ff */
[----:B------:R-:W-:Y:S01]  /*1150*/  IMAD.IADD R2, R11, 0x1, -R2 ;  /* 0x000000010b027824 */ /* 0x000fe200078e0a02 */
[----:B------:R-:W-:-:S02]  /*1160*/  LEA.HI R3, R3, R5, RZ, 0x1 ;  /* 0x0000000503037211 */ /* 0x000fc400078f08ff */
[----:B------:R-:W-:Y:S01]  /*1170*/  LEA.HI R6, R9, R11, RZ, 0x2 ;  /* 0x0000000b09067211 */ /* 0x000fe200078f10ff */
[----:B------:R-:W-:Y:S01]  /*1180*/  IMAD.IADD R0, R11, 0x1, -R0 ;  /* 0x000000010b007824 */ /* 0x000fe200078e0a00 */
[----:B------:R-:W-:Y:S02]  /*1190*/  LEA.HI R7, R2, R2, RZ, 0x1 ;  /* 0x0000000202077211 */ /* 0x000fe400078f08ff */
[----:B------:R-:W-:Y:S02]  /*11a0*/  LOP3.LUT R4, R3, 0xfffffffe, RZ, 0xc0, !PT ;  /* 0xfffffffe03047812 */ /* 0x000fe400078ec0ff */
[----:B------:R-:W-:Y:S02]  /*11b0*/  LOP3.LUT R3, R7, 0x3fffffe, RZ, 0xc0, !PT ;  /* 0x03fffffe07037812 */ /* 0x000fe400078ec0ff */
[----:B------:R-:W-:Y:S01]  /*11c0*/  LEA.HI R10, R0, R0, RZ, 0x1 ;  /* 0x00000000000a7211 */ /* 0x000fe200078f08ff */
[----:B------:R-:W-:Y:S01]  /*11d0*/  IMAD.IADD R12, R5, 0x1, -R4 ;  /* 0x00000001050c7824 */ /* 0x000fe200078e0a04 */
[----:B------:R-:W-:Y:S01]  /*11e0*/  SHF.R.S32.HI R4, RZ, 0x3, R17 ;  /* 0x00000003ff047819 */ /* 0x000fe20000011411 */
[----:B------:R-:W-:Y:S01]  /*11f0*/  IMAD.IADD R15, R2, 0x1, -R3 ;  /* 0x00000001020f7824 */ /* 0x000fe200078e0a03 */
[----:B------:R-:W-:-:S02]  /*1200*/  LOP3.LUT R2, R10, 0x7fffffe, RZ, 0xc0, !PT ;  /* 0x07fffffe0a027812 */ /* 0x000fc400078ec0ff */
[----:B------:R-:W-:Y:S02]  /*1210*/  SHF.R.S32.HI R3, RZ, 0x1f, R0 ;  /* 0x0000001fff037819 */ /* 0x000fe40000011400 */
[----:B------:R-:W-:Y:S01]  /*1220*/  LOP3.LUT R5, R6, 0xfffffffc, RZ, 0xc0, !PT ;  /* 0xfffffffc06057812 */ /* 0x000fe200078ec0ff */
[----:B------:R-:W-:Y:S01]  /*1230*/  IMAD.IADD R13, R0, 0x1, -R2 ;  /* 0x00000001000d7824 */ /* 0x000fe200078e0a02 */
[----:B------:R-:W-:Y:S01]  /*1240*/  LEA.HI R16, R3, R0, RZ, 0x3 ;  /* 0x0000000003107211 */ /* 0x000fe200078f18ff */
[----:B------:R-:W-:Y:S01]  /*1250*/  IMAD.SHL.U32 R0, R4, 0x40, RZ ;  /* 0x0000004004007824 */ /* 0x000fe200078e00ff */
[----:B------:R-:W-:Y:S01]  /*1260*/  LEA.HI R9, R9, R11, RZ, 0x5 ;  /* 0x0000000b09097211 */ /* 0x000fe200078f28ff */
[----:B------:R-:W-:Y:S01]  /*1270*/  IMAD.IADD R18, R11, 0x1, -R5 ;  /* 0x000000010b127824 */ /* 0x000fe200078e0a05 */
[----:B------:R-:W-:Y:S02]  /*1280*/  SHF.R.S32.HI R14, RZ, 0x2, R6 ;  /* 0x00000002ff0e7819 */ /* 0x000fe40000011406 */
[----:B------:R-:W-:Y:S01]  /*1290*/  LOP3.LUT R2, R9, 0xffffffe0, RZ, 0xc0, !PT ;  /* 0xffffffe009027812 */ /* 0x000fe200078ec0ff */
[----:B------:R-:W-:Y:S01]  /*12a0*/  IMAD.SHL.U32 R22, R18, 0x8, RZ ;  /* 0x0000000812167824 */ /* 0x000fe200078e00ff */
[----:B------:R-:W-:-:S02]  /*12b0*/  LOP3.LUT R0, R0, 0xc0, RZ, 0xc0, !PT ;  /* 0x000000c000007812 */ /* 0x000fc400078ec0ff */
[----:B------:R-:W-:Y:S01]  /*12c0*/  LEA.HI R5, R6, R14, RZ, 0x1 ;  /* 0x0000000e06057211 */ /* 0x000fe200078f08ff */
[----:B------:R-:W-:Y:S01]  /*12d0*/  IMAD.IADD R21, R11, 0x1, -R2 ;  /* 0x000000010b157824 */ /* 0x000fe200078e0a02 */
[----:B------:R-:W-:Y:S02]  /*12e0*/  SHF.R.U32.HI R4, RZ, 0x3, R0 ;  /* 0x00000003ff047819 */ /* 0x000fe40000011600 */
[----:B------:R-:W-:Y:S02]  /*12f0*/  LOP3.LUT R3, R0, 0x18, R22, 0xf8, !PT ;  /* 0x0000001800037812 */ /* 0x000fe400078ef816 */
[--C-:B------:R-:W-:Y:S02]  /*1300*/  SHF.R.S32.HI R8, RZ, 0x5, R9.reuse ;  /* 0x00000005ff087819 */ /* 0x100fe40000011409 */
[----:B------:R-:W-:Y:S02]  /*1310*/  SHF.R.S32.HI R0, RZ, 0x1f, R9 ;  /* 0x0000001fff007819 */ /* 0x000fe40000011409 */
[----:B------:R-:W-:-:S02]  /*1320*/  LOP3.LUT R2, R5, 0x7fffffe, RZ, 0xc0, !PT ;  /* 0x07fffffe05027812 */ /* 0x000fc400078ec0ff */
[----:B------:R-:W-:Y:S02]  /*1330*/  LEA.HI R0, R0, R8, RZ, 0x2 ;  /* 0x0000000800007211 */ /* 0x000fe400078f10ff */
[----:B------:R-:W-:Y:S01]  /*1340*/  LOP3.LUT R5, R3, R4, RZ, 0x3c, !PT ;  /* 0x0000000403057212 */ /* 0x000fe200078e3cff */
[----:B------:R-:W-:Y:S01]  /*1350*/  IMAD.IADD R2, R14, 0x1, -R2 ;  /* 0x000000010e027824 */ /* 0x000fe200078e0a02 */
[----:B------:R-:W-:Y:S02]  /*1360*/  SHF.R.S32.HI R4, RZ, 0x1f, R6 ;  /* 0x0000001fff047819 */ /* 0x000fe40000011406 */
[----:B------:R-:W-:Y:S02]  /*1370*/  SHF.R.S32.HI R9, RZ, 0x1f, R21 ;  /* 0x0000001fff097819 */ /* 0x000fe40000011415 */
[----:B------:R-:W-:Y:S01]  /*1380*/  LOP3.LUT R3, R0, 0xffffffc, RZ, 0xc0, !PT ;  /* 0x0ffffffc00037812 */ /* 0x000fe200078ec0ff */
[----:B------:R-:W-:Y:S01]  /*1390*/  IMAD R0, R8, 0x8, R2 ;  /* 0x0000000808007824 */ /* 0x000fe200078e0202 */
[----:B------:R-:W-:-:S02]  /*13a0*/  LEA.HI R2, R4, R14, RZ, 0x3 ;  /* 0x0000000e04027211 */ /* 0x000fc400078f18ff */
[----:B------:R-:W-:Y:S01]  /*13b0*/  LEA.HI R11, R9, R21, RZ, 0x2 ;  /* 0x00000015090b7211 */ /* 0x000fe200078f10ff */
[----:B------:R-:W-:Y:S01]  /*13c0*/  IMAD.U32 R5, R0, 0x20, R5 ;  /* 0x0000002000057824 */ /* 0x000fe200078e0005 */
[----:B------:R-:W-:Y:S01]  /*13d0*/  LOP3.LUT R2, R2, 0xfffffff8, RZ, 0xc0, !PT ;  /* 0xfffffff802027812 */ /* 0x000fe200078ec0ff */
[C---:B------:R-:W-:Y:S01]  /*13e0*/  IMAD.IADD R4, R8.reuse, 0x1, -R3 ;  /* 0x0000000108047824 */ /* 0x040fe200078e0a03 */
[----:B------:R-:W-:Y:S01]  /*13f0*/  SHF.R.S32.HI R3, RZ, 0x2, R11 ;  /* 0x00000002ff037819 */ /* 0x000fe2000001140b */
[----:B------:R-:W-:Y:S01]  /*1400*/  IMAD.SHL.U32 R8, R8, 0x200, RZ ;  /* 0x0000020008087824 */ /* 0x000fe200078e00ff */
[----:B------:R-:W-:Y:S01]  /*1410*/  LEA.HI R0, R18, R18, RZ, 0x1 ;  /* 0x0000001212007211 */ /* 0x000fe200078f08ff */
[----:B------:R1:W-:Y:S01]  /*1420*/  STL [R1+0x58], R5 ;  /* 0x0000580501007387 */ /* 0x0003e20000100800 */
[----:B------:R-:W-:Y:S01]  /*1430*/  IADD3 R20, R22, 0x20, RZ ;  /* 0x0000002016147810 */ /* 0x000fe20007ffe0ff */
[----:B------:R-:W-:Y:S01]  /*1440*/  IMAD R19, R4, 0x10, R3 ;  /* 0x0000001004137824 */ /* 0x000fe200078e0203 */
[----:B------:R-:W-:-:S02]  /*1450*/  SHF.R.S32.HI R3, RZ, 0x1, R7 ;  /* 0x00000001ff037819 */ /* 0x000fc40000011407 */
[--C-:B------:R-:W-:Y:S02]  /*1460*/  SHF.R.S32.HI R7, RZ, 0x1, R10.reuse ;  /* 0x00000001ff077819 */ /* 0x100fe4000001140a */
[----:B------:R-:W-:Y:S01]  /*1470*/  SHF.R.S32.HI R10, RZ, 0x1f, R10 ;  /* 0x0000001fff0a7819 */ /* 0x000fe2000001140a */
[----:B------:R-:W-:Y:S01]  /*1480*/  STL [R1+0x60], R19 ;  /* 0x0000601301007387 */ /* 0x000fe20000100800 */
[----:B------:R-:W-:Y:S02]  /*1490*/  LOP3.LUT P2, RZ, R3, 0x2, RZ, 0xc0, !PT ;  /* 0x0000000203ff7812 */ /* 0x000fe4000784c0ff */
[----:B------:R-:W-:Y:S01]  /*14a0*/  SHF.R.S32.HI R23, RZ, 0x1f, R22 ;  /* 0x0000001fff177819 */ /* 0x000fe20000011416 */
[----:B-1----:R-:W-:Y:S01]  /*14b0*/  IMAD.IADD R5, R14, 0x1, -R2 ;  /* 0x000000010e057824 */ /* 0x002fe200078e0a02 */
[C---:B------:R-:W-:Y:S01]  /*14c0*/  LOP3.LUT R2, R0.reuse, 0x1ffffffe, RZ, 0xc0, !PT ;  /* 0x1ffffffe00027812 */ /* 0x040fe200078ec0ff */
[----:B------:R-:W-:-:S03]  /*14d0*/  IMAD.SHL.U32 R0, R0, 0x20, RZ ;  /* 0x0000002000007824 */ /* 0x000fc600078e00ff */
[----:B------:R-:W-:Y:S01]  /*14e0*/  LEA.HI R6, R5, R5, RZ, 0x1 ;  /* 0x0000000505067211 */ /* 0x000fe200078f08ff */
[----:B------:R-:W-:Y:S01]  /*14f0*/  IMAD.IADD R4, R18, 0x1, -R2 ;  /* 0x0000000112047824 */ /* 0x000fe200078e0a02 */
[----:B------:R-:W-:Y:S01]  /*1500*/  LOP3.LUT R0, R0, 0xffffffc0, RZ, 0xc0, !PT ;  /* 0xffffffc000007812 */ /* 0x000fe200078ec0ff */
[----:B------:R-:W-:Y:S01]  /*1510*/  IMAD.SHL.U32 R2, R3, 0x40, RZ ;  /* 0x0000004003027824 */ /* 0x000fe200078e00ff */
[----:B------:R-:W-:Y:S02]  /*1520*/  LOP3.LUT R9, R6, 0x3fffffe, RZ, 0xc0, !PT ;  /* 0x03fffffe06097812 */ /* 0x000fe400078ec0ff */
[----:B------:R-:W-:Y:S01]  /*1530*/  LEA.HI R3, R10, R7, RZ, 0x2 ;  /* 0x000000070a037211 */ /* 0x000fe200078f10ff */
[----:B------:R-:W-:Y:S01]  /*1540*/  IMAD R14, R4, 0x8, R0 ;  /* 0x00000008040e7824 */ /* 0x000fe200078e0200 */
[----:B------:R-:W-:Y:S01]  /*1550*/  LOP3.LUT R0, R2, 0xc0, RZ, 0xc0, !PT ;  /* 0x000000c002007812 */ /* 0x000fe200078ec0ff */
[----:B------:R-:W-:Y:S01]  /*1560*/  IMAD.IADD R9, R5, 0x1, -R9 ;  /* 0x0000000105097824 */ /* 0x000fe200078e0a09 */
[----:B------:R-:W-:Y:S01]  /*1570*/  LOP3.LUT R2, R3, 0xfffffffc, RZ, 0xc0, !PT ;  /* 0xfffffffc03027812 */ /* 0x000fe200078ec0ff */
[----:B------:R-:W-:Y:S01]  /*1580*/  IMAD R3, R18, 0x2, R8 ;  /* 0x0000000212037824 */ /* 0x000fe200078e0208 */
[----:B------:R-:W-:-:S02]  /*1590*/  LOP3.LUT R5, R0, 0x8, R17, 0xf8, !PT ;  /* 0x0000000800057812 */ /* 0x000fc400078ef811 */
[----:B------:R-:W-:Y:S01]  /*15a0*/  SHF.R.U32.HI R4, RZ, 0x3, R0 ;  /* 0x00000003ff047819 */ /* 0x000fe20000011600 */
[----:B------:R-:W-:Y:S01]  /*15b0*/  IMAD.IADD R2, R7, 0x1, -R2 ;  /* 0x0000000107027824 */ /* 0x000fe200078e0a02 */
[----:B------:R-:W-:Y:S01]  /*15c0*/  SHF.R.S32.HI R0, RZ, 0x1, R6 ;  /* 0x00000001ff007819 */ /* 0x000fe20000011406 */
[----:B------:R-:W-:Y:S01]  /*15d0*/  IMAD R6, R9, 0x20, R3 ;  /* 0x0000002009067824 */ /* 0x000fe200078e0203 */
[----:B------:R-:W-:Y:S01]  /*15e0*/  LOP3.LUT R10, R5, R4, RZ, 0x3c, !PT ;  /* 0x00000004050a7212 */ /* 0x000fe200078e3cff */
[----:B------:R-:W-:Y:S01]  /*15f0*/  IMAD.SHL.U32 R5, R16, 0x20, RZ ;  /* 0x0000002010057824 */ /* 0x000fe200078e00ff */
[----:B------:R-:W-:Y:S01]  /*1600*/  LOP3.LUT P3, RZ, R2, 0x2, RZ, 0xc0, !PT ;  /* 0x0000000202ff7812 */ /* 0x000fe2000786c0ff */
[C---:B------:R-:W-:Y:S01]  /*1610*/  IMAD.SHL.U32 R3, R0.reuse, 0x40, RZ ;  /* 0x0000004000037824 */ /* 0x040fe200078e00ff */
[----:B------:R-:W-:Y:S01]  /*1620*/  LOP3.LUT P0, RZ, R0, 0x2, RZ, 0xc0, !PT ;  /* 0x0000000200ff7812 */ /* 0x000fe2000780c0ff */
[----:B------:R-:W-:Y:S01]  /*1630*/  IMAD.SHL.U32 R2, R2, 0x40, RZ ;  /* 0x0000004002027824 */ /* 0x000fe200078e00ff */
[----:B------:R-:W-:Y:S01]  /*1640*/  LOP3.LUT R4, R0, 0x1, RZ, 0xc0, !PT ;  /* 0x0000000100047812 */ /* 0x000fe200078ec0ff */
[C---:B------:R-:W-:Y:S01]  /*1650*/  IMAD.SHL.U32 R7, R12.reuse, 0x8, RZ ;  /* 0x000000080c077824 */ /* 0x040fe200078e00ff */
[----:B------:R-:W-:Y:S01]  /*1660*/  LOP3.LUT R3, R3, 0xc0, RZ, 0xc0, !PT ;  /* 0x000000c003037812 */ /* 0x000fe200078ec0ff */
[----:B------:R-:W-:Y:S01]  /*1670*/  IMAD R9, R12, 0x8, R15 ;  /* 0x000000080c097824 */ /* 0x000fe200078e020f */
[----:B------:R-:W-:-:S02]  /*1680*/  LOP3.LUT R0, R5, 0xffffff00, RZ, 0xc0, !PT ;  /* 0xffffff0005007812 */ /* 0x000fc400078ec0ff */
[----:B------:R-:W-:Y:S02]  /*1690*/  LEA.HI R3, R3, R3, RZ, 0x1d ;  /* 0x0000000303037211 */ /* 0x000fe400078fe8ff */
[----:B------:R-:W-:Y:S02]  /*16a0*/  LOP3.LUT R2, R2, 0xc0, RZ, 0xc0, !PT ;  /* 0x000000c002027812 */ /* 0x000fe400078ec0ff */
[----:B------:R-:W-:Y:S01]  /*16b0*/  ISETP.NE.U32.AND P1, PT, R4, 0x1, PT ;  /* 0x000000010400780c */ /* 0x000fe20003f25070 */
[----:B------:R-:W-:Y:S01]  /*16c0*/  IMAD.IADD R3, R3, 0x1, R6 ;  /* 0x0000000103037824 */ /* 0x000fe200078e0206 */
[----:B------:R-:W-:Y:S01]  /*16d0*/  LOP3.LUT R6, R2, 0x8, R7, 0xf8, !PT ;  /* 0x0000000802067812 */ /* 0x000fe200078ef807 */
[----:B------:R-:W-:Y:S01]  /*16e0*/  IMAD.IADD R4, R0, 0x1, R8 ;  /* 0x0000000100047824 */ /* 0x000fe200078e0208 */
[----:B------:R-:W-:Y:S01]  /*16f0*/  SHF.R.U32.HI R5, RZ, 0x3, R2 ;  /* 0x00000003ff057819 */ /* 0x000fe20000011602 */
[----:B------:R-:W-:Y:S02]  /*1700*/  IMAD.SHL.U32 R18, R3, 0x2, RZ ;  /* 0x0000000203127824 */ /* 0x000fe400078e00ff */
[----:B------:R-:W-:Y:S01]  /*1710*/  IMAD R2, R13, 0x20, R4 ;  /* 0x000000200d027824 */ /* 0x000fe200078e0204 */
[----:B------:R-:W-:Y:S01]  /*1720*/  LOP3.LUT R4, R11, 0x7ffffffc, RZ, 0xc0, !PT ;  /* 0x7ffffffc0b047812 */ /* 0x000fe200078ec0ff */
[----:B------:R-:W-:Y:S01]  /*1730*/  IMAD R7, R13, 0x20, R0 ;  /* 0x000000200d077824 */ /* 0x000fe200078e0200 */
[----:B------:R-:W-:Y:S01]  /*1740*/  LOP3.LUT R3, R6, R5, RZ, 0x3c, !PT ;  /* 0x0000000506037212 */ /* 0x000fe200078e3cff */
[----:B------:R-:W-:Y:S01]  /*1750*/  IMAD.MOV.U32 R6, RZ, RZ, 0x20 ;  /* 0x00000020ff067424 */ /* 0x000fe200078e00ff */
[C---:B------:R-:W-:Y:S01]  /*1760*/  IADD3 R5, R18.reuse, 0x80, RZ ;  /* 0x0000008012057810 */ /* 0x040fe20007ffe0ff */
[----:B------:R-:W-:Y:S01]  /*1770*/  IMAD.IADD R4, R21, 0x1, -R4 ;  /* 0x0000000115047824 */ /* 0x000fe200078e0a04 */
[----:B------:R-:W-:Y:S01]  /*1780*/  IADD3 R17, R18, 0x70, RZ ;  /* 0x0000007012117810 */ /* 0x000fe20007ffe0ff */
[----:B------:R-:W-:Y:S01]  /*1790*/  STL [R1+0x40], R18 ;  /* 0x0000401201007387 */ /* 0x000fe20000100800 */
[----:B------:R-:W-:Y:S01]  /*17a0*/  @P1 IADD3 R17, R5, 0x10, RZ ;  /* 0x0000001005111810 */ /* 0x000fe20007ffe0ff */
[----:B------:R-:W-:Y:S01]  /*17b0*/  IMAD.SHL.U32 R235, R4, 0x2, RZ ;  /* 0x0000000204eb7824 */ /* 0x000fe200078e00ff */
[----:B------:R-:W-:Y:S01]  /*17c0*/  IADD3 R5, R22, 0x40, RZ ;  /* 0x0000004016057810 */ /* 0x000fe20007ffe0ff */
[----:B------:R-:W-:-:S02]  /*17d0*/  IMAD.IADD R2, R3, 0x1, R2 ;  /* 0x0000000103027824 */ /* 0x000fc400078e0202 */
[----:B------:R-:W-:Y:S01]  /*17e0*/  IMAD.U32 R0, R9, 0x20, R10 ;  /* 0x0000002009007824 */ /* 0x000fe200078e000a */
[----:B------:R-:W-:Y:S01]  /*17f0*/  STL [R1+0x44], R17 ;  /* 0x0000441101007387 */ /* 0x000fe20000100800 */
[----:B------:R-:W-:Y:S01]  /*1800*/  IMAD.IADD R3, R3, 0x1, R7 ;  /* 0x0000000103037824 */ /* 0x000fe200078e0207 */
[----:B------:R-:W-:Y:S02]  /*1810*/  SHF.R.S32.HI R7, RZ, 0x1f, R20 ;  /* 0x0000001fff077819 */ /* 0x000fe40000011414 */
[----:B------:R-:W-:Y:S01]  /*1820*/  STL [R1+0x30], R20 ;  /* 0x0000301401007387 */ /* 0x000fe20000100800 */
[----:B------:R-:W-:Y:S02]  /*1830*/  SHF.R.S32.HI R4, RZ, 0x1f, R5 ;  /* 0x0000001fff047819 */ /* 0x000fe40000011405 */
[C---:B------:R-:W-:Y:S01]  /*1840*/  IADD3 R10, R235.reuse, 0x40, RZ ;  /* 0x00000040eb0a7810 */ /* 0x040fe20007ffe0ff */
[----:B------:R1:W-:Y:S01]  /*1850*/  STL [R1+0x34], R5 ;  /* 0x0000340501007387 */ /* 0x0003e20000100800 */
[----:B------:R-:W-:-:S02]  /*1860*/  IADD3 R8, R235, 0x50, RZ ;  /* 0x00000050eb087810 */ /* 0x000fc40007ffe0ff */
[----:B------:R-:W-:Y:S01]  /*1870*/  LEA R180, R0, 0x3c80, 0x1 ;  /* 0x00003c8000b47811 */ /* 0x000fe200078e08ff */
[----:B------:R-:W-:Y:S01]  /*1880*/  STL.64 [R1+0x28], R22 ;  /* 0x0000281601007387 */ /* 0x000fe20000100a00 */
[----:B------:R-:W-:Y:S02]  /*1890*/  SHF.R.S32.HI R0, RZ, 0x1f, R10 ;  /* 0x0000001fff007819 */ /* 0x000fe4000001140a */
[----:B------:R-:W-:Y:S01]  /*18a0*/  SHF.R.S32.HI R0, RZ, 0x1f, R8 ;  /* 0x0000001fff007819 */ /* 0x000fe20000011408 */
[----:B------:R2:W-:Y:S01]  /*18b0*/  STL [R1+0x54], R7 ;  /* 0x0000540701007387 */ /* 0x0005e20000100800 */
[C---:B------:R-:W-:Y:S02]  /*18c0*/  IADD3 R16, R235.reuse, 0x10, RZ ;  /* 0x00000010eb107810 */ /* 0x040fe40007ffe0ff */
[C---:B------:R-:W-:Y:S01]  /*18d0*/  IADD3 R13, R235.reuse, 0x28, RZ ;  /* 0x00000028eb0d7810 */ /* 0x040fe20007ffe0ff */
[----:B------:R3:W-:Y:S01]  /*18e0*/  STL [R1+0x50], R4 ;  /* 0x0000500401007387 */ /* 0x0007e20000100800 */
[----:B------:R-:W-:-:S02]  /*18f0*/  IADD3 R11, R235, 0x38, RZ ;  /* 0x00000038eb0b7810 */ /* 0x000fc40007ffe0ff */
[----:B------:R-:W-:Y:S02]  /*1900*/  IADD3 R185, R180, 0x20, RZ ;  /* 0x00000020b4b97810 */ /* 0x000fe40007ffe0ff */
[----:B------:R-:W-:Y:S02]  /*1910*/  LEA R183, R2, 0x6080, 0x1 ;  /* 0x0000608002b77811 */ /* 0x000fe400078e08ff */
[----:B------:R-:W-:Y:S02]  /*1920*/  LEA R181, R3, 0x1880, 0x1 ;  /* 0x0000188003b57811 */ /* 0x000fe400078e08ff */
[C---:B------:R-:W-:Y:S02]  /*1930*/  IADD3 R15, R235.reuse, 0x18, RZ ;  /* 0x00000018eb0f7810 */ /* 0x040fe40007ffe0ff */
[----:B------:R-:W-:Y:S02]  /*1940*/  IADD3 R12, R235, 0x30, RZ ;  /* 0x00000030eb0c7810 */ /* 0x000fe40007ffe0ff */
[----:B-1----:R-:W-:-:S02]  /*1950*/  SEL R5, R6, 0xffffffe0, !P0 ;  /* 0xffffffe006057807 */ /* 0x002fc40004000000 */
[----:B------:R-:W-:Y:S02]  /*1960*/  IADD3 R9, R235, 0x48, RZ ;  /* 0x00000048eb097810 */ /* 0x000fe40007ffe0ff */
[----:B------:R-:W-:Y:S01]  /*1970*/  @P2 IADD3 R185, R180, -0x20, RZ ;  /* 0xffffffe0b4b92810 */ /* 0x000fe20007ffe0ff */
[----:B------:R-:W-:Y:S01]  /*1980*/  IMAD.IADD R0, R18, 0x1, R5 ;  /* 0x0000000112007824 */ /* 0x000fe200078e0205 */
[----:B------:R-:W-:Y:S01]  /*1990*/  SHF.R.S32.HI R15, RZ, 0x1f, R15 ;  /* 0x0000001fff0f7819 */ /* 0x000fe2000001140f */
[----:B--2---:R-:W-:Y:S01]  /*19a0*/  IMAD.IADD R7, R19, 0x1, R14 ;  /* 0x0000000113077824 */ /* 0x004fe200078e020e */
[C---:B------:R-:W-:Y:S02]  /*19b0*/  IADD3 R19, R235.reuse, 0x8, RZ ;  /* 0x00000008eb137810 */ /* 0x040fe40007ffe0ff */
[----:B------:R-:W-:Y:S02]  /*19c0*/  IADD3 R14, R235, 0x20, RZ ;  /* 0x00000020eb0e7810 */ /* 0x000fe40007ffe0ff */
[----:B------:R1:W-:Y:S01]  /*19d0*/  STL [R1+0x38], R7 ;  /* 0x0000380701007387 */ /* 0x0003e20000100800 */
[----:B---3--:R-:W-:-:S02]  /*19e0*/  SHF.R.S32.HI R4, RZ, 0x1f, R235 ;  /* 0x0000001fff047819 */ /* 0x008fc400000114eb */
[----:B------:R-:W-:Y:S01]  /*19f0*/  SEL R4, R6, 0xffffffe0, !P3 ;  /* 0xffffffe006047807 */ /* 0x000fe20005800000 */
[----:B------:R2:W-:Y:S01]  /*1a00*/  STL [R1+0x4c], R0 ;  /* 0x00004c0001007387 */ /* 0x0005e20000100800 */
[----:B------:R-:W-:Y:S02]  /*1a10*/  SHF.R.S32.HI R6, RZ, 0x1f, R16 ;  /* 0x0000001fff067819 */ /* 0x000fe40000011410 */
[----:B------:R-:W-:Y:S01]  /*1a20*/  SHF.R.S32.HI R6, RZ, 0x1f, R13 ;  /* 0x0000001fff067819 */ /* 0x000fe2000001140d */
[----:B------:R-:W-:Y:S01]  /*1a30*/  IMAD.IADD R184, R183, 0x1, R4 ;  /* 0x00000001b7b87824 */ /* 0x000fe200078e0204 */
[----:B------:R-:W-:Y:S01]  /*1a40*/  SHF.R.S32.HI R6, RZ, 0x1f, R11 ;  /* 0x0000001fff067819 */ /* 0x000fe2000001140b */
[----:B------:R-:W-:Y:S01]  /*1a50*/  IMAD.IADD R182, R4, 0x1, R181 ;  /* 0x0000000104b67824 */ /* 0x000fe200078e02b5 */
[----:B------:R-:W-:Y:S02]  /*1a60*/  SHF.R.S32.HI R19, RZ, 0x1f, R19 ;  /* 0x0000001fff137819 */ /* 0x000fe40000011413 */
[----:B------:R-:W-:-:S02]  /*1a70*/  SHF.R.S32.HI R14, RZ, 0x1f, R14 ;  /* 0x0000001fff0e7819 */ /* 0x000fc4000001140e */
[----:B------:R-:W-:Y:S02]  /*1a80*/  SHF.R.S32.HI R12, RZ, 0x1f, R12 ;  /* 0x0000001fff0c7819 */ /* 0x000fe4000001140c */
[----:B------:R-:W-:Y:S02]  /*1a90*/  SHF.R.S32.HI R9, RZ, 0x1f, R9 ;  /* 0x0000001fff097819 */ /* 0x000fe40000011409 */
[C---:B------:R-:W-:Y:S02]  /*1aa0*/  IADD3 R193, R185.reuse, 0x400, RZ ;  /* 0x00000400b9c17810 */ /* 0x040fe40007ffe0ff */
[C---:B------:R-:W-:Y:S02]  /*1ab0*/  IADD3 R192, R185.reuse, 0x800, RZ ;  /* 0x00000800b9c07810 */ /* 0x040fe40007ffe0ff */
[----:B------:R-:W-:Y:S02]  /*1ac0*/  IADD3 R191, R185, 0xc00, RZ ;  /* 0x00000c00b9bf7810 */ /* 0x000fe40007ffe0ff */
[----:B-1----:R-:W-:-:S02]  /*1ad0*/  IADD3 R7, R235, 0x58, RZ ;  /* 0x00000058eb077810 */ /* 0x002fc40007ffe0ff */
[----:B------:R-:W-:Y:S01]  /*1ae0*/  IADD3 R190, R185, 0x1000, RZ ;  /* 0x00001000b9be7810 */ /* 0x000fe20007ffe0ff */
[----:B--2---:R-:W-:Y:S01]  /*1af0*/  IMAD.IADD R0, R5, 0x1, R17 ;  /* 0x0000000105007824 */ /* 0x004fe200078e0211 */
[----:B------:R-:W-:Y:S02]  /*1b00*/  SHF.R.S32.HI R6, RZ, 0x1f, R7 ;  /* 0x0000001fff067819 */ /* 0x000fe40000011407 */
[C---:B------:R-:W-:Y:S02]  /*1b10*/  IADD3 R189, R185.reuse, 0x1400, RZ ;  /* 0x00001400b9bd7810 */ /* 0x040fe40007ffe0ff */
[----:B------:R1:W-:Y:S01]  /*1b20*/  STL [R1+0x48], R0 ;  /* 0x0000480001007387 */ /* 0x0003e20000100800 */
[C---:B------:R-:W-:Y:S02]  /*1b30*/  IADD3 R188, R185.reuse, 0x1800, RZ ;  /* 0x00001800b9bc7810 */ /* 0x040fe40007ffe0ff */
[C---:B------:R-:W-:Y:S02]  /*1b40*/  IADD3 R187, R185.reuse, 0x1c00, RZ ;  /* 0x00001c00b9bb7810 */ /* 0x040fe40007ffe0ff */
[----:B------:R-:W-:-:S02]  /*1b50*/  IADD3 R186, R185, 0x2000, RZ ;  /* 0x00002000b9ba7810 */ /* 0x000fc40007ffe0ff */
.L_x_644:
[----:B------:R-:W2:Y:S04]  /*1b60*/  LDL R77, [R1+0x24] ;  /* 0x00002400014d7983 */ /* 0x000ea80000100800 */
[----:B------:R-:W3:Y:S01]  /*1b70*/  LDL R15, [R1+0x20] ;  /* 0x00002000010f7983 */ /* 0x000ee20000100800 */
[----:B------:R-:W-:-:S02]  /*1b80*/  ISETP.NE.U32.AND P0, PT, RZ, c[0x0][0x370], PT ;  /* 0x0000dc00ff007a0c */ /* 0x000fc40003f05070 */
[----:B------:R-:W-:Y:S02]  /*1b90*/  ISETP.NE.U32.AND P2, PT, RZ, c[0x0][0x360], PT ;  /* 0x0000d800ff007a0c */ /* 0x000fe40003f45070 */
[----:B------:R-:W-:Y:S02]  /*1ba0*/  ISETP.NE.AND.EX P1, PT, RZ, c[0x0][0x374], PT, P0 ;  /* 0x0000dd00ff007a0c */ /* 0x000fe40003f25300 */
[----:B------:R-:W-:Y:S02]  /*1bb0*/  ISETP.NE.AND.EX P0, PT, RZ, c[0x0][0x364], PT, P2 ;  /* 0x0000d900ff007a0c */ /* 0x000fe40003f05320 */
[----:B------:R-:W-:Y:S02]  /*1bc0*/  ISETP.NE.U32.AND P3, PT, RZ, c[0x0][0x348], PT ;  /* 0x0000d200ff007a0c */ /* 0x000fe40003f65070 */
[----:B------:R-:W-:Y:S02]  /*1bd0*/  ISETP.NE.U32.AND P4, PT, RZ, c[0x0][0x350], PT ;  /* 0x0000d400ff007a0c */ /* 0x000fe40003f85070 */
[----:B------:R-:W-:-:S02]  /*1be0*/  ISETP.NE.AND.EX P3, PT, RZ, c[0x0][0x34c], PT, P3 ;  /* 0x0000d300ff007a0c */ /* 0x000fc40003f65330 */
[----:B------:R-:W-:Y:S01]  /*1bf0*/  ISETP.NE.AND.EX P4, PT, RZ, c[0x0][0x354], PT, P4 ;  /* 0x0000d500ff007a0c */ /* 0x000fe20003f85340 */
[----:B------:R-:W-:Y:S01]  /*1c00*/  IMAD.MOV.U32 R14, RZ, RZ, 0x4 ;  /* 0x00000004ff0e7424 */ /* 0x000fe200078e00ff */
[----:B------:R-:W-:Y:S01]  /*1c10*/  CS2R R12, SRZ ;  /* 0x00000000000c7805 */ /* 0x000fe2000001ff00 */
[----:B------:R-:W-:Y:S02]  /*1c20*/  IMAD.MOV.U32 R4, RZ, RZ, RZ ;  /* 0x000000ffff047224 */ /* 0x000fe400078e00ff */
[----:B--2---:R-:W-:-:S04]  /*1c30*/  @P1 IMAD.WIDE R10, R77, R14, c[0x0][0x370] ;  /* 0x0000dc004d0a1625 */ /* 0x004fc800078e020e */
[CC--:B------:R-:W-:Y:S01]  /*1c40*/  @P0 IMAD.WIDE R8, R77.reuse, R14.reuse, c[0x0][0x360] ;  /* 0x0000d8004d080625 */ /* 0x0c0fe200078e020e */
[----:B------:R2:W5:Y:S03]  /*1c50*/  @P1 LDG.E R4, [R10.64] ;  /* 0x000000060a041981 */ /* 0x000566000c1e1900 */
[CC--:B------:R-:W-:Y:S01]  /*1c60*/  IMAD.WIDE R6, R77.reuse, R14.reuse, c[0x0][0x348] ;  /* 0x0000d2004d067625 */ /* 0x0c0fe200078e020e */
[----:B------:R2:W5:Y:S03]  /*1c70*/  @P0 LDG.E R218, [R8.64] ;  /* 0x0000000608da0981 */ /* 0x000566000c1e1900 */
[----:B------:R-:W-:Y:S01]  /*1c80*/  IMAD.WIDE R2, R77, R14, c[0x0][0x350] ;  /* 0x0000d4004d027625 */ /* 0x000fe200078e020e */
[----:B------:R2:W5:Y:S04]  /*1c90*/  @P3 LDG.E R13, [R6.64] ;  /* 0x00000006060d3981 */ /* 0x000568000c1e1900 */
[----:B------:R2:W5:Y:S01]  /*1ca0*/  @P4 LDG.E R12, [R2.64] ;  /* 0x00000006020c4981 */ /* 0x000562000c1e1900 */
[----:B---3--:R-:W-:-:S05]  /*1cb0*/  LOP3.LUT R76, R15, 0xffff, RZ, 0xc0, !PT ;  /* 0x0000ffff0f4c7812 */ /* 0x008fca00078ec0ff */
[----:B------:R2:W-:Y:S01]  /*1cc0*/  STL [R1+0x3c], R76 ;  /* 0x00003c4c01007387 */ /* 0x0005e20000100800 */
[----:B------:R-:W-:Y:S01]  /*1cd0*/  YIELD ;  /* 0x0000000000007946 */ /* 0x000fe20003800000 */
[----:B------:R-:W-:Y:S05]  /*1ce0*/  @P0 BRA `(.L_x_475) ;  /* 0x0000005000000947 */ /* 0x000fea0003800000 */
[----:B-----5:R-:W-:Y:S01]  /*1cf0*/  MOV R218, c[0x0][0x168] ;  /* 0x00005a0000da7a02 */ /* 0x020fe20000000f00 */
[----:B------:R-:W-:Y:S05]  /*1d00*/  @!P3 BRA `(.L_x_475) ;  /* 0x000000300000b947 */ /* 0x000fea0003800000 */
[----:B------:R-:W3:Y:S04]  /*1d10*/  LDG.E R5, [R6.64] ;  /* 0x0000000606057981 */ /* 0x000ee8000c1e1900 */
[----:B-1----:R-:W3:Y:S02]  /*1d20*/  LDG.E R0, [R6.64+0x4] ;  /* 0x0000040606007981 */ /* 0x002ee4000c1e1900 */
[----:B---3--:R-:W-:Y:S02]  /*1d30*/  IADD3 R218, -R5, R0, RZ ;  /* 0x0000000005da7210 */ /* 0x008fe40007ffe1ff */
.L_x_475:
[----:B------:R-:W-:-:S04]  /*1d40*/  ISETP.NE.U32.AND P0, PT, RZ, c[0x0][0x368], PT ;  /* 0x0000da00ff007a0c */ /* 0x000fc80003f05070 */
[----:B------:R-:W-:-:S13]  /*1d50*/  ISETP.NE.AND.EX P0, PT, RZ, c[0x0][0x36c], PT, P0 ;  /* 0x0000db00ff007a0c */ /* 0x000fda0003f05300 */
[----:B------:R-:W-:Y:S05]  /*1d60*/  @!P0 BRA `(.L_x_476) ;  /* 0x0000003000008947 */ /* 0x000fea0003800000 */
[----:B--2---:R-:W-:-:S05]  /*1d70*/  IMAD.WIDE R2, R77, R14, c[0x0][0x368] ;  /* 0x0000da004d027625 */ /* 0x004fca00078e020e */
[----:B-1----:R1:W5:Y:S01]  /*1d80*/  LDG.E R0, [R2.64] ;  /* 0x0000000602007981 */ /* 0x002362000c1e1900 */
[----:B------:R-:W-:Y:S05]  /*1d90*/  BRA `(.L_x_477) ;  /* 0x0000005000007947 */ /* 0x000fea0003800000 */
.L_x_476:
[----:B-1----:R-:W-:Y:S01]  /*1da0*/  MOV R0, c[0x0][0x1d0] ;  /* 0x0000740000007a02 */ /* 0x002fe20000000f00 */
[----:B------:R-:W-:Y:S05]  /*1db0*/  @!P4 BRA `(.L_x_477) ;  /* 0x000000300000c947 */ /* 0x000fea0003800000 */
[----:B------:R-:W3:Y:S04]  /*1dc0*/  LDG.E R5, [R2.64] ;  /* 0x0000000602057981 */ /* 0x000ee8000c1e1900 */
[----:B------:R-:W3:Y:S02]  /*1dd0*/  LDG.E R0, [R2.64+0x4] ;  /* 0x0000040602007981 */ /* 0x000ee4000c1e1900 */
[----:B---3--:R-:W-:Y:S02]  /*1de0*/  IADD3 R0, -R5, R0, RZ ;  /* 0x0000000005007210 */ /* 0x008fe40007ffe1ff */
.L_x_477:
[----:B-12---:R-:W2:Y:S01]  /*1df0*/  LDL.LU R2, [R1+0x1c] ;  /* 0x00001c0001027983 */ /* 0x006ea20000300800 */
[----:B------:R-:W-:Y:S01]  /*1e00*/  IMAD.MOV.U32 R3, RZ, RZ, c[0x0][0x2c4] ;  /* 0x0000b100ff037624 */ /* 0x000fe200078e00ff */
[----:B------:R-:W-:Y:S01]  /*1e10*/  LOP3.LUT R194, R194, 0xfffff7ff, RZ, 0xc0, !PT ;  /* 0xfffff7ffc2c27812 */ /* 0x000fe200078ec0ff */
[----:B------:R-:W-:-:S02]  /*1e20*/  IMAD.MOV.U32 R6, RZ, RZ, c[0x0][0x32c] ;  /* 0x0000cb00ff067624 */ /* 0x000fc400078e00ff */
[--C-:B-----5:R-:W-:Y:S01]  /*1e30*/  IMAD.IADD R219, R0, 0x1, -R4.reuse ;  /* 0x0000000100db7824 */ /* 0x120fe200078e0a04 */
[----:B------:R-:W-:Y:S01]  /*1e40*/  ISETP.NE.AND P5, PT, R3, 0x1, PT ;  /* 0x000000010300780c */ /* 0x000fe20003fa5270 */
[----:B------:R-:W-:Y:S01]  /*1e50*/  IMAD.IADD R12, R12, 0x1, R4 ;  /* 0x000000010c0c7824 */ /* 0x000fe200078e0204 */
[----:B------:R-:W-:-:S11]  /*1e60*/  ISETP.GE.AND P1, PT, R6, 0x1, PT ;  /* 0x000000010600780c */ /* 0x000fd60003f26270 */
[----:B------:R-:W-:-:S04]  /*1e70*/  @P5 LOP3.LUT R194, R194, 0x800, RZ, 0xfc, !PT ;  /* 0x00000800c2c25812 */ /* 0x000fc800078efcff */
[----:B------:R-:W-:-:S04]  /*1e80*/  LOP3.LUT R194, R194, 0xfffffbff, RZ, 0xc0, !PT ;  /* 0xfffffbffc2c27812 */ /* 0x000fc800078ec0ff */
[----:B------:R-:W-:Y:S01]  /*1e90*/  @P1 LOP3.LUT R194, R194, 0x400, RZ, 0xfc, !PT ;  /* 0x00000400c2c21812 */ /* 0x000fe200078efcff */
[----:B--2---:R-:W-:-:S05]  /*1ea0*/  IMAD.SHL.U32 R20, R2, 0x80, RZ ;  /* 0x0000008002147824 */ /* 0x004fca00078e00ff */
[----:B------:R1:W-:Y:S01]  /*1eb0*/  STL [R1+0x10], R20 ;  /* 0x0000101401007387 */ /* 0x0003e20000100800 */
[----:B------:R-:W-:-:S05]  /*1ec0*/  IADD3 R2, R20, 0x7f, RZ ;  /* 0x0000007f14027810 */ /* 0x000fca0007ffe0ff */
[----:B------:R-:W-:-:S04]  /*1ed0*/  @P5 IMAD.HI.U32 R3, R2, c[0x0][0x2c8], RZ ;  /* 0x0000b20002035a27 */ /* 0x000fc800078e00ff */
[----:B------:R-:W-:Y:S01]  /*1ee0*/  IMAD.MOV.U32 R0, RZ, RZ, R2 ;  /* 0x000000ffff007224 */ /* 0x000fe200078e0002 */
[----:B------:R-:W-:Y:S02]  /*1ef0*/  IADD3 R2, R219, 0x1, -R218 ;  /* 0x00000001db027810 */ /* 0x000fe40007ffe8da */
[----:B------:R-:W-:-:S05]  /*1f00*/  @P5 SHF.R.U32.HI R0, RZ, c[0x0][0x2cc], R3 ;  /* 0x0000b300ff005a19 */ /* 0x000fca0000011603 */
[----:B------:R-:W-:-:S05]  /*1f10*/  IMAD.IADD R0, R2, 0x1, R0 ;  /* 0x0000000102007824 */ /* 0x000fca00078e0200 */
[----:B------:R-:W-:Y:S01]  /*1f20*/  IADD3 R3, R0, c[0x0][0x328], RZ ;  /* 0x0000ca0000037a10 */ /* 0x000fe20007ffe0ff */
[----:B------:R-:W-:Y:S05]  /*1f30*/  @!P1 BRA `(.L_x_478) ;  /* 0x0000010000009947 */ /* 0x000fea0003800000 */
[C---:B------:R-:W-:Y:S01]  /*1f40*/  ISETP.GT.AND P0, PT, R0.reuse, RZ, PT ;  /* 0x000000ff0000720c */ /* 0x040fe20003f04270 */
[----:B------:R-:W-:Y:S01]  /*1f50*/  BSSY B0, `(.L_x_479) ;  /* 0x000000c000007945 */ /* 0x000fe20003800000 */
[----:B------:R-:W-:-:S11]  /*1f60*/  IADD3 R2, R0, -0x1, RZ ;  /* 0xffffffff00027810 */ /* 0x000fd60007ffe0ff */
[----:B------:R-:W-:Y:S05]  /*1f70*/  @P0 BRA `(.L_x_480) ;  /* 0x0000006000000947 */ /* 0x000fea0003800000 */
[----:B------:R-:W-:Y:S01]  /*1f80*/  ISETP.NE.AND P0, PT, R6, 0x1, PT ;  /* 0x000000010600780c */ /* 0x000fe20003f05270 */
[----:B------:R-:W-:-:S12]  /*1f90*/  IMAD.MOV R0, RZ, RZ, -R0 ;  /* 0x000000ffff007224 */ /* 0x000fd800078e0a00 */
[----:B------:R-:W-:-:S05]  /*1fa0*/  @P0 IMAD.HI.U32 R2, R0, c[0x0][0x330], RZ ;  /* 0x0000cc0000020a27 */ /* 0x000fca00078e00ff */
[----:B------:R-:W-:-:S04]  /*1fb0*/  @P0 SHF.R.U32.HI R0, RZ, c[0x0][0x334], R2 ;  /* 0x0000cd00ff000a19 */ /* 0x000fc80000011602 */
[----:B------:R-:W-:Y:S01]  /*1fc0*/  LOP3.LUT R2, RZ, R0, RZ, 0x33, !PT ;  /* 0x00000000ff027212 */ /* 0x000fe200078e33ff */
[----:B------:R-:W-:Y:S05]  /*1fd0*/  BRA `(.L_x_481) ;  /* 0x0000003000007947 */ /* 0x000fea0003800000 */
.L_x_480:
[----:B------:R-:W-:-:S13]  /*1fe0*/  ISETP.NE.AND P0, PT, R6, 0x1, PT ;  /* 0x000000010600780c */ /* 0x000fda0003f05270 */
[----:B------:R-:W-:-:S05]  /*1ff0*/  @P0 IMAD.HI.U32 R0, R2, c[0x0][0x330], RZ ;  /* 0x0000cc0002000a27 */ /* 0x000fca00078e00ff */
[----:B------:R-:W-:Y:S02]  /*2000*/  @P0 SHF.R.U32.HI R2, RZ, c[0x0][0x334], R0 ;  /* 0x0000cd00ff020a19 */ /* 0x000fe40000011600 */
.L_x_481:
[----:B------:R-:W-:Y:S05]  /*2010*/  BSYNC B0 ;  /* 0x0000000000007941 */ /* 0x000fea0003800000 */
.L_x_479:
[----:B------:R-:W-:-:S05]  /*2020*/  IMAD R2, R2, R6, c[0x0][0x32c] ;  /* 0x0000cb0002027624 */ /* 0x000fca00078e0206 */
[----:B------:R-:W-:-:S04]  /*2030*/  IMNMX R3, R3, R2, PT ;  /* 0x0000000203037217 */ /* 0x000fc80003800200 */
.L_x_478:
[----:B------:R-:W-:Y:S01]  /*2040*/  IADD3 R3, R3, 0x2f, RZ ;  /* 0x0000002f03037810 */ /* 0x000fe20007ffe0ff */
[----:B------:R-:W-:Y:S01]  /*2050*/  @P5 IMAD.HI.U32 R4, R20, c[0x0][0x2c8], RZ ;  /* 0x0000b20014045a27 */ /* 0x000fe200078e00ff */
[----:B------:R-:W-:-:S03]  /*2060*/  IADD3 R2, R219, 0x2f, RZ ;  /* 0x0000002fdb027810 */ /* 0x000fc60007ffe0ff */
[----:B------:R-:W-:-:S04]  /*2070*/  IMAD.HI R5, R3, 0x2aaaaaab, RZ ;  /* 0x2aaaaaab03057827 */ /* 0x000fc800078e02ff */
[----:B------:R-:W-:-:S04]  /*2080*/  IMAD.HI R2, R2, 0x2aaaaaab, RZ ;  /* 0x2aaaaaab02027827 */ /* 0x000fc800078e02ff */
[----:B------:R-:W-:Y:S01]  /*2090*/  IMAD.MOV.U32 R0, RZ, RZ, R20 ;  /* 0x000000ffff007224 */ /* 0x000fe200078e0014 */
[----:B------:R-:W-:Y:S01]  /*20a0*/  @P5 SHF.R.U32.HI R0, RZ, c[0x0][0x2cc], R4 ;  /* 0x0000b300ff005a19 */ /* 0x000fe20000011604 */
[----:B------:R-:W-:Y:S01]  /*20b0*/  IMAD.IADD R240, R219, 0x1, -R218 ;  /* 0x00000001dbf07824 */ /* 0x000fe200078e0ada */
[----:B------:R-:W-:Y:S02]  /*20c0*/  SHF.R.U32.HI R4, RZ, 0x1f, R5 ;  /* 0x0000001fff047819 */ /* 0x000fe40000011605 */
[----:B------:R-:W-:Y:S01]  /*20d0*/  SHF.R.U32.HI R3, RZ, 0x1f, R2 ;  /* 0x0000001fff037819 */ /* 0x000fe20000011602 */
[----:B------:R-:W-:Y:S01]  /*20e0*/  IMAD.IADD R0, R240, 0x1, R0 ;  /* 0x00000001f0007824 */ /* 0x000fe200078e0200 */
[----:B------:R-:W-:Y:S02]  /*20f0*/  LEA.HI.SX32 R4, R5, R4, 0x1d ;  /* 0x0000000405047211 */ /* 0x000fe400078feaff */
[----:B------:R-:W-:Y:S02]  /*2100*/  LEA.HI.SX32 R3, R2, R3, 0x1d ;  /* 0x0000000302037211 */ /* 0x000fe400078feaff */
[----:B------:R-:W-:-:S02]  /*2110*/  IADD3 R2, R0, -c[0x0][0x324], RZ ;  /* 0x8000c90000027a10 */ /* 0x000fc40007ffe0ff */
[----:B------:R-:W-:Y:S01]  /*2120*/  IMNMX R10, R3, R4, PT ;  /* 0x00000004030a7217 */ /* 0x000fe20003800200 */
[----:B------:R-:W-:Y:S05]  /*2130*/  @!P1 BRA `(.L_x_482) ;  /* 0x000000f000009947 */ /* 0x000fea0003800000 */
[----:B------:R-:W-:Y:S01]  /*2140*/  ISETP.GT.AND P0, PT, R0, -0x1, PT ;  /* 0xffffffff0000780c */ /* 0x000fe20003f04270 */
[----:B------:R-:W-:-:S12]  /*2150*/  BSSY B0, `(.L_x_483) ;  /* 0x000000b000007945 */ /* 0x000fd80003800000 */
[----:B------:R-:W-:Y:S05]  /*2160*/  @P0 BRA `(.L_x_484) ;  /* 0x0000006000000947 */ /* 0x000fea0003800000 */
[----:B------:R-:W-:Y:S02]  /*2170*/  ISETP.NE.AND P0, PT, R6, 0x1, PT ;  /* 0x000000010600780c */ /* 0x000fe40003f05270 */
[----:B------:R-:W-:-:S11]  /*2180*/  LOP3.LUT R0, RZ, R0, RZ, 0x33, !PT ;  /* 0x00000000ff007212 */ /* 0x000fd600078e33ff */
[----:B------:R-:W-:-:S05]  /*2190*/  @P0 IMAD.HI.U32 R3, R0, c[0x0][0x330], RZ ;  /* 0x0000cc0000030a27 */ /* 0x000fca00078e00ff */
[----:B------:R-:W-:-:S04]  /*21a0*/  @P0 SHF.R.U32.HI R0, RZ, c[0x0][0x334], R3 ;  /* 0x0000cd00ff000a19 */ /* 0x000fc80000011603 */
[----:B------:R-:W-:Y:S01]  /*21b0*/  LOP3.LUT R0, RZ, R0, RZ, 0x33, !PT ;  /* 0x00000000ff007212 */ /* 0x000fe200078e33ff */
[----:B------:R-:W-:Y:S05]  /*21c0*/  BRA `(.L_x_485) ;  /* 0x0000003000007947 */ /* 0x000fea0003800000 */
.L_x_484:
[----:B------:R-:W-:-:S13]  /*21d0*/  ISETP.NE.AND P0, PT, R6, 0x1, PT ;  /* 0x000000010600780c */ /* 0x000fda0003f05270 */
[----:B------:R-:W-:-:S05]  /*21e0*/  @P0 IMAD.HI.U32 R3, R0, c[0x0][0x330], RZ ;  /* 0x0000cc0000030a27 */ /* 0x000fca00078e00ff */
[----:B------:R-:W-:Y:S02]  /*21f0*/  @P0 SHF.R.U32.HI R0, RZ, c[0x0][0x334], R3 ;  /* 0x0000cd00ff000a19 */ /* 0x000fe40000011603 */
.L_x_485:
[----:B------:R-:W-:Y:S05]  /*2200*/  BSYNC B0 ;  /* 0x0000000000007941 */ /* 0x000fea0003800000 */
.L_x_483:
[----:B------:R-:W-:-:S05]  /*2210*/  IMAD R0, R0, c[0x0][0x32c], RZ ;  /* 0x0000cb0000007a24 */ /* 0x000fca00078e02ff */
[----:B------:R-:W-:-:S05]  /*2220*/  IMNMX R2, R2, R0, !PT ;  /* 0x0000000002027217 */ /* 0x000fca0007800200 */
.L_x_482:
[----:B------:R-:W-:Y:S01]  /*2230*/  IMAD.HI R2, R2, 0x2aaaaaab, RZ ;  /* 0x2aaaaaab02027827 */ /* 0x000fe200078e02ff */
[C---:B------:R-:W-:Y:S01]  /*2240*/  LOP3.LUT R3, R15.reuse, 0xff000000, RZ, 0xc0, !PT ;  /* 0xff0000000f037812 */ /* 0x040fe200078ec0ff */
[----:B------:R-:W-:Y:S03]  /*2250*/  BSSY B0, `(.L_x_486) ;  /* 0x000002d000007945 */ /* 0x000fe60003800000 */
[----:B------:R-:W-:Y:S02]  /*2260*/  SHF.R.U32.HI R0, RZ, 0x1f, R2 ;  /* 0x0000001fff007819 */ /* 0x000fe40000011602 */
[----:B------:R-:W-:Y:S02]  /*2270*/  SHF.R.U32.HI R3, RZ, 0x8, R3 ;  /* 0x00000008ff037819 */ /* 0x000fe40000011603 */
[----:B------:R-:W-:Y:S02]  /*2280*/  LEA.HI.SX32 R2, R2, R0, 0x1d ;  /* 0x0000000002027211 */ /* 0x000fe400078feaff */
[----:B------:R-:W-:-:S02]  /*2290*/  LOP3.LUT R0, R15, 0xff0000, RZ, 0xc0, !PT ;  /* 0x00ff00000f007812 */ /* 0x000fc400078ec0ff */
[----:B------:R-:W-:Y:S01]  /*22a0*/  IMNMX R6, RZ, R2, !PT ;  /* 0x00000002ff067217 */ /* 0x000fe20007800200 */
[----:B------:R-:W-:Y:S01]  /*22b0*/  IMAD.MOV.U32 R2, RZ, RZ, RZ ;  /* 0x000000ffff027224 */ /* 0x000fe200078e00ff */
[----:B------:R-:W-:Y:S02]  /*22c0*/  LEA.HI R0, R0, R3, RZ, 0x10 ;  /* 0x0000000300007211 */ /* 0x000fe400078f80ff */
[----:B------:R-:W-:Y:S02]  /*22d0*/  ISETP.GT.AND P0, PT, R10, R6, PT ;  /* 0x000000060a00720c */ /* 0x000fe40003f04270 */
[----:B------:R-:W-:Y:S02]  /*22e0*/  LOP3.LUT R15, R0, 0xff, RZ, 0xc0, !PT ;  /* 0x000000ff000f7812 */ /* 0x000fe400078ec0ff */
[----:B------:R-:W-:-:S03]  /*22f0*/  SHF.R.U32.HI R5, RZ, 0x10, R0 ;  /* 0x00000010ff057819 */ /* 0x000fc60000011600 */
[----:B------:R2:W-:Y:S04]  /*2300*/  STL [R1+0x20], R15 ;  /* 0x0000200f01007387 */ /* 0x0005e80000100800 */
[----:B------:R2:W-:Y:S02]  /*2310*/  STL [R1+0x1c], R5 ;  /* 0x00001c0501007387 */ /* 0x0005e40000100800 */
[----:B------:R-:W-:Y:S05]  /*2320*/  @!P0 BRA `(.L_x_487) ;  /* 0x000001f000008947 */ /* 0x000fea0003800000 */
[----:B------:R-:W-:-:S04]  /*2330*/  ISETP.NE.AND P0, PT, R5, RZ, PT ;  /* 0x000000ff0500720c */ /* 0x000fc80003f05270 */
[----:B------:R-:W-:-:S04]  /*2340*/  SEL R0, R5, c[0x0][0x338], P0 ;  /* 0x0000ce0005007a07 */ /* 0x000fc80000000000 */
[----:B------:R-:W-:Y:S02]  /*2350*/  IABS R3, R0 ;  /* 0x0000000000037213 */ /* 0x000fe40000000000 */
[----:B------:R-:W-:Y:S02]  /*2360*/  IADD3 R7, R0, -0x1, R10 ;  /* 0xffffffff00077810 */ /* 0x000fe40007ffe00a */
[----:B------:R-:W3:Y:S03]  /*2370*/  I2F.RP R2, R3 ;  /* 0x0000000300027306 */ /* 0x000ee60000209400 */
[----:B------:R-:W-:-:S05]  /*2380*/  IMAD.IADD R7, R7, 0x1, -R6 ;  /* 0x0000000107077824 */ /* 0x000fca00078e0a06 */
[----:B------:R-:W-:Y:S01]  /*2390*/  IABS R11, R7 ;  /* 0x00000007000b7213 */ /* 0x000fe20000000000 */
[----:B---3--:R-:W3:Y:S02]  /*23a0*/  MUFU.RCP R2, R2 ;  /* 0x0000000200027308 */ /* 0x008ee40000001000 */
[----:B---3--:R-:W-:-:S06]  /*23b0*/  IADD3 R2, R2, 0xffffffe, RZ ;  /* 0x0ffffffe02027810 */ /* 0x008fcc0007ffe0ff */
[----:B--2---:R-:W2:Y:S02]  /*23c0*/  F2I.FTZ.U32.TRUNC.NTZ R5, R2 ;  /* 0x0000000200057305 */ /* 0x004ea4000021f000 */
[----:B--2---:R-:W-:-:S04]  /*23d0*/  IMAD.MOV R2, RZ, RZ, -R5 ;  /* 0x000000ffff027224 */ /* 0x004fc800078e0a05 */
        /* <DEDUP_REMOVED lines=20> */
.L_x_487:
[----:B------:R-:W-:Y:S05]  /*2520*/  BSYNC B0 ;  /* 0x0000000000007941 */ /* 0x000fea0003800000 */
.L_x_486:
[----:B------:R-:W-:Y:S01]  /*2530*/  IMAD R3, R15, R2, R6 ;  /* 0x000000020f037224 */ /* 0x000fe200078e0206 */
[----:B------:R-:W-:Y:S01]  /*2540*/  PRMT R0, RZ, 0x7610, R0 ;  /* 0x00007610ff007816 */ /* 0x000fe20000000000 */
        /* <DEDUP_REMOVED lines=55> */
[----:B---3--:R-:W-:Y:S01]  /*28c0*/  ISETP.NE.U32.AND P0, PT, RZ, c[0x0][0x340], PT ;  /* 0x0000d000ff007a0c */ /* 0x008fe20003f05070 */
[----:B------:R-:W3:Y:S03]  /*28d0*/  LDL.64 R74, [R1+0x28] ;  /* 0x00002800014a7983 */ /* 0x000ee60000100a00 */
[----:B------:R-:W-:Y:S01]  /*28e0*/  ISETP.NE.AND.EX P0, PT, RZ, c[0x0][0x344], PT, P0 ;  /* 0x0000d100ff007a0c */ /* 0x000fe20003f05300 */
[----:B------:R-:W4:Y:S04]  /*28f0*/  LDL R21, [R1+0x30] ;  /* 0x0000300001157983 */ /* 0x000f280000100800 */
[----:B------:R-:W5:Y:S04]  /*2900*/  LDL R18, [R1+0x34] ;  /* 0x0000340001127983 */ /* 0x000f680000100800 */
[----:B--2---:R-:W2:Y:S04]  /*2910*/  S2R R5, SR_TID.X ;  /* 0x0000000000057919 */ /* 0x004ea80000002100 */
[----:B------:R-:W-:-:S05]  /*2920*/  @P0 IMAD.WIDE R2, R77, R14, c[0x0][0x340] ;  /* 0x0000d0004d020625 */ /* 0x000fca00078e020e */
[----:B------:R1:W5:Y:S01]  /*2930*/  @P0 LDG.E R15, [R2.64] ;  /* 0x00000006020f0981 */ /* 0x000362000c1e1900 */
[----:B------:R-:W-:-:S05]  /*2940*/  SHF.R.S32.HI R0, RZ, 0x1f, R13 ;  /* 0x0000001fff007819 */ /* 0x000fca000001140d */
[----:B------:R-:W-:Y:S01]  /*2950*/  IMAD R0, R0, c[0x0][0x178], RZ ;  /* 0x00005e0000007a24 */ /* 0x000fe200078e02ff */
[--C-:B--2---:R-:W-:Y:S02]  /*2960*/  SHF.R.S32.HI R7, RZ, 0x1f, R5.reuse ;  /* 0x0000001fff077819 */ /* 0x104fe40000011405 */
[----:B------:R-:W-:Y:S02]  /*2970*/  SHF.R.S32.HI R19, RZ, 0x1f, R5 ;  /* 0x0000001fff137819 */ /* 0x000fe40000011405 */
[-C--:B------:R-:W-:Y:S02]  /*2980*/  LEA.HI R7, R7, R5.reuse, RZ, 0x2 ;  /* 0x0000000507077211 */ /* 0x080fe400078f10ff */
[----:B------:R-:W-:Y:S02]  /*2990*/  LEA.HI R19, R19, R5, RZ, 0x2 ;  /* 0x0000000513137211 */ /* 0x000fe400078f10ff */
[----:B------:R-:W-:Y:S01]  /*29a0*/  LOP3.LUT R7, R7, 0xfffffffc, RZ, 0xc0, !PT ;  /* 0xfffffffc07077812 */ /* 0x000fe200078ec0ff */
[C---:B------:R-:W-:Y:S01]  /*29b0*/  IMAD R0, R13.reuse, c[0x0][0x17c], R0 ;  /* 0x00005f000d007a24 */ /* 0x040fe200078e0200 */
[----:B------:R-:W-:Y:S01]  /*29c0*/  SHF.R.S32.HI R19, RZ, 0x2, R19 ;  /* 0x00000002ff137819 */ /* 0x000fe20000011413 */
[----:B-1----:R-:W-:-:S04]  /*29d0*/  IMAD.WIDE.U32 R2, R13, c[0x0][0x178], RZ ;  /* 0x00005e000d027a25 */ /* 0x002fc800078e00ff */
[----:B------:R-:W-:Y:S02]  /*29e0*/  IMAD.IADD R7, R5, 0x1, -R7 ;  /* 0x0000000105077824 */ /* 0x000fe400078e0a07 */
[----:B------:R-:W-:Y:S01]  /*29f0*/  IMAD.IADD R5, R3, 0x1, R0 ;  /* 0x0000000103057824 */ /* 0x000fe200078e0200 */
[----:B------:R-:W-:Y:S02]  /*2a00*/  SHF.R.S32.HI R14, RZ, 0x1f, R77 ;  /* 0x0000001fff0e7819 */ /* 0x000fe4000001144d */
[----:B------:R-:W-:Y:S01]  /*2a10*/  LEA R0, R7, R19, 0x5 ;  /* 0x0000001307007211 */ /* 0x000fe200078e28ff */
[----:B------:R-:W-:Y:S01]  /*2a20*/  IMAD.MOV.U32 R4, RZ, RZ, R2 ;  /* 0x000000ffff047224 */ /* 0x000fe200078e0002 */
[----:B------:R-:W-:Y:S02]  /*2a30*/  SEL R6, R14, RZ, !P3 ;  /* 0x000000ff0e067207 */ /* 0x000fe40005800000 */
[----:B------:R-:W-:Y:S01]  /*2a40*/  SHF.R.S32.HI R9, RZ, 0x1f, R12 ;  /* 0x0000001fff097819 */ /* 0x000fe2000001140c */
[----:B------:R-:W-:Y:S01]  /*2a50*/  IMAD.IADD R8, R20, 0x1, R0 ;  /* 0x0000000114087824 */ /* 0x000fe200078e0200 */
[----:B------:R-:W-:Y:S01]  /*2a60*/  IADD3 R2, P1, R19, R12, RZ ;  /* 0x0000000c13027210 */ /* 0x000fe20007f3e0ff */
[----:B------:R-:W-:Y:S01]  /*2a70*/  IMAD.WIDE.U32 R4, R76, c[0x0][0x1b8], R4 ;  /* 0x00006e004c047a25 */ /* 0x000fe200078e0004 */
[----:B------:R-:W-:-:S02]  /*2a80*/  SEL R3, R77, RZ, !P3 ;  /* 0x000000ff4d037207 */ /* 0x000fc40005800000 */
[----:B------:R-:W-:Y:S01]  /*2a90*/  LEA.HI.X.SX32 R9, R19, R9, 0x1, P1 ;  /* 0x0000000913097211 */ /* 0x000fe200008f0eff */
[----:B------:R-:W-:Y:S01]  /*2aa0*/  @P5 IMAD.HI.U32 R7, R8, c[0x0][0x2c8], RZ ;  /* 0x0000b20008075a27 */ /* 0x000fe200078e00ff */
[----:B------:R-:W-:-:S03]  /*2ab0*/  MOV R0, R8 ;  /* 0x0000000800007202 */ /* 0x000fc60000000f00 */
[----:B------:R-:W-:Y:S02]  /*2ac0*/  IMAD R5, R76, c[0x0][0x1bc], R5 ;  /* 0x00006f004c057a24 */ /* 0x000fe400078e0205 */
[----:B------:R-:W-:Y:S01]  /*2ad0*/  IMAD R6, R6, c[0x0][0x1c0], RZ ;  /* 0x0000700006067a24 */ /* 0x000fe200078e02ff */
[----:B------:R-:W-:Y:S01]  /*2ae0*/  @P5 SHF.R.U32.HI R0, RZ, c[0x0][0x2cc], R7 ;  /* 0x0000b300ff005a19 */ /* 0x000fe20000011607 */
[----:B------:R-:W-:-:S04]  /*2af0*/  IMAD.WIDE.U32 R4, R3, c[0x0][0x1c0], R4 ;  /* 0x0000700003047a25 */ /* 0x000fc800078e0004 */
[----:B------:R-:W-:Y:S02]  /*2b00*/  IMAD R12, R3, c[0x0][0x1c4], R6 ;  /* 0x00007100030c7a24 */ /* 0x000fe400078e0206 */
[C---:B------:R-:W-:Y:S02]  /*2b10*/  IMAD R13, R9.reuse, c[0x0][0x1e0], RZ ;  /* 0x00007800090d7a24 */ /* 0x040fe400078e02ff */
[----:B------:R-:W-:Y:S02]  /*2b20*/  IMAD R3, R9, c[0x0][0x208], RZ ;  /* 0x0000820009037a24 */ /* 0x000fe400078e02ff */
[C---:B------:R-:W-:Y:S02]  /*2b30*/  IMAD R13, R2.reuse, c[0x0][0x1e4], R13 ;  /* 0x00007900020d7a24 */ /* 0x040fe400078e020d */
[----:B------:R-:W-:Y:S02]  /*2b40*/  IMAD.MOV R9, RZ, RZ, -R0 ;  /* 0x000000ffff097224 */ /* 0x000fe400078e0a00 */
[----:B------:R-:W-:-:S02]  /*2b50*/  IMAD R16, R2, c[0x0][0x20c], R3 ;  /* 0x0000830002107a24 */ /* 0x000fc400078e0203 */
[----:B------:R-:W-:Y:S02]  /*2b60*/  IMAD.IADD R3, R5, 0x1, R12 ;  /* 0x0000000105037824 */ /* 0x000fe400078e020c */
[----:B------:R-:W-:Y:S01]  /*2b70*/  IMAD R12, R9, c[0x0][0x2c4], R8 ;  /* 0x0000b100090c7a24 */ /* 0x000fe200078e0208 */
[----:B------:R-:W-:Y:S01]  /*2b80*/  LOP3.LUT R194, R194, 0xffffff7f, RZ, 0xc0, !PT ;  /* 0xffffff7fc2c27812 */ /* 0x000fe200078ec0ff */
[----:B---3--:R-:W-:-:S04]  /*2b90*/  IMAD.WIDE.U32 R6, R2, c[0x0][0x1e0], R74 ;  /* 0x0000780002067a25 */ /* 0x008fc800078e004a */
[----:B------:R-:W-:Y:S01]  /*2ba0*/  IMAD.WIDE.U32 R10, R2, c[0x0][0x208], R74 ;  /* 0x00008200020a7a25 */ /* 0x000fe200078e004a */
[----:B----4-:R-:W-:Y:S02]  /*2bb0*/  ISETP.GE.AND P3, PT, R21, c[0x0][0x1d4], PT ;  /* 0x0000750015007a0c */ /* 0x010fe40003f66270 */
[----:B------:R-:W-:Y:S02]  /*2bc0*/  SHF.R.S32.HI R2, RZ, 0x1f, R0 ;  /* 0x0000001fff027819 */ /* 0x000fe40000011400 */
[----:B------:R-:W-:Y:S02]  /*2bd0*/  SEL R8, RZ, 0xffffffff, P3 ;  /* 0xffffffffff087807 */ /* 0x000fe40001800000 */
[----:B------:R-:W-:Y:S01]  /*2be0*/  ISETP.GE.AND P2, PT, R74, c[0x0][0x1d4], PT ;  /* 0x000075004a007a0c */ /* 0x000fe20003f46270 */
[----:B------:R-:W-:Y:S01]  /*2bf0*/  IMAD R5, R2, c[0x0][0x1b0], RZ ;  /* 0x00006c0002057a24 */ /* 0x000fe200078e02ff */
[----:B------:R-:W-:Y:S01]  /*2c00*/  MOV R2, R4 ;  /* 0x0000000400027202 */ /* 0x000fe20000000f00 */
[----:B------:R-:W-:Y:S01]  /*2c10*/  IMAD.SHL.U32 R8, R8, 0x2, RZ ;  /* 0x0000000208087824 */ /* 0x000fe200078e00ff */
[----:B------:R-:W-:Y:S01]  /*2c20*/  SEL R4, RZ, 0x1, P2 ;  /* 0x00000001ff047807 */ /* 0x000fe20001000000 */
[----:B------:R-:W-:-:S02]  /*2c30*/  IMAD R5, R0, c[0x0][0x1b4], R5 ;  /* 0x00006d0000057a24 */ /* 0x000fc400078e0205 */
[----:B------:R-:W-:Y:S01]  /*2c40*/  IMAD.WIDE.U32 R2, R0, c[0x0][0x1b0], R2 ;  /* 0x00006c0000027a25 */ /* 0x000fe200078e0002 */
[----:B------:R-:W-:Y:S02]  /*2c50*/  SHF.R.S32.HI R0, RZ, 0x1f, R12 ;  /* 0x0000001fff007819 */ /* 0x000fe4000001140c */
[----:B------:R-:W-:Y:S01]  /*2c60*/  LOP3.LUT R17, R8, 0x2, R4, 0xe2, !PT ;  /* 0x0000000208117812 */ /* 0x000fe200078ee204 */
[----:B------:R-:W-:Y:S02]  /*2c70*/  IMAD.IADD R5, R3, 0x1, R5 ;  /* 0x0000000103057824 */ /* 0x000fe400078e0205 */
[----:B------:R-:W-:Y:S01]  /*2c80*/  IMAD.MOV.U32 R4, RZ, RZ, R2 ;  /* 0x000000ffff047224 */ /* 0x000fe200078e0002 */
[----:B-----5:R-:W-:Y:S01]  /*2c90*/  @P0 SHF.R.S32.HI R3, RZ, 0x1f, R15 ;  /* 0x0000001fff030819 */ /* 0x020fe2000001140f */
[----:B------:R-:W-:Y:S02]  /*2ca0*/  IMAD.IADD R9, R7, 0x1, R13 ;  /* 0x0000000107097824 */ /* 0x000fe400078e020d */
[----:B------:R-:W-:-:S02]  /*2cb0*/  IMAD.MOV.U32 R8, RZ, RZ, R6 ;  /* 0x000000ffff087224 */ /* 0x000fc400078e0006 */
[----:B------:R-:W-:Y:S01]  /*2cc0*/  @P0 IMAD.MOV.U32 R2, RZ, RZ, R15 ;  /* 0x000000ffff020224 */ /* 0x000fe200078e000f */
[----:B------:R-:W-:Y:S01]  /*2cd0*/  @!P0 MOV R2, R77 ;  /* 0x0000004d00028202 */ /* 0x000fe20000000f00 */
[----:B------:R-:W-:Y:S01]  /*2ce0*/  IMAD R0, R0, c[0x0][0x1a8], RZ ;  /* 0x00006a0000007a24 */ /* 0x000fe200078e02ff */
[----:B------:R-:W-:Y:S01]  /*2cf0*/  IADD3 R7, R11, R16, RZ ;  /* 0x000000100b077210 */ /* 0x000fe20007ffe0ff */
[----:B------:R-:W-:Y:S01]  /*2d00*/  @!P0 IMAD.MOV.U32 R3, RZ, RZ, R14 ;  /* 0x000000ffff038224 */ /* 0x000fe200078e000e */
[----:B------:R-:W-:Y:S01]  /*2d10*/  MOV R6, R10 ;  /* 0x0000000a00067202 */ /* 0x000fe20000000f00 */
[----:B------:R-:W-:Y:S01]  /*2d20*/  IMAD.WIDE.U32 R10, R12, c[0x0][0x1a8], R4 ;  /* 0x00006a000c0a7a25 */ /* 0x000fe200078e0004 */
[----:B------:R-:W-:-:S03]  /*2d30*/  ISETP.GE.AND P1, PT, R18, c[0x0][0x1d4], PT ;  /* 0x0000750012007a0c */ /* 0x000fc60003f26270 */
[----:B------:R-:W-:Y:S01]  /*2d40*/  IMAD.WIDE.U32 R4, R76, c[0x0][0x1e8], R8 ;  /* 0x00007a004c047a25 */ /* 0x000fe200078e0008 */
[----:B------:R-:W-:Y:S02]  /*2d50*/  SEL R8, R2, RZ, !P4 ;  /* 0x000000ff02087207 */ /* 0x000fe40006000000 */
[----:B------:R-:W-:Y:S01]  /*2d60*/  @P3 LOP3.LUT R194, R194, 0x80, RZ, 0xfc, !PT ;  /* 0x00000080c2c23812 */ /* 0x000fe200078efcff */
[----:B------:R-:W-:Y:S01]  /*2d70*/  IMAD R13, R12, c[0x0][0x1ac], R0 ;  /* 0x00006b000c0d7a24 */ /* 0x000fe200078e0200 */
[----:B------:R-:W-:Y:S01]  /*2d80*/  SEL R2, RZ, 0x4, P1 ;  /* 0x00000004ff027807 */ /* 0x000fe20000800000 */
[----:B------:R-:W-:Y:S01]  /*2d90*/  IMAD.WIDE.U32 R6, R76, c[0x0][0x210], R6 ;  /* 0x000084004c067a25 */ /* 0x000fe200078e0006 */
[----:B------:R-:W-:Y:S02]  /*2da0*/  SEL R0, R3, RZ, !P4 ;  /* 0x000000ff03007207 */ /* 0x000fe40006000000 */
[----:B------:R-:W-:Y:S02]  /*2db0*/  LOP3.LUT R194, R194, 0xfffffeff, RZ, 0xc0, !PT ;  /* 0xfffffeffc2c27812 */ /* 0x000fe400078ec0ff */
[----:B------:R-:W-:Y:S01]  /*2dc0*/  LOP3.LUT R36, R17, R2, RZ, 0xfc, !PT ;  /* 0x0000000211247212 */ /* 0x000fe200078efcff */
[----:B------:R-:W-:-:S02]  /*2dd0*/  IMAD.MOV.U32 R2, RZ, RZ, R6 ;  /* 0x000000ffff027224 */ /* 0x000fc400078e0006 */
[----:B------:R-:W-:Y:S01]  /*2de0*/  IMAD R6, R0, c[0x0][0x1f0], RZ ;  /* 0x00007c0000067a24 */ /* 0x000fe200078e02ff */
[----:B------:R-:W-:Y:S01]  /*2df0*/  @P2 LOP3.LUT R194, R194, 0x100, RZ, 0xfc, !PT ;  /* 0x00000100c2c22812 */ /* 0x000fe200078efcff */
[----:B------:R-:W-:Y:S02]  /*2e00*/  IMAD R3, R76, c[0x0][0x214], R7 ;  /* 0x000085004c037a24 */ /* 0x000fe400078e0207 */
[----:B------:R-:W-:Y:S02]  /*2e10*/  IMAD R0, R0, c[0x0][0x218], RZ ;  /* 0x0000860000007a24 */ /* 0x000fe400078e02ff */
[----:B------:R-:W-:Y:S01]  /*2e20*/  IMAD R5, R76, c[0x0][0x1ec], R5 ;  /* 0x00007b004c057a24 */ /* 0x000fe200078e0205 */
[----:B------:R-:W-:Y:S01]  /*2e30*/  LOP3.LUT R194, R194, 0xffffffbf, RZ, 0xc0, !PT ;  /* 0xffffffbfc2c27812 */ /* 0x000fe200078ec0ff */
[----:B------:R-:W-:Y:S01]  /*2e40*/  IMAD.WIDE.U32 R220, R8, c[0x0][0x218], R2 ;  /* 0x0000860008dc7a25 */ /* 0x000fe200078e0002 */
[----:B------:R-:W-:Y:S02]  /*2e50*/  IADD3 R7, R11, R13, RZ ;  /* 0x0000000d0b077210 */ /* 0x000fe40007ffe0ff */
[----:B------:R-:W-:Y:S01]  /*2e60*/  LEA R12, P0, R10, c[0x0][0x160], 0x1 ;  /* 0x000058000a0c7a11 */ /* 0x000fe200078008ff */
[----:B------:R-:W-:-:S02]  /*2e70*/  IMAD R0, R8, c[0x0][0x21c], R0 ;  /* 0x0000870008007a24 */ /* 0x000fc400078e0200 */
[----:B------:R-:W-:Y:S01]  /*2e80*/  IMAD.WIDE.U32 R236, R8, c[0x0][0x1f0], R4 ;  /* 0x00007c0008ec7a25 */ /* 0x000fe200078e0004 */
[----:B------:R-:W-:-:S03]  /*2e90*/  ISETP.GE.AND P3, PT, R21, c[0x0][0x198], PT ;  /* 0x0000660015007a0c */ /* 0x000fc60003f66270 */
[----:B------:R-:W-:Y:S01]  /*2ea0*/  IMAD R2, R8, c[0x0][0x1f4], R6 ;  /* 0x00007d0008027a24 */ /* 0x000fe200078e0206 */
[----:B------:R-:W-:Y:S02]  /*2eb0*/  @P1 LOP3.LUT R194, R194, 0x40, RZ, 0xfc, !PT ;  /* 0x00000040c2c21812 */ /* 0x000fe400078efcff */
[----:B------:R-:W-:Y:S01]  /*2ec0*/  LEA.HI.X R11, R10, c[0x0][0x164], R7, 0x1, P0 ;  /* 0x000059000a0b7a11 */ /* 0x000fe200000f0c07 */
[----:B------:R-:W-:Y:S01]  /*2ed0*/  IMAD.IADD R238, R237, 0x1, R2 ;  /* 0x00000001edee7824 */ /* 0x000fe200078e0202 */
[----:B------:R-:W-:Y:S02]  /*2ee0*/  ISETP.GE.AND P4, PT, R74, c[0x0][0x198], PT ;  /* 0x000066004a007a0c */ /* 0x000fe40003f86270 */
[----:B------:R-:W-:Y:S02]  /*2ef0*/  IADD3 R21, R204, -0x1, RZ ;  /* 0xffffffffcc157810 */ /* 0x000fe40007ffe0ff */
[----:B------:R-:W-:Y:S02]  /*2f00*/  IADD3 R9, R19, R20, RZ ;  /* 0x0000001413097210 */ /* 0x000fe40007ffe0ff */
[----:B------:R-:W-:-:S02]  /*2f10*/  IADD3 R222, R221, R0, RZ ;  /* 0x00000000ddde7210 */ /* 0x000fc40007ffe0ff */
[----:B------:R-:W-:Y:S01]  /*2f20*/  ISETP.GE.AND P2, PT, R18, c[0x0][0x198], PT ;  /* 0x0000660012007a0c */ /* 0x000fe20003f46270 */
[----:B------:R-:W-:Y:S10]  /*2f30*/  BRA.DIV ~URZ, `(.L_x_489) ;  /* 0x000141427f007947 */ /* 0x000ff4000b800000 */
[----:B------:R1:W2:Y:S02]  /*2f40*/  SHFL.IDX PT, R8, R11, RZ, 0x1c1f ;  /* 0x001c1fff0b087589 */ /* 0x0002a400000e0000 */
.L_x_649:
[----:B------:R-:W-:Y:S05]  /*2f50*/  BRA.DIV ~URZ, `(.L_x_490) ;  /* 0x000141927f007947 */ /* 0x000fea000b800000 */
[----:B------:R3:W4:Y:S02]  /*2f60*/  SHFL.IDX PT, R0, R12, RZ, 0x1c1f ;  /* 0x001c1fff0c007589 */ /* 0x00072400000e0000 */
.L_x_650:
[----:B------:R-:W-:Y:S01]  /*2f70*/  IMAD R10, R218, c[0x0][0x2c4], RZ ;  /* 0x0000b100da0a7a24 */ /* 0x000fe200078e02ff */
[----:B------:R-:W-:Y:S04]  /*2f80*/  BSSY B0, `(.L_x_491) ;  /* 0x0000016000007945 */ /* 0x000fe80003800000 */
[----:B------:R-:W-:-:S13]  /*2f90*/  ISETP.GE.AND P0, PT, R9, R10, PT ;  /* 0x0000000a0900720c */ /* 0x000fda0003f06270 */
[----:B------:R-:W-:Y:S05]  /*2fa0*/  @P0 BRA `(.L_x_492) ;  /* 0x0000013000000947 */ /* 0x000fea0003800000 */
[----:B------:R-:W5:Y:S04]  /*2fb0*/  LDL.64 R4, [R1+0x28] ;  /* 0x0000280001047983 */ /* 0x000f680000100a00 */
[----:B---3--:R-:W3:Y:S04]  /*2fc0*/  LDL R2, [R1+0x30] ;  /* 0x0000300001027983 */ /* 0x008ee80000100800 */
[----:B----4-:R-:W4:Y:S04]  /*2fd0*/  LDL R3, [R1+0x54] ;  /* 0x0000540001037983 */ /* 0x010f280000100800 */
[----:B--2---:R-:W2:Y:S04]  /*2fe0*/  LDL R14, [R1+0x34] ;  /* 0x00003400010e7983 */ /* 0x004ea80000100800 */
[----:B------:R-:W2:Y:S04]  /*2ff0*/  LDL R13, [R1+0x58] ;  /* 0x00005800010d7983 */ /* 0x000ea80000100800 */
[----:B------:R-:W2:Y:S01]  /*3000*/  LDL R15, [R1+0x50] ;  /* 0x00005000010f7983 */ /* 0x000ea20000100800 */
[----:B-----5:R-:W-:-:S04]  /*3010*/  LEA R6, P0, R4, R0, 0x1 ;  /* 0x0000000004067211 */ /* 0x020fc800078008ff */
[----:B------:R-:W-:Y:S02]  /*3020*/  LEA.HI.X R7, R4, R8, R5, 0x1, P0 ;  /* 0x0000000804077211 */ /* 0x000fe400000f0c05 */
[----:B---3--:R-:W-:-:S04]  /*3030*/  LEA R4, P0, R2, R0, 0x1 ;  /* 0x0000000002047211 */ /* 0x008fc800078008ff */
[----:B----4-:R-:W-:Y:S02]  /*3040*/  LEA.HI.X R5, R2, R8, R3, 0x1, P0 ;  /* 0x0000000802057211 */ /* 0x010fe400000f0c03 */
[----:B--2---:R-:W-:Y:S01]  /*3050*/  LEA R2, P0, R14, R0, 0x1 ;  /* 0x000000000e027211 */ /* 0x004fe200078008ff */
[----:B------:R-:W-:-:S03]  /*3060*/  IMAD.SHL.U32 R0, R13, 0x2, RZ ;  /* 0x000000020d007824 */ /* 0x000fc600078e00ff */
[----:B------:R-:W-:Y:S02]  /*3070*/  LEA.HI.X R3, R14, R8, R15, 0x1, P0 ;  /* 0x000000080e037211 */ /* 0x000fe400000f0c0f */
[----:B------:R-:W-:Y:S01]  /*3080*/  @!PT LDS RZ, [RZ] ;  /* 0x00000000fffff984 */ /* 0x000fe20000000800 */
[----:B------:R-:W-:Y:S01]  /*3090*/  @!PT LDS RZ, [RZ] ;  /* 0x00000000fffff984 */ /* 0x000fe20000000800 */
[----:B------:R-:W-:Y:S01]  /*30a0*/  @!PT LDS RZ, [RZ] ;  /* 0x00000000fffff984 */ /* 0x000fe20000000800 */
[----:B------:R2:W-:Y:S04]  /*30b0*/  LDGSTS.E.BYPASS.LTC128B.128 [R0+0x6080], [R6.64], !P4 ;  /* 0x0608000006007fae */ /* 0x0005e8000e101d46 */
[----:B------:R2:W-:Y:S04]  /*30c0*/  LDGSTS.E.BYPASS.LTC128B.128 [R0+0x8080], [R4.64], !P3 ;  /* 0x0808000004007fae */ /* 0x0005e8000d901d46 */
[----:B------:R2:W-:Y:S02]  /*30d0*/  LDGSTS.E.BYPASS.LTC128B.128 [R0+0xa080], [R2.64], !P2 ;  /* 0x0a08000002007fae */ /* 0x0005e4000d101d46 */
.L_x_492:
[----:B------:R-:W-:Y:S05]  /*30e0*/  BSYNC B0 ;  /* 0x0000000000007941 */ /* 0x000fea0003800000 */
.L_x_491:
[----:B------:R-:W-:Y:S05]  /*30f0*/  BRA.DIV ~URZ, `(.L_x_493) ;  /* 0x000140527f007947 */ /* 0x000fea000b800000 */
[----:B--2---:R2:W1:Y:S04]  /*3100*/  SHFL.IDX PT, R8, R11, 0x1, 0x1c1f ;  /* 0x003c1f000b087f89 */ /* 0x00446800000e0000 */
[----:B----4-:R2:W4:Y:S02]  /*3110*/  SHFL.IDX PT, R0, R12, 0x1, 0x1c1f ;  /* 0x003c1f000c007f89 */ /* 0x01052400000e0000 */
.L_x_651:
[----:B------:R-:W-:Y:S01]  /*3120*/  IADD3 R2, R9, 0x20, RZ ;  /* 0x0000002009027810 */ /* 0x000fe20007ffe0ff */
[----:B------:R-:W-:Y:S03]  /*3130*/  BSSY B0, `(.L_x_494) ;  /* 0x0000016000007945 */ /* 0x000fe60003800000 */
[----:B------:R-:W-:-:S13]  /*3140*/  ISETP.GE.AND P0, PT, R2, R10, PT ;  /* 0x0000000a0200720c */ /* 0x000fda0003f06270 */
[----:B------:R-:W-:Y:S05]  /*3150*/  @P0 BRA `(.L_x_495) ;  /* 0x0000013000000947 */ /* 0x000fea0003800000 */
[----:B------:R-:W5:Y:S04]  /*3160*/  LDL.64 R4, [R1+0x28] ;  /* 0x0000280001047983 */ /* 0x000f680000100a00 */
[----:B--2---:R-:W2:Y:S04]  /*3170*/  LDL R3, [R1+0x30] ;  /* 0x0000300001037983 */ /* 0x004ea80000100800 */
[----:B---3--:R-:W3:Y:S04]  /*3180*/  LDL R16, [R1+0x54] ;  /* 0x0000540001107983 */ /* 0x008ee80000100800 */
[----:B----4-:R-:W4:Y:S04]  /*3190*/  LDL R14, [R1+0x34] ;  /* 0x00003400010e7983 */ /* 0x010f280000100800 */
[----:B------:R-:W4:Y:S04]  /*31a0*/  LDL R13, [R1+0x58] ;  /* 0x00005800010d7983 */ /* 0x000f280000100800 */
[----:B------:R-:W4:Y:S01]  /*31b0*/  LDL R15, [R1+0x50] ;  /* 0x00005000010f7983 */ /* 0x000f220000100800 */
[----:B-----5:R-:W-:-:S04]  /*31c0*/  LEA R6, P0, R4, R0, 0x1 ;  /* 0x0000000004067211 */ /* 0x020fc800078008ff */
[----:B-1----:R-:W-:Y:S02]  /*31d0*/  LEA.HI.X R7, R4, R8, R5, 0x1, P0 ;  /* 0x0000000804077211 */ /* 0x002fe400000f0c05 */
[----:B--2---:R-:W-:-:S04]  /*31e0*/  LEA R4, P0, R3, R0, 0x1 ;  /* 0x0000000003047211 */ /* 0x004fc800078008ff */
[----:B---3--:R-:W-:Y:S02]  /*31f0*/  LEA.HI.X R5, R3, R8, R16, 0x1, P0 ;  /* 0x0000000803057211 */ /* 0x008fe400000f0c10 */
[----:B----4-:R-:W-:Y:S01]  /*3200*/  LEA R2, P0, R14, R0, 0x1 ;  /* 0x000000000e027211 */ /* 0x010fe200078008ff */
        /* <DEDUP_REMOVED lines=8> */
.L_x_495:
[----:B------:R-:W-:Y:S05]  /*3290*/  BSYNC B0 ;  /* 0x0000000000007941 */ /* 0x000fea0003800000 */
.L_x_494:
[----:B------:R-:W-:Y:S05]  /*32a0*/  BRA.DIV ~URZ, `(.L_x_496) ;  /* 0x00013f627f007947 */ /* 0x000fea000b800000 */
[----:B-1----:R1:W2:Y:S02]  /*32b0*/  SHFL.IDX PT, R8, R11, 0x2, 0x1c1f ;  /* 0x005c1f000b087f89 */ /* 0x0022a400000e0000 */
.L_x_652:
[----:B------:R-:W-:Y:S05]  /*32c0*/  BRA.DIV ~URZ, `(.L_x_497) ;  /* 0x00013fb27f007947 */ /* 0x000fea000b800000 */
[----:B----4-:R4:W1:Y:S02]  /*32d0*/  SHFL.IDX PT, R0, R12, 0x2, 0x1c1f ;  /* 0x005c1f000c007f89 */ /* 0x01086400000e0000 */
.L_x_653:
[----:B------:R-:W-:Y:S01]  /*32e0*/  IADD3 R2, R9, 0x40, RZ ;  /* 0x0000004009027810 */ /* 0x000fe20007ffe0ff */
[----:B------:R-:W-:Y:S03]  /*32f0*/  BSSY B0, `(.L_x_498) ;  /* 0x0000016000007945 */ /* 0x000fe60003800000 */
        /* <DEDUP_REMOVED lines=8> */
[----:B-1---5:R-:W-:-:S04]  /*3380*/  LEA R6, P0, R4, R0, 0x1 ;  /* 0x0000000004067211 */ /* 0x022fc800078008ff */
        /* <DEDUP_REMOVED lines=12> */
.L_x_499:
[----:B------:R-:W-:Y:S05]  /*3450*/  BSYNC B0 ;  /* 0x0000000000007941 */ /* 0x000fea0003800000 */
.L_x_498:
[----:B------:R-:W-:Y:S05]  /*3460*/  BRA.DIV ~URZ, `(.L_x_500) ;  /* 0x00013e727f007947 */ /* 0x000fea000b800000 */
[----:B-1----:R1:W3:Y:S04]  /*3470*/  SHFL.IDX PT, R7, R11, 0x3, 0x1c1f ;  /* 0x007c1f000b077f89 */ /* 0x0022e800000e0000 */
[----:B------:R1:W4:Y:S02]  /*3480*/  SHFL.IDX PT, R0, R12, 0x3, 0x1c1f ;  /* 0x007c1f000c007f89 */ /* 0x00032400000e0000 */
.L_x_654:
[----:B------:R-:W5:Y:S04]  /*3490*/  LDL.64 R14, [R1+0x28] ;  /* 0x00002800010e7983 */ /* 0x000f680000100a00 */
[----:B----4-:R-:W4:Y:S04]  /*34a0*/  LDL R6, [R1+0x30] ;  /* 0x0000300001067983 */ /* 0x010f280000100800 */
[----:B---3--:R-:W3:Y:S04]  /*34b0*/  LDL R13, [R1+0x54] ;  /* 0x00005400010d7983 */ /* 0x008ee80000100800 */
[----:B-12---:R-:W2:Y:S04]  /*34c0*/  LDL R11, [R1+0x34] ;  /* 0x00003400010b7983 */ /* 0x006ea80000100800 */
[----:B------:R-:W2:Y:S04]  /*34d0*/  LDL R8, [R1+0x58] ;  /* 0x0000580001087983 */ /* 0x000ea80000100800 */
[----:B------:R-:W2:Y:S04]  /*34e0*/  LDL R12, [R1+0x50] ;  /* 0x00005000010c7983 */ /* 0x000ea80000100800 */
[----:B------:R-:W1:Y:S01]  /*34f0*/  S2R R37, SR_TID.X ;  /* 0x0000000000257919 */ /* 0x000e620000002100 */
[----:B------:R-:W-:Y:S01]  /*3500*/  IADD3 R2, R9, 0x60, RZ ;  /* 0x0000006009027810 */ /* 0x000fe20007ffe0ff */
[----:B------:R-:W-:-:S02]  /*3510*/  IMAD.MOV.U32 R20, RZ, RZ, 0x30 ;  /* 0x00000030ff147424 */ /* 0x000fc400078e00ff */
[----:B------:R-:W2:Y:S01]  /*3520*/  LDL R242, [R1+0x8] ;  /* 0x0000080001f27983 */ /* 0x000ea20000100800 */
[----:B------:R-:W-:Y:S01]  /*3530*/  ISETP.GE.AND P0, PT, R2, R10, PT ;  /* 0x0000000a0200720c */ /* 0x000fe20003f06270 */
[----:B------:R-:W-:-:S04]  /*3540*/  IMAD R20, R204, -0x30, R20 ;  /* 0xffffffd0cc147824 */ /* 0x000fc800078e0214 */
[----:B------:R-:W-:Y:S01]  /*3550*/  IMAD.IADD R120, R219, 0x1, R20 ;  /* 0x00000001db787824 */ /* 0x000fe200078e0214 */
[----:B------:R-:W-:Y:S02]  /*3560*/  SHF.R.S32.HI R9, RZ, 0x1f, R21 ;  /* 0x0000001fff097819 */ /* 0x000fe40000011415 */
[----:B-1----:R-:W-:-:S04]  /*3570*/  SHF.R.S32.HI R121, RZ, 0x1f, R37 ;  /* 0x0000001fff797819 */ /* 0x002fc80000011425 */
[----:B------:R-:W-:-:S04]  /*3580*/  LEA.HI R121, R121, R37, RZ, 0x2 ;  /* 0x0000002579797211 */ /* 0x000fc800078f10ff */
[----:B------:R-:W-:Y:S01]  /*3590*/  SHF.R.S32.HI R121, RZ, 0x2, R121 ;  /* 0x00000002ff797819 */ /* 0x000fe20000011479 */
[----:B------:R-:W-:Y:S02]  /*35a0*/  IMAD.MOV.U32 R122, RZ, RZ, R236 ;  /* 0x000000ffff7a7224 */ /* 0x000fe400078e00ec */
[----:B------:R-:W-:Y:S01]  /*35b0*/  IMAD.MOV.U32 R123, RZ, RZ, R238 ;  /* 0x000000ffff7b7224 */ /* 0x000fe200078e00ee */
[C---:B------:R-:W-:Y:S02]  /*35c0*/  LOP3.LUT P6, RZ, R194.reuse, 0x80, RZ, 0xc0, !PT ;  /* 0x00000080c2ff7812 */ /* 0x040fe400078cc0ff */
[----:B------:R-:W-:Y:S02]  /*35d0*/  LOP3.LUT P5, RZ, R194, 0x40, RZ, 0xc0, !PT ;  /* 0x00000040c2ff7812 */ /* 0x000fe400078ac0ff */
[----:B-----5:R-:W-:-:S04]  /*35e0*/  @!P0 LEA R4, P1, R14, R0, 0x1 ;  /* 0x000000000e048211 */ /* 0x020fc800078208ff */
[----:B------:R-:W-:Y:S02]  /*35f0*/  @!P0 LEA.HI.X R5, R14, R7, R15, 0x1, P1 ;  /* 0x000000070e058211 */ /* 0x000fe400008f0c0f */
[----:B----4-:R-:W-:-:S04]  /*3600*/  @!P0 LEA R2, P1, R6, R0, 0x1 ;  /* 0x0000000006028211 */ /* 0x010fc800078208ff */
[----:B---3--:R-:W-:Y:S02]  /*3610*/  @!P0 LEA.HI.X R3, R6, R7, R13, 0x1, P1 ;  /* 0x0000000706038211 */ /* 0x008fe400008f0c0d */
[----:B--2---:R-:W-:Y:S02]  /*3620*/  @!P0 LEA R6, P1, R11, R0, 0x1 ;  /* 0x000000000b068211 */ /* 0x004fe400078208ff */
[----:B------:R-:W-:Y:S01]  /*3630*/  IMNMX R0, R120, 0x30, PT ;  /* 0x0000003078007817 */ /* 0x000fe20003800200 */
[----:B------:R-:W-:-:S04]  /*3640*/  IMAD.SHL.U32 R195, R8, 0x2, RZ ;  /* 0x0000000208c37824 */ /* 0x000fc800078e00ff */
[----:B------:R-:W-:Y:S01]  /*3650*/  IMAD.IADD R8, R0, 0x1, -R121 ;  /* 0x0000000100087824 */ /* 0x000fe200078e0a79 */
[----:B------:R-:W-:Y:S01]  /*3660*/  @!P0 LEA.HI.X R7, R11, R7, R12, 0x1, P1 ;  /* 0x000000070b078211 */ /* 0x000fe200008f0c0c */
[----:B------:R-:W-:Y:S01]  /*3670*/  @!PT LDS RZ, [RZ] ;  /* 0x00000000fffff984 */ /* 0x000fe20000000800 */
[----:B------:R-:W-:Y:S01]  /*3680*/  @!PT LDS RZ, [RZ] ;  /* 0x00000000fffff984 */ /* 0x000fe20000000800 */
[----:B------:R-:W-:Y:S01]  /*3690*/  @!PT LDS RZ, [RZ] ;  /* 0x00000000fffff984 */ /* 0x000fe20000000800 */
[----:B------:R1:W-:Y:S03]  /*36a0*/  @!P0 LDGSTS.E.BYPASS.LTC128B.128 [R195+0x7880], [R4.64], !P4 ;  /* 0x0788000004c38fae */ /* 0x0003e6000e101d46 */
[----:B------:R-:W-:Y:S01]  /*36b0*/  ISETP.GE.AND P1, PT, R8, 0x1, PT ;  /* 0x000000010800780c */ /* 0x000fe20003f26270 */
[----:B------:R2:W-:Y:S04]  /*36c0*/  @!P0 LDGSTS.E.BYPASS.LTC128B.128 [R195+0x9880], [R2.64], !P3 ;  /* 0x0988000002c38fae */ /* 0x0005e8000d901d46 */
[----:B------:R3:W-:Y:S04]  /*36d0*/  @!P0 LDGSTS.E.BYPASS.LTC128B.128 [R195+0xb880], [R6.64], !P2 ;  /* 0x0b88000006c38fae */ /* 0x0007e8000d101d46 */
[----:B------:R-:W0:Y:S01]  /*36e0*/  LDGDEPBAR ;  /* 0x00000000000079af */ /* 0x000e220000000000 */
[----:B------:R-:W-:Y:S03]  /*36f0*/  WARPSYNC 0xffffffff ;  /* 0xffffffff00007948 */ /* 0x000fe60003800000 */
[----:B------:R-:W-:Y:S01]  /*3700*/  BAR.SYNC.DEFER_BLOCKING 0x0 ;  /* 0x0000000000007b1d */ /* 0x000fe20000010000 */
[----:B-1----:R-:W-:-:S02]  /*3710*/  IMAD R4, R9, c[0x0][0x1e0], RZ ;  /* 0x0000780009047a24 */ /* 0x002fc400078e02ff */
[----:B--2---:R-:W-:-:S04]  /*3720*/  IMAD.WIDE.U32 R2, R21, c[0x0][0x1e0], RZ ;  /* 0x0000780015027a25 */ /* 0x004fc800078e00ff */
[----:B------:R-:W-:-:S04]  /*3730*/  IMAD R0, R21, c[0x0][0x1e4], R4 ;  /* 0x0000790015007a24 */ /* 0x000fc800078e0204 */
[----:B------:R-:W-:Y:S02]  /*3740*/  IMAD.IADD R0, R3, 0x1, R0 ;  /* 0x0000000103007824 */ /* 0x000fe400078e0200 */
[----:B------:R-:W-:-:S04]  /*3750*/  IMAD.WIDE.U32 R2, R2, 0x30, R122 ;  /* 0x0000003002027825 */ /* 0x000fc800078e007a */
[----:B------:R-:W-:Y:S01]  /*3760*/  IMAD R0, R0, 0x30, RZ ;  /* 0x0000003000007824 */ /* 0x000fe200078e02ff */
[----:B------:R-:W-:-:S03]  /*3770*/  @P1 LEA R4, P0, R2, c[0x0][0x1c8], 0x1 ;  /* 0x0000720002041a11 */ /* 0x000fc600078008ff */
[----:B------:R-:W-:Y:S01]  /*3780*/  IMAD.IADD R0, R3, 0x1, R0 ;  /* 0x0000000103007824 */ /* 0x000fe200078e0200 */
[----:B------:R-:W-:-:S04]  /*3790*/  LOP3.LUT P4, RZ, R194, 0x100, RZ, 0xc0, !PT ;  /* 0x00000100c2ff7812 */ /* 0x000fc8000788c0ff */
[----:B------:R-:W-:Y:S02]  /*37a0*/  @P1 LEA.HI.X R5, R2, c[0x0][0x1cc], R0, 0x1, P0 ;  /* 0x0000730002051a11 */ /* 0x000fe400000f0c00 */
[----:B------:R-:W-:Y:S01]  /*37b0*/  ISETP.GE.AND P0, PT, R8, 0x21, PT ;  /* 0x000000210800780c */ /* 0x000fe20003f06270 */
[----:B------:R-:W-:-:S04]  /*37c0*/  IMAD.MOV.U32 R3, RZ, RZ, 0x20 ;  /* 0x00000020ff037424 */ /* 0x000fc800078e00ff */
[C---:B---3--:R-:W-:Y:S02]  /*37d0*/  IMAD.WIDE.U32 R6, R3.reuse, c[0x0][0x1e0], RZ ;  /* 0x0000780003067a25 */ /* 0x048fe400078e00ff */
[----:B------:R-:W-:Y:S01]  /*37e0*/  @!PT LDS RZ, [RZ] ;  /* 0x00000000fffff984 */ /* 0x000fe20000000800 */
[----:B------:R-:W-:Y:S01]  /*37f0*/  @!PT LDS RZ, [RZ] ;  /* 0x00000000fffff984 */ /* 0x000fe20000000800 */
[----:B------:R-:W-:Y:S01]  /*3800*/  @!PT LDS RZ, [RZ] ;  /* 0x00000000fffff984 */ /* 0x000fe20000000800 */
[----:B------:R1:W-:Y:S04]  /*3810*/  @P1 LDGSTS.E.BYPASS.LTC128B.128 [R195+0x3c80], [R4.64], !P4 ;  /* 0x03c8000004c31fae */ /* 0x0003e8000e101d46 */
[----:B------:R1:W-:Y:S04]  /*3820*/  @P1 LDGSTS.E.BYPASS.LTC128B.128 [R195+0x4880], [R4.64+0x40], !P6 ;  /* 0x0488004004c31fae */ /* 0x0003e8000f101d46 */
[----:B------:R1:W-:Y:S02]  /*3830*/  @P1 LDGSTS.E.BYPASS.LTC128B.128 [R195+0x5480], [R4.64+0x80], !P5 ;  /* 0x0548008004c31fae */ /* 0x0003e4000e901d46 */
[----:B-1----:R-:W-:Y:S01]  /*3840*/  IMAD R4, R3, c[0x0][0x1e4], RZ ;  /* 0x0000790003047a24 */ /* 0x002fe200078e02ff */
[----:B------:R-:W-:-:S04]  /*3850*/  @P0 IADD3 R3, P1, R2, R6, RZ ;  /* 0x0000000602030210 */ /* 0x000fc80007f3e0ff */
[----:B------:R-:W-:Y:S02]  /*3860*/  @P0 IADD3.X R7, R0, R7, R4, P1, !PT ;  /* 0x0000000700070210 */ /* 0x000fe40000ffe404 */
[----:B------:R-:W-:-:S04]  /*3870*/  @P0 LEA R2, P1, R3, c[0x0][0x1c8], 0x1 ;  /* 0x0000720003020a11 */ /* 0x000fc800078208ff */
[----:B------:R-:W-:-:S05]  /*3880*/  @P0 LEA.HI.X R3, R3, c[0x0][0x1cc], R7, 0x1, P1 ;  /* 0x0000730003030a11 */ /* 0x000fca00008f0c07 */
[----:B------:R1:W-:Y:S04]  /*3890*/  @P0 LDGSTS.E.BYPASS.LTC128B.128 [R195+0x4480], [R2.64], !P4 ;  /* 0x0448000002c30fae */ /* 0x0003e8000e101d46 */
[----:B------:R1:W-:Y:S04]  /*38a0*/  @P0 LDGSTS.E.BYPASS.LTC128B.128 [R195+0x5080], [R2.64+0x40], !P6 ;  /* 0x0508004002c30fae */ /* 0x0003e8000f101d46 */
[----:B------:R1:W-:Y:S04]  /*38b0*/  @P0 LDGSTS.E.BYPASS.LTC128B.128 [R195+0x5c80], [R2.64+0x80], !P5 ;  /* 0x05c8008002c30fae */ /* 0x0003e8000e901d46 */
[----:B------:R-:W0:Y:S01]  /*38c0*/  LDGDEPBAR ;  /* 0x00000000000079af */ /* 0x000e220000000000 */
[----:B------:R-:W-:Y:S01]  /*38d0*/  IMAD R6, R9, c[0x0][0x208], RZ ;  /* 0x0000820009067a24 */ /* 0x000fe200078e02ff */
[----:B------:R-:W-:Y:S01]  /*38e0*/  ISETP.GT.AND P3, PT, R37, 0x3f, PT ;  /* 0x0000003f2500780c */ /* 0x000fe20003f64270 */
[----:B------:R-:W-:-:S04]  /*38f0*/  IMAD.WIDE.U32 R4, R21, c[0x0][0x208], RZ ;  /* 0x0000820015047a25 */ /* 0x000fc800078e00ff */
[----:B------:R-:W-:-:S04]  /*3900*/  IMAD R0, R21, c[0x0][0x20c], R6 ;  /* 0x0000830015007a24 */ /* 0x000fc800078e0206 */
[----:B------:R-:W-:-:S04]  /*3910*/  IMAD.IADD R0, R5, 0x1, R0 ;  /* 0x0000000105007824 */ /* 0x000fc800078e0200 */
[----:B------:R-:W-:Y:S02]  /*3920*/  IMAD R0, R0, 0x30, RZ ;  /* 0x0000003000007824 */ /* 0x000fe400078e02ff */
[----:B-1----:R-:W-:Y:S01]  /*3930*/  IMAD.MOV.U32 R2, RZ, RZ, R220 ;  /* 0x000000ffff027224 */ /* 0x002fe200078e00dc */
[----:B------:R-:W-:-:S04]  /*3940*/  DEPBAR.LE SB0, 0x1 ;  /* 0x000080400000791a */ /* 0x000fc80000000000 */
[----:B------:R-:W-:Y:S01]  /*3950*/  IMAD.MOV.U32 R3, RZ, RZ, R222 ;  /* 0x000000ffff037224 */ /* 0x000fe200078e00de */
[----:B------:R-:W-:-:S04]  /*3960*/  DEPBAR.LE SB0, 0x0 ;  /* 0x000080000000791a */ /* 0x000fc80000000000 */
[----:B------:R-:W-:Y:S01]  /*3970*/  IMAD.WIDE.U32 R4, R4, 0x30, R2 ;  /* 0x0000003004047825 */ /* 0x000fe200078e0002 */
[----:B------:R-:W-:Y:S03]  /*3980*/  BAR.SYNC.DEFER_BLOCKING 0x0 ;  /* 0x0000000000007b1d */ /* 0x000fe60000010000 */
[----:B------:R-:W-:Y:S01]  /*3990*/  IMAD.IADD R3, R5, 0x1, R0 ;  /* 0x0000000105037824 */ /* 0x000fe200078e0200 */
[----:B------:R-:W-:Y:S01]  /*39a0*/  LEA R2, P0, R4, c[0x0][0x1f8], 0x1 ;  /* 0x00007e0004027a11 */ /* 0x000fe200078008ff */
[----:B------:R-:W-:-:S03]  /*39b0*/  @!P3 IMAD.MOV.U32 R0, RZ, RZ, c[0x0][0x208] ;  /* 0x00008200ff00b624 */ /* 0x000fc600078e00ff */
[----:B------:R-:W-:Y:S01]  /*39c0*/  LEA.HI.X R3, R4, c[0x0][0x1fc], R3, 0x1, P0 ;  /* 0x00007f0004037a11 */ /* 0x000fe200000f0c03 */
[----:B------:R-:W-:Y:S01]  /*39d0*/  @!P3 IMAD.MOV.U32 R4, RZ, RZ, c[0x0][0x20c] ;  /* 0x00008300ff04b624 */ /* 0x000fe200078e00ff */
[----:B------:R-:W-:Y:S02]  /*39e0*/  @!P3 LEA R22, P0, R0, R2, 0x6 ;  /* 0x000000020016b211 */ /* 0x000fe400078030ff */
[----:B------:R-:W-:Y:S02]  /*39f0*/  LOP3.LUT P2, RZ, R36, 0x1, RZ, 0xc0, !PT ;  /* 0x0000000124ff7812 */ /* 0x000fe4000784c0ff */
[----:B------:R-:W-:Y:S02]  /*3a00*/  @!P3 LEA.HI.X R23, R0, R3, R4, 0x6, P0 ;  /* 0x000000030017b211 */ /* 0x000fe400000f3404 */
[----:B------:R-:W-:-:S04]  /*3a10*/  IADD3 R0, R20, R219, -R121 ;  /* 0x000000db14007210 */ /* 0x000fc80007ffe879 */
[----:B------:R-:W-:Y:S01]  /*3a20*/  ISETP.LT.OR P0, PT, R0, 0x1, !P2 ;  /* 0x000000010000780c */ /* 0x000fe20005701670 */
[----:B------:R-:W-:Y:S04]  /*3a30*/  LDSM.16.M88.4 R12, [R183] ;  /* 0x00000000b70c783b */ /* 0x000fe80000000200 */
[----:B------:R-:W-:Y:S04]  /*3a40*/  LDSM.16.M88.4 R8, [R183+0x1000] ;  /* 0x00100000b708783b */ /* 0x000fe80000000200 */
[----:B------:R-:W1:Y:S04]  /*3a50*/  LDSM.16.M88.4 R32, [R180] ;  /* 0x00000000b420783b */ /* 0x000e680000000200 */
[----:B------:R-:W2:Y:S04]  /*3a60*/  LDSM.16.M88.4 R28, [R180+0x400] ;  /* 0x00040000b41c783b */ /* 0x000ea80000000200 */
[----:B------:R-:W3:Y:S04]  /*3a70*/  LDSM.16.M88.4 R24, [R180+0x800] ;  /* 0x00080000b418783b */ /* 0x000ee80000000200 */
[----:B------:R-:W-:Y:S04]  /*3a80*/  LDSM.16.M88.4 R16, [R184] ;  /* 0x00000000b810783b */ /* 0x000fe80000000200 */
[----:B------:R-:W-:Y:S04]  /*3a90*/  LDSM.16.M88.4 R4, [R184+0x1000] ;  /* 0x00100000b804783b */ /* 0x000fe80000000200 */
[----:B------:R-:W4:Y:S04]  /*3aa0*/  LDSM.16.M88.4 R40, [R185] ;  /* 0x00000000b928783b */ /* 0x000f280000000200 */
[----:B------:R-:W5:Y:S04]  /*3ab0*/  LDSM.16.M88.4 R44, [R193] ;  /* 0x00000000c12c783b */ /* 0x000f680000000200 */
[----:B------:R-:W1:Y:S04]  /*3ac0*/  LDSM.16.M88.4 R48, [R192] ;  /* 0x00000000c030783b */ /* 0x000e680000000200 */
[----:B------:R-:W-:Y:S01]  /*3ad0*/  @!PT LDS RZ, [RZ] ;  /* 0x00000000fffff984 */ /* 0x000fe20000000800 */
[----:B------:R-:W-:Y:S01]  /*3ae0*/  @!PT LDS RZ, [RZ] ;  /* 0x00000000fffff984 */ /* 0x000fe20000000800 */
[----:B------:R-:W-:Y:S01]  /*3af0*/  @!PT LDS RZ, [RZ] ;  /* 0x00000000fffff984 */ /* 0x000fe20000000800 */
[----:B------:R1:W-:Y:S01]  /*3b00*/  LDGSTS.E.BYPASS.LTC128B.128 [R195+0x1880], [R2.64], !P0 ;  /* 0x0188000002c37fae */ /* 0x0003e2000c101d46 */
[----:B------:R-:W-:-:S04]  /*3b10*/  LOP3.LUT P0, RZ, R36, 0x2, RZ, 0xc0, !PT ;  /* 0x0000000224ff7812 */ /* 0x000fc8000780c0ff */
[----:B------:R-:W-:Y:S02]  /*3b20*/  ISETP.LT.OR P1, PT, R0, 0x1, !P0 ;  /* 0x000000010000780c */ /* 0x000fe40004721670 */
[----:B------:R-:W-:-:S04]  /*3b30*/  LOP3.LUT R194, R194, 0xfffffdff, RZ, 0xc0, !PT ;  /* 0xfffffdffc2c27812 */ /* 0x000fc800078ec0ff */
[----:B------:R-:W-:-:S07]  /*3b40*/  @P3 LOP3.LUT R194, R194, 0x200, RZ, 0xfc, !PT ;  /* 0x00000200c2c23812 */ /* 0x000fce00078efcff */
[----:B------:R2:W-:Y:S01]  /*3b50*/  LDGSTS.E.BYPASS.LTC128B.128 [R195+0x2480], [R2.64+0x40], !P1 ;  /* 0x0248004002c37fae */ /* 0x0005e2000c901d46 */
[----:B------:R-:W-:-:S04]  /*3b60*/  LOP3.LUT P1, RZ, R36, 0x4, RZ, 0xc0, !PT ;  /* 0x0000000424ff7812 */ /* 0x000fc8000782c0ff */
[----:B------:R-:W-:-:S13]  /*3b70*/  ISETP.LT.OR P3, PT, R0, 0x1, !P1 ;  /* 0x000000010000780c */ /* 0x000fda0004f61670 */
[----:B------:R4:W-:Y:S01]  /*3b80*/  LDGSTS.E.BYPASS.LTC128B.128 [R195+0x3080], [R2.64+0x80], !P3 ;  /* 0x0308008002c37fae */ /* 0x0009e2000d901d46 */
[----:B------:R-:W-:Y:S01]  /*3b90*/  ISETP.GT.AND P3, PT, R37, 0x3f, PT ;  /* 0x0000003f2500780c */ /* 0x000fe20003f64270 */
[C---:B-1----:R-:W-:Y:S08]  /*3ba0*/  HMMA.16816.F32.BF16 R64, R8.reuse, R32, RZ ;  /* 0x000000200840723c */ /* 0x042ff000000418ff */
[----:B--2---:R-:W-:Y:S04]  /*3bb0*/  HMMA.16816.F32.BF16 R56, R8, R28, RZ ;  /* 0x0000001c0838723c */ /* 0x004fe800000418ff */
[----:B------:R-:W-:-:S02]  /*3bc0*/  @!P3 ISETP.LT.OR P2, PT, R0, 0x21, !P2 ;  /* 0x000000210000b80c */ /* 0x000fc40005741670 */
[C---:B------:R-:W-:Y:S02]  /*3bd0*/  @!P3 ISETP.LT.OR P0, PT, R0.reuse, 0x21, !P0 ;  /* 0x000000210000b80c */ /* 0x040fe40004701670 */
[C---:B---3--:R-:W-:Y:S08]  /*3be0*/  HMMA.16816.F32.BF16 R36, R8.reuse, R24, RZ ;  /* 0x000000180824723c */ /* 0x048ff000000418ff */
[C---:B------:R-:W-:Y:S01]  /*3bf0*/  HMMA.16816.F32.BF16 R60, R8.reuse, R34, RZ ;  /* 0x00000022083c723c */ /* 0x040fe200000418ff */
[----:B------:R1:W-:Y:S04]  /*3c00*/  @!P3 LDGSTS.E.BYPASS.LTC128B.128 [R195+0x2080], [R22.64], !P2 ;  /* 0x0208000016c3bfae */ /* 0x0003e8000d101d46 */
[----:B------:R1:W-:Y:S03]  /*3c10*/  @!P3 LDGSTS.E.BYPASS.LTC128B.128 [R195+0x2c80], [R22.64+0x40], !P0 ;  /* 0x02c8004016c3bfae */ /* 0x0003e6000c101d46 */
[C---:B------:R-:W-:Y:S08]  /*3c20*/  HMMA.16816.F32.BF16 R52, R8.reuse, R30, RZ ;  /* 0x0000001e0834723c */ /* 0x040ff000000418ff */
[----:B------:R-:W-:Y:S01]  /*3c30*/  HMMA.16816.F32.BF16 R8, R8, R26, RZ ;  /* 0x0000001a0808723c */ /* 0x000fe200000418ff */
[----:B------:R-:W-:-:S07]  /*3c40*/  @!P3 ISETP.LT.OR P0, PT, R0, 0x21, !P1 ;  /* 0x000000210000b80c */ /* 0x000fce0004f01670 */
[C---:B------:R-:W-:Y:S06]  /*3c50*/  HMMA.16816.F32.BF16 R68, R12.reuse, R32, RZ ;  /* 0x000000200c44723c */ /* 0x040fec00000418ff */
[----:B------:R1:W-:Y:S02]  /*3c60*/  @!P3 LDGSTS.E.BYPASS.LTC128B.128 [R195+0x3880], [R22.64+0x80], !P0 ;  /* 0x0388008016c3bfae */ /* 0x0003e4000c101d46 */
[C---:B------:R-:W-:Y:S02]  /*3c70*/  HMMA.16816.F32.BF16 R88, R12.reuse, R34, RZ ;  /* 0x000000220c58723c */ /* 0x040fe400000418ff */
[----:B------:R-:W-:Y:S04]  /*3c80*/  LDSM.16.M88.4 R32, [R180+0x1000] ;  /* 0x00100000b420783b */ /* 0x000fe80000000200 */
[----:B------:R-:W0:Y:S02]  /*3c90*/  LDGDEPBAR ;  /* 0x00000000000079af */ /* 0x000e240000000000 */
[C---:B------:R-:W-:Y:S08]  /*3ca0*/  HMMA.16816.F32.BF16 R76, R12.reuse, R28, RZ ;  /* 0x0000001c0c4c723c */ /* 0x040ff000000418ff */
[C---:B------:R-:W-:Y:S08]  /*3cb0*/  HMMA.16816.F32.BF16 R84, R12.reuse, R30, RZ ;  /* 0x0000001e0c54723c */ /* 0x040ff000000418ff */
[C---:B------:R-:W-:Y:S08]  /*3cc0*/  HMMA.16816.F32.BF16 R28, R12.reuse, R24, RZ ;  /* 0x000000180c1c723c */ /* 0x040ff000000418ff */
[----:B------:R-:W-:Y:S01]  /*3cd0*/  HMMA.16816.F32.BF16 R96, R12, R26, RZ ;  /* 0x0000001a0c60723c */ /* 0x000fe200000418ff */
[----:B------:R-:W-:Y:S04]  /*3ce0*/  LDSM.16.M88.4 R12, [R180+0x1400] ;  /* 0x00140000b40c783b */ /* 0x000fe80000000200 */
[----:B------:R-:W-:Y:S03]  /*3cf0*/  LDSM.16.M88.4 R24, [R184+0x3000] ;  /* 0x00300000b818783b */ /* 0x000fe60000000200 */
[C---:B----4-:R-:W-:Y:S08]  /*3d00*/  HMMA.16816.F32.BF16 R112, R4.reuse, R40, R64 ;  /* 0x000000280470723c */ /* 0x050ff00000041840 */
[C---:B-----5:R-:W-:Y:S01]  /*3d10*/  HMMA.16816.F32.BF16 R108, R4.reuse, R44, R56 ;  /* 0x0000002c046c723c */ /* 0x060fe20000041838 */
[----:B------:R-:W-:Y:S07]  /*3d20*/  LDSM.16.M88.4 R56, [R191] ;  /* 0x00000000bf38783b */ /* 0x000fee0000000200 */
[C---:B------:R-:W-:Y:S01]  /*3d30*/  HMMA.16816.F32.BF16 R104, R4.reuse, R48, R36 ;  /* 0x000000300468723c */ /* 0x040fe20000041824 */
[----:B------:R-:W-:Y:S07]  /*3d40*/  LDSM.16.M88.4 R36, [R180+0xc00] ;  /* 0x000c0000b424783b */ /* 0x000fee0000000200 */
[C---:B------:R-:W-:Y:S01]  /*3d50*/  HMMA.16816.F32.BF16 R100, R4.reuse, R42, R60 ;  /* 0x0000002a0464723c */ /* 0x040fe2000004183c */
[----:B------:R-:W-:Y:S07]  /*3d60*/  LDSM.16.M88.4 R60, [R189] ;  /* 0x00000000bd3c783b */ /* 0x000fee0000000200 */
[C---:B------:R-:W-:Y:S01]  /*3d70*/  HMMA.16816.F32.BF16 R92, R4.reuse, R46, R52 ;  /* 0x0000002e045c723c */ /* 0x040fe20000041834 */
[----:B------:R-:W-:Y:S07]  /*3d80*/  LDSM.16.M88.4 R52, [R190] ;  /* 0x00000000be34783b */ /* 0x000fee0000000200 */
[----:B------:R-:W-:Y:S01]  /*3d90*/  HMMA.16816.F32.BF16 R80, R4, R50, R8 ;  /* 0x000000320450723c */ /* 0x000fe20000041808 */
[----:B------:R-:W2:Y:S04]  /*3da0*/  LDSM.16.M88.4 R4, [R183+0x3000] ;  /* 0x00300000b704783b */ /* 0x000ea80000000200 */
[----:B------:R-:W3:Y:S03]  /*3db0*/  LDSM.16.M88.4 R8, [R183+0x2000] ;  /* 0x00200000b708783b */ /* 0x000ee60000000200 */
[C---:B------:R-:W-:Y:S08]  /*3dc0*/  HMMA.16816.F32.BF16 R72, R16.reuse, R40, R68 ;  /* 0x000000281048723c */ /* 0x040ff00000041844 */
[C---:B------:R-:W-:Y:S08]  /*3dd0*/  HMMA.16816.F32.BF16 R40, R16.reuse, R42, R88 ;  /* 0x0000002a1028723c */ /* 0x040ff00000041858 */
[C---:B------:R-:W-:Y:S08]  /*3de0*/  HMMA.16816.F32.BF16 R64, R16.reuse, R44, R76 ;  /* 0x0000002c1040723c */ /* 0x040ff0000004184c */
[C---:B------:R-:W-:Y:S01]  /*3df0*/  HMMA.16816.F32.BF16 R68, R16.reuse, R48, R28 ;  /* 0x000000301044723c */ /* 0x040fe2000004181c */
[----:B------:R-:W4:Y:S07]  /*3e00*/  LDSM.16.M88.4 R28, [R184+0x2000] ;  /* 0x00200000b81c783b */ /* 0x000f2e0000000200 */
[C---:B------:R-:W-:Y:S08]  /*3e10*/  HMMA.16816.F32.BF16 R44, R16.reuse, R46, R84 ;  /* 0x0000002e102c723c */ /* 0x040ff00000041854 */
[----:B------:R-:W-:Y:S01]  /*3e20*/  HMMA.16816.F32.BF16 R16, R16, R50, R96 ;  /* 0x000000321010723c */ /* 0x000fe20000041860 */
[----:B------:R-:W-:Y:S07]  /*3e30*/  LDSM.16.M88.4 R48, [R180+0x1800] ;  /* 0x00180000b430783b */ /* 0x000fee0000000200 */
[----:B--2---:R-:W-:Y:S08]  /*3e40*/  HMMA.16816.F32.BF16 R108, R4, R32, R108 ;  /* 0x00000020046c723c */ /* 0x004ff0000004186c */
[-C--:B---3--:R-:W-:Y:S08]  /*3e50*/  HMMA.16816.F32.BF16 R76, R8, R36.reuse, R72 ;  /* 0x00000024084c723c */ /* 0x088ff00000041848 */
[C---:B------:R-:W-:Y:S08]  /*3e60*/  HMMA.16816.F32.BF16 R84, R4.reuse, R36, R112 ;  /* 0x000000240454723c */ /* 0x040ff00000041870 */
[C---:B------:R-:W-:Y:S08]  /*3e70*/  HMMA.16816.F32.BF16 R104, R4.reuse, R12, R104 ;  /* 0x0000000c0468723c */ /* 0x040ff00000041868 */
[C---:B------:R-:W-:Y:S08]  /*3e80*/  HMMA.16816.F32.BF16 R100, R4.reuse, R38, R100 ;  /* 0x000000260464723c */ /* 0x040ff00000041864 */
[----:B------:R-:W-:Y:S08]  /*3e90*/  HMMA.16816.F32.BF16 R92, R4, R34, R92 ;  /* 0x00000022045c723c */ /* 0x000ff0000004185c */
[----:B------:R-:W-:Y:S01]  /*3ea0*/  HMMA.16816.F32.BF16 R72, R8, R38, R40 ;  /* 0x000000260848723c */ /* 0x000fe20000041828 */
[----:B------:R-:W-:Y:S07]  /*3eb0*/  LDSM.16.M88.4 R40, [R180+0x2000] ;  /* 0x00200000b428783b */ /* 0x000fee0000000200 */
[----:B------:R-:W-:Y:S08]  /*3ec0*/  HMMA.16816.F32.BF16 R80, R4, R14, R80 ;  /* 0x0000000e0450723c */ /* 0x000ff00000041850 */
[C---:B------:R-:W-:Y:S08]  /*3ed0*/  HMMA.16816.F32.BF16 R36, R8.reuse, R32, R64 ;  /* 0x000000200824723c */ /* 0x040ff00000041840 */
[C---:B------:R-:W-:Y:S01]  /*3ee0*/  HMMA.16816.F32.BF16 R32, R8.reuse, R34, R44 ;  /* 0x000000220820723c */ /* 0x040fe2000004182c */
[----:B------:R-:W-:Y:S07]  /*3ef0*/  LDSM.16.M88.4 R44, [R180+0x1c00] ;  /* 0x001c0000b42c783b */ /* 0x000fee0000000200 */
[C---:B------:R-:W-:Y:S08]  /*3f00*/  HMMA.16816.F32.BF16 R4, R8.reuse, R12, R68 ;  /* 0x0000000c0804723c */ /* 0x040ff00000041844 */
[----:B------:R-:W-:Y:S01]  /*3f10*/  HMMA.16816.F32.BF16 R8, R8, R14, R16 ;  /* 0x0000000e0808723c */ /* 0x000fe20000041810 */
[----:B------:R-:W2:Y:S04]  /*3f20*/  LDSM.16.M88.4 R12, [R183+0x5000] ;  /* 0x00500000b70c783b */ /* 0x000ea80000000200 */
        /* <DEDUP_REMOVED lines=17> */
[----:B------:R-:W5:Y:S01]  /*4040*/  LDSM.16.M88.4 R8, [R184+0x4000] ;  /* 0x00400000b808783b */ /* 0x000f620000000200 */
[----:B------:R-:W-:Y:S01]  /*4050*/  ISETP.GT.AND P0, PT, R21, R242, PT ;  /* 0x000000f21500720c */ /* 0x000fe20003f04270 */
[----:B------:R-:W-:-:S05]  /*4060*/  DEPBAR.LE SB0, 0x0 ;  /* 0x000080000000791a */ /* 0x000fca0000000000 */
[C---:B--2---:R-:W-:Y:S08]  /*4070*/  HMMA.16816.F32.BF16 R76, R12.reuse, R48, R68 ;  /* 0x000000300c4c723c */ /* 0x044ff00000041844 */
        /* <DEDUP_REMOVED lines=10> */
[----:B------:R-:W-:Y:S01]  /*4120*/  HMMA.16816.F32.BF16 R16, R16, R42, R80 ;  /* 0x0000002a1010723c */ /* 0x000fe20000041850 */
[----:B------:R-:W-:Y:S07]  /*4130*/  BSSY B0, `(.L_x_501) ;  /* 0x0000031000007945 */ /* 0x000fee0003800000 */
[C---:B----4-:R-:W-:Y:S08]  /*4140*/  HMMA.16816.F32.BF16 R76, R4.reuse, R36, R76 ;  /* 0x00000024044c723c */ /* 0x050ff0000004184c */
[----:B------:R-:W-:Y:S08]  /*4150*/  HMMA.16816.F32.BF16 R72, R4, R38, R72 ;  /* 0x000000260448723c */ /* 0x000ff00000041848 */
[C---:B-----5:R-:W-:Y:S08]  /*4160*/  HMMA.16816.F32.BF16 R52, R8.reuse, R36, R52 ;  /* 0x000000240834723c */ /* 0x060ff00000041834 */
        /* <DEDUP_REMOVED lines=14> */
[----:B------:R-:W-:Y:S02]  /*4250*/  ISETP.GE.AND P0, PT, R6, 0x21, PT ;  /* 0x000000210600780c */ /* 0x000fe40003f06270 */
[----:B------:R-:W-:-:S05]  /*4260*/  SHF.R.S32.HI R2, RZ, 0x1f, R0 ;  /* 0x0000001fff027819 */ /* 0x000fca0000011400 */
[----:B------:R-:W-:-:S04]  /*4270*/  IMAD R2, R2, c[0x0][0x1e0], RZ ;  /* 0x0000780002027a24 */ /* 0x000fc800078e02ff */
[----:B------:R-:W-:Y:S02]  /*4280*/  IMAD R7, R0, c[0x0][0x1e4], R2 ;  /* 0x0000790000077a24 */ /* 0x000fe400078e0202 */
[----:B------:R-:W-:Y:S02]  /*4290*/  @P0 IMAD.MOV.U32 R4, RZ, RZ, c[0x0][0x1e0] ;  /* 0x00007800ff040624 */ /* 0x000fe400078e00ff */
[----:B------:R-:W-:Y:S02]  /*42a0*/  @P0 IMAD.MOV.U32 R3, RZ, RZ, 0x5 ;  /* 0x00000005ff030424 */ /* 0x000fe400078e00ff */
[----:B------:R-:W-:-:S03]  /*42b0*/  @P0 IMAD.SHL.U32 R2, R4, 0x20, RZ ;  /* 0x0000002004020824 */ /* 0x000fc600078e00ff */
[----:B------:R-:W-:Y:S01]  /*42c0*/  @P0 SHF.L.U64.HI R3, R4, R3, c[0x0][0x1e4] ;  /* 0x0000790004030619 */ /* 0x000fe20000010203 */
[----:B------:R-:W-:-:S04]  /*42d0*/  IMAD.WIDE.U32 R4, R0, c[0x0][0x1e0], RZ ;  /* 0x0000780000047a25 */ /* 0x000fc800078e00ff */
[----:B------:R-:W-:Y:S02]  /*42e0*/  IMAD.IADD R0, R5, 0x1, R7 ;  /* 0x0000000105007824 */ /* 0x000fe400078e0207 */
[----:B------:R-:W-:-:S04]  /*42f0*/  @P0 IMAD.WIDE.U32 R2, R4, 0x30, R2 ;  /* 0x0000003004020825 */ /* 0x000fc800078e0002 */
[----:B------:R-:W-:Y:S01]  /*4300*/  @P0 IMAD R5, R0, 0x30, RZ ;  /* 0x0000003000050824 */ /* 0x000fe200078e02ff */
[----:B------:R-:W-:-:S04]  /*4310*/  @P0 IADD3 R7, P1, R236, R2, RZ ;  /* 0x00000002ec070210 */ /* 0x000fc80007f3e0ff */
[----:B------:R-:W-:Y:S02]  /*4320*/  @P0 IADD3.X R8, R238, R5, R3, P1, !PT ;  /* 0x00000005ee080210 */ /* 0x000fe40000ffe403 */
[----:B------:R-:W-:-:S13]  /*4330*/  ISETP.GE.AND P1, PT, R6, 0x1, PT ;  /* 0x000000010600780c */ /* 0x000fda0003f26270 */
[----:B------:R-:W-:-:S04]  /*4340*/  @P1 IMAD.WIDE.U32 R2, R4, 0x30, R122 ;  /* 0x0000003004021825 */ /* 0x000fc800078e007a */
[----:B------:R-:W-:Y:S01]  /*4350*/  @P1 IMAD R0, R0, 0x30, RZ ;  /* 0x0000003000001824 */ /* 0x000fe200078e02ff */
[----:B------:R-:W-:-:S03]  /*4360*/  @P1 LEA R4, P2, R2, c[0x0][0x1c8], 0x1 ;  /* 0x0000720002041a11 */ /* 0x000fc600078408ff */
[----:B------:R-:W-:-:S05]  /*4370*/  @P1 IMAD.IADD R0, R3, 0x1, R0 ;  /* 0x0000000103001824 */ /* 0x000fca00078e0200 */
[----:B------:R-:W-:Y:S02]  /*4380*/  @P1 LEA.HI.X R5, R2, c[0x0][0x1cc], R0, 0x1, P2 ;  /* 0x0000730002051a11 */ /* 0x000fe400010f0c00 */
[----:B------:R-:W-:-:S03]  /*4390*/  @P0 LEA R2, P2, R7, c[0x0][0x1c8], 0x1 ;  /* 0x0000720007020a11 */ /* 0x000fc600078408ff */
[----:B------:R-:W-:Y:S01]  /*43a0*/  @!PT LDS RZ, [RZ] ;  /* 0x00000000fffff984 */ /* 0x000fe20000000800 */
[----:B------:R-:W-:Y:S01]  /*43b0*/  @!PT LDS RZ, [RZ] ;  /* 0x00000000fffff984 */ /* 0x000fe20000000800 */
[----:B------:R-:W-:Y:S01]  /*43c0*/  @!PT LDS RZ, [RZ] ;  /* 0x00000000fffff984 */ /* 0x000fe20000000800 */
[----:B------:R1:W-:Y:S01]  /*43d0*/  @P1 LDGSTS.E.BYPASS.LTC128B.128 [R195+0x3c80], [R4.64], !P4 ;  /* 0x03c8000004c31fae */ /* 0x0003e2000e101d46 */
[----:B------:R-:W-:-:S03]  /*43e0*/  @P0 LEA.HI.X R3, R7, c[0x0][0x1cc], R8, 0x1, P2 ;  /* 0x0000730007030a11 */ /* 0x000fc600010f0c08 */
[----:B------:R1:W-:Y:S04]  /*43f0*/  @P1 LDGSTS.E.BYPASS.LTC128B.128 [R195+0x4880], [R4.64+0x40], !P6 ;  /* 0x0488004004c31fae */ /* 0x0003e8000f101d46 */
[----:B------:R1:W-:Y:S04]  /*4400*/  @P1 LDGSTS.E.BYPASS.LTC128B.128 [R195+0x5480], [R4.64+0x80], !P5 ;  /* 0x0548008004c31fae */ /* 0x0003e8000e901d46 */
[----:B------:R1:W-:Y:S04]  /*4410*/  @P0 LDGSTS.E.BYPASS.LTC128B.128 [R195+0x4480], [R2.64], !P4 ;  /* 0x0448000002c30fae */ /* 0x0003e8000e101d46 */
[----:B------:R1:W-:Y:S04]  /*4420*/  @P0 LDGSTS.E.BYPASS.LTC128B.128 [R195+0x5080], [R2.64+0x40], !P6 ;  /* 0x0508004002c30fae */ /* 0x0003e8000f101d46 */
[----:B------:R1:W-:Y:S02]  /*4430*/  @P0 LDGSTS.E.BYPASS.LTC128B.128 [R195+0x5c80], [R2.64+0x80], !P5 ;  /* 0x05c8008002c30fae */ /* 0x0003e4000e901d46 */
.L_x_502:
[----:B-1----:R-:W-:Y:S05]  /*4440*/  BSYNC B0 ;  /* 0x0000000000007941 */ /* 0x002fea0003800000 */
.L_x_501:
[----:B------:R-:W2:Y:S01]  /*4450*/  LDL R0, [R1+0x38] ;  /* 0x0000380001007983 */ /* 0x000ea20000100800 */
[----:B------:R-:W-:-:S03]  /*4460*/  IMAD.MOV.U32 R245, RZ, RZ, c[0x0][0x2c4] ;  /* 0x0000b100fff57624 */ /* 0x000fc600078e00ff */
[----:B------:R-:W2:Y:S01]  /*4470*/  LDL R244, [R1+0x10] ;  /* 0x0000100001f47983 */ /* 0x000ea20000100800 */
[----:B------:R-:W-:Y:S01]  /*4480*/  IMAD.MOV.U32 R243, RZ, RZ, c[0x0][0x32c] ;  /* 0x0000cb00fff37624 */ /* 0x000fe200078e00ff */
[----:B------:R-:W-:Y:S01]  /*4490*/  ISETP.NE.AND P0, PT, R245, 0x1, PT ;  /* 0x00000001f500780c */ /* 0x000fe20003f05270 */
[----:B------:R-:W-:Y:S01]  /*44a0*/  ULDC UR4, c[0x0][0x324] ;  /* 0x0000c90000047ab9 */ /* 0x000fe20000000800 */
[--C-:B------:R-:W-:Y:S01]  /*44b0*/  IMAD.IADD R9, R120, 0x1, -R235.reuse ;  /* 0x0000000178097824 */ /* 0x100fe200078e0aeb */
[----:B------:R-:W-:Y:S01]  /*44c0*/  ULOP3.LUT UR4, URZ, UR4, URZ, 0x33, !UPT ;  /* 0x000000043f047292 */ /* 0x000fe2000f8e333f */
[----:B------:R-:W-:Y:S01]  /*44d0*/  ISETP.GE.AND P1, PT, R243, 0x1, PT ;  /* 0x00000001f300780c */ /* 0x000fe20003f26270 */
[----:B------:R-:W0:Y:S01]  /*44e0*/  LDGDEPBAR ;  /* 0x00000000000079af */ /* 0x000e220000000000 */
[----:B------:R-:W-:Y:S02]  /*44f0*/  IMAD.IADD R10, R20, 0x1, -R235 ;  /* 0x00000001140a7824 */ /* 0x000fe400078e0aeb */
[----:B--2---:R-:W-:-:S05]  /*4500*/  IMAD.IADD R0, R0, 0x1, R244 ;  /* 0x0000000100007824 */ /* 0x004fca00078e02f4 */
[----:B------:R-:W-:-:S04]  /*4510*/  @P0 IMAD.HI.U32 R2, R0, c[0x0][0x2c8], RZ ;  /* 0x0000b20000020a27 */ /* 0x000fc800078e00ff */
[----:B------:R-:W-:Y:S01]  /*4520*/  IMAD.MOV.U32 R6, RZ, RZ, R0 ;  /* 0x000000ffff067224 */ /* 0x000fe200078e0000 */
[----:B------:R-:W-:Y:S02]  /*4530*/  @P0 SHF.R.U32.HI R6, RZ, c[0x0][0x2cc], R2 ;  /* 0x0000b300ff060a19 */ /* 0x000fe40000011602 */
[----:B------:R-:W-:-:S03]  /*4540*/  IADD3 R0, -R235, 0x1, R120 ;  /* 0x00000001eb007810 */ /* 0x000fc60007ffe178 */
[----:B------:R-:W1:Y:S01]  /*4550*/  SHFL.IDX PT, R3, R6, RZ, 0x1c1f ;  /* 0x001c1fff06037589 */ /* 0x000e6200000e0000 */
[----:B------:R-:W-:-:S04]  /*4560*/  IADD3 R0, R0, -R218, RZ ;  /* 0x800000da00007210 */ /* 0x000fc80007ffe0ff */
[C---:B------:R-:W-:Y:S02]  /*4570*/  IADD3 R7, R0.reuse, c[0x0][0x328], RZ ;  /* 0x0000ca0000077a10 */ /* 0x040fe40007ffe0ff */
[----:B------:R-:W-:Y:S02]  /*4580*/  IADD3 R8, R0, UR4, RZ ;  /* 0x0000000400087c10 */ /* 0x000fe4000fffe0ff */
[-C--:B-1----:R-:W-:Y:S02]  /*4590*/  IADD3 R2, R7, R3.reuse, RZ ;  /* 0x0000000307027210 */ /* 0x082fe40007ffe0ff */
[----:B------:R-:W-:Y:S02]  /*45a0*/  IADD3 R0, R8, R3, RZ ;  /* 0x0000000308007210 */ /* 0x000fe40007ffe0ff */
[----:B------:R-:W-:Y:S01]  /*45b0*/  IMNMX R2, R9, R2, PT ;  /* 0x0000000209027217 */ /* 0x000fe20003800200 */
[----:B------:R-:W-:Y:S05]  /*45c0*/  @!P1 BRA `(.L_x_503) ;  /* 0x0000014000009947 */ /* 0x000fea0003800000 */
[----:B------:R-:W-:Y:S01]  /*45d0*/  IADD3 R3, -R218, R219, R3 ;  /* 0x000000dbda037210 */ /* 0x000fe20007ffe103 */
[----:B------:R-:W-:Y:S03]  /*45e0*/  BSSY B0, `(.L_x_504) ;  /* 0x000000e000007945 */ /* 0x000fe60003800000 */
        /* <DEDUP_REMOVED lines=9> */
.L_x_505:
[----:B------:R-:W-:-:S04]  /*4680*/  MOV R4, c[0x0][0x32c] ;  /* 0x0000cb0000047a02 */ /* 0x000fc80000000f00 */
[----:B------:R-:W-:-:S13]  /*4690*/  ISETP.NE.AND P0, PT, R4, 0x1, PT ;  /* 0x000000010400780c */ /* 0x000fda0003f05270 */
[----:B------:R-:W-:-:S05]  /*46a0*/  @P0 IMAD.HI.U32 R4, R3, c[0x0][0x330], RZ ;  /* 0x0000cc0003040a27 */ /* 0x000fca00078e00ff */
[----:B------:R-:W-:Y:S02]  /*46b0*/  @P0 SHF.R.U32.HI R3, RZ, c[0x0][0x334], R4 ;  /* 0x0000cd00ff030a19 */ /* 0x000fe40000011604 */
.L_x_506:
[----:B------:R-:W-:Y:S05]  /*46c0*/  BSYNC B0 ;  /* 0x0000000000007941 */ /* 0x000fea0003800000 */
.L_x_504:
[----:B------:R-:W-:-:S05]  /*46d0*/  IMAD R3, R3, c[0x0][0x32c], R10 ;  /* 0x0000cb0003037a24 */ /* 0x000fca00078e020a */
[----:B------:R-:W-:Y:S02]  /*46e0*/  IADD3 R4, R3, c[0x0][0x32c], RZ ;  /* 0x0000cb0003047a10 */ /* 0x000fe40007ffe0ff */
[----:B------:R-:W-:Y:S02]  /*46f0*/  IMNMX R0, R0, R3, !PT ;  /* 0x0000000300007217 */ /* 0x000fe40007800200 */
[----:B------:R-:W-:Y:S02]  /*4700*/  IMNMX R2, R2, R4, PT ;  /* 0x0000000402027217 */ /* 0x000fe40003800200 */
.L_x_503:
[----:B------:R-:W1:Y:S02]  /*4710*/  SHFL.IDX PT, R5, R6, 0x1, 0x1c1f ;  /* 0x003c1f0006057f89 */ /* 0x000e6400000e0000 */
[----:B-1----:R-:W-:Y:S01]  /*4720*/  IMAD.IADD R4, R7, 0x1, R5 ;  /* 0x0000000107047824 */ /* 0x002fe200078e0205 */
[----:B------:R-:W-:-:S04]  /*4730*/  IADD3 R3, R8, R5, RZ ;  /* 0x0000000508037210 */ /* 0x000fc80007ffe0ff */
        /* <DEDUP_REMOVED lines=13> */
.L_x_509:
[----:B------:R-:W-:-:S04]  /*4810*/  MOV R11, c[0x0][0x32c] ;  /* 0x0000cb00000b7a02 */ /* 0x000fc80000000f00 */
[----:B------:R-:W-:-:S13]  /*4820*/  ISETP.NE.AND P0, PT, R11, 0x1, PT ;  /* 0x000000010b00780c */ /* 0x000fda0003f05270 */
[----:B------:R-:W-:-:S05]  /*4830*/  @P0 IMAD.HI.U32 R11, R5, c[0x0][0x330], RZ ;  /* 0x0000cc00050b0a27 */ /* 0x000fca00078e00ff */
[----:B------:R-:W-:Y:S02]  /*4840*/  @P0 SHF.R.U32.HI R5, RZ, c[0x0][0x334], R11 ;  /* 0x0000cd00ff050a19 */ /* 0x000fe4000001160b */
.L_x_510:
[----:B------:R-:W-:Y:S05]  /*4850*/  BSYNC B0 ;  /* 0x0000000000007941 */ /* 0x000fea0003800000 */
.L_x_508:
[----:B------:R-:W-:-:S05]  /*4860*/  IMAD R5, R5, c[0x0][0x32c], R10 ;  /* 0x0000cb0005057a24 */ /* 0x000fca00078e020a */
[----:B------:R-:W-:Y:S02]  /*4870*/  IADD3 R11, R5, c[0x0][0x32c], RZ ;  /* 0x0000cb00050b7a10 */ /* 0x000fe40007ffe0ff */
[----:B------:R-:W-:Y:S02]  /*4880*/  IMNMX R3, R3, R5, !PT ;  /* 0x0000000503037217 */ /* 0x000fe40007800200 */
[----:B------:R-:W-:Y:S02]  /*4890*/  IMNMX R4, R4, R11, PT ;  /* 0x0000000b04047217 */ /* 0x000fe40003800200 */
.L_x_507:
[C---:B------:R-:W-:Y:S01]  /*48a0*/  ISETP.GE.AND P0, PT, R20.reuse, 0x2, PT ;  /* 0x000000021400780c */ /* 0x040fe20003f06270 */
[----:B------:R-:W1:Y:S01]  /*48b0*/  SHFL.IDX PT, R5, R6, 0x2, 0x1c1f ;  /* 0x005c1f0006057f89 */ /* 0x000e6200000e0000 */
[----:B------:R-:W-:Y:S02]  /*48c0*/  ISETP.GE.AND P1, PT, R20, 0x9, PT ;  /* 0x000000091400780c */ /* 0x000fe40003f26270 */
[----:B------:R-:W-:Y:S02]  /*48d0*/  P2R R15, PR, RZ, 0x1 ;  /* 0x00000001ff0f7803 */ /* 0x000fe40000000000 */
[----:B------:R-:W-:-:S02]  /*48e0*/  ISETP.GT.AND P0, PT, R0, 0x1, !P0 ;  /* 0x000000010000780c */ /* 0x000fc40004704270 */
[----:B------:R-:W-:Y:S02]  /*48f0*/  P2R R14, PR, RZ, 0x2 ;  /* 0x00000002ff0e7803 */ /* 0x000fe40000000000 */
[----:B------:R-:W-:Y:S02]  /*4900*/  ISETP.LT.OR P0, PT, R2, 0x2, P0 ;  /* 0x000000020200780c */ /* 0x000fe40000701670 */
[----:B------:R-:W-:Y:S02]  /*4910*/  ISETP.GE.AND P6, PT, R20, 0x11, PT ;  /* 0x000000111400780c */ /* 0x000fe40003fc6270 */
[----:B------:R-:W-:Y:S02]  /*4920*/  FSEL R19, R53, -INF , !P0 ;  /* 0xff80000035137808 */ /* 0x000fe40004000000 */
[----:B------:R-:W-:Y:S02]  /*4930*/  ISETP.GT.AND P0, PT, R0, 0x8, !P1 ;  /* 0x000000080000780c */ /* 0x000fe40004f04270 */
[----:B------:R-:W-:-:S02]  /*4940*/  ISETP.GE.AND P1, PT, R20, 0xa, PT ;  /* 0x0000000a1400780c */ /* 0x000fc40003f26270 */
[----:B------:R-:W-:Y:S02]  /*4950*/  ISETP.LT.OR P0, PT, R2, 0x9, P0 ;  /* 0x000000090200780c */ /* 0x000fe40000701670 */
[----:B------:R-:W-:Y:S02]  /*4960*/  ISETP.GE.AND P5, PT, R20, 0x12, PT ;  /* 0x000000121400780c */ /* 0x000fe40003fa6270 */
[----:B------:R-:W-:Y:S02]  /*4970*/  FSEL R21, R48, -INF , !P0 ;  /* 0xff80000030157808 */ /* 0x000fe40004000000 */
[----:B------:R-:W-:Y:S02]  /*4980*/  ISETP.GT.AND P0, PT, R0, 0x9, !P1 ;  /* 0x000000090000780c */ /* 0x000fe40004f04270 */
[----:B------:R-:W-:Y:S02]  /*4990*/  ISETP.GE.AND P4, PT, R20, 0x19, PT ;  /* 0x000000191400780c */ /* 0x000fe40003f86270 */
[----:B------:R-:W-:-:S02]  /*49a0*/  ISETP.LT.OR P0, PT, R2, 0xa, P0 ;  /* 0x0000000a0200780c */ /* 0x000fc40000701670 */
[----:B------:R-:W-:Y:S02]  /*49b0*/  ISETP.GE.AND P3, PT, R20, 0x1a, PT ;  /* 0x0000001a1400780c */ /* 0x000fe40003f66270 */
[----:B------:R-:W-:Y:S02]  /*49c0*/  FSEL R22, R49, -INF , !P0 ;  /* 0xff80000031167808 */ /* 0x000fe40004000000 */
[----:B------:R-:W-:Y:S02]  /*49d0*/  ISETP.GT.AND P0, PT, R0, 0x10, !P6 ;  /* 0x000000100000780c */ /* 0x000fe40007704270 */
[----:B------:R-:W-:Y:S02]  /*49e0*/  ISETP.GE.AND P2, PT, R20, 0x21, PT ;  /* 0x000000211400780c */ /* 0x000fe40003f46270 */
[----:B------:R-:W-:Y:S02]  /*49f0*/  ISETP.LT.OR P0, PT, R2, 0x11, P0 ;  /* 0x000000110200780c */ /* 0x000fe40000701670 */
[----:B------:R-:W-:-:S02]  /*4a00*/  P2R R13, PR, RZ, 0x2 ;  /* 0x00000002ff0d7803 */ /* 0x000fc40000000000 */
[----:B------:R-:W-:Y:S02]  /*4a10*/  FSEL R23, R28, -INF , !P0 ;  /* 0xff8000001c177808 */ /* 0x000fe40004000000 */
[----:B------:R-:W-:Y:S02]  /*4a20*/  ISETP.GT.AND P0, PT, R0, 0x11, !P5 ;  /* 0x000000110000780c */ /* 0x000fe40006f04270 */
[----:B------:R-:W-:Y:S02]  /*4a30*/  ISETP.GE.AND P1, PT, R20, 0x22, PT ;  /* 0x000000221400780c */ /* 0x000fe40003f26270 */
        /* <DEDUP_REMOVED lines=14> */
[----:B------:R-:W-:-:S04]  /*4b20*/  ISETP.GE.AND P0, PT, R20, 0x29, PT ;  /* 0x000000291400780c */ /* 0x000fc80003f06270 */
[----:B------:R-:W-:Y:S02]  /*4b30*/  P2R R12, PR, RZ, 0x1 ;  /* 0x00000001ff0c7803 */ /* 0x000fe40000000000 */
[----:B------:R-:W-:-:S04]  /*4b40*/  ISETP.GT.AND P0, PT, R0, 0x28, !P0 ;  /* 0x000000280000780c */ /* 0x000fc80004704270 */
[----:B------:R-:W-:-:S04]  /*4b50*/  ISETP.LT.OR P0, PT, R2, 0x29, P0 ;  /* 0x000000290200780c */ /* 0x000fc80000701670 */
[----:B------:R-:W-:Y:S02]  /*4b60*/  FSEL R124, R36, -INF , !P0 ;  /* 0xff800000247c7808 */ /* 0x000fe40004000000 */
[----:B------:R-:W-:-:S04]  /*4b70*/  ISETP.GE.AND P0, PT, R20, 0x1, PT ;  /* 0x000000011400780c */ /* 0x000fc80003f06270 */
[----:B------:R-:W-:Y:S02]  /*4b80*/  P2R R17, PR, RZ, 0x1 ;  /* 0x00000001ff117803 */ /* 0x000fe40000000000 */
[----:B------:R-:W-:-:S04]  /*4b90*/  ISETP.GT.AND P0, PT, R0, RZ, !P0 ;  /* 0x000000ff0000720c */ /* 0x000fc80004704270 */
[----:B------:R-:W-:-:S04]  /*4ba0*/  ISETP.LT.OR P0, PT, R2, 0x1, P0 ;  /* 0x000000010200780c */ /* 0x000fc80000701670 */
[----:B------:R-:W-:Y:S02]  /*4bb0*/  FSEL R18, R52, -INF , !P0 ;  /* 0xff80000034127808 */ /* 0x000fe40004000000 */
[----:B------:R-:W-:-:S04]  /*4bc0*/  ISETP.GE.AND P0, PT, R20, 0x2a, PT ;  /* 0x0000002a1400780c */ /* 0x000fc80003f06270 */
[----:B------:R-:W-:Y:S02]  /*4bd0*/  P2R R11, PR, RZ, 0x1 ;  /* 0x00000001ff0b7803 */ /* 0x000fe40000000000 */
[----:B------:R-:W-:Y:S01]  /*4be0*/  ISETP.GT.AND P0, PT, R0, 0x29, !P0 ;  /* 0x000000290000780c */ /* 0x000fe20004704270 */
[----:B-1----:R-:W-:-:S03]  /*4bf0*/  IMAD.IADD R0, R8, 0x1, R5 ;  /* 0x0000000108007824 */ /* 0x002fc600078e0205 */
[----:B------:R-:W-:Y:S01]  /*4c00*/  ISETP.LT.OR P0, PT, R2, 0x2a, P0 ;  /* 0x0000002a0200780c */ /* 0x000fe20000701670 */
[----:B------:R-:W-:-:S03]  /*4c10*/  IMAD.IADD R2, R7, 0x1, R5 ;  /* 0x0000000107027824 */ /* 0x000fc600078e0205 */
[----:B------:R-:W-:Y:S02]  /*4c20*/  FSEL R119, R37, -INF , !P0 ;  /* 0xff80000025777808 */ /* 0x000fe40004000000 */
[----:B------:R-:W-:Y:S02]  /*4c30*/  ISETP.GE.AND P0, PT, R243, 0x1, PT ;  /* 0x00000001f300780c */ /* 0x000fe40003f06270 */
[----:B------:R-:W-:-:S11]  /*4c40*/  IMNMX R2, R9, R2, PT ;  /* 0x0000000209027217 */ /* 0x000fd60003800200 */
        /* <DEDUP_REMOVED lines=12> */
.L_x_513:
[----:B------:R-:W-:-:S04]  /*4d10*/  MOV R16, c[0x0][0x32c] ;  /* 0x0000cb0000107a02 */ /* 0x000fc80000000f00 */
[----:B------:R-:W-:-:S13]  /*4d20*/  ISETP.NE.AND P0, PT, R16, 0x1, PT ;  /* 0x000000011000780c */ /* 0x000fda0003f05270 */
[----:B------:R-:W-:-:S05]  /*4d30*/  @P0 IMAD.HI.U32 R16, R5, c[0x0][0x330], RZ ;  /* 0x0000cc0005100a27 */ /* 0x000fca00078e00ff */
[----:B------:R-:W-:Y:S02]  /*4d40*/  @P0 SHF.R.U32.HI R5, RZ, c[0x0][0x334], R16 ;  /* 0x0000cd00ff050a19 */ /* 0x000fe40000011610 */
.L_x_514:
[----:B------:R-:W-:Y:S05]  /*4d50*/  BSYNC B0 ;  /* 0x0000000000007941 */ /* 0x000fea0003800000 */
.L_x_512:
[----:B------:R-:W-:-:S05]  /*4d60*/  IMAD R5, R5, c[0x0][0x32c], R10 ;  /* 0x0000cb0005057a24 */ /* 0x000fca00078e020a */
[----:B------:R-:W-:Y:S02]  /*4d70*/  IADD3 R16, R5, c[0x0][0x32c], RZ ;  /* 0x0000cb0005107a10 */ /* 0x000fe40007ffe0ff */
[----:B------:R-:W-:Y:S02]  /*4d80*/  IMNMX R0, R0, R5, !PT ;  /* 0x0000000500007217 */ /* 0x000fe40007800200 */
[----:B------:R-:W-:Y:S02]  /*4d90*/  IMNMX R2, R2, R16, PT ;  /* 0x0000001002027217 */ /* 0x000fe40003800200 */
.L_x_511:
[----:B------:R-:W-:Y:S02]  /*4da0*/  ISETP.NE.AND P0, PT, R14, RZ, PT ;  /* 0x000000ff0e00720c */ /* 0x000fe40003f05270 */
[----:B------:R-:W-:Y:S02]  /*4db0*/  P2R R5, PR, RZ, 0x40 ;  /* 0x00000040ff057803 */ /* 0x000fe40000000000 */
        /* <DEDUP_REMOVED lines=33> */
[----:B------:R-:W-:-:S04]  /*4fd0*/  ISETP.NE.AND P0, PT, R12, RZ, PT ;  /* 0x000000ff0c00720c */ /* 0x000fc80003f05270 */
[----:B------:R-:W-:-:S04]  /*4fe0*/  ISETP.GT.AND P0, PT, R3, 0x28, !P0 ;  /* 0x000000280300780c */ /* 0x000fc80004704270 */
[----:B------:R-:W-:-:S04]  /*4ff0*/  ISETP.LT.OR P0, PT, R4, 0x29, P0 ;  /* 0x000000290400780c */ /* 0x000fc80000701670 */
[----:B------:R-:W-:Y:S02]  /*5000*/  FSEL R116, R38, -INF , !P0 ;  /* 0xff80000026747808 */ /* 0x000fe40004000000 */
[----:B------:R-:W-:-:S04]  /*5010*/  ISETP.NE.AND P0, PT, R11, RZ, PT ;  /* 0x000000ff0b00720c */ /* 0x000fc80003f05270 */
[----:B------:R-:W-:Y:S02]  /*5020*/  ISETP.GT.AND P0, PT, R3, 0x29, !P0 ;  /* 0x000000290300780c */ /* 0x000fe40004704270 */
[----:B------:R-:W1:Y:S02]  /*5030*/  SHFL.IDX PT, R3, R6, 0x3, 0x1c1f ;  /* 0x007c1f0006037f89 */ /* 0x000e6400000e0000 */
        /* <DEDUP_REMOVED lines=60> */
.L_x_517:
[----:B------:R-:W-:-:S04]  /*5400*/  MOV R4, c[0x0][0x32c] ;  /* 0x0000cb0000047a02 */ /* 0x000fc80000000f00 */
[----:B------:R-:W-:-:S13]  /*5410*/  ISETP.NE.AND P0, PT, R4, 0x1, PT ;  /* 0x000000010400780c */ /* 0x000fda0003f05270 */
[----:B------:R-:W-:-:S05]  /*5420*/  @P0 IMAD.HI.U32 R4, R3, c[0x0][0x330], RZ ;  /* 0x0000cc0003040a27 */ /* 0x000fca00078e00ff */
[----:B------:R-:W-:Y:S02]  /*5430*/  @P0 SHF.R.U32.HI R3, RZ, c[0x0][0x334], R4 ;  /* 0x0000cd00ff030a19 */ /* 0x000fe40000011604 */
.L_x_518:
[----:B------:R-:W-:Y:S05]  /*5440*/  BSYNC B0 ;  /* 0x0000000000007941 */ /* 0x000fea0003800000 */
.L_x_516:
[----:B------:R-:W-:-:S05]  /*5450*/  IMAD R3, R3, c[0x0][0x32c], R10 ;  /* 0x0000cb0003037a24 */ /* 0x000fca00078e020a */
[----:B------:R-:W-:Y:S02]  /*5460*/  IADD3 R4, R3, c[0x0][0x32c], RZ ;  /* 0x0000cb0003047a10 */ /* 0x000fe40007ffe0ff */
[----:B------:R-:W-:Y:S02]  /*5470*/  IMNMX R0, R0, R3, !PT ;  /* 0x0000000300007217 */ /* 0x000fe40007800200 */
[----:B------:R-:W-:Y:S02]  /*5480*/  IMNMX R2, R2, R4, PT ;  /* 0x0000000402027217 */ /* 0x000fe40003800200 */
.L_x_515:
[----:B------:R-:W-:Y:S01]  /*5490*/  ISETP.NE.AND P0, PT, R14, RZ, PT ;  /* 0x000000ff0e00720c */ /* 0x000fe20003f05270 */
[----:B------:R-:W-:Y:S01]  /*54a0*/  LDSM.16.MT88.4 R44, [R181] ;  /* 0x00000000b52c783b */ /* 0x000fe20000004200 */
[----:B------:R-:W-:Y:S02]  /*54b0*/  FMNMX.FTZ R3, R18, R19, !PT ;  /* 0x0000001312037209 */ /* 0x000fe40007810000 */
[----:B------:R-:W-:Y:S01]  /*54c0*/  ISETP.GT.AND P0, PT, R0, 0x8, !P0 ;  /* 0x000000080000780c */ /* 0x000fe20004704270 */
[----:B------:R-:W-:Y:S01]  /*54d0*/  LDSM.16.MT88.4 R40, [R182] ;  /* 0x00000000b628783b */ /* 0x000fe20000004200 */
[----:B------:R-:W-:-:S02]  /*54e0*/  FMNMX.FTZ R3, R21, R3, !PT ;  /* 0x0000000315037209 */ /* 0x000fc40007810000 */
[----:B------:R-:W-:Y:S01]  /*54f0*/  ISETP.LT.OR P0, PT, R2, 0x9, P0 ;  /* 0x000000090200780c */ /* 0x000fe20000701670 */
[----:B------:R-:W-:Y:S01]  /*5500*/  LDSM.16.MT88.4 R52, [R181+0x400] ;  /* 0x00040000b534783b */ /* 0x000fe20000004200 */
[----:B------:R-:W-:Y:S02]  /*5510*/  FMNMX.FTZ R3, R22, R3, !PT ;  /* 0x0000000316037209 */ /* 0x000fe40007810000 */
[----:B------:R-:W-:Y:S01]  /*5520*/  FSEL R14, R74, -INF , !P0 ;  /* 0xff8000004a0e7808 */ /* 0x000fe20004000000 */
[----:B------:R-:W-:Y:S01]  /*5530*/  LDSM.16.MT88.4 R152, [R181+0x800] ;  /* 0x00080000b598783b */ /* 0x000fe20000004200 */
[----:B------:R-:W-:Y:S02]  /*5540*/  ISETP.NE.AND P0, PT, R13, RZ, PT ;  /* 0x000000ff0d00720c */ /* 0x000fe40003f05270 */
[----:B------:R-:W-:Y:S02]  /*5550*/  FMNMX.FTZ R3, R23, R3, !PT ;  /* 0x0000000317037209 */ /* 0x000fe40007810000 */
[----:B------:R-:W-:-:S02]  /*5560*/  ISETP.GT.AND P0, PT, R0, 0x9, !P0 ;  /* 0x000000090000780c */ /* 0x000fc40004704270 */
[----:B------:R-:W-:Y:S02]  /*5570*/  FMNMX.FTZ R3, R24, R3, !PT ;  /* 0x0000000318037209 */ /* 0x000fe40007810000 */
[----:B------:R-:W-:Y:S02]  /*5580*/  ISETP.LT.OR P0, PT, R2, 0xa, P0 ;  /* 0x0000000a0200780c */ /* 0x000fe40000701670 */
[----:B------:R-:W-:Y:S02]  /*5590*/  FMNMX.FTZ R3, R26, R3, !PT ;  /* 0x000000031a037209 */ /* 0x000fe40007810000 */
[----:B------:R-:W-:Y:S02]  /*55a0*/  FSEL R10, R75, -INF , !P0 ;  /* 0xff8000004b0a7808 */ /* 0x000fe40004000000 */
[----:B------:R-:W-:Y:S02]  /*55b0*/  ISETP.GT.AND P0, PT, R0, 0x10, !P6 ;  /* 0x000000100000780c */ /* 0x000fe40007704270 */
[----:B------:R-:W-:-:S02]  /*55c0*/  FMNMX.FTZ R3, R29, R3, !PT ;  /* 0x000000031d037209 */ /* 0x000fc40007810000 */
[----:B------:R-:W-:Y:S02]  /*55d0*/  ISETP.LT.OR P0, PT, R2, 0x11, P0 ;  /* 0x000000110200780c */ /* 0x000fe40000701670 */
[----:B------:R-:W-:Y:S02]  /*55e0*/  FMNMX.FTZ R3, R126, R3, !PT ;  /* 0x000000037e037209 */ /* 0x000fe40007810000 */
[----:B------:R-:W-:Y:S02]  /*55f0*/  FSEL R50, R70, -INF , !P0 ;  /* 0xff80000046327808 */ /* 0x000fe40004000000 */
[----:B------:R-:W-:Y:S02]  /*5600*/  ISETP.GT.AND P0, PT, R0, 0x11, !P5 ;  /* 0x000000110000780c */ /* 0x000fe40006f04270 */
[----:B------:R-:W-:Y:S02]  /*5610*/  FMNMX.FTZ R3, R125, R3, !PT ;  /* 0x000000037d037209 */ /* 0x000fe40007810000 */
[----:B------:R-:W-:-:S02]  /*5620*/  ISETP.LT.OR P0, PT, R2, 0x12, P0 ;  /* 0x000000120200780c */ /* 0x000fc40000701670 */
[----:B------:R-:W-:Y:S02]  /*5630*/  FMNMX.FTZ R3, R124, R3, !PT ;  /* 0x000000037c037209 */ /* 0x000fe40007810000 */
[----:B------:R-:W-:Y:S02]  /*5640*/  FSEL R49, R71, -INF , !P0 ;  /* 0xff80000047317808 */ /* 0x000fe40004000000 */
[----:B------:R-:W-:Y:S02]  /*5650*/  FMNMX.FTZ R3, R119, R3, !PT ;  /* 0x0000000377037209 */ /* 0x000fe40007810000 */
[----:B------:R-:W-:Y:S02]  /*5660*/  ISETP.GT.AND P0, PT, R0, 0x18, !P4 ;  /* 0x000000180000780c */ /* 0x000fe40006704270 */
[----:B------:R-:W-:Y:S01]  /*5670*/  ISETP.NE.AND P4, PT, R15, RZ, PT ;  /* 0x000000ff0f00720c */ /* 0x000fe20003f85270 */
[----:B------:R-:W1:Y:S01]  /*5680*/  SHFL.BFLY PT, R4, R3, 0x2, 0x1f ;  /* 0x0c401f0003047f89 */ /* 0x000e6200000e0000 */
[----:B------:R-:W-:-:S02]  /*5690*/  ISETP.LT.OR P0, PT, R2, 0x19, P0 ;  /* 0x000000190200780c */ /* 0x000fc40000701670 */
[----:B------:R-:W-:Y:S02]  /*56a0*/  ISETP.NE.AND P5, PT, R17, RZ, PT ;  /* 0x000000ff1100720c */ /* 0x000fe40003fa5270 */
[----:B------:R-:W-:Y:S02]  /*56b0*/  FSEL R68, R66, -INF , !P0 ;  /* 0xff80000042447808 */ /* 0x000fe40004000000 */
[----:B------:R-:W-:Y:S02]  /*56c0*/  ISETP.GT.AND P0, PT, R0, 0x19, !P3 ;  /* 0x000000190000780c */ /* 0x000fe40005f04270 */
[----:B------:R-:W-:Y:S02]  /*56d0*/  ISETP.NE.AND P6, PT, R12, RZ, PT ;  /* 0x000000ff0c00720c */ /* 0x000fe40003fc5270 */
[----:B------:R-:W-:-:S04]  /*56e0*/  ISETP.LT.OR P0, PT, R2, 0x1a, P0 ;  /* 0x0000001a0200780c */ /* 0x000fc80000701670 */
[----:B------:R-:W-:Y:S02]  /*56f0*/  FSEL R69, R67, -INF , !P0 ;  /* 0xff80000043457808 */ /* 0x000fe40004000000 */
[----:B------:R-:W-:Y:S01]  /*5700*/  ISETP.GT.AND P0, PT, R0, 0x20, !P2 ;  /* 0x000000200000780c */ /* 0x000fe20005704270 */
[----:B------:R-:W-:Y:S03]  /*5710*/  LDSM.16.MT88.4 R64, [R182+0xc00] ;  /* 0x000c0000b640783b */ /* 0x000fe60000004200 */
[----:B------:R-:W-:Y:S02]  /*5720*/  ISETP.LT.OR P0, PT, R2, 0x21, P0 ;  /* 0x000000210200780c */ /* 0x000fe40000701670 */
[----:B-1----:R-:W-:Y:S02]  /*5730*/  FMNMX.FTZ R3, R3, R4, !PT ;  /* 0x0000000403037209 */ /* 0x002fe40007810000 */
[----:B------:R-:W-:-:S02]  /*5740*/  FSEL R109, R62, -INF , !P0 ;  /* 0xff8000003e6d7808 */ /* 0x000fc40004000000 */
[----:B------:R-:W-:Y:S01]  /*5750*/  ISETP.GT.AND P0, PT, R0, 0x21, !P1 ;  /* 0x000000210000780c */ /* 0x000fe20004f04270 */
[----:B------:R-:W1:Y:S03]  /*5760*/  SHFL.BFLY PT, R4, R3, 0x1, 0x1f ;  /* 0x0c201f0003047f89 */ /* 0x000e6600000e0000 */
[----:B------:R-:W-:-:S04]  /*5770*/  ISETP.LT.OR P0, PT, R2, 0x22, P0 ;  /* 0x000000220200780c */ /* 0x000fc80000701670 */
[----:B------:R-:W-:Y:S02]  /*5780*/  FSEL R110, R63, -INF , !P0 ;  /* 0xff8000003f6e7808 */ /* 0x000fe40004000000 */
[----:B------:R-:W-:Y:S01]  /*5790*/  ISETP.GT.AND P0, PT, R0, 0x1, !P4 ;  /* 0x000000010000780c */ /* 0x000fe20006704270 */
[----:B------:R-:W-:Y:S03]  /*57a0*/  LDSM.16.MT88.4 R60, [R181+0x1800] ;  /* 0x00180000b53c783b */ /* 0x000fe60000004200 */
[----:B------:R-:W-:-:S04]  /*57b0*/  ISETP.LT.OR P0, PT, R2, 0x2, P0 ;  /* 0x000000020200780c */ /* 0x000fc80000701670 */
[----:B------:R-:W-:Y:S02]  /*57c0*/  FSEL R9, R79, -INF , !P0 ;  /* 0xff8000004f097808 */ /* 0x000fe40004000000 */
[----:B------:R-:W-:-:S04]  /*57d0*/  ISETP.GT.AND P0, PT, R0, RZ, !P5 ;  /* 0x000000ff0000720c */ /* 0x000fc80006f04270 */
[----:B------:R-:W-:Y:S02]  /*57e0*/  ISETP.LT.OR P0, PT, R2, 0x1, P0 ;  /* 0x000000010200780c */ /* 0x000fe40000701670 */
[----:B-1----:R-:W-:Y:S02]  /*57f0*/  FMNMX.FTZ R138, R3, R4, !PT ;  /* 0x00000004038a7209 */ /* 0x002fe40007810000 */
[----:B------:R-:W-:Y:S02]  /*5800*/  FSEL R8, R78, -INF , !P0 ;  /* 0xff8000004e087808 */ /* 0x000fe40004000000 */
[----:B------:R-:W-:Y:S01]  /*5810*/  ISETP.GT.AND P0, PT, R0, 0x28, !P6 ;  /* 0x000000280000780c */ /* 0x000fe20007704270 */
[----:B------:R-:W-:Y:S01]  /*5820*/  FMUL.FTZ R3, R138, c[0x0][0x2d0] ;  /* 0x0000b4008a037a20 */ /* 0x000fe20000410000 */
[----:B------:R-:W-:Y:S02]  /*5830*/  FMNMX.FTZ R6, R8, R9, !PT ;  /* 0x0000000908067209 */ /* 0x000fe40007810000 */
[----:B------:R-:W-:-:S02]  /*5840*/  ISETP.LT.OR P0, PT, R2, 0x29, P0 ;  /* 0x000000290200780c */ /* 0x000fc40000701670 */
[----:B------:R-:W-:Y:S02]  /*5850*/  FMNMX.FTZ R6, R14, R6, !PT ;  /* 0x000000060e067209 */ /* 0x000fe40007810000 */
[----:B------:R-:W-:Y:S02]  /*5860*/  FSEL R108, R58, -INF , !P0 ;  /* 0xff8000003a6c7808 */ /* 0x000fe40004000000 */
[----:B------:R-:W-:Y:S02]  /*5870*/  FSETP.NEU.FTZ.AND P0, PT, R138, -INF , PT ;  /* 0xff8000008a00780b */ /* 0x000fe40003f1d000 */
[----:B------:R-:W-:Y:S02]  /*5880*/  FMNMX.FTZ R6, R10, R6, !PT ;  /* 0x000000060a067209 */ /* 0x000fe40007810000 */
[----:B------:R-:W-:Y:S02]  /*5890*/  FSEL R20, R3, RZ, P0 ;  /* 0x000000ff03147208 */ /* 0x000fe40000000000 */
[----:B------:R-:W-:-:S02]  /*58a0*/  FMNMX.FTZ R3, R16, R25, !PT ;  /* 0x0000001910037209 */ /* 0x000fc40007810000 */
[----:B------:R-:W-:Y:S01]  /*58b0*/  FMNMX.FTZ R6, R50, R6, !PT ;  /* 0x0000000632067209 */ /* 0x000fe20007810000 */
[----:B------:R-:W-:Y:S01]  /*58c0*/  FFMA.FTZ R5, R18, c[0x0][0x2d0], -R20 ;  /* 0x0000b40012057a23 */ /* 0x000fe20000010814 */
[----:B------:R-:W-:Y:S02]  /*58d0*/  FMNMX.FTZ R3, R27, R3, !PT ;  /* 0x000000031b037209 */ /* 0x000fe40007810000 */
[----:B------:R-:W-:Y:S01]  /*58e0*/  FMNMX.FTZ R6, R49, R6, !PT ;  /* 0x0000000631067209 */ /* 0x000fe20007810000 */
[----:B------:R1:W-:Y:S01]  /*58f0*/  MUFU.EX2 R234, R5 ;  /* 0x0000000500ea7308 */ /* 0x0003e20000000800 */
[----:B------:R-:W-:Y:S02]  /*5900*/  FMNMX.FTZ R3, R28, R3, !PT ;  /* 0x000000031c037209 */ /* 0x000fe40007810000 */
[----:B------:R-:W-:Y:S02]  /*5910*/  FMNMX.FTZ R6, R68, R6, !PT ;  /* 0x0000000644067209 */ /* 0x000fe40007810000 */
[----:B------:R-:W-:-:S02]  /*5920*/  FMNMX.FTZ R3, R30, R3, !PT ;  /* 0x000000031e037209 */ /* 0x000fc40007810000 */
[----:B------:R-:W-:Y:S02]  /*5930*/  ISETP.NE.AND P6, PT, R11, RZ, PT ;  /* 0x000000ff0b00720c */ /* 0x000fe40003fc5270 */
[----:B------:R-:W-:-:S04]  /*5940*/  FMNMX.FTZ R3, R31, R3, !PT ;  /* 0x000000031f037209 */ /* 0x000fc80007810000 */
[----:B------:R-:W-:Y:S01]  /*5950*/  FMNMX.FTZ R3, R33, R3, !PT ;  /* 0x0000000321037209 */ /* 0x000fe20007810000 */
[----:B-1----:R-:W-:-:S03]  /*5960*/  FFMA.FTZ R5, R19, c[0x0][0x2d0], -R20 ;  /* 0x0000b40013057a23 */ /* 0x002fc60000010814 */
[----:B------:R-:W-:Y:S01]  /*5970*/  FMNMX.FTZ R3, R35, R3, !PT ;  /* 0x0000000323037209 */ /* 0x000fe20007810000 */
[----:B------:R1:W-:Y:S03]  /*5980*/  MUFU.EX2 R231, R5 ;  /* 0x0000000500e77308 */ /* 0x0003e60000000800 */
[----:B------:R-:W-:-:S04]  /*5990*/  FMNMX.FTZ R3, R118, R3, !PT ;  /* 0x0000000376037209 */ /* 0x000fc80007810000 */
[----:B------:R-:W-:-:S04]  /*59a0*/  FMNMX.FTZ R3, R117, R3, !PT ;  /* 0x0000000375037209 */ /* 0x000fc80007810000 */
[----:B------:R-:W-:-:S04]  /*59b0*/  FMNMX.FTZ R3, R116, R3, !PT ;  /* 0x0000000374037209 */ /* 0x000fc80007810000 */
[----:B------:R-:W-:Y:S01]  /*59c0*/  FMNMX.FTZ R3, R115, R3, !PT ;  /* 0x0000000373037209 */ /* 0x000fe20007810000 */
[----:B-1----:R-:W-:-:S04]  /*59d0*/  FFMA.FTZ R5, R21, c[0x0][0x2d0], -R20 ;  /* 0x0000b40015057a23 */ /* 0x002fc80000010814 */
[----:B------:R-:W1:Y:S01]  /*59e0*/  SHFL.BFLY PT, R4, R3, 0x2, 0x1f ;  /* 0x0c401f0003047f89 */ /* 0x000e6200000e0000 */
[----:B------:R2:W-:Y:S02]  /*59f0*/  MUFU.EX2 R230, R5 ;  /* 0x0000000500e67308 */ /* 0x0005e40000000800 */
[----:B--2---:R-:W-:-:S06]  /*5a00*/  FFMA.FTZ R5, R22, c[0x0][0x2d0], -R20 ;  /* 0x0000b40016057a23 */ /* 0x004fcc0000010814 */
[----:B------:R2:W3:Y:S01]  /*5a10*/  MUFU.EX2 R229, R5 ;  /* 0x0000000500e57308 */ /* 0x0004e20000000800 */
[----:B-1----:R-:W-:-:S05]  /*5a20*/  FMNMX.FTZ R3, R3, R4, !PT ;  /* 0x0000000403037209 */ /* 0x002fca0007810000 */
[----:B------:R-:W1:Y:S01]  /*5a30*/  SHFL.BFLY PT, R4, R3, 0x1, 0x1f ;  /* 0x0c201f0003047f89 */ /* 0x000e6200000e0000 */
[----:B--2---:R-:W-:Y:S01]  /*5a40*/  FFMA.FTZ R5, R23, c[0x0][0x2d0], -R20 ;  /* 0x0000b40017057a23 */ /* 0x004fe20000010814 */
[----:B---3--:R-:W-:-:S03]  /*5a50*/  F2FP.BF16.PACK_AB R18, R229, R230 ;  /* 0x000000e6e512723e */ /* 0x008fc600000010ff */
[----:B------:R2:W-:Y:S01]  /*5a60*/  MUFU.EX2 R233, R5 ;  /* 0x0000000500e97308 */ /* 0x0005e20000000800 */
[----:B-1----:R-:W-:Y:S02]  /*5a70*/  FMNMX.FTZ R137, R3, R4, !PT ;  /* 0x0000000403897209 */ /* 0x002fe40007810000 */
[----:B------:R-:W-:Y:S02]  /*5a80*/  FMNMX.FTZ R4, R32, R34, !PT ;  /* 0x0000002220047209 */ /* 0x000fe40007810000 */
[C---:B------:R-:W-:Y:S01]  /*5a90*/  FSETP.NEU.FTZ.AND P0, PT, R137.reuse, -INF , PT ;  /* 0xff8000008900780b */ /* 0x040fe20003f1d000 */
[----:B--2---:R-:W-:Y:S01]  /*5aa0*/  FFMA.FTZ R5, R24, c[0x0][0x2d0], -R20 ;  /* 0x0000b40018057a23 */ /* 0x004fe20000010814 */
[----:B------:R-:W-:Y:S01]  /*5ab0*/  FMNMX.FTZ R4, R36, R4, !PT ;  /* 0x0000000424047209 */ /* 0x000fe20007810000 */
[----:B------:R-:W-:Y:S02]  /*5ac0*/  FMUL.FTZ R3, R137, c[0x0][0x2d0] ;  /* 0x0000b40089037a20 */ /* 0x000fe40000410000 */
[----:B------:R1:W-:Y:S01]  /*5ad0*/  MUFU.EX2 R232, R5 ;  /* 0x0000000500e87308 */ /* 0x0003e20000000800 */
[----:B------:R-:W-:-:S02]  /*5ae0*/  FMNMX.FTZ R4, R37, R4, !PT ;  /* 0x0000000425047209 */ /* 0x000fc40007810000 */
[----:B------:R-:W-:Y:S02]  /*5af0*/  FSEL R3, R3, RZ, P0 ;  /* 0x000000ff03037208 */ /* 0x000fe40000000000 */
[----:B------:R-:W-:Y:S02]  /*5b00*/  FMNMX.FTZ R4, R38, R4, !PT ;  /* 0x0000000426047209 */ /* 0x000fe40007810000 */
[----:B------:R-:W-:Y:S02]  /*5b10*/  ISETP.GT.AND P0, PT, R0, 0x29, !P6 ;  /* 0x000000290000780c */ /* 0x000fe40007704270 */
[----:B------:R-:W-:Y:S02]  /*5b20*/  FMNMX.FTZ R4, R39, R4, !PT ;  /* 0x0000000427047209 */ /* 0x000fe40007810000 */
[----:B------:R-:W-:Y:S02]  /*5b30*/  ISETP.LT.OR P0, PT, R2, 0x2a, P0 ;  /* 0x0000002a0200780c */ /* 0x000fe40000701670 */
[----:B------:R-:W-:-:S02]  /*5b40*/  FMNMX.FTZ R4, R48, R4, !PT ;  /* 0x0000000430047209 */ /* 0x000fc40007810000 */
[----:B------:R-:W-:Y:S01]  /*5b50*/  FSEL R21, R59, -INF , !P0 ;  /* 0xff8000003b157808 */ /* 0x000fe20004000000 */
[----:B-1----:R-:W-:Y:S01]  /*5b60*/  FFMA.FTZ R5, R26, c[0x0][0x2d0], -R20 ;  /* 0x0000b4001a057a23 */ /* 0x002fe20000010814 */
[----:B------:R-:W-:Y:S01]  /*5b70*/  FMNMX.FTZ R4, R51, R4, !PT ;  /* 0x0000000433047209 */ /* 0x000fe20007810000 */
[----:B------:R-:W-:Y:S01]  /*5b80*/  LDSM.16.MT88.4 R56, [R181+0xc00] ;  /* 0x000c0000b538783b */ /* 0x000fe20000004200 */
[----:B------:R-:W-:Y:S01]  /*5b90*/  ISETP.NE.AND P6, PT, R245, 0x1, PT ;  /* 0x00000001f500780c */ /* 0x000fe20003fc5270 */
[----:B------:R1:W-:Y:S01]  /*5ba0*/  MUFU.EX2 R239, R5 ;  /* 0x0000000500ef7308 */ /* 0x0003e20000000800 */
[----:B------:R-:W-:-:S04]  /*5bb0*/  FMNMX.FTZ R4, R114, R4, !PT ;  /* 0x0000000472047209 */ /* 0x000fc80007810000 */
[----:B------:R-:W-:-:S04]  /*5bc0*/  FMNMX.FTZ R4, R113, R4, !PT ;  /* 0x0000000471047209 */ /* 0x000fc80007810000 */
[----:B------:R-:W-:-:S04]  /*5bd0*/  FMNMX.FTZ R4, R112, R4, !PT ;  /* 0x0000000470047209 */ /* 0x000fc80007810000 */
[----:B------:R-:W-:Y:S02]  /*5be0*/  FMNMX.FTZ R4, R111, R4, !PT ;  /* 0x000000046f047209 */ /* 0x000fe40007810000 */
[----:B-1----:R-:W-:Y:S01]  /*5bf0*/  FMNMX.FTZ R5, R69, R6, !PT ;  /* 0x0000000645057209 */ /* 0x002fe20007810000 */
[----:B------:R-:W-:Y:S02]  /*5c00*/  FFMA.FTZ R6, R29, c[0x0][0x2d0], -R20 ;  /* 0x0000b4001d067a23 */ /* 0x000fe40000010814 */
[----:B------:R-:W1:Y:S01]  /*5c10*/  SHFL.BFLY PT, R7, R4, 0x2, 0x1f ;  /* 0x0c401f0004077f89 */ /* 0x000e6200000e0000 */
[----:B------:R-:W-:Y:S01]  /*5c20*/  FMNMX.FTZ R0, R109, R5, !PT ;  /* 0x000000056d007209 */ /* 0x000fe20007810000 */
[----:B------:R-:W-:Y:S03]  /*5c30*/  MUFU.EX2 R241, R6 ;  /* 0x0000000600f17308 */ /* 0x000fe60000000800 */
[----:B------:R-:W-:Y:S01]  /*5c40*/  FMNMX.FTZ R2, R110, R0, !PT ;  /* 0x000000006e027209 */ /* 0x000fe20007810000 */
[----:B------:R-:W-:Y:S01]  /*5c50*/  FFMA.FTZ R0, R16, c[0x0][0x2d0], -R3 ;  /* 0x0000b40010007a23 */ /* 0x000fe20000010803 */
[----:B------:R-:W-:-:S02]  /*5c60*/  F2FP.BF16.PACK_AB R16, R231, R234 ;  /* 0x000000eae710723e */ /* 0x000fc400000010ff */
[----:B------:R-:W-:Y:S01]  /*5c70*/  FMNMX.FTZ R2, R108, R2, !PT ;  /* 0x000000026c027209 */ /* 0x000fe20007810000 */
[----:B------:R1:W-:Y:S03]  /*5c80*/  MUFU.EX2 R224, R0 ;  /* 0x0000000000e07308 */ /* 0x0003e60000000800 */
[----:B------:R-:W-:-:S05]  /*5c90*/  FMNMX.FTZ R2, R21, R2, !PT ;  /* 0x0000000215027209 */ /* 0x000fca0007810000 */
[----:B------:R-:W-:Y:S01]  /*5ca0*/  SHFL.BFLY PT, R5, R2, 0x2, 0x1f ;  /* 0x0c401f0002057f89 */ /* 0x000fe200000e0000 */
[----:B-1----:R-:W-:Y:S01]  /*5cb0*/  FMNMX.FTZ R0, R4, R7, !PT ;  /* 0x0000000704007209 */ /* 0x002fe20007810000 */
[----:B------:R-:W-:-:S04]  /*5cc0*/  FFMA.FTZ R4, R25, c[0x0][0x2d0], -R3 ;  /* 0x0000b40019047a23 */ /* 0x000fc80000010803 */
[----:B------:R-:W1:Y:S01]  /*5cd0*/  SHFL.BFLY PT, R6, R0, 0x1, 0x1f ;  /* 0x0c201f0000067f89 */ /* 0x000e6200000e0000 */
[----:B------:R2:W3:Y:S02]  /*5ce0*/  MUFU.EX2 R216, R4 ;  /* 0x0000000400d87308 */ /* 0x0004e40000000800 */
[----:B--2---:R-:W-:Y:S01]  /*5cf0*/  FFMA.FTZ R4, R27, c[0x0][0x2d0], -R3 ;  /* 0x0000b4001b047a23 */ /* 0x004fe20000010803 */
[----:B---3--:R-:W-:Y:S01]  /*5d00*/  F2FP.BF16.PACK_AB R17, R216, R224 ;  /* 0x000000e0d811723e */ /* 0x008fe200000010ff */
[----:B------:R-:W-:Y:S04]  /*5d10*/  LDSM.16.MT88.4 R24, [R182+0x1800] ;  /* 0x00180000b618783b */ /* 0x000fe80000004200 */
[----:B------:R2:W-:Y:S01]  /*5d20*/  MUFU.EX2 R217, R4 ;  /* 0x0000000400d97308 */ /* 0x0005e20000000800 */
[----:B-1----:R-:W-:-:S02]  /*5d30*/  FMNMX.FTZ R136, R0, R6, !PT ;  /* 0x0000000600887209 */ /* 0x002fc40007810000 */
[----:B------:R-:W-:Y:S02]  /*5d40*/  FMNMX.FTZ R0, R2, R5, !PT ;  /* 0x0000000502007209 */ /* 0x000fe40007810000 */
[C---:B------:R-:W-:Y:S01]  /*5d50*/  FSETP.NEU.FTZ.AND P0, PT, R136.reuse, -INF , PT ;  /* 0xff8000008800780b */ /* 0x040fe20003f1d000 */
[----:B------:R-:W-:Y:S02]  /*5d60*/  FMUL.FTZ R2, R136, c[0x0][0x2d0] ;  /* 0x0000b40088027a20 */ /* 0x000fe40000410000 */
[----:B------:R-:W1:Y:S03]  /*5d70*/  SHFL.BFLY PT, R5, R0, 0x1, 0x1f ;  /* 0x0c201f0000057f89 */ /* 0x000e6600000e0000 */
[----:B------:R-:W-:Y:S01]  /*5d80*/  FSEL R2, R2, RZ, P0 ;  /* 0x000000ff02027208 */ /* 0x000fe20000000000 */
[----:B--2---:R-:W-:-:S04]  /*5d90*/  FFMA.FTZ R4, R28, c[0x0][0x2d0], -R3 ;  /* 0x0000b4001c047a23 */ /* 0x004fc80000010803 */
[----:B------:R-:W2:Y:S01]  /*5da0*/  MUFU.EX2 R223, R4 ;  /* 0x0000000400df7308 */ /* 0x000ea20000000800 */
[----:B-1----:R-:W-:Y:S01]  /*5db0*/  FMNMX.FTZ R134, R0, R5, !PT ;  /* 0x0000000500867209 */ /* 0x002fe20007810000 */
[----:B------:R-:W-:Y:S01]  /*5dc0*/  FFMA.FTZ R0, R37, c[0x0][0x2d0], -R2 ;  /* 0x0000b40025007a23 */ /* 0x000fe20000010802 */
[----:B--2---:R-:W-:Y:S01]  /*5dd0*/  F2FP.BF16.PACK_AB R19, R223, R217 ;  /* 0x000000d9df13723e */ /* 0x004fe200000010ff */
[----:B------:R-:W-:Y:S01]  /*5de0*/  FFMA.FTZ R4, R30, c[0x0][0x2d0], -R3 ;  /* 0x0000b4001e047a23 */ /* 0x000fe20000010803 */
[----:B------:R-:W-:-:S03]  /*5df0*/  FSETP.NEU.FTZ.AND P0, PT, R134, -INF , PT ;  /* 0xff8000008600780b */ /* 0x000fc60003f1d000 */
[----:B------:R1:W-:Y:S01]  /*5e00*/  MUFU.EX2 R213, R0 ;  /* 0x0000000000d57308 */ /* 0x0003e20000000800 */
[----:B------:R-:W-:Y:S01]  /*5e10*/  FFMA.FTZ R5, R51, c[0x0][0x2d0], -R2 ;  /* 0x0000b40033057a23 */ /* 0x000fe20000010802 */
[C---:B------:R-:W-:Y:S06]  /*5e20*/  HMMA.16816.F32.BF16 R96, R16.reuse, R56, RZ ;  /* 0x000000381060723c */ /* 0x040fec00000418ff */
[----:B------:R2:W-:Y:S02]  /*5e30*/  MUFU.EX2 R225, R4 ;  /* 0x0000000400e17308 */ /* 0x0005e40000000800 */
[----:B------:R-:W-:Y:S01]  /*5e40*/  HMMA.16816.F32.BF16 R92, R16, R64, RZ ;  /* 0x00000040105c723c */ /* 0x000fe200000418ff */
[----:B-1----:R-:W-:-:S05]  /*5e50*/  FMUL.FTZ R0, R134, c[0x0][0x2d0] ;  /* 0x0000b40086007a20 */ /* 0x002fca0000410000 */
[----:B------:R-:W-:Y:S02]  /*5e60*/  MUFU.EX2 R215, R5 ;  /* 0x0000000500d77308 */ /* 0x000fe40000000800 */
[C---:B------:R-:W-:Y:S01]  /*5e70*/  HMMA.16816.F32.BF16 R88, R16.reuse, R60, RZ ;  /* 0x0000003c1058723c */ /* 0x040fe200000418ff */
[----:B------:R-:W-:Y:S01]  /*5e80*/  FSEL R0, R0, RZ, P0 ;  /* 0x000000ff00007208 */ /* 0x000fe20000000000 */
[--C-:B--2---:R-:W-:Y:S02]  /*5e90*/  FFMA.FTZ R4, R31, c[0x0][0x2d0], -R3.reuse ;  /* 0x0000b4001f047a23 */ /* 0x104fe40000010803 */
[----:B------:R-:W1:Y:S02]  /*5ea0*/  LDSM.16.MT88.4 R28, [R181+0x1000] ;  /* 0x00100000b51c783b */ /* 0x000e640000004200 */
[----:B------:R2:W-:Y:S02]  /*5eb0*/  MUFU.EX2 R227, R4 ;  /* 0x0000000400e37308 */ /* 0x0005e40000000800 */
[C---:B------:R-:W-:Y:S08]  /*5ec0*/  HMMA.16816.F32.BF16 R104, R16.reuse, R44, RZ ;  /* 0x0000002c1068723c */ /* 0x040ff000000418ff */
[----:B------:R-:W-:Y:S01]  /*5ed0*/  HMMA.16816.F32.BF16 R100, R16, R40, RZ ;  /* 0x000000281064723c */ /* 0x000fe200000418ff */
[----:B--2---:R-:W-:-:S04]  /*5ee0*/  FFMA.FTZ R4, R33, c[0x0][0x2d0], -R3 ;  /* 0x0000b40021047a23 */ /* 0x004fc80000010803 */
[----:B------:R2:W-:Y:S02]  /*5ef0*/  MUFU.EX2 R226, R4 ;  /* 0x0000000400e27308 */ /* 0x0005e40000000800 */
[----:B--2---:R-:W-:-:S06]  /*5f00*/  FFMA.FTZ R4, R35, c[0x0][0x2d0], -R3 ;  /* 0x0000b40023047a23 */ /* 0x004fcc0000010803 */
[----:B------:R2:W3:Y:S02]  /*5f10*/  MUFU.EX2 R228, R4 ;  /* 0x0000000400e47308 */ /* 0x0004e40000000800 */
[----:B--2---:R-:W-:Y:S01]  /*5f20*/  FFMA.FTZ R4, R32, c[0x0][0x2d0], -R2 ;  /* 0x0000b40020047a23 */ /* 0x004fe20000010802 */
[----:B---3--:R-:W-:-:S05]  /*5f30*/  F2FP.BF16.PACK_AB R11, R228, R226 ;  /* 0x000000e2e40b723e */ /* 0x008fca00000010ff */
[----:B------:R2:W-:Y:S02]  /*5f40*/  MUFU.EX2 R210, R4 ;  /* 0x0000000400d27308 */ /* 0x0005e40000000800 */
[--C-:B--2---:R-:W-:Y:S02]  /*5f50*/  FFMA.FTZ R4, R34, c[0x0][0x2d0], -R2.reuse ;  /* 0x0000b40022047a23 */ /* 0x104fe40000010802 */
[----:B------:R-:W2:Y:S04]  /*5f60*/  LDSM.16.MT88.4 R32, [R182+0x400] ;  /* 0x00040000b620783b */ /* 0x000ea80000004200 */
[----:B------:R3:W4:Y:S02]  /*5f70*/  MUFU.EX2 R208, R4 ;  /* 0x0000000400d07308 */ /* 0x0007240000000800 */
[----:B---3--:R-:W-:Y:S01]  /*5f80*/  FFMA.FTZ R4, R36, c[0x0][0x2d0], -R2 ;  /* 0x0000b40024047a23 */ /* 0x008fe20000010802 */
[----:B----4-:R-:W-:-:S05]  /*5f90*/  F2FP.BF16.PACK_AB R12, R208, R210 ;  /* 0x000000d2d00c723e */ /* 0x010fca00000010ff */
[----:B------:R3:W4:Y:S02]  /*5fa0*/  MUFU.EX2 R209, R4 ;  /* 0x0000000400d17308 */ /* 0x0007240000000800 */
[----:B---3--:R-:W-:-:S06]  /*5fb0*/  FFMA.FTZ R4, R38, c[0x0][0x2d0], -R2 ;  /* 0x0000b40026047a23 */ /* 0x008fcc0000010802 */
[----:B------:R3:W-:Y:S02]  /*5fc0*/  MUFU.EX2 R214, R4 ;  /* 0x0000000400d67308 */ /* 0x0007e40000000800 */
[----:B---3--:R-:W-:Y:S01]  /*5fd0*/  FFMA.FTZ R4, R8, c[0x0][0x2d0], -R0 ;  /* 0x0000b40008047a23 */ /* 0x008fe20000010800 */
[----:B------:R-:W-:-:S05]  /*5fe0*/  F2FP.BF16.PACK_AB R8, R232, R233 ;  /* 0x000000e9e808723e */ /* 0x000fca00000010ff */
[----:B------:R3:W-:Y:S02]  /*5ff0*/  MUFU.EX2 R23, R4 ;  /* 0x0000000400177308 */ /* 0x0007e40000000800 */
[----:B---3--:R-:W-:Y:S01]  /*6000*/  FFMA.FTZ R4, R9, c[0x0][0x2d0], -R0 ;  /* 0x0000b40009047a23 */ /* 0x008fe20000010800 */
[----:B------:R-:W-:-:S05]  /*6010*/  F2FP.BF16.PACK_AB R9, R227, R225 ;  /* 0x000000e1e309723e */ /* 0x000fca00000010ff */
[----:B------:R3:W5:Y:S02]  /*6020*/  MUFU.EX2 R22, R4 ;  /* 0x0000000400167308 */ /* 0x0007640000000800 */
[----:B---3--:R-:W-:Y:S01]  /*6030*/  FFMA.FTZ R4, R14, c[0x0][0x2d0], -R0 ;  /* 0x0000b4000e047a23 */ /* 0x008fe20000010800 */
[----:B----4-:R-:W-:Y:S02]  /*6040*/  F2FP.BF16.PACK_AB R14, R213, R209 ;  /* 0x000000d1d50e723e */ /* 0x010fe400000010ff */
[----:B-----5:R-:W-:-:S03]  /*6050*/  F2FP.BF16.PACK_AB R13, R22, R23 ;  /* 0x00000017160d723e */ /* 0x020fc600000010ff */
[----:B------:R3:W-:Y:S02]  /*6060*/  MUFU.EX2 R207, R4 ;  /* 0x0000000400cf7308 */ /* 0x0007e40000000800 */
[----:B---3--:R-:W-:Y:S01]  /*6070*/  FFMA.FTZ R4, R10, c[0x0][0x2d0], -R0 ;  /* 0x0000b4000a047a23 */ /* 0x008fe20000010800 */
[----:B------:R-:W-:-:S05]  /*6080*/  F2FP.BF16.PACK_AB R10, R241, R239 ;  /* 0x000000eff10a723e */ /* 0x000fca00000010ff */
[----:B------:R3:W4:Y:S02]  /*6090*/  MUFU.EX2 R140, R4 ;  /* 0x00000004008c7308 */ /* 0x0007240000000800 */
[C---:B-1----:R-:W-:Y:S08]  /*60a0*/  HMMA.16816.F32.BF16 R164, R8.reuse, R28, R96 ;  /* 0x0000001c08a4723c */ /* 0x042ff00000041860 */
[C---:B------:R-:W-:Y:S01]  /*60b0*/  HMMA.16816.F32.BF16 R104, R8.reuse, R52, R104 ;  /* 0x000000340868723c */ /* 0x040fe20000041868 */
[--C-:B---3--:R-:W-:Y:S01]  /*60c0*/  FFMA.FTZ R4, R39, c[0x0][0x2d0], -R2.reuse ;  /* 0x0000b40027047a23 */ /* 0x108fe20000010802 */
[----:B----4-:R-:W-:Y:S01]  /*60d0*/  F2FP.BF16.PACK_AB R15, R140, R207 ;  /* 0x000000cf8c0f723e */ /* 0x010fe200000010ff */
[----:B------:R-:W1:Y:S02]  /*60e0*/  LDSM.16.MT88.4 R36, [R182+0x1000] ;  /* 0x00100000b624783b */ /* 0x000e640000004200 */
[----:B------:R3:W-:Y:S03]  /*60f0*/  MUFU.EX2 R211, R4 ;  /* 0x0000000400d37308 */ /* 0x0007e60000000800 */
[----:B--2---:R-:W-:Y:S08]  /*6100*/  HMMA.16816.F32.BF16 R100, R8, R32, R100 ;  /* 0x000000200864723c */ /* 0x004ff00000041864 */
[----:B------:R-:W-:Y:S01]  /*6110*/  HMMA.16816.F32.BF16 R84, R12, R44, RZ ;  /* 0x0000002c0c54723c */ /* 0x000fe200000418ff */
[----:B---3--:R-:W-:-:S07]  /*6120*/  FFMA.FTZ R4, R48, c[0x0][0x2d0], -R2 ;  /* 0x0000b40030047a23 */ /* 0x008fce0000010802 */
[C---:B------:R-:W-:Y:S01]  /*6130*/  HMMA.16816.F32.BF16 R80, R12.reuse, R40, RZ ;  /* 0x000000280c50723c */ /* 0x040fe200000418ff */
[----:B------:R2:W3:Y:S07]  /*6140*/  MUFU.EX2 R212, R4 ;  /* 0x0000000400d47308 */ /* 0x0004ee0000000800 */
[C---:B------:R-:W-:Y:S08]  /*6150*/  HMMA.16816.F32.BF16 R76, R12.reuse, R56, RZ ;  /* 0x000000380c4c723c */ /* 0x040ff000000418ff */
[----:B------:R-:W-:Y:S01]  /*6160*/  HMMA.16816.F32.BF16 R72, R12, R64, RZ ;  /* 0x000000400c48723c */ /* 0x000fe200000418ff */
[----:B--2---:R-:W-:Y:S01]  /*6170*/  FFMA.FTZ R4, R50, c[0x0][0x2d0], -R0 ;  /* 0x0000b40032047a23 */ /* 0x004fe20000010800 */
[----:B---3--:R-:W-:-:S03]  /*6180*/  F2FP.BF16.PACK_AB R6, R215, R212 ;  /* 0x000000d4d706723e */ /* 0x008fc600000010ff */
[----:B------:R2:W-:Y:S03]  /*6190*/  MUFU.EX2 R133, R4 ;  /* 0x0000000400857308 */ /* 0x0005e60000000800 */
[----:B-1----:R-:W-:Y:S08]  /*61a0*/  HMMA.16816.F32.BF16 R176, R8, R36, R92 ;  /* 0x0000002408b0723c */ /* 0x002ff0000004185c */
[----:B------:R-:W-:Y:S01]  /*61b0*/  HMMA.16816.F32.BF16 R96, R12, R62, RZ ;  /* 0x0000003e0c60723c */ /* 0x000fe200000418ff */
[----:B--2---:R-:W-:-:S07]  /*61c0*/  FFMA.FTZ R4, R49, c[0x0][0x2d0], -R0 ;  /* 0x0000b40031047a23 */ /* 0x004fce0000010800 */
[----:B------:R-:W-:Y:S01]  /*61d0*/  HMMA.16816.F32.BF16 R92, R12, R26, RZ ;  /* 0x0000001a0c5c723c */ /* 0x000fe200000418ff */
[----:B------:R-:W1:Y:S01]  /*61e0*/  LDSM.16.MT88.4 R48, [R181+0x1c00] ;  /* 0x001c0000b530783b */ /* 0x000e620000004200 */
[----:B------:R2:W3:Y:S02]  /*61f0*/  MUFU.EX2 R132, R4 ;  /* 0x0000000400847308 */ /* 0x0004e40000000800 */
[----:B--2---:R-:W-:Y:S01]  /*6200*/  FFMA.FTZ R4, R68, c[0x0][0x2d0], -R0 ;  /* 0x0000b40044047a23 */ /* 0x004fe20000010800 */
[----:B---3--:R-:W-:-:S05]  /*6210*/  F2FP.BF16.PACK_AB R5, R132, R133 ;  /* 0x000000858405723e */ /* 0x008fca00000010ff */
[----:B------:R2:W-:Y:S02]  /*6220*/  MUFU.EX2 R139, R4 ;  /* 0x00000004008b7308 */ /* 0x0005e40000000800 */
[----:B--2---:R-:W-:Y:S02]  /*6230*/  FFMA.FTZ R4, R69, c[0x0][0x2d0], -R0 ;  /* 0x0000b40045047a23 */ /* 0x004fe40000010800 */
[----:B------:R-:W-:Y:S04]  /*6240*/  HMMA.16816.F32.BF16 R68, R12, R60, RZ ;  /* 0x0000003c0c44723c */ /* 0x000fe800000418ff */
[----:B------:R2:W3:Y:S04]  /*6250*/  MUFU.EX2 R135, R4 ;  /* 0x0000000400877308 */ /* 0x0004e80000000800 */
[----:B-1----:R-:W-:Y:S08]  /*6260*/  HMMA.16816.F32.BF16 R172, R8, R48, R88 ;  /* 0x0000003008ac723c */ /* 0x002ff00000041858 */
[----:B------:R-:W-:Y:S01]  /*6270*/  HMMA.16816.F32.BF16 R88, R12, R66, RZ ;  /* 0x000000420c58723c */ /* 0x000fe200000418ff */
[----:B--2---:R-:W-:-:S02]  /*6280*/  F2FP.BF16.PACK_AB R4, R211, R214 ;  /* 0x000000d6d304723e */ /* 0x004fc400000010ff */
[----:B---3--:R-:W-:-:S05]  /*6290*/  F2FP.BF16.PACK_AB R7, R135, R139 ;  /* 0x0000008b8707723e */ /* 0x008fca00000010ff */
[----:B------:R-:W-:Y:S08]  /*62a0*/  HMMA.16816.F32.BF16 R64, R16, R66, RZ ;  /* 0x000000421040723c */ /* 0x000ff000000418ff */
[C---:B------:R-:W-:Y:S08]  /*62b0*/  HMMA.16816.F32.BF16 R148, R4.reuse, R52, R84 ;  /* 0x000000340494723c */ /* 0x040ff00000041854 */
[C---:B------:R-:W-:Y:S08]  /*62c0*/  HMMA.16816.F32.BF16 R120, R4.reuse, R32, R80 ;  /* 0x000000200478723c */ /* 0x040ff00000041850 */
[C---:B------:R-:W-:Y:S08]  /*62d0*/  HMMA.16816.F32.BF16 R160, R4.reuse, R28, R76 ;  /* 0x0000001c04a0723c */ /* 0x040ff0000004184c */
[----:B------:R-:W-:Y:S08]  /*62e0*/  HMMA.16816.F32.BF16 R200, R4, R36, R72 ;  /* 0x0000002404c8723c */ /* 0x000ff00000041848 */
[C---:B------:R-:W-:Y:S08]  /*62f0*/  HMMA.16816.F32.BF16 R72, R12.reuse, R24, RZ ;  /* 0x000000180c48723c */ /* 0x040ff000000418ff */
[C---:B------:R-:W-:Y:S08]  /*6300*/  HMMA.16816.F32.BF16 R76, R12.reuse, R46, RZ ;  /* 0x0000002e0c4c723c */ /* 0x040ff000000418ff */
[C---:B------:R-:W-:Y:S08]  /*6310*/  HMMA.16816.F32.BF16 R80, R12.reuse, R42, RZ ;  /* 0x0000002a0c50723c */ /* 0x040ff000000418ff */
[----:B------:R-:W-:Y:S01]  /*6320*/  HMMA.16816.F32.BF16 R84, R12, R58, RZ ;  /* 0x0000003a0c54723c */ /* 0x000fe200000418ff */
[----:B------:R-:W1:Y:S07]  /*6330*/  LDSM.16.MT88.4 R12, [R182+0x1c00] ;  /* 0x001c0000b60c783b */ /* 0x000e6e0000004200 */
[----:B------:R-:W-:Y:S08]  /*6340*/  HMMA.16816.F32.BF16 R196, R4, R48, R68 ;  /* 0x0000003004c4723c */ /* 0x000ff00000041844 */
[C---:B------:R-:W-:Y:S08]  /*6350*/  HMMA.16816.F32.BF16 R68, R16.reuse, R46, RZ ;  /* 0x0000002e1044723c */ /* 0x040ff000000418ff */
[C---:B------:R-:W-:Y:S08]  /*6360*/  HMMA.16816.F32.BF16 R44, R16.reuse, R42, RZ ;  /* 0x0000002a102c723c */ /* 0x040ff000000418ff */
[C---:B------:R-:W-:Y:S08]  /*6370*/  HMMA.16816.F32.BF16 R56, R16.reuse, R58, RZ ;  /* 0x0000003a1038723c */ /* 0x040ff000000418ff */
[C---:B------:R-:W-:Y:S08]  /*6380*/  HMMA.16816.F32.BF16 R60, R16.reuse, R62, RZ ;  /* 0x0000003e103c723c */ /* 0x040ff000000418ff */
[C---:B------:R-:W-:Y:S08]  /*6390*/  HMMA.16816.F32.BF16 R40, R16.reuse, R24, RZ ;  /* 0x000000181028723c */ /* 0x040ff000000418ff */
[----:B------:R-:W-:Y:S08]  /*63a0*/  HMMA.16816.F32.BF16 R16, R16, R26, RZ ;  /* 0x0000001a1010723c */ /* 0x000ff000000418ff */
[C---:B------:R-:W-:Y:S08]  /*63b0*/  HMMA.16816.F32.BF16 R68, R8.reuse, R54, R68 ;  /* 0x000000360844723c */ /* 0x040ff00000041844 */
[C---:B-1----:R-:W-:Y:S08]  /*63c0*/  HMMA.16816.F32.BF16 R128, R8.reuse, R12, R40 ;  /* 0x0000000c0880723c */ /* 0x042ff00000041828 */
[C---:B------:R-:W-:Y:S08]  /*63d0*/  HMMA.16816.F32.BF16 R44, R8.reuse, R34, R44 ;  /* 0x00000022082c723c */ /* 0x040ff0000004182c */
[C---:B------:R-:W-:Y:S08]  /*63e0*/  HMMA.16816.F32.BF16 R56, R8.reuse, R30, R56 ;  /* 0x0000001e0838723c */ /* 0x040ff00000041838 */
[C---:B------:R-:W-:Y:S08]  /*63f0*/  HMMA.16816.F32.BF16 R64, R8.reuse, R38, R64 ;  /* 0x000000260840723c */ /* 0x040ff00000041840 */
[C---:B------:R-:W-:Y:S01]  /*6400*/  HMMA.16816.F32.BF16 R40, R8.reuse, R50, R60 ;  /* 0x000000320828723c */ /* 0x040fe2000004183c */
[----:B------:R-:W-:Y:S07]  /*6410*/  LDSM.16.MT88.4 R60, [R182+0x1400] ;  /* 0x00140000b63c783b */ /* 0x000fee0000004200 */
[----:B------:R-:W-:Y:S07]  /*6420*/  HMMA.16816.F32.BF16 R24, R8, R14, R16 ;  /* 0x0000000e0818723c */ /* 0x000fee0000041810 */
[----:B------:R-:W-:Y:S01]  /*6430*/  FFMA.FTZ R8, R126, c[0x0][0x2d0], -R20 ;  /* 0x0000b4007e087a23 */ /* 0x000fe20000010814 */
[----:B------:R-:W-:Y:S01]  /*6440*/  HMMA.16816.F32.BF16 R88, R4, R38, R88 ;  /* 0x000000260458723c */ /* 0x000fe20000041858 */
[----:B------:R-:W-:-:S02]  /*6450*/  FADD.FTZ R11, R234, R231 ;  /* 0x000000e7ea0b7221 */ /* 0x000fc40000010000 */
[----:B------:R1:W-:Y:S02]  /*6460*/  MUFU.EX2 R143, R8 ;  /* 0x00000008008f7308 */ /* 0x0003e40000000800 */
[----:B------:R-:W-:-:S03]  /*6470*/  FADD.FTZ R11, R230, R11 ;  /* 0x0000000be60b7221 */ /* 0x000fc60000010000 */
[----:B------:R-:W-:Y:S01]  /*6480*/  HMMA.16816.F32.BF16 R168, R4, R12, R72 ;  /* 0x0000000c04a8723c */ /* 0x000fe20000041848 */
[----:B------:R-:W-:-:S04]  /*6490*/  FADD.FTZ R11, R229, R11 ;  /* 0x0000000be50b7221 */ /* 0x000fc80000010000 */
[----:B------:R-:W-:Y:S02]  /*64a0*/  FADD.FTZ R11, R233, R11 ;  /* 0x0000000be90b7221 */ /* 0x000fe40000010000 */
[----:B------:R-:W-:Y:S01]  /*64b0*/  FADD.FTZ R13, R224, R216 ;  /* 0x000000d8e00d7221 */ /* 0x000fe20000010000 */
[C---:B------:R-:W-:Y:S01]  /*64c0*/  HMMA.16816.F32.BF16 R52, R4.reuse, R54, R76 ;  /* 0x000000360434723c */ /* 0x040fe2000004184c */
[----:B------:R-:W-:Y:S01]  /*64d0*/  LDSM.16.MT88.4 R76, [R181+0x2000] ;  /* 0x00200000b54c783b */ /* 0x000fe20000004200 */
[----:B------:R-:W-:Y:S02]  /*64e0*/  FADD.FTZ R12, R210, R208 ;  /* 0x000000d0d20c7221 */ /* 0x000fe40000010000 */
[----:B-1----:R-:W-:Y:S02]  /*64f0*/  FFMA.FTZ R8, R125, c[0x0][0x2d0], -R20 ;  /* 0x0000b4007d087a23 */ /* 0x002fe40000010814 */
[----:B------:R-:W-:Y:S02]  /*6500*/  FADD.FTZ R13, R217, R13 ;  /* 0x0000000dd90d7221 */ /* 0x000fe40000010000 */
[----:B------:R1:W2:Y:S01]  /*6510*/  MUFU.EX2 R205, R8 ;  /* 0x0000000800cd7308 */ /* 0x0002a20000000800 */
        /* <DEDUP_REMOVED lines=8> */
[----:B-1----:R-:W-:-:S03]  /*65a0*/  FFMA.FTZ R8, R124, c[0x0][0x2d0], -R20 ;  /* 0x0000b4007c087a23 */ /* 0x002fc60000010814 */
[C---:B------:R-:W-:Y:S01]  /*65b0*/  HMMA.16816.F32.BF16 R48, R4.reuse, R50, R96 ;  /* 0x000000320430723c */ /* 0x040fe20000041860 */
[----:B------:R-:W-:Y:S01]  /*65c0*/  LDSM.16.MT88.4 R124, [R181+0x1400] ;  /* 0x00140000b57c783b */ /* 0x000fe20000004200 */
[----:B------:R1:W-:Y:S05]  /*65d0*/  MUFU.EX2 R206, R8 ;  /* 0x0000000800ce7308 */ /* 0x0003ea0000000800 */
[----:B--2---:R-:W-:Y:S01]  /*65e0*/  F2FP.BF16.PACK_AB R96, R205, R143 ;  /* 0x0000008fcd60723e */ /* 0x004fe200000010ff */
[----:B------:R-:W-:Y:S01]  /*65f0*/  HMMA.16816.F32.BF16 R16, R4, R14, R92 ;  /* 0x0000000e0410723c */ /* 0x000fe2000004185c */
[----:B------:R-:W2:Y:S01]  /*6600*/  LDSM.16.MT88.4 R4, [R182+0x2000] ;  /* 0x00200000b604783b */ /* 0x000ea20000004200 */
[----:B-1----:R-:W-:-:S04]  /*6610*/  FFMA.FTZ R8, R119, c[0x0][0x2d0], -R20 ;  /* 0x0000b40077087a23 */ /* 0x002fc80000010814 */
[----:B------:R1:W3:Y:S02]  /*6620*/  MUFU.EX2 R247, R8 ;  /* 0x0000000800f77308 */ /* 0x0002e40000000800 */
[----:B-1----:R-:W-:Y:S01]  /*6630*/  FFMA.FTZ R8, R118, c[0x0][0x2d0], -R3 ;  /* 0x0000b40076087a23 */ /* 0x002fe20000010803 */
[----:B---3--:R-:W-:-:S05]  /*6640*/  F2FP.BF16.PACK_AB R98, R247, R206 ;  /* 0x000000cef762723e */ /* 0x008fca00000010ff */
[----:B------:R1:W-:Y:S02]  /*6650*/  MUFU.EX2 R39, R8 ;  /* 0x0000000800277308 */ /* 0x0003e40000000800 */
[----:B-1----:R-:W-:-:S06]  /*6660*/  FFMA.FTZ R8, R117, c[0x0][0x2d0], -R3 ;  /* 0x0000b40075087a23 */ /* 0x002fcc0000010803 */
[----:B------:R1:W3:Y:S02]  /*6670*/  MUFU.EX2 R141, R8 ;  /* 0x00000008008d7308 */ /* 0x0002e40000000800 */
[--C-:B-1----:R-:W-:Y:S01]  /*6680*/  FFMA.FTZ R8, R116, c[0x0][0x2d0], -R3.reuse ;  /* 0x0000b40074087a23 */ /* 0x102fe20000010803 */
[----:B---3--:R-:W-:Y:S01]  /*6690*/  F2FP.BF16.PACK_AB R97, R141, R39 ;  /* 0x000000278d61723e */ /* 0x008fe200000010ff */
[----:B------:R-:W-:-:S04]  /*66a0*/  FFMA.FTZ R3, R115, c[0x0][0x2d0], -R3 ;  /* 0x0000b40073037a23 */ /* 0x000fc80000010803 */
[----:B------:R-:W-:Y:S08]  /*66b0*/  MUFU.EX2 R142, R8 ;  /* 0x00000008008e7308 */ /* 0x000ff00000000800 */
[----:B------:R1:W3:Y:S02]  /*66c0*/  MUFU.EX2 R246, R3 ;  /* 0x0000000300f67308 */ /* 0x0002e40000000800 */
[----:B-1----:R-:W-:Y:S01]  /*66d0*/  FFMA.FTZ R3, R114, c[0x0][0x2d0], -R2 ;  /* 0x0000b40072037a23 */ /* 0x002fe20000010802 */
[----:B---3--:R-:W-:-:S05]  /*66e0*/  F2FP.BF16.PACK_AB R99, R246, R142 ;  /* 0x0000008ef663723e */ /* 0x008fca00000010ff */
[----:B------:R1:W-:Y:S02]  /*66f0*/  MUFU.EX2 R20, R3 ;  /* 0x0000000300147308 */ /* 0x0003e40000000800 */
[C---:B------:R-:W-:Y:S08]  /*6700*/  HMMA.16816.F32.BF16 R144, R96.reuse, R152, R104 ;  /* 0x000000986090723c */ /* 0x040ff00000041868 */
[----:B------:R-:W-:Y:S01]  /*6710*/  HMMA.16816.F32.BF16 R156, R96, R154, R68 ;  /* 0x0000009a609c723c */ /* 0x000fe20000041844 */
[----:B-1----:R-:W-:-:S04]  /*6720*/  FFMA.FTZ R3, R113, c[0x0][0x2d0], -R2 ;  /* 0x0000b40071037a23 */ /* 0x002fc80000010802 */
[----:B------:R1:W3:Y:S03]  /*6730*/  MUFU.EX2 R36, R3 ;  /* 0x0000000300247308 */ /* 0x0002e60000000800 */
[C---:B--2---:R-:W-:Y:S08]  /*6740*/  HMMA.16816.F32.BF16 R84, R96.reuse, R4, R128 ;  /* 0x000000046054723c */ /* 0x044ff00000041880 */
[----:B------:R-:W-:Y:S01]  /*6750*/  HMMA.16816.F32.BF16 R128, R96, R126, R56 ;  /* 0x0000007e6080723c */ /* 0x000fe20000041838 */
[--C-:B-1----:R-:W-:Y:S01]  /*6760*/  FFMA.FTZ R3, R112, c[0x0][0x2d0], -R2.reuse ;  /* 0x0000b40070037a23 */ /* 0x102fe20000010802 */
[----:B---3--:R-:W-:Y:S01]  /*6770*/  F2FP.BF16.PACK_AB R92, R36, R20 ;  /* 0x00000014245c723e */ /* 0x008fe200000010ff */
[----:B------:R-:W-:-:S05]  /*6780*/  FFMA.FTZ R2, R111, c[0x0][0x2d0], -R2 ;  /* 0x0000b4006f027a23 */ /* 0x000fca0000010802 */
[C---:B------:R-:W-:Y:S01]  /*6790*/  HMMA.16816.F32.BF16 R64, R96.reuse, R62, R64 ;  /* 0x0000003e6040723c */ /* 0x040fe20000041840 */
[----:B------:R-:W-:Y:S07]  /*67a0*/  MUFU.EX2 R37, R3 ;  /* 0x0000000300257308 */ /* 0x000fee0000000800 */
[C---:B------:R-:W-:Y:S01]  /*67b0*/  HMMA.16816.F32.BF16 R116, R96.reuse, R124, R164 ;  /* 0x0000007c6074723c */ /* 0x040fe200000418a4 */
[----:B------:R1:W2:Y:S07]  /*67c0*/  MUFU.EX2 R38, R2 ;  /* 0x0000000200267308 */ /* 0x0002ae0000000800 */
[C---:B------:R-:W-:Y:S08]  /*67d0*/  HMMA.16816.F32.BF16 R68, R96.reuse, R76, R172 ;  /* 0x0000004c6044723c */ /* 0x040ff000000418ac */
[----:B------:R-:W-:Y:S01]  /*67e0*/  HMMA.16816.F32.BF16 R80, R96, R78, R40 ;  /* 0x0000004e6050723c */ /* 0x000fe20000041828 */
[----:B-1----:R-:W-:Y:S01]  /*67f0*/  FFMA.FTZ R2, R109, c[0x0][0x2d0], -R0 ;  /* 0x0000b4006d027a23 */ /* 0x002fe20000010800 */
[----:B--2---:R-:W-:-:S03]  /*6800*/  F2FP.BF16.PACK_AB R94, R38, R37 ;  /* 0x00000025265e723e */ /* 0x004fc600000010ff */
[----:B------:R1:W-:Y:S02]  /*6810*/  MUFU.EX2 R10, R2 ;  /* 0x00000002000a7308 */ /* 0x0003e40000000800 */
[----:B-1----:R-:W-:-:S06]  /*6820*/  FFMA.FTZ R2, R110, c[0x0][0x2d0], -R0 ;  /* 0x0000b4006e027a23 */ /* 0x002fcc0000010800 */
[----:B------:R1:W2:Y:S02]  /*6830*/  MUFU.EX2 R9, R2 ;  /* 0x0000000200097308 */ /* 0x0002a40000000800 */
[--C-:B-1----:R-:W-:Y:S01]  /*6840*/  FFMA.FTZ R2, R108, c[0x0][0x2d0], -R0.reuse ;  /* 0x0000b4006c027a23 */ /* 0x102fe20000010800 */
[----:B--2---:R-:W-:Y:S01]  /*6850*/  F2FP.BF16.PACK_AB R93, R9, R10 ;  /* 0x0000000a095d723e */ /* 0x004fe200000010ff */
[----:B------:R-:W1:Y:S01]  /*6860*/  LDSM.16.MT88.4 R108, [R182+0x800] ;  /* 0x00080000b66c783b */ /* 0x000e620000004200 */
[----:B------:R-:W-:-:S03]  /*6870*/  FFMA.FTZ R0, R21, c[0x0][0x2d0], -R0 ;  /* 0x0000b40015007a23 */ /* 0x000fc60000010800 */
[----:B------:R2:W-:Y:S08]  /*6880*/  MUFU.EX2 R3, R2 ;  /* 0x0000000200037308 */ /* 0x0005f00000000800 */
[----:B------:R3:W4:Y:S01]  /*6890*/  MUFU.EX2 R8, R0 ;  /* 0x0000000000087308 */ /* 0x0007220000000800 */
[----:B--2---:R-:W-:-:S04]  /*68a0*/  @P6 IMAD.HI.U32 R2, R244, c[0x0][0x2c8], RZ ;  /* 0x0000b200f4026a27 */ /* 0x004fc800078e00ff */
[----:B---3--:R-:W-:Y:S01]  /*68b0*/  IMAD.MOV.U32 R0, RZ, RZ, R244 ;  /* 0x000000ffff007224 */ /* 0x008fe200078e00f4 */
[----:B------:R-:W-:Y:S02]  /*68c0*/  @P6 SHF.R.U32.HI R0, RZ, c[0x0][0x2cc], R2 ;  /* 0x0000b300ff006a19 */ /* 0x000fe40000011602 */
[----:B----4-:R-:W-:Y:S02]  /*68d0*/  F2FP.BF16.PACK_AB R95, R8, R3 ;  /* 0x00000003085f723e */ /* 0x010fe400000010ff */
[----:B------:R-:W-:Y:S01]  /*68e0*/  ISETP.GE.AND P6, PT, R243, 0x1, PT ;  /* 0x00000001f300780c */ /* 0x000fe20003fc6270 */
[----:B------:R-:W-:Y:S02]  /*68f0*/  IMAD.IADD R2, R240, 0x1, R0 ;  /* 0x00000001f0027824 */ /* 0x000fe400078e0200 */
[----:B------:R-:W-:Y:S02]  /*6900*/  FADD.FTZ R0, R23, R22 ;  /* 0x0000001617007221 */ /* 0x000fe40000010000 */
[----:B------:R-:W-:Y:S02]  /*6910*/  HMMA.16816.F32.BF16 R148, R92, R152, R148 ;  /* 0x000000985c94723c */ /* 0x000fe40000041894 */
[----:B------:R-:W-:-:S04]  /*6920*/  FADD.FTZ R0, R207, R0 ;  /* 0x00000000cf007221 */ /* 0x000fc80000010000 */
[----:B------:R-:W-:Y:S02]  /*6930*/  FADD.FTZ R0, R140, R0 ;  /* 0x000000008c007221 */ /* 0x000fe40000010000 */
[----:B------:R-:W-:Y:S08]  /*6940*/  HMMA.16816.F32.BF16 R152, R92, R154, R52 ;  /* 0x0000009a5c98723c */ /* 0x000ff00000041834 */
[-C--:B------:R-:W-:Y:S08]  /*6950*/  HMMA.16816.F32.BF16 R52, R96, R60.reuse, R176 ;  /* 0x0000003c6034723c */ /* 0x080ff000000418b0 */
[C---:B------:R-:W-:Y:S08]  /*6960*/  HMMA.16816.F32.BF16 R56, R92.reuse, R60, R200 ;  /* 0x0000003c5c38723c */ /* 0x040ff000000418c8 */
[C---:B------:R-:W-:Y:S08]  /*6970*/  HMMA.16816.F32.BF16 R60, R92.reuse, R62, R88 ;  /* 0x0000003e5c3c723c */ /* 0x040ff00000041858 */
[C---:B------:R-:W-:Y:S07]  /*6980*/  HMMA.16816.F32.BF16 R88, R92.reuse, R4, R168 ;  /* 0x000000045c58723c */ /* 0x040fee00000418a8 */
[----:B------:R-:W-:Y:S01]  /*6990*/  FADD.FTZ R5, R133, R0 ;  /* 0x0000000085057221 */ /* 0x000fe20000010000 */
[----:B-1----:R-:W-:Y:S01]  /*69a0*/  HMMA.16816.F32.BF16 R104, R92, R108, R120 ;  /* 0x0000006c5c68723c */ /* 0x002fe20000041878 */
        /* <DEDUP_REMOVED lines=12> */
[----:B------:R-:W-:Y:S02]  /*6a70*/  FADD.FTZ R0, R10, R0 ;  /* 0x000000000a007221 */ /* 0x000fe40000010000 */
[----:B------:R-:W-:Y:S01]  /*6a80*/  FADD.FTZ R5, R205, R5 ;  /* 0x00000005cd057221 */ /* 0x000fe20000010000 */
[C---:B------:R-:W-:Y:S08]  /*6a90*/  HMMA.16816.F32.BF16 R120, R92.reuse, R124, R160 ;  /* 0x0000007c5c78723c */ /* 0x040ff000000418a0 */
[C---:B------:R-:W-:Y:S07]  /*6aa0*/  HMMA.16816.F32.BF16 R72, R92.reuse, R76, R196 ;  /* 0x0000004c5c48723c */ /* 0x040fee00000418c4 */
[----:B------:R-:W-:Y:S01]  /*6ab0*/  IADD3 R196, R204, -0x2, RZ ;  /* 0xfffffffeccc47810 */ /* 0x000fe20007ffe0ff */
[C---:B------:R-:W-:Y:S08]  /*6ac0*/  HMMA.16816.F32.BF16 R108, R92.reuse, R110, R32 ;  /* 0x0000006e5c6c723c */ /* 0x040ff00000041820 */
[C---:B------:R-:W-:Y:S08]  /*6ad0*/  HMMA.16816.F32.BF16 R124, R92.reuse, R126, R28 ;  /* 0x0000007e5c7c723c */ /* 0x040ff0000004181c */
[----:B------:R-:W-:Y:S08]  /*6ae0*/  HMMA.16816.F32.BF16 R76, R92, R78, R48 ;  /* 0x0000004e5c4c723c */ /* 0x000ff00000041830 */
[-C--:B------:R-:W-:Y:S08]  /*6af0*/  HMMA.16816.F32.BF16 R96, R96, R6.reuse, R24 ;  /* 0x000000066060723c */ /* 0x080ff00000041818 */
        /* <DEDUP_REMOVED lines=15> */
[----:B------:R-:W-:Y:S01]  /*6bf0*/  IADD3 R3, R2, c[0x0][0x328], RZ ;  /* 0x0000ca0002037a10 */ /* 0x000fe20007ffe0ff */
[----:B------:R-:W-:Y:S01]  /*6c00*/  FADD.FTZ R246, R246, R5 ;  /* 0x00000005f6f67221 */ /* 0x000fe20000010000 */
[----:B------:R1:W-:Y:S04]  /*6c10*/  STL [R1], R4 ;  /* 0x0000000401007387 */ /* 0x0003e80000100800 */
[----:B------:R1:W-:Y:S01]  /*6c20*/  STL [R1+0x4], R0 ;  /* 0x0000040001007387 */ /* 0x0003e20000100800 */
[----:B------:R-:W-:Y:S05]  /*6c30*/  @!P6 BRA `(.L_x_519) ;  /* 0x000001100000e947 */ /* 0x000fea0003800000 */
[C---:B------:R-:W-:Y:S01]  /*6c40*/  ISETP.GT.AND P0, PT, R2.reuse, RZ, PT ;  /* 0x000000ff0200720c */ /* 0x040fe20003f04270 */
[----:B------:R-:W-:Y:S01]  /*6c50*/  BSSY B0, `(.L_x_520) ;  /* 0x000000d000007945 */ /* 0x000fe20003800000 */
[----:B-1----:R-:W-:Y:S01]  /*6c60*/  IADD3 R0, R2, -0x1, RZ ;  /* 0xffffffff02007810 */ /* 0x002fe20007ffe0ff */
[----:B------:R-:W-:-:S10]  /*6c70*/  IMAD.MOV.U32 R4, RZ, RZ, c[0x0][0x32c] ;  /* 0x0000cb00ff047624 */ /* 0x000fd400078e00ff */
[----:B------:R-:W-:Y:S05]  /*6c80*/  @P0 BRA `(.L_x_521) ;  /* 0x0000006000000947 */ /* 0x000fea0003800000 */
[----:B------:R-:W-:Y:S01]  /*6c90*/  ISETP.NE.AND P0, PT, R4, 0x1, PT ;  /* 0x000000010400780c */ /* 0x000fe20003f05270 */
[----:B------:R-:W-:-:S12]  /*6ca0*/  IMAD.MOV R0, RZ, RZ, -R2 ;  /* 0x000000ffff007224 */ /* 0x000fd800078e0a02 */
[----:B------:R-:W-:-:S05]  /*6cb0*/  @P0 IMAD.HI.U32 R2, R0, c[0x0][0x330], RZ ;  /* 0x0000cc0000020a27 */ /* 0x000fca00078e00ff */
[----:B------:R-:W-:-:S04]  /*6cc0*/  @P0 SHF.R.U32.HI R0, RZ, c[0x0][0x334], R2 ;  /* 0x0000cd00ff000a19 */ /* 0x000fc80000011602 */
[----:B------:R-:W-:Y:S01]  /*6cd0*/  LOP3.LUT R0, RZ, R0, RZ, 0x33, !PT ;  /* 0x00000000ff007212 */ /* 0x000fe200078e33ff */
[----:B------:R-:W-:Y:S05]  /*6ce0*/  BRA `(.L_x_522) ;  /* 0x0000003000007947 */ /* 0x000fea0003800000 */
.L_x_521:
[----:B------:R-:W-:-:S13]  /*6cf0*/  ISETP.NE.AND P0, PT, R4, 0x1, PT ;  /* 0x000000010400780c */ /* 0x000fda0003f05270 */
[----:B------:R-:W-:-:S05]  /*6d00*/  @P0 IMAD.HI.U32 R2, R0, c[0x0][0x330], RZ ;  /* 0x0000cc0000020a27 */ /* 0x000fca00078e00ff */
[----:B------:R-:W-:Y:S02]  /*6d10*/  @P0 SHF.R.U32.HI R0, RZ, c[0x0][0x334], R2 ;  /* 0x0000cd00ff000a19 */ /* 0x000fe40000011602 */
.L_x_522:
[----:B------:R-:W-:Y:S05]  /*6d20*/  BSYNC B0 ;  /* 0x0000000000007941 */ /* 0x000fea0003800000 */
.L_x_520:
[----:B------:R-:W-:-:S05]  /*6d30*/  IMAD R0, R0, R4, c[0x0][0x32c] ;  /* 0x0000cb0000007624 */ /* 0x000fca00078e0204 */
[----:B------:R-:W-:-:S05]  /*6d40*/  IMNMX R3, R3, R0, PT ;  /* 0x0000000003037217 */ /* 0x000fca0003800200 */
.L_x_519:
[----:B------:R-:W-:-:S05]  /*6d50*/  IMAD.HI R3, R3, 0x2aaaaaab, RZ ;  /* 0x2aaaaaab03037827 */ /* 0x000fca00078e02ff */
[----:B-1----:R-:W-:-:S04]  /*6d60*/  SHF.R.U32.HI R0, RZ, 0x1f, R3 ;  /* 0x0000001fff007819 */ /* 0x002fc80000011603 */
[----:B------:R-:W-:-:S04]  /*6d70*/  LEA.HI.SX32 R3, R3, R0, 0x1d ;  /* 0x0000000003037211 */ /* 0x000fc800078feaff */
[----:B------:R-:W-:-:S04]  /*6d80*/  IMNMX R2, R242, R3, !PT ;  /* 0x00000003f2027217 */ /* 0x000fc80007800200 */
[----:B------:R-:W-:Y:S01]  /*6d90*/  ISETP.GE.AND P0, PT, R196, R2, PT ;  /* 0x00000002c400720c */ /* 0x000fe20003f06270 */
[----:B------:R1:W-:-:S12]  /*6da0*/  STL [R1+0xc], R2 ;  /* 0x00000c0201007387 */ /* 0x0003d80000100800 */
[----:B------:R-:W-:Y:S05]  /*6db0*/  @!P0 BRA `(.L_x_523) ;  /* 0x00003c7000008947 */ /* 0x000fea0003800000 */
[----:B------:R-:W-:Y:S01]  /*6dc0*/  IMAD.MOV.U32 R133, RZ, RZ, R137 ;  /* 0x000000ffff857224 */ /* 0x000fe200078e0089 */
[----:B------:R-:W-:Y:S01]  /*6dd0*/  MOV R139, R134 ;  /* 0x00000086008b7202 */ /* 0x000fe20000000f00 */
[----:B------:R-:W-:Y:S01]  /*6de0*/  IMAD.MOV.U32 R132, RZ, RZ, R138 ;  /* 0x000000ffff847224 */ /* 0x000fe200078e008a */
[----:B------:R-:W-:Y:S02]  /*6df0*/  MOV R135, R136 ;  /* 0x0000008800877202 */ /* 0x000fe40000000f00 */
.L_x_544:
[----:B------:R-:W2:Y:S01]  /*6e00*/  LDL R136, [R1+0x8] ;  /* 0x0000080001887983 */ /* 0x000ea20000100800 */
[----:B------:R-:W-:Y:S04]  /*6e10*/  DEPBAR.LE SB0, 0x0 ;  /* 0x000080000000791a */ /* 0x000fe80000000000 */
[----:B------:R-:W3:Y:S01]  /*6e20*/  S2R R134, SR_TID.X ;  /* 0x0000000000867919 */ /* 0x000ee20000002100 */
[----:B------:R-:W-:Y:S01]  /*6e30*/  WARPSYNC 0xffffffff ;  /* 0xffffffff00007948 */ /* 0x000fe20003800000 */
[----:B------:R-:W-:Y:S02]  /*6e40*/  BSSY B0, `(.L_x_524) ;  /* 0x0000030000007945 */ /* 0x000fe40003800000 */
[----:B------:R-:W-:Y:S01]  /*6e50*/  BAR.SYNC.DEFER_BLOCKING 0x0 ;  /* 0x0000000000007b1d */ /* 0x000fe20000010000 */
[C---:B------:R-:W-:Y:S02]  /*6e60*/  LOP3.LUT P5, RZ, R194.reuse, 0x100, RZ, 0xc0, !PT ;  /* 0x00000100c2ff7812 */ /* 0x040fe400078ac0ff */
[C---:B------:R-:W-:Y:S02]  /*6e70*/  LOP3.LUT P4, RZ, R194.reuse, 0x80, RZ, 0xc0, !PT ;  /* 0x00000080c2ff7812 */ /* 0x040fe4000788c0ff */
[----:B------:R-:W-:Y:S01]  /*6e80*/  LOP3.LUT P3, RZ, R194, 0x40, RZ, 0xc0, !PT ;  /* 0x00000040c2ff7812 */ /* 0x000fe2000786c0ff */
[----:B------:R4:W1:Y:S04]  /*6e90*/  LDSM.16.M88.4 R48, [R183] ;  /* 0x00000000b730783b */ /* 0x0008680000000200 */
[----:B------:R4:W1:Y:S04]  /*6ea0*/  LDSM.16.M88.4 R44, [R183+0x1000] ;  /* 0x00100000b72c783b */ /* 0x0008680000000200 */
[----:B------:R4:W1:Y:S04]  /*6eb0*/  LDSM.16.M88.4 R16, [R180] ;  /* 0x00000000b410783b */ /* 0x0008680000000200 */
[----:B------:R4:W1:Y:S04]  /*6ec0*/  LDSM.16.M88.4 R32, [R180+0x400] ;  /* 0x00040000b420783b */ /* 0x0008680000000200 */
[----:B------:R4:W1:Y:S04]  /*6ed0*/  LDSM.16.M88.4 R140, [R180+0x800] ;  /* 0x00080000b48c783b */ /* 0x0008680000000200 */
[----:B------:R4:W1:Y:S04]  /*6ee0*/  LDSM.16.M88.4 R160, [R184] ;  /* 0x00000000b8a0783b */ /* 0x0008680000000200 */
[----:B------:R4:W1:Y:S04]  /*6ef0*/  LDSM.16.M88.4 R168, [R184+0x1000] ;  /* 0x00100000b8a8783b */ /* 0x0008680000000200 */
[----:B------:R4:W1:Y:S04]  /*6f00*/  LDSM.16.M88.4 R164, [R185] ;  /* 0x00000000b9a4783b */ /* 0x0008680000000200 */
[----:B------:R4:W1:Y:S04]  /*6f10*/  LDSM.16.M88.4 R172, [R193] ;  /* 0x00000000c1ac783b */ /* 0x0008680000000200 */
[----:B------:R4:W1:Y:S01]  /*6f20*/  LDSM.16.M88.4 R176, [R192] ;  /* 0x00000000c0b0783b */ /* 0x0008620000000200 */
[----:B--2---:R-:W-:Y:S11]  /*6f30*/  ISETP.GT.AND P0, PT, R136, R196, PT ;  /* 0x000000c48800720c */ /* 0x004ff60003f04270 */
[----:B------:R-:W-:Y:S02]  /*6f40*/  @!UPT UIADD3 URZ, URZ, URZ, URZ ;  /* 0x0000003f3f3ff290 */ /* 0x000fe4000fffe03f */
[----:B------:R-:W-:-:S05]  /*6f50*/  @P0 BRA `(.L_x_525) ;  /* 0x000001e000000947 */ /* 0x000fca0003800000 */
[----:B-1-34-:R-:W-:Y:S01]  /*6f60*/  SHF.R.S32.HI R0, RZ, 0x1f, R196 ;  /* 0x0000001fff007819 */ /* 0x01afe200000114c4 */
[----:B------:R-:W-:Y:S01]  /*6f70*/  IMAD.WIDE.U32 R2, R196, c[0x0][0x208], RZ ;  /* 0x00008200c4027a25 */ /* 0x000fe200078e00ff */
[----:B------:R-:W-:Y:S03]  /*6f80*/  ISETP.GT.AND P1, PT, R134, 0x3f, PT ;  /* 0x0000003f8600780c */ /* 0x000fe60003f24270 */
[----:B------:R-:W-:Y:S04]  /*6f90*/  IMAD R0, R0, c[0x0][0x208], RZ ;  /* 0x0000820000007a24 */ /* 0x000fe800078e02ff */
[----:B------:R-:W-:Y:S04]  /*6fa0*/  IMAD R0, R196, c[0x0][0x20c], R0 ;  /* 0x00008300c4007a24 */ /* 0x000fe800078e0200 */
[----:B------:R-:W-:Y:S02]  /*6fb0*/  IMAD.IADD R0, R3, 0x1, R0 ;  /* 0x0000000103007824 */ /* 0x000fe400078e0200 */
[----:B------:R-:W-:Y:S02]  /*6fc0*/  @!P1 IMAD.MOV.U32 R4, RZ, RZ, c[0x0][0x208] ;  /* 0x00008200ff049624 */ /* 0x000fe400078e00ff */
[----:B------:R-:W-:Y:S04]  /*6fd0*/  IMAD.WIDE.U32 R2, R2, 0x30, RZ ;  /* 0x0000003002027825 */ /* 0x000fe800078e00ff */
[----:B------:R-:W-:Y:S01]  /*6fe0*/  IMAD R0, R0, 0x30, RZ ;  /* 0x0000003000007824 */ /* 0x000fe200078e02ff */
[C---:B------:R-:W-:Y:S01]  /*6ff0*/  @!P1 LEA R6, P0, R4.reuse, R2, 0x5 ;  /* 0x0000000204069211 */ /* 0x040fe200078028ff */
[----:B------:R-:W-:Y:S03]  /*7000*/  @!P1 IMAD.MOV.U32 R5, RZ, RZ, c[0x0][0x20c] ;  /* 0x00008300ff059624 */ /* 0x000fe600078e00ff */
[----:B------:R-:W-:Y:S04]  /*7010*/  IADD3 R0, R3, R0, RZ ;  /* 0x0000000003007210 */ /* 0x000fe80007ffe0ff */
[----:B------:R-:W-:Y:S02]  /*7020*/  @!P1 LEA.HI.X R3, R4, R0, R5, 0x5, P0 ;  /* 0x0000000004039211 */ /* 0x000fe400000f2c05 */
[----:B------:R-:W-:Y:S05]  /*7030*/  IADD3 R2, P0, R220, R2, RZ ;  /* 0x00000002dc027210 */ /* 0x000fea0007f1e0ff */
[----:B------:R-:W-:Y:S01]  /*7040*/  IMAD.X R0, R0, 0x1, R222, P0 ;  /* 0x0000000100007824 */ /* 0x000fe200000e06de */
[C---:B------:R-:W-:Y:S04]  /*7050*/  LEA R4, P0, R2.reuse, c[0x0][0x1f8], 0x1 ;  /* 0x00007e0002047a11 */ /* 0x040fe800078008ff */
[----:B------:R-:W-:Y:S02]  /*7060*/  LEA.HI.X R5, R2, c[0x0][0x1fc], R0, 0x1, P0 ;  /* 0x00007f0002057a11 */ /* 0x000fe400000f0c00 */
[----:B------:R-:W-:Y:S03]  /*7070*/  @!P1 IADD3 R0, P0, R6, R220, RZ ;  /* 0x000000dc06009210 */ /* 0x000fe60007f1e0ff */
[----:B------:R-:W-:Y:S01]  /*7080*/  @!PT LDS RZ, [RZ] ;  /* 0x00000000fffff984 */ /* 0x000fe20000000800 */
[----:B------:R-:W-:Y:S01]  /*7090*/  @!PT LDS RZ, [RZ] ;  /* 0x00000000fffff984 */ /* 0x000fe20000000800 */
[----:B------:R-:W-:Y:S01]  /*70a0*/  @!PT LDS RZ, [RZ] ;  /* 0x00000000fffff984 */ /* 0x000fe20000000800 */
[----:B------:R1:W-:Y:S01]  /*70b0*/  LDGSTS.E.BYPASS.LTC128B.128 [R195+0x1880], [R4.64], !P5 ;  /* 0x0188000004c37fae */ /* 0x0003e2000e901d46 */
[----:B------:R-:W-:Y:S02]  /*70c0*/  @!P1 IADD3.X R3, R3, R222, RZ, P0, !PT ;  /* 0x000000de03039210 */ /* 0x000fe400007fe4ff */
[C---:B------:R-:W-:Y:S01]  /*70d0*/  @!P1 LEA R2, P0, R0.reuse, c[0x0][0x1f8], 0x1 ;  /* 0x00007e0000029a11 */ /* 0x040fe200078008ff */
[----:B------:R1:W-:Y:S03]  /*70e0*/  LDGSTS.E.BYPASS.LTC128B.128 [R195+0x2480], [R4.64+0x40], !P4 ;  /* 0x0248004004c37fae */ /* 0x0003e6000e101d46 */
[----:B------:R-:W-:Y:S01]  /*70f0*/  @!P1 LEA.HI.X R3, R0, c[0x0][0x1fc], R3, 0x1, P0 ;  /* 0x00007f0000039a11 */ /* 0x000fe200000f0c03 */
[----:B------:R1:W-:Y:S04]  /*7100*/  LDGSTS.E.BYPASS.LTC128B.128 [R195+0x3080], [R4.64+0x80], !P3 ;  /* 0x0308008004c37fae */ /* 0x0003e8000d901d46 */
[----:B------:R1:W-:Y:S04]  /*7110*/  @!P1 LDGSTS.E.BYPASS.LTC128B.128 [R195+0x2080], [R2.64], !P5 ;  /* 0x0208000002c39fae */ /* 0x0003e8000e901d46 */
[----:B------:R1:W-:Y:S04]  /*7120*/  @!P1 LDGSTS.E.BYPASS.LTC128B.128 [R195+0x2c80], [R2.64+0x40], !P4 ;  /* 0x02c8004002c39fae */ /* 0x0003e8000e101d46 */
[----:B------:R1:W-:Y:S02]  /*7130*/  @!P1 LDGSTS.E.BYPASS.LTC128B.128 [R195+0x3880], [R2.64+0x80], !P3 ;  /* 0x0388008002c39fae */ /* 0x0003e4000d901d46 */
.L_x_525:
[----:B-1-34-:R-:W-:Y:S05]  /*7140*/  BSYNC B0 ;  /* 0x0000000000007941 */ /* 0x01afea0003800000 */
.L_x_524:
[-C--:B------:R-:W-:Y:S01]  /*7150*/  HMMA.16816.F32.BF16 R4, R48, R16.reuse, RZ ;  /* 0x000000103004723c */ /* 0x080fe200000418ff */
[----:B------:R-:W0:Y:S01]  /*7160*/  LDGDEPBAR ;  /* 0x00000000000079af */ /* 0x000e220000000000 */
[----:B------:R-:W-:Y:S01]  /*7170*/  BSSY B0, `(.L_x_526) ;  /* 0x0000086000007945 */ /* 0x000fe20003800000 */
[----:B------:R-:W-:Y:S05]  /*7180*/  ISETP.GT.AND P0, PT, R196, R136, PT ;  /* 0x00000088c400720c */ /* 0x000fea0003f04270 */
[C---:B------:R-:W-:Y:S08]  /*7190*/  HMMA.16816.F32.BF16 R8, R44.reuse, R16, RZ ;  /* 0x000000102c08723c */ /* 0x040ff000000418ff */
[-C--:B------:R-:W-:Y:S08]  /*71a0*/  HMMA.16816.F32.BF16 R12, R44, R18.reuse, RZ ;  /* 0x000000122c0c723c */ /* 0x080ff000000418ff */
        /* <DEDUP_REMOVED lines=41> */
[----:B------:R-:W3:Y:S07]  /*7440*/  LDSM.16.M88.4 R140, [R190] ;  /* 0x00000000be8c783b */ /* 0x000eee0000000200 */
[-C--:B-1----:R-:W-:Y:S01]  /*7450*/  HMMA.16816.F32.BF16 R4, R160, R164.reuse, R4 ;  /* 0x000000a4a004723c */ /* 0x082fe20000041804 */
[----:B------:R-:W1:Y:S07]  /*7460*/  LDSM.16.M88.4 R172, [R189] ;  /* 0x00000000bdac783b */ /* 0x000e6e0000000200 */
        /* <DEDUP_REMOVED lines=8> */
[----:B------:R-:W2:Y:S07]  /*74f0*/  LDSM.16.M88.4 R140, [R183+0x4000] ;  /* 0x00400000b78c783b */ /* 0x000eae0000000200 */
[-C--:B-1----:R-:W-:Y:S08]  /*7500*/  HMMA.16816.F32.BF16 R36, R160, R172.reuse, R36 ;  /* 0x000000aca024723c */ /* 0x082ff00000041824 */
[C---:B------:R-:W-:Y:S08]  /*7510*/  HMMA.16816.F32.BF16 R40, R168.reuse, R172, R40 ;  /* 0x000000aca828723c */ /* 0x040ff00000041828 */
[-C--:B------:R-:W-:Y:S01]  /*7520*/  HMMA.16816.F32.BF16 R44, R168, R174.reuse, R44 ;  /* 0x000000aea82c723c */ /* 0x080fe2000004182c */
[----:B------:R-:W1:Y:S07]  /*7530*/  LDSM.16.M88.4 R168, [R183+0x5000] ;  /* 0x00500000b7a8783b */ /* 0x000e6e0000000200 */
[----:B------:R-:W-:Y:S01]  /*7540*/  HMMA.16816.F32.BF16 R48, R160, R174, R48 ;  /* 0x000000aea030723c */ /* 0x000fe20000041830 */
[----:B------:R-:W3:Y:S07]  /*7550*/  LDSM.16.M88.4 R160, [R180+0x1c00] ;  /* 0x001c0000b4a0783b */ /* 0x000eee0000000200 */
[-C--:B--2---:R-:W-:Y:S01]  /*7560*/  HMMA.16816.F32.BF16 R4, R140, R164.reuse, R4 ;  /* 0x000000a48c04723c */ /* 0x084fe20000041804 */
[----:B------:R-:W2:Y:S07]  /*7570*/  LDSM.16.M88.4 R172, [R180+0x2000] ;  /* 0x00200000b4ac783b */ /* 0x000eae0000000200 */
[C---:B-1----:R-:W-:Y:S08]  /*7580*/  HMMA.16816.F32.BF16 R8, R168.reuse, R164, R8 ;  /* 0x000000a4a808723c */ /* 0x042ff00000041808 */
        /* <DEDUP_REMOVED lines=8> */
[-C--:B--2---:R-:W-:Y:S08]  /*7610*/  HMMA.16816.F32.BF16 R36, R140, R172.reuse, R36 ;  /* 0x000000ac8c24723c */ /* 0x084ff00000041824 */
[C---:B------:R-:W-:Y:S08]  /*7620*/  HMMA.16816.F32.BF16 R40, R168.reuse, R172, R40 ;  /* 0x000000aca828723c */ /* 0x040ff00000041828 */
[-C--:B------:R-:W-:Y:S01]  /*7630*/  HMMA.16816.F32.BF16 R44, R168, R174.reuse, R44 ;  /* 0x000000aea82c723c */ /* 0x080fe2000004182c */
[----:B------:R-:W2:Y:S07]  /*7640*/  LDSM.16.M88.4 R168, [R184+0x5000] ;  /* 0x00500000b8a8783b */ /* 0x000eae0000000200 */
[----:B------:R-:W-:Y:S01]  /*7650*/  HMMA.16816.F32.BF16 R48, R140, R174, R48 ;  /* 0x000000ae8c30723c */ /* 0x000fe20000041830 */
[----:B------:R-:W3:Y:S07]  /*7660*/  LDSM.16.M88.4 R140, [R187] ;  /* 0x00000000bb8c783b */ /* 0x000eee0000000200 */
[-C--:B-1----:R-:W-:Y:S01]  /*7670*/  HMMA.16816.F32.BF16 R4, R160, R164.reuse, R4 ;  /* 0x000000a4a004723c */ /* 0x082fe20000041804 */
[----:B------:R-:W1:Y:S01]  /*7680*/  LDSM.16.M88.4 R172, [R186] ;  /* 0x00000000baac783b */ /* 0x000e620000000200 */
[----:B------:R-:W-:Y:S07]  /*7690*/  DEPBAR.LE SB0, 0x0 ;  /* 0x000080000000791a */ /* 0x000fee0000000000 */
[----:B------:R-:W-:Y:S01]  /*76a0*/  BAR.SYNC.DEFER_BLOCKING 0x0 ;  /* 0x0000000000007b1d */ /* 0x000fe20000010000 */
[C---:B--2---:R-:W-:Y:S08]  /*76b0*/  HMMA.16816.F32.BF16 R8, R168.reuse, R164, R8 ;  /* 0x000000a4a808723c */ /* 0x044ff00000041808 */
[-C--:B------:R-:W-:Y:S08]  /*76c0*/  HMMA.16816.F32.BF16 R12, R168, R166.reuse, R12 ;  /* 0x000000a6a80c723c */ /* 0x080ff0000004180c */
[C---:B------:R-:W-:Y:S08]  /*76d0*/  HMMA.16816.F32.BF16 R16, R160.reuse, R166, R16 ;  /* 0x000000a6a010723c */ /* 0x040ff00000041810 */
[-C--:B---3--:R-:W-:Y:S08]  /*76e0*/  HMMA.16816.F32.BF16 R20, R160, R140.reuse, R20 ;  /* 0x0000008ca014723c */ /* 0x088ff00000041814 */
[C---:B------:R-:W-:Y:S08]  /*76f0*/  HMMA.16816.F32.BF16 R24, R168.reuse, R140, R24 ;  /* 0x0000008ca818723c */ /* 0x040ff00000041818 */
[-C--:B------:R-:W-:Y:S08]  /*7700*/  HMMA.16816.F32.BF16 R28, R168, R142.reuse, R28 ;  /* 0x0000008ea81c723c */ /* 0x080ff0000004181c */
[C---:B------:R-:W-:Y:S08]  /*7710*/  HMMA.16816.F32.BF16 R32, R160.reuse, R142, R32 ;  /* 0x0000008ea020723c */ /* 0x040ff00000041820 */
[-C--:B-1----:R-:W-:Y:S08]  /*7720*/  HMMA.16816.F32.BF16 R36, R160, R172.reuse, R36 ;  /* 0x000000aca024723c */ /* 0x082ff00000041824 */
[C---:B------:R-:W-:Y:S08]  /*7730*/  HMMA.16816.F32.BF16 R40, R168.reuse, R172, R40 ;  /* 0x000000aca828723c */ /* 0x040ff00000041828 */
[-C--:B------:R-:W-:Y:S08]  /*7740*/  HMMA.16816.F32.BF16 R44, R168, R174.reuse, R44 ;  /* 0x000000aea82c723c */ /* 0x080ff0000004182c */
[----:B------:R-:W-:Y:S01]  /*7750*/  HMMA.16816.F32.BF16 R48, R160, R174, R48 ;  /* 0x000000aea030723c */ /* 0x000fe20000041830 */
[----:B------:R-:W-:Y:S07]  /*7760*/  @!UPT UIADD3 URZ, URZ, URZ, URZ ;  /* 0x0000003f3f3ff290 */ /* 0x000fee000fffe03f */
[----:B------:R-:W-:-:S11]  /*7770*/  @!P0 BRA `(.L_x_527) ;  /* 0x0000025000008947 */ /* 0x000fd60003800000 */
[----:B------:R-:W-:Y:S02]  /*7780*/  SHF.R.S32.HI R3, RZ, 0x1f, R134 ;  /* 0x0000001fff037819 */ /* 0x000fe40000011486 */
[----:B------:R-:W-:Y:S02]  /*7790*/  IADD3 R0, R196, -0x1, RZ ;  /* 0xffffffffc4007810 */ /* 0x000fe40007ffe0ff */
[----:B------:R-:W-:Y:S02]  /*77a0*/  LEA.HI R3, R3, R134, RZ, 0x2 ;  /* 0x0000008603037211 */ /* 0x000fe400078f10ff */
[----:B------:R-:W-:Y:S02]  /*77b0*/  SHF.R.S32.HI R2, RZ, 0x1f, R0 ;  /* 0x0000001fff027819 */ /* 0x000fe40000011400 */
[----:B------:R-:W-:Y:S03]  /*77c0*/  SHF.R.S32.HI R3, RZ, 0x2, R3 ;  /* 0x00000002ff037819 */ /* 0x000fe60000011403 */
[----:B------:R-:W-:Y:S01]  /*77d0*/  IMAD R134, R2, c[0x0][0x1e0], RZ ;  /* 0x0000780002867a24 */ /* 0x000fe200078e02ff */
[----:B------:R-:W-:Y:S01]  /*77e0*/  IADD3 R136, -R3, 0x30, RZ ;  /* 0x0000003003887810 */ /* 0x000fe20007ffe1ff */
[----:B------:R-:W-:Y:S03]  /*77f0*/  IMAD.WIDE.U32 R2, R0, c[0x0][0x1e0], RZ ;  /* 0x0000780000027a25 */ /* 0x000fe600078e00ff */
[----:B------:R-:W-:Y:S01]  /*7800*/  ISETP.GE.AND P0, PT, R136, 0x21, PT ;  /* 0x000000218800780c */ /* 0x000fe20003f06270 */
[----:B------:R-:W-:Y:S04]  /*7810*/  IMAD R0, R0, c[0x0][0x1e4], R134 ;  /* 0x0000790000007a24 */ /* 0x000fe800078e0286 */
[----:B------:R-:W-:Y:S02]  /*7820*/  IMAD.IADD R0, R3, 0x1, R0 ;  /* 0x0000000103007824 */ /* 0x000fe400078e0200 */
[----:B------:R-:W-:Y:S04]  /*7830*/  IMAD.WIDE.U32 R2, R2, 0x30, RZ ;  /* 0x0000003002027825 */ /* 0x000fe800078e00ff */
[----:B------:R-:W-:Y:S02]  /*7840*/  IMAD R0, R0, 0x30, RZ ;  /* 0x0000003000007824 */ /* 0x000fe400078e02ff */
[----:B------:R-:W-:Y:S02]  /*7850*/  @P0 IMAD.MOV.U32 R134, RZ, RZ, c[0x0][0x1e0] ;  /* 0x00007800ff860624 */ /* 0x000fe400078e00ff */
[----:B------:R-:W-:Y:S02]  /*7860*/  @P0 IMAD.MOV.U32 R137, RZ, RZ, c[0x0][0x1e4] ;  /* 0x00007900ff890624 */ /* 0x000fe400078e00ff */
[----:B------:R-:W-:Y:S01]  /*7870*/  IMAD.IADD R0, R3, 0x1, R0 ;  /* 0x0000000103007824 */ /* 0x000fe200078e0200 */
[C---:B------:R-:W-:Y:S04]  /*7880*/  @P0 LEA R3, P1, R134.reuse, R2, 0x5 ;  /* 0x0000000286030211 */ /* 0x040fe800078228ff */
[----:B------:R-:W-:Y:S02]  /*7890*/  @P0 LEA.HI.X R134, R134, R0, R137, 0x5, P1 ;  /* 0x0000000086860211 */ /* 0x000fe400008f2c89 */
[----:B------:R-:W-:Y:S11]  /*78a0*/  ISETP.GE.AND P1, PT, R136, 0x1, PT ;  /* 0x000000018800780c */ /* 0x000ff60003f26270 */
[----:B------:R-:W-:Y:S02]  /*78b0*/  @!UPT UIADD3 URZ, URZ, URZ, URZ ;  /* 0x0000003f3f3ff290 */ /* 0x000fe4000fffe03f */
[----:B------:R-:W-:Y:S05]  /*78c0*/  @P1 IADD3 R2, P2, R236, R2, RZ ;  /* 0x00000002ec021210 */ /* 0x000fea0007f5e0ff */
[----:B------:R-:W-:Y:S01]  /*78d0*/  @P1 IMAD.X R0, R0, 0x1, R238, P2 ;  /* 0x0000000100001824 */ /* 0x000fe200010e06ee */
[C---:B------:R-:W-:Y:S04]  /*78e0*/  @P1 LEA R136, P2, R2.reuse, c[0x0][0x1c8], 0x1 ;  /* 0x0000720002881a11 */ /* 0x040fe800078408ff */
[----:B------:R-:W-:Y:S02]  /*78f0*/  @P1 LEA.HI.X R137, R2, c[0x0][0x1cc], R0, 0x1, P2 ;  /* 0x0000730002891a11 */ /* 0x000fe400010f0c00 */
[----:B------:R-:W-:Y:S03]  /*7900*/  @P0 IADD3 R0, P2, R3, R236, RZ ;  /* 0x000000ec03000210 */ /* 0x000fe60007f5e0ff */
[----:B------:R-:W-:Y:S01]  /*7910*/  @!PT LDS RZ, [RZ] ;  /* 0x00000000fffff984 */ /* 0x000fe20000000800 */
[----:B------:R-:W-:Y:S01]  /*7920*/  @!PT LDS RZ, [RZ] ;  /* 0x00000000fffff984 */ /* 0x000fe20000000800 */
[----:B------:R-:W-:Y:S01]  /*7930*/  @!PT LDS RZ, [RZ] ;  /* 0x00000000fffff984 */ /* 0x000fe20000000800 */
[----:B------:R1:W-:Y:S02]  /*7940*/  @P1 LDGSTS.E.BYPASS.LTC128B.128 [R195+0x3c80], [R136.64], !P5 ;  /* 0x03c8000088c31fae */ /* 0x0003e4000e901d46 */
[----:B------:R-:W-:Y:S01]  /*7950*/  @P0 IMAD.X R3, R134, 0x1, R238, P2 ;  /* 0x0000000186030824 */ /* 0x000fe200010e06ee */
[C---:B------:R-:W-:Y:S01]  /*7960*/  @P0 LEA R2, P2, R0.reuse, c[0x0][0x1c8], 0x1 ;  /* 0x0000720000020a11 */ /* 0x040fe200078408ff */
[----:B------:R1:W-:Y:S03]  /*7970*/  @P1 LDGSTS.E.BYPASS.LTC128B.128 [R195+0x4880], [R136.64+0x40], !P4 ;  /* 0x0488004088c31fae */ /* 0x0003e6000e101d46 */
[----:B------:R-:W-:Y:S01]  /*7980*/  @P0 LEA.HI.X R3, R0, c[0x0][0x1cc], R3, 0x1, P2 ;  /* 0x0000730000030a11 */ /* 0x000fe200010f0c03 */
[----:B------:R1:W-:Y:S04]  /*7990*/  @P1 LDGSTS.E.BYPASS.LTC128B.128 [R195+0x5480], [R136.64+0x80], !P3 ;  /* 0x0548008088c31fae */ /* 0x0003e8000d901d46 */
[----:B------:R1:W-:Y:S04]  /*79a0*/  @P0 LDGSTS.E.BYPASS.LTC128B.128 [R195+0x4480], [R2.64], !P5 ;  /* 0x0448000002c30fae */ /* 0x0003e8000e901d46 */
[----:B------:R1:W-:Y:S04]  /*79b0*/  @P0 LDGSTS.E.BYPASS.LTC128B.128 [R195+0x5080], [R2.64+0x40], !P4 ;  /* 0x0508004002c30fae */ /* 0x0003e8000e101d46 */
[----:B------:R1:W-:Y:S02]  /*79c0*/  @P0 LDGSTS.E.BYPASS.LTC128B.128 [R195+0x5c80], [R2.64+0x80], !P3 ;  /* 0x05c8008002c30fae */ /* 0x0003e4000d901d46 */
.L_x_527:
[----:B------:R-:W-:Y:S05]  /*79d0*/  BSYNC B0 ;  /* 0x0000000000007941 */ /* 0x000fea0003800000 */
.L_x_526:
[----:B-1----:R-:W2:Y:S01]  /*79e0*/  LDL R2, [R1+0x10] ;  /* 0x0000100001027983 */ /* 0x002ea20000100800 */
[----:B------:R-:W-:Y:S01]  /*79f0*/  IMAD.MOV.U32 R3, RZ, RZ, c[0x0][0x2c4] ;  /* 0x0000b100ff037624 */ /* 0x000fe200078e00ff */
[----:B------:R-:W-:Y:S01]  /*7a00*/  ULDC UR4, c[0x0][0x324] ;  /* 0x0000c90000047ab9 */ /* 0x000fe20000000800 */
[----:B------:R-:W-:Y:S01]  /*7a10*/  IMAD.MOV.U32 R167, RZ, RZ, c[0x0][0x32c] ;  /* 0x0000cb00ffa77624 */ /* 0x000fe200078e00ff */
[----:B------:R-:W2:Y:S01]  /*7a20*/  LDL R0, [R1+0x38] ;  /* 0x0000380001007983 */ /* 0x000ea20000100800 */
[----:B------:R-:W-:Y:S01]  /*7a30*/  ULOP3.LUT UR4, URZ, UR4, URZ, 0x33, !UPT ;  /* 0x000000043f047292 */ /* 0x000fe2000f8e333f */
[----:B------:R-:W-:Y:S01]  /*7a40*/  ISETP.NE.AND P0, PT, R3, 0x1, PT ;  /* 0x000000010300780c */ /* 0x000fe20003f05270 */
[----:B------:R-:W-:Y:S01]  /*7a50*/  IMAD R3, R196, -0x30, RZ ;  /* 0xffffffd0c4037824 */ /* 0x000fe200078e02ff */
[----:B------:R-:W-:Y:S01]  /*7a60*/  ISETP.GE.AND P1, PT, R167, 0x1, PT ;  /* 0x00000001a700780c */ /* 0x000fe20003f26270 */
[----:B------:R-:W0:Y:S01]  /*7a70*/  LDGDEPBAR ;  /* 0x00000000000079af */ /* 0x000e220000000000 */
[----:B--2---:R-:W-:Y:S09]  /*7a80*/  IMAD.IADD R141, R0, 0x1, R2 ;  /* 0x00000001008d7824 */ /* 0x004ff200078e0202 */
[----:B------:R-:W-:Y:S05]  /*7a90*/  @P0 IMAD.HI.U32 R0, R141, c[0x0][0x2c8], RZ ;  /* 0x0000b2008d000a27 */ /* 0x000fea00078e00ff */
[----:B------:R-:W-:Y:S02]  /*7aa0*/  @P0 SHF.R.U32.HI R141, RZ, c[0x0][0x2cc], R0 ;  /* 0x0000b300ff8d0a19 */ /* 0x000fe40000011600 */
[----:B------:R-:W-:Y:S03]  /*7ab0*/  IADD3 R0, -R235, 0x1, R3 ;  /* 0x00000001eb007810 */ /* 0x000fe60007ffe103 */
[----:B------:R-:W1:Y:S01]  /*7ac0*/  SHFL.IDX PT, R2, R141, RZ, 0x1c1f ;  /* 0x001c1fff8d027589 */ /* 0x000e6200000e0000 */
[----:B------:R-:W-:Y:S04]  /*7ad0*/  IADD3 R0, -R218, R0, R219 ;  /* 0x00000000da007210 */ /* 0x000fe80007ffe1db */
[C---:B------:R-:W-:Y:S02]  /*7ae0*/  IADD3 R142, R0.reuse, c[0x0][0x328], RZ ;  /* 0x0000ca00008e7a10 */ /* 0x040fe40007ffe0ff */
[----:B------:R-:W-:Y:S03]  /*7af0*/  IADD3 R143, R0, UR4, RZ ;  /* 0x00000004008f7c10 */ /* 0x000fe6000fffe0ff */
[----:B-1----:R-:W-:Y:S02]  /*7b00*/  IMAD.IADD R138, R142, 0x1, R2 ;  /* 0x000000018e8a7824 */ /* 0x002fe400078e0202 */
[----:B------:R-:W-:Y:S01]  /*7b10*/  IMAD.IADD R0, R2, 0x1, R143 ;  /* 0x0000000102007824 */ /* 0x000fe200078e028f */
[----:B------:R-:W-:-:S05]  /*7b20*/  @!P1 BRA `(.L_x_528) ;  /* 0x0000018000009947 */ /* 0x000fca0003800000 */
[----:B------:R-:W-:Y:S01]  /*7b30*/  IADD3 R2, -R218, R219, R2 ;  /* 0x000000dbda027210 */ /* 0x000fe20007ffe102 */
[----:B------:R-:W-:Y:S03]  /*7b40*/  BSSY B0, `(.L_x_529) ;  /* 0x0000011000007945 */ /* 0x000fe60003800000 */
        /* <DEDUP_REMOVED lines=11> */
.L_x_530:
[----:B------:R-:W-:Y:S04]  /*7c00*/  MOV R134, c[0x0][0x32c] ;  /* 0x0000cb0000867a02 */ /* 0x000fe80000000f00 */
[----:B------:R-:W-:Y:S11]  /*7c10*/  ISETP.NE.AND P0, PT, R134, 0x1, PT ;  /* 0x000000018600780c */ /* 0x000ff60003f05270 */
[----:B------:R-:W-:Y:S02]  /*7c20*/  @!UPT UIADD3 URZ, URZ, URZ, URZ ;  /* 0x0000003f3f3ff290 */ /* 0x000fe4000fffe03f */
[----:B------:R-:W-:Y:S05]  /*7c30*/  @P0 IMAD.HI.U32 R134, R2, c[0x0][0x330], RZ ;  /* 0x0000cc0002860a27 */ /* 0x000fea00078e00ff */
[----:B------:R-:W-:Y:S02]  /*7c40*/  @P0 SHF.R.U32.HI R2, RZ, c[0x0][0x334], R134 ;  /* 0x0000cd00ff020a19 */ /* 0x000fe40000011686 */
.L_x_531:
[----:B------:R-:W-:Y:S05]  /*7c50*/  BSYNC B0 ;  /* 0x0000000000007941 */ /* 0x000fea0003800000 */
.L_x_529:
[----:B------:R-:W-:Y:S04]  /*7c60*/  IMAD.IADD R134, R3, 0x1, -R235 ;  /* 0x0000000103867824 */ /* 0x000fe800078e0aeb */
[----:B------:R-:W-:Y:S05]  /*7c70*/  IMAD R2, R2, c[0x0][0x32c], R134 ;  /* 0x0000cb0002027a24 */ /* 0x000fea00078e0286 */
[----:B------:R-:W-:Y:S02]  /*7c80*/  IADD3 R134, R2, c[0x0][0x32c], RZ ;  /* 0x0000cb0002867a10 */ /* 0x000fe40007ffe0ff */
[----:B------:R-:W-:Y:S02]  /*7c90*/  IMNMX R0, R0, R2, !PT ;  /* 0x0000000200007217 */ /* 0x000fe40007800200 */
[----:B------:R-:W-:Y:S02]  /*7ca0*/  IMNMX R138, R138, R134, PT ;  /* 0x000000868a8a7217 */ /* 0x000fe40003800200 */
.L_x_528:
[----:B------:R-:W1:Y:S02]  /*7cb0*/  SHFL.IDX PT, R2, R141, 0x1, 0x1c1f ;  /* 0x003c1f008d027f89 */ /* 0x000e6400000e0000 */
[-C--:B-1----:R-:W-:Y:S02]  /*7cc0*/  IADD3 R137, R142, R2.reuse, RZ ;  /* 0x000000028e897210 */ /* 0x082fe40007ffe0ff */
[----:B------:R-:W-:Y:S01]  /*7cd0*/  IADD3 R134, R143, R2, RZ ;  /* 0x000000028f867210 */ /* 0x000fe20007ffe0ff */
        /* <DEDUP_REMOVED lines=14> */
.L_x_534:
[----:B------:R-:W-:Y:S04]  /*7dc0*/  MOV R136, c[0x0][0x32c] ;  /* 0x0000cb0000887a02 */ /* 0x000fe80000000f00 */
[----:B------:R-:W-:Y:S11]  /*7dd0*/  ISETP.NE.AND P0, PT, R136, 0x1, PT ;  /* 0x000000018800780c */ /* 0x000ff60003f05270 */
[----:B------:R-:W-:Y:S02]  /*7de0*/  @!UPT UIADD3 URZ, URZ, URZ, URZ ;  /* 0x0000003f3f3ff290 */ /* 0x000fe4000fffe03f */
[----:B------:R-:W-:Y:S05]  /*7df0*/  @P0 IMAD.HI.U32 R136, R2, c[0x0][0x330], RZ ;  /* 0x0000cc0002880a27 */ /* 0x000fea00078e00ff */
[----:B------:R-:W-:Y:S02]  /*7e00*/  @P0 SHF.R.U32.HI R2, RZ, c[0x0][0x334], R136 ;  /* 0x0000cd00ff020a19 */ /* 0x000fe40000011688 */
.L_x_535:
[----:B------:R-:W-:Y:S05]  /*7e10*/  BSYNC B0 ;  /* 0x0000000000007941 */ /* 0x000fea0003800000 */
.L_x_533:
[----:B------:R-:W-:Y:S04]  /*7e20*/  IMAD.IADD R136, R3, 0x1, -R235 ;  /* 0x0000000103887824 */ /* 0x000fe800078e0aeb */
[----:B------:R-:W-:Y:S05]  /*7e30*/  IMAD R2, R2, c[0x0][0x32c], R136 ;  /* 0x0000cb0002027a24 */ /* 0x000fea00078e0288 */
[----:B------:R-:W-:Y:S02]  /*7e40*/  IADD3 R136, R2, c[0x0][0x32c], RZ ;  /* 0x0000cb0002887a10 */ /* 0x000fe40007ffe0ff */
[----:B------:R-:W-:Y:S02]  /*7e50*/  IMNMX R134, R134, R2, !PT ;  /* 0x0000000286867217 */ /* 0x000fe40007800200 */
[----:B------:R-:W-:Y:S02]  /*7e60*/  IMNMX R137, R137, R136, PT ;  /* 0x0000008889897217 */ /* 0x000fe40003800200 */
.L_x_532:
        /* <DEDUP_REMOVED lines=17> */
.L_x_538:
[----:B------:R-:W-:Y:S04]  /*7f80*/  MOV R160, c[0x0][0x32c] ;  /* 0x0000cb0000a07a02 */ /* 0x000fe80000000f00 */
[----:B------:R-:W-:Y:S11]  /*7f90*/  ISETP.NE.AND P0, PT, R160, 0x1, PT ;  /* 0x00000001a000780c */ /* 0x000ff60003f05270 */
[----:B------:R-:W-:Y:S02]  /*7fa0*/  @!UPT UIADD3 URZ, URZ, URZ, URZ ;  /* 0x0000003f3f3ff290 */ /* 0x000fe4000fffe03f */
[----:B------:R-:W-:Y:S05]  /*7fb0*/  @P0 IMAD.HI.U32 R160, R140, c[0x0][0x330], RZ ;  /* 0x0000cc008ca00a27 */ /* 0x000fea00078e00ff */
[----:B------:R-:W-:Y:S02]  /*7fc0*/  @P0 SHF.R.U32.HI R140, RZ, c[0x0][0x334], R160 ;  /* 0x0000cd00ff8c0a19 */ /* 0x000fe400000116a0 */
.L_x_539:
[----:B------:R-:W-:Y:S05]  /*7fd0*/  BSYNC B0 ;  /* 0x0000000000007941 */ /* 0x000fea0003800000 */
.L_x_537:
[----:B------:R-:W-:Y:S04]  /*7fe0*/  IMAD.IADD R160, R3, 0x1, -R235 ;  /* 0x0000000103a07824 */ /* 0x000fe800078e0aeb */
[----:B------:R-:W-:Y:S05]  /*7ff0*/  IMAD R140, R140, c[0x0][0x32c], R160 ;  /* 0x0000cb008c8c7a24 */ /* 0x000fea00078e02a0 */
[----:B------:R-:W-:Y:S02]  /*8000*/  IADD3 R160, R140, c[0x0][0x32c], RZ ;  /* 0x0000cb008ca07a10 */ /* 0x000fe40007ffe0ff */
[----:B------:R-:W-:Y:S02]  /*8010*/  IMNMX R2, R2, R140, !PT ;  /* 0x0000008c02027217 */ /* 0x000fe40007800200 */
[----:B------:R-:W-:Y:S02]  /*8020*/  IMNMX R136, R136, R160, PT ;  /* 0x000000a088887217 */ /* 0x000fe40003800200 */
.L_x_536:
[C---:B------:R-:W-:Y:S02]  /*8030*/  ISETP.GE.AND P2, PT, R3.reuse, 0x9, PT ;  /* 0x000000090300780c */ /* 0x040fe40003f46270 */
[C---:B------:R-:W-:Y:S02]  /*8040*/  ISETP.GE.AND P1, PT, R3.reuse, 0xa, PT ;  /* 0x0000000a0300780c */ /* 0x040fe40003f26270 */
[----:B------:R-:W-:Y:S02]  /*8050*/  ISETP.GT.AND P0, PT, R0, 0x8, !P2 ;  /* 0x000000080000780c */ /* 0x000fe40005704270 */
[----:B------:R-:W-:Y:S02]  /*8060*/  LOP3.LUT R194, R194, 0xffffffdf, RZ, 0xc0, !PT ;  /* 0xffffffdfc2c27812 */ /* 0x000fe400078ec0ff */
[----:B------:R-:W-:Y:S02]  /*8070*/  ISETP.LT.OR P0, PT, R138, 0x9, P0 ;  /* 0x000000098a00780c */ /* 0x000fe40000701670 */
[----:B------:R-:W-:Y:S02]  /*8080*/  ISETP.GE.AND P5, PT, R3, 0x21, PT ;  /* 0x000000210300780c */ /* 0x000fe40003fa6270 */
[----:B------:R-:W-:Y:S02]  /*8090*/  FSEL R160, R16, -INF , !P0 ;  /* 0xff80000010a07808 */ /* 0x000fe40004000000 */
[----:B------:R-:W-:Y:S02]  /*80a0*/  ISETP.GT.AND P0, PT, R0, 0x9, !P1 ;  /* 0x000000090000780c */ /* 0x000fe40004f04270 */
[----:B------:R-:W-:Y:S02]  /*80b0*/  @P2 LOP3.LUT R194, R194, 0x20, RZ, 0xfc, !PT ;  /* 0x00000020c2c22812 */ /* 0x000fe400078efcff */
[----:B------:R-:W-:Y:S02]  /*80c0*/  ISETP.LT.OR P0, PT, R138, 0xa, P0 ;  /* 0x0000000a8a00780c */ /* 0x000fe40000701670 */
[----:B------:R-:W-:Y:S02]  /*80d0*/  LOP3.LUT R194, R194, 0xffffffef, RZ, 0xc0, !PT ;  /* 0xffffffefc2c27812 */ /* 0x000fe400078ec0ff */
[----:B------:R-:W-:Y:S02]  /*80e0*/  FSEL R161, R17, -INF , !P0 ;  /* 0xff80000011a17808 */ /* 0x000fe40004000000 */
[----:B------:R-:W-:Y:S02]  /*80f0*/  ISETP.GT.AND P0, PT, R134, 0x8, !P2 ;  /* 0x000000088600780c */ /* 0x000fe40005704270 */
[----:B------:R-:W-:Y:S02]  /*8100*/  ISETP.GE.AND P2, PT, R3, 0x11, PT ;  /* 0x000000110300780c */ /* 0x000fe40003f46270 */
[----:B------:R-:W-:Y:S02]  /*8110*/  ISETP.LT.OR P0, PT, R137, 0x9, P0 ;  /* 0x000000098900780c */ /* 0x000fe40000701670 */
[----:B------:R-:W-:Y:S02]  /*8120*/  @P1 LOP3.LUT R194, R194, 0x10, RZ, 0xfc, !PT ;  /* 0x00000010c2c21812 */ /* 0x000fe400078efcff */
[----:B------:R-:W-:Y:S02]  /*8130*/  FSEL R162, R18, -INF , !P0 ;  /* 0xff80000012a27808 */ /* 0x000fe40004000000 */
[----:B------:R-:W-:Y:S02]  /*8140*/  ISETP.GT.AND P0, PT, R134, 0x9, !P1 ;  /* 0x000000098600780c */ /* 0x000fe40004f04270 */
[----:B------:R-:W-:Y:S02]  /*8150*/  ISETP.GE.AND P1, PT, R3, 0x12, PT ;  /* 0x000000120300780c */ /* 0x000fe40003f26270 */
[----:B------:R-:W-:Y:S02]  /*8160*/  ISETP.LT.OR P0, PT, R137, 0xa, P0 ;  /* 0x0000000a8900780c */ /* 0x000fe40000701670 */
[----:B------:R-:W-:Y:S02]  /*8170*/  LOP3.LUT R194, R194, 0xfffffff7, RZ, 0xc0, !PT ;  /* 0xfffffff7c2c27812 */ /* 0x000fe400078ec0ff */
[----:B------:R-:W-:Y:S02]  /*8180*/  FSEL R163, R19, -INF , !P0 ;  /* 0xff80000013a37808 */ /* 0x000fe40004000000 */
[----:B------:R-:W-:Y:S02]  /*8190*/  ISETP.GT.AND P0, PT, R0, 0x10, !P2 ;  /* 0x000000100000780c */ /* 0x000fe40005704270 */
[----:B------:R-:W-:Y:S02]  /*81a0*/  @P2 LOP3.LUT R194, R194, 0x8, RZ, 0xfc, !PT ;  /* 0x00000008c2c22812 */ /* 0x000fe400078efcff */
[----:B------:R-:W-:Y:S02]  /*81b0*/  ISETP.LT.OR P0, PT, R138, 0x11, P0 ;  /* 0x000000118a00780c */ /* 0x000fe40000701670 */
[----:B------:R-:W-:Y:S02]  /*81c0*/  LOP3.LUT R194, R194, 0xfffffffb, RZ, 0xc0, !PT ;  /* 0xfffffffbc2c27812 */ /* 0x000fe400078ec0ff */
[----:B------:R-:W-:Y:S02]  /*81d0*/  FSEL R165, R20, -INF , !P0 ;  /* 0xff80000014a57808 */ /* 0x000fe40004000000 */
[----:B------:R-:W-:Y:S02]  /*81e0*/  ISETP.GT.AND P0, PT, R0, 0x11, !P1 ;  /* 0x000000110000780c */ /* 0x000fe40004f04270 */
[----:B------:R-:W-:Y:S02]  /*81f0*/  @P1 LOP3.LUT R194, R194, 0x4, RZ, 0xfc, !PT ;  /* 0x00000004c2c21812 */ /* 0x000fe400078efcff */
[----:B------:R-:W-:Y:S02]  /*8200*/  ISETP.LT.OR P0, PT, R138, 0x12, P0 ;  /* 0x000000128a00780c */ /* 0x000fe40000701670 */
[----:B------:R-:W-:Y:S02]  /*8210*/  ISETP.GE.AND P4, PT, R3, 0x22, PT ;  /* 0x000000220300780c */ /* 0x000fe40003f86270 */
[----:B------:R-:W-:Y:S02]  /*8220*/  FSEL R164, R21, -INF , !P0 ;  /* 0xff80000015a47808 */ /* 0x000fe40004000000 */
[----:B------:R-:W-:Y:S02]  /*8230*/  ISETP.GT.AND P0, PT, R134, 0x10, !P2 ;  /* 0x000000108600780c */ /* 0x000fe40005704270 */
[----:B------:R-:W-:Y:S02]  /*8240*/  ISETP.GE.AND P2, PT, R3, 0x19, PT ;  /* 0x000000190300780c */ /* 0x000fe40003f46270 */
        /* <DEDUP_REMOVED lines=9> */
[----:B------:R-:W-:Y:S02]  /*82e0*/  LOP3.LUT R194, R194, 0xfffffffe, RZ, 0xc0, !PT ;  /* 0xfffffffec2c27812 */ /* 0x000fe400078ec0ff */
[----:B------:R-:W-:Y:S02]  /*82f0*/  ISETP.LT.OR P0, PT, R138, 0x19, P0 ;  /* 0x000000198a00780c */ /* 0x000fe40000701670 */
[----:B------:R-:W-:Y:S02]  /*8300*/  @P1 LOP3.LUT R194, R194, 0x1, RZ, 0xfc, !PT ;  /* 0x00000001c2c21812 */ /* 0x000fe400078efcff */
[----:B------:R-:W-:Y:S02]  /*8310*/  FSEL R174, R32, -INF , !P0 ;  /* 0xff80000020ae7808 */ /* 0x000fe40004000000 */
[----:B------:R-:W-:Y:S02]  /*8320*/  ISETP.GT.AND P0, PT, R0, 0x19, !P1 ;  /* 0x000000190000780c */ /* 0x000fe40004f04270 */
[C---:B------:R-:W-:Y:S02]  /*8330*/  ISETP.GE.AND P3, PT, R3.reuse, 0x29, PT ;  /* 0x000000290300780c */ /* 0x040fe40003f66270 */
[----:B------:R-:W-:Y:S02]  /*8340*/  ISETP.LT.OR P0, PT, R138, 0x1a, P0 ;  /* 0x0000001a8a00780c */ /* 0x000fe40000701670 */
[----:B------:R-:W-:Y:S02]  /*8350*/  ISETP.GE.AND P6, PT, R3, 0x2a, PT ;  /* 0x0000002a0300780c */ /* 0x000fe40003fc6270 */
[----:B------:R-:W-:Y:S02]  /*8360*/  FSEL R179, R33, -INF , !P0 ;  /* 0xff80000021b37808 */ /* 0x000fe40004000000 */
[----:B------:R-:W-:Y:S02]  /*8370*/  ISETP.GT.AND P0, PT, R134, 0x18, !P2 ;  /* 0x000000188600780c */ /* 0x000fe40005704270 */
[----:B------:R-:W-:Y:S02]  /*8380*/  ISETP.GE.AND P2, PT, R3, 0x1, PT ;  /* 0x000000010300780c */ /* 0x000fe40003f46270 */
[----:B------:R-:W-:Y:S04]  /*8390*/  ISETP.LT.OR P0, PT, R137, 0x19, P0 ;  /* 0x000000198900780c */ /* 0x000fe80000701670 */
[----:B------:R-:W-:Y:S02]  /*83a0*/  FSEL R178, R34, -INF , !P0 ;  /* 0xff80000022b27808 */ /* 0x000fe40004000000 */
[----:B------:R-:W-:Y:S02]  /*83b0*/  ISETP.GT.AND P0, PT, R134, 0x19, !P1 ;  /* 0x000000198600780c */ /* 0x000fe40004f04270 */
[----:B------:R-:W-:Y:S02]  /*83c0*/  ISETP.GE.AND P1, PT, R3, 0x2, PT ;  /* 0x000000020300780c */ /* 0x000fe40003f26270 */
[----:B------:R-:W-:Y:S04]  /*83d0*/  ISETP.LT.OR P0, PT, R137, 0x1a, P0 ;  /* 0x0000001a8900780c */ /* 0x000fe80000701670 */
[----:B------:R-:W-:Y:S02]  /*83e0*/  FSEL R177, R35, -INF , !P0 ;  /* 0xff80000023b17808 */ /* 0x000fe40004000000 */
[----:B------:R-:W-:Y:S04]  /*83f0*/  ISETP.GT.AND P0, PT, R0, 0x20, !P5 ;  /* 0x000000200000780c */ /* 0x000fe80006f04270 */
[----:B------:R-:W-:Y:S04]  /*8400*/  ISETP.LT.OR P0, PT, R138, 0x21, P0 ;  /* 0x000000218a00780c */ /* 0x000fe80000701670 */
[----:B------:R-:W-:Y:S02]  /*8410*/  FSEL R199, R36, -INF , !P0 ;  /* 0xff80000024c77808 */ /* 0x000fe40004000000 */
        /* <DEDUP_REMOVED lines=10> */
[----:B------:R-:W-:Y:S04]  /*84c0*/  ISETP.LT.OR P0, PT, R138, 0x1, P0 ;  /* 0x000000018a00780c */ /* 0x000fe80000701670 */
[----:B------:R-:W-:Y:S02]  /*84d0*/  FSEL R16, R4, -INF , !P0 ;  /* 0xff80000004107808 */ /* 0x000fe40004000000 */
[----:B------:R-:W-:Y:S01]  /*84e0*/  ISETP.GT.AND P0, PT, R0, 0x1, !P1 ;  /* 0x000000010000780c */ /* 0x000fe20004f04270 */
[----:B------:R-:W1:Y:S03]  /*84f0*/  SHFL.IDX PT, R4, R141, 0x3, 0x1c1f ;  /* 0x007c1f008d047f89 */ /* 0x000e6600000e0000 */
        /* <DEDUP_REMOVED lines=9> */
[----:B------:R-:W-:Y:S04]  /*8590*/  ISETP.LT.OR P0, PT, R138, 0x29, P0 ;  /* 0x000000298a00780c */ /* 0x000fe80000701670 */
[----:B------:R-:W-:Y:S02]  /*85a0*/  FSEL R198, R48, -INF , !P0 ;  /* 0xff80000030c67808 */ /* 0x000fe40004000000 */
[----:B------:R-:W-:Y:S01]  /*85b0*/  ISETP.GT.AND P0, PT, R0, 0x29, !P6 ;  /* 0x000000290000780c */ /* 0x000fe20007704270 */
[--C-:B-1----:R-:W-:Y:S03]  /*85c0*/  IMAD.IADD R0, R143, 0x1, R4.reuse ;  /* 0x000000018f007824 */ /* 0x102fe600078e0204 */
        /* <DEDUP_REMOVED lines=8> */
[----:B------:R-:W-:Y:S04]  /*8650*/  ISETP.GT.AND P0, PT, R2, 0x1, !P1 ;  /* 0x000000010200780c */ /* 0x000fe80004f04270 */
[----:B------:R-:W-:Y:S04]  /*8660*/  ISETP.LT.OR P0, PT, R136, 0x2, P0 ;  /* 0x000000028800780c */ /* 0x000fe80000701670 */
[----:B------:R-:W-:Y:S02]  /*8670*/  FSEL R20, R9, -INF , !P0 ;  /* 0xff80000009147808 */ /* 0x000fe40004000000 */
[----:B------:R-:W-:Y:S04]  /*8680*/  LOP3.LUT P0, RZ, R194, 0x20, RZ, 0xc0, !PT ;  /* 0x00000020c2ff7812 */ /* 0x000fe8000780c0ff */
        /* <DEDUP_REMOVED lines=36> */
[----:B------:R-:W-:Y:S03]  /*88d0*/  IMAD.IADD R2, R142, 0x1, R4 ;  /* 0x000000018e027824 */ /* 0x000fe600078e0204 */
[----:B------:R-:W-:Y:S04]  /*88e0*/  ISETP.LT.OR P0, PT, R136, 0x2a, P0 ;  /* 0x0000002a8800780c */ /* 0x000fe80000701670 */
[----:B------:R-:W-:Y:S02]  /*88f0*/  FSEL R206, R45, -INF , !P0 ;  /* 0xff8000002dce7808 */ /* 0x000fe40004000000 */
[----:B------:R-:W-:Y:S11]  /*8900*/  ISETP.GE.AND P0, PT, R167, 0x1, PT ;  /* 0x00000001a700780c */ /* 0x000ff60003f06270 */
[----:B------:R-:W-:Y:S02]  /*8910*/  @!UPT UIADD3 URZ, URZ, URZ, URZ ;  /* 0x0000003f3f3ff290 */ /* 0x000fe4000fffe03f */
        /* <DEDUP_REMOVED lines=14> */
.L_x_542:
[----:B------:R-:W-:Y:S04]  /*8a00*/  MOV R5, c[0x0][0x32c] ;  /* 0x0000cb0000057a02 */ /* 0x000fe80000000f00 */
[----:B------:R-:W-:Y:S11]  /*8a10*/  ISETP.NE.AND P0, PT, R5, 0x1, PT ;  /* 0x000000010500780c */ /* 0x000ff60003f05270 */
[----:B------:R-:W-:Y:S02]  /*8a20*/  @!UPT UIADD3 URZ, URZ, URZ, URZ ;  /* 0x0000003f3f3ff290 */ /* 0x000fe4000fffe03f */
[----:B------:R-:W-:Y:S05]  /*8a30*/  @P0 IMAD.HI.U32 R5, R4, c[0x0][0x330], RZ ;  /* 0x0000cc0004050a27 */ /* 0x000fea00078e00ff */
[----:B------:R-:W-:Y:S02]  /*8a40*/  @P0 SHF.R.U32.HI R4, RZ, c[0x0][0x334], R5 ;  /* 0x0000cd00ff040a19 */ /* 0x000fe40000011605 */
.L_x_543:
[----:B------:R-:W-:Y:S05]  /*8a50*/  BSYNC B0 ;  /* 0x0000000000007941 */ /* 0x000fea0003800000 */
.L_x_541:
[----:B------:R-:W-:Y:S04]  /*8a60*/  IMAD.IADD R3, R3, 0x1, -R235 ;  /* 0x0000000103037824 */ /* 0x000fe800078e0aeb */
[----:B------:R-:W-:Y:S05]  /*8a70*/  IMAD R3, R4, c[0x0][0x32c], R3 ;  /* 0x0000cb0004037a24 */ /* 0x000fea00078e0203 */
[----:B------:R-:W-:Y:S02]  /*8a80*/  IADD3 R4, R3, c[0x0][0x32c], RZ ;  /* 0x0000cb0003047a10 */ /* 0x000fe40007ffe0ff */
[----:B------:R-:W-:Y:S02]  /*8a90*/  IMNMX R0, R0, R3, !PT ;  /* 0x0000000300007217 */ /* 0x000fe40007800200 */
[----:B------:R-:W-:Y:S02]  /*8aa0*/  IMNMX R2, R2, R4, PT ;  /* 0x0000000402027217 */ /* 0x000fe40003800200 */
.L_x_540:
[----:B------:R-:W-:Y:S01]  /*8ab0*/  ISETP.GT.AND P0, PT, R0, RZ, !P2 ;  /* 0x000000ff0000720c */ /* 0x000fe20005704270 */
[----:B------:R-:W-:Y:S01]  /*8ac0*/  LDSM.16.MT88.4 R36, [R182] ;  /* 0x00000000b624783b */ /* 0x000fe20000004200 */
[----:B------:R-:W-:Y:S02]  /*8ad0*/  FMNMX.FTZ R3, R16, R132, !PT ;  /* 0x0000008410037209 */ /* 0x000fe40007810000 */
[----:B------:R-:W-:Y:S02]  /*8ae0*/  ISETP.LT.OR P0, PT, R2, 0x1, P0 ;  /* 0x000000010200780c */ /* 0x000fe40000701670 */
[----:B------:R-:W-:Y:S02]  /*8af0*/  FMNMX.FTZ R3, R17, R3, !PT ;  /* 0x0000000311037209 */ /* 0x000fe40007810000 */
[----:B------:R-:W-:Y:S02]  /*8b00*/  FSEL R10, R10, -INF , !P0 ;  /* 0xff8000000a0a7808 */ /* 0x000fe40004000000 */
[----:B------:R-:W-:Y:S02]  /*8b10*/  ISETP.GT.AND P0, PT, R0, 0x1, !P1 ;  /* 0x000000010000780c */ /* 0x000fe40004f04270 */
[----:B------:R-:W-:Y:S02]  /*8b20*/  FMNMX.FTZ R3, R160, R3, !PT ;  /* 0x00000003a0037209 */ /* 0x000fe40007810000 */
[----:B------:R-:W-:Y:S02]  /*8b30*/  ISETP.LT.OR P0, PT, R2, 0x2, P0 ;  /* 0x000000020200780c */ /* 0x000fe40000701670 */
[----:B------:R-:W-:Y:S02]  /*8b40*/  FMNMX.FTZ R3, R161, R3, !PT ;  /* 0x00000003a1037209 */ /* 0x000fe40007810000 */
[----:B------:R-:W-:Y:S02]  /*8b50*/  FSEL R11, R11, -INF , !P0 ;  /* 0xff8000000b0b7808 */ /* 0x000fe40004000000 */
[----:B------:R-:W-:Y:S02]  /*8b60*/  LOP3.LUT P0, RZ, R194, 0x20, RZ, 0xc0, !PT ;  /* 0x00000020c2ff7812 */ /* 0x000fe4000780c0ff */
[----:B------:R-:W-:Y:S02]  /*8b70*/  FMNMX.FTZ R3, R165, R3, !PT ;  /* 0x00000003a5037209 */ /* 0x000fe40007810000 */
        /* <DEDUP_REMOVED lines=17> */
[----:B------:R-:W-:Y:S01]  /*8c90*/  FMNMX.FTZ R4, R18, R133, !PT ;  /* 0x0000008512047209 */ /* 0x000fe20007810000 */
[----:B------:R-:W1:Y:S01]  /*8ca0*/  SHFL.BFLY PT, R6, R3, 0x2, 0x1f ;  /* 0x0c401f0003067f89 */ /* 0x000e6200000e0000 */
[----:B------:R-:W-:Y:S02]  /*8cb0*/  FSEL R167, R26, -INF , !P0 ;  /* 0xff8000001aa77808 */ /* 0x000fe40004000000 */
[C---:B------:R-:W-:Y:S02]  /*8cc0*/  LOP3.LUT P0, RZ, R194.reuse, 0x4, RZ, 0xc0, !PT ;  /* 0x00000004c2ff7812 */ /* 0x040fe4000780c0ff */
[----:B------:R-:W-:Y:S02]  /*8cd0*/  LOP3.LUT P1, RZ, R194, 0x2, RZ, 0xc0, !PT ;  /* 0x00000002c2ff7812 */ /* 0x000fe4000782c0ff */
[----:B------:R-:W-:Y:S02]  /*8ce0*/  ISETP.GT.AND P0, PT, R0, 0x11, !P0 ;  /* 0x000000110000780c */ /* 0x000fe40004704270 */
[----:B------:R-:W-:Y:S02]  /*8cf0*/  FMNMX.FTZ R4, R19, R4, !PT ;  /* 0x0000000413047209 */ /* 0x000fe40007810000 */
[----:B------:R-:W-:Y:S02]  /*8d00*/  ISETP.LT.OR P0, PT, R2, 0x12, P0 ;  /* 0x000000120200780c */ /* 0x000fe40000701670 */
[----:B------:R-:W-:Y:S02]  /*8d10*/  FMNMX.FTZ R4, R162, R4, !PT ;  /* 0x00000004a2047209 */ /* 0x000fe40007810000 */
[----:B------:R-:W-:Y:S02]  /*8d20*/  FSEL R172, R27, -INF , !P0 ;  /* 0xff8000001bac7808 */ /* 0x000fe40004000000 */
[----:B------:R-:W-:Y:S02]  /*8d30*/  ISETP.GT.AND P0, PT, R0, 0x18, !P1 ;  /* 0x000000180000780c */ /* 0x000fe40004f04270 */
[----:B------:R-:W-:Y:S02]  /*8d40*/  LOP3.LUT P2, RZ, R194, 0x1, RZ, 0xc0, !PT ;  /* 0x00000001c2ff7812 */ /* 0x000fe4000784c0ff */
[----:B------:R-:W-:Y:S02]  /*8d50*/  ISETP.LT.OR P0, PT, R2, 0x19, P0 ;  /* 0x000000190200780c */ /* 0x000fe40000701670 */
[----:B------:R-:W-:Y:S02]  /*8d60*/  FMNMX.FTZ R4, R163, R4, !PT ;  /* 0x00000004a3047209 */ /* 0x000fe40007810000 */
[----:B------:R-:W-:Y:S02]  /*8d70*/  FSEL R173, R30, -INF , !P0 ;  /* 0xff8000001ead7808 */ /* 0x000fe40004000000 */
[----:B------:R-:W-:Y:S02]  /*8d80*/  ISETP.GT.AND P0, PT, R0, 0x19, !P2 ;  /* 0x000000190000780c */ /* 0x000fe40005704270 */
[----:B------:R-:W-:Y:S02]  /*8d90*/  FMNMX.FTZ R4, R166, R4, !PT ;  /* 0x00000004a6047209 */ /* 0x000fe40007810000 */
[----:B------:R-:W-:Y:S02]  /*8da0*/  ISETP.LT.OR P0, PT, R2, 0x1a, P0 ;  /* 0x0000001a0200780c */ /* 0x000fe40000701670 */
[----:B-1----:R-:W-:Y:S02]  /*8db0*/  FMNMX.FTZ R3, R3, R6, !PT ;  /* 0x0000000603037209 */ /* 0x002fe40007810000 */
[----:B------:R-:W-:Y:S02]  /*8dc0*/  FMNMX.FTZ R4, R168, R4, !PT ;  /* 0x00000004a8047209 */ /* 0x000fe40007810000 */
[----:B------:R-:W-:Y:S01]  /*8dd0*/  FSEL R176, R31, -INF , !P0 ;  /* 0xff8000001fb07808 */ /* 0x000fe20004000000 */
[----:B------:R-:W1:Y:S01]  /*8de0*/  SHFL.BFLY PT, R6, R3, 0x1, 0x1f ;  /* 0x0c201f0003067f89 */ /* 0x000e6200000e0000 */
[----:B------:R-:W-:Y:S02]  /*8df0*/  ISETP.GT.AND P0, PT, R0, 0x20, !P5 ;  /* 0x000000200000780c */ /* 0x000fe40006f04270 */
[----:B------:R-:W-:Y:S02]  /*8e00*/  FMNMX.FTZ R4, R178, R4, !PT ;  /* 0x00000004b2047209 */ /* 0x000fe40007810000 */
[----:B------:R-:W-:Y:S02]  /*8e10*/  ISETP.LT.OR P0, PT, R2, 0x21, P0 ;  /* 0x000000210200780c */ /* 0x000fe40000701670 */
[----:B------:R-:W-:Y:S02]  /*8e20*/  FMNMX.FTZ R4, R177, R4, !PT ;  /* 0x00000004b1047209 */ /* 0x000fe40007810000 */
[----:B------:R-:W-:Y:S02]  /*8e30*/  FSEL R203, R42, -INF , !P0 ;  /* 0xff8000002acb7808 */ /* 0x000fe40004000000 */
[----:B------:R-:W-:Y:S02]  /*8e40*/  ISETP.GT.AND P0, PT, R0, 0x21, !P4 ;  /* 0x000000210000780c */ /* 0x000fe40006704270 */
[----:B------:R-:W-:Y:S02]  /*8e50*/  FMNMX.FTZ R4, R210, R4, !PT ;  /* 0x00000004d2047209 */ /* 0x000fe40007810000 */
[----:B------:R-:W-:Y:S02]  /*8e60*/  FMNMX.FTZ R5, R8, R135, !PT ;  /* 0x0000008708057209 */ /* 0x000fe40007810000 */
[----:B------:R-:W-:Y:S02]  /*8e70*/  ISETP.LT.OR P0, PT, R2, 0x22, P0 ;  /* 0x000000220200780c */ /* 0x000fe40000701670 */
[----:B------:R-:W-:Y:S02]  /*8e80*/  FMNMX.FTZ R4, R211, R4, !PT ;  /* 0x00000004d3047209 */ /* 0x000fe40007810000 */
        /* <DEDUP_REMOVED lines=8> */
[----:B------:R-:W-:Y:S01]  /*8f10*/  FSEL R205, R46, -INF , !P0 ;  /* 0xff8000002ecd7808 */ /* 0x000fe20004000000 */
[----:B------:R-:W2:Y:S01]  /*8f20*/  SHFL.BFLY PT, R7, R4, 0x2, 0x1f ;  /* 0x0c401f0004077f89 */ /* 0x000ea200000e0000 */
[----:B------:R-:W-:Y:S02]  /*8f30*/  ISETP.GT.AND P0, PT, R0, 0x29, !P6 ;  /* 0x000000290000780c */ /* 0x000fe40007704270 */
[----:B-1----:R-:W-:Y:S02]  /*8f40*/  FMNMX.FTZ R138, R3, R6, !PT ;  /* 0x00000006038a7209 */ /* 0x002fe40007810000 */
[----:B------:R-:W-:Y:S02]  /*8f50*/  FMNMX.FTZ R5, R171, R5, !PT ;  /* 0x00000005ab057209 */ /* 0x000fe40007810000 */
[----:B------:R-:W-:Y:S01]  /*8f60*/  ISETP.LT.OR P0, PT, R2, 0x2a, P0 ;  /* 0x0000002a0200780c */ /* 0x000fe20000701670 */
[----:B------:R-:W-:Y:S01]  /*8f70*/  FMUL.FTZ R3, R138, c[0x0][0x2d0] ;  /* 0x0000b4008a037a20 */ /* 0x000fe20000410000 */
[----:B------:R-:W-:Y:S02]  /*8f80*/  FMNMX.FTZ R5, R170, R5, !PT ;  /* 0x00000005aa057209 */ /* 0x000fe40007810000 */
[----:B------:R-:W-:Y:S02]  /*8f90*/  FSEL R140, R47, -INF , !P0 ;  /* 0xff8000002f8c7808 */ /* 0x000fe40004000000 */
[----:B------:R-:W-:Y:S02]  /*8fa0*/  FSETP.NEU.FTZ.AND P0, PT, R138, -INF , PT ;  /* 0xff8000008a00780b */ /* 0x000fe40003f1d000 */
[----:B------:R-:W-:Y:S02]  /*8fb0*/  FMNMX.FTZ R5, R169, R5, !PT ;  /* 0x00000005a9057209 */ /* 0x000fe40007810000 */
[----:B------:R-:W-:Y:S02]  /*8fc0*/  FSEL R141, R3, RZ, P0 ;  /* 0x000000ff038d7208 */ /* 0x000fe40000000000 */
[----:B------:R-:W-:Y:S03]  /*8fd0*/  FMNMX.FTZ R5, R175, R5, !PT ;  /* 0x00000005af057209 */ /* 0x000fe60007810000 */
[--C-:B------:R-:W-:Y:S01]  /*8fe0*/  FFMA.FTZ R3, R16, c[0x0][0x2d0], -R141.reuse ;  /* 0x0000b40010037a23 */ /* 0x100fe2000001088d */
[----:B------:R-:W-:Y:S03]  /*8ff0*/  FMNMX.FTZ R5, R209, R5, !PT ;  /* 0x00000005d1057209 */ /* 0x000fe60007810000 */
[----:B------:R1:W-:Y:S01]  /*9000*/  MUFU.EX2 R248, R3 ;  /* 0x0000000300f87308 */ /* 0x0003e20000000800 */
[----:B------:R-:W-:Y:S04]  /*9010*/  FMNMX.FTZ R0, R208, R5, !PT ;  /* 0x00000005d0007209 */ /* 0x000fe80007810000 */
[----:B------:R-:W-:Y:S02]  /*9020*/  FMNMX.FTZ R2, R207, R0, !PT ;  /* 0x00000000cf027209 */ /* 0x000fe40007810000 */
[----:B--2---:R-:W-:Y:S01]  /*9030*/  FMNMX.FTZ R0, R4, R7, !PT ;  /* 0x0000000704007209 */ /* 0x004fe20007810000 */
[--C-:B------:R-:W-:Y:S01]  /*9040*/  FFMA.FTZ R4, R17, c[0x0][0x2d0], -R141.reuse ;  /* 0x0000b40011047a23 */ /* 0x100fe2000001088d */
[----:B------:R-:W-:Y:S03]  /*9050*/  FMNMX.FTZ R2, R206, R2, !PT ;  /* 0x00000002ce027209 */ /* 0x000fe60007810000 */
[----:B------:R2:W3:Y:S01]  /*9060*/  MUFU.EX2 R251, R4 ;  /* 0x0000000400fb7308 */ /* 0x0004e20000000800 */
[----:B------:R-:W4:Y:S08]  /*9070*/  SHFL.BFLY PT, R5, R0, 0x1, 0x1f ;  /* 0x0c201f0000057f89 */ /* 0x000f3000000e0000 */
[----:B------:R-:W5:Y:S01]  /*9080*/  SHFL.BFLY PT, R6, R2, 0x2, 0x1f ;  /* 0x0c401f0002067f89 */ /* 0x000f6200000e0000 */
[----:B-1----:R-:W-:Y:S04]  /*9090*/  FMNMX.FTZ R3, R10, R139, !PT ;  /* 0x0000008b0a037209 */ /* 0x002fe80007810000 */
[----:B------:R-:W-:Y:S04]  /*90a0*/  FMNMX.FTZ R3, R11, R3, !PT ;  /* 0x000000030b037209 */ /* 0x000fe80007810000 */
[----:B------:R-:W-:Y:S01]  /*90b0*/  FMNMX.FTZ R3, R9, R3, !PT ;  /* 0x0000000309037209 */ /* 0x000fe20007810000 */
[----:B--2---:R-:W-:Y:S01]  /*90c0*/  FFMA.FTZ R4, R160, c[0x0][0x2d0], -R141 ;  /* 0x0000b400a0047a23 */ /* 0x004fe2000001088d */
[----:B----4-:R-:W-:Y:S02]  /*90d0*/  FMNMX.FTZ R137, R0, R5, !PT ;  /* 0x0000000500897209 */ /* 0x010fe40007810000 */
[----:B------:R-:W-:Y:S01]  /*90e0*/  FMNMX.FTZ R0, R15, R3, !PT ;  /* 0x000000030f007209 */ /* 0x000fe20007810000 */
[----:B------:R1:W-:Y:S01]  /*90f0*/  MUFU.EX2 R249, R4 ;  /* 0x0000000400f97308 */ /* 0x0003e20000000800 */
[----:B------:R-:W-:Y:S02]  /*9100*/  FSEL R3, R138, RZ, P0 ;  /* 0x000000ff8a037208 */ /* 0x000fe40000000000 */
[----:B------:R-:W-:Y:S01]  /*9110*/  FMNMX.FTZ R5, R167, R0, !PT ;  /* 0x00000000a7057209 */ /* 0x000fe20007810000 */
[C---:B------:R-:W-:Y:S01]  /*9120*/  FMUL.FTZ R0, R137.reuse, c[0x0][0x2d0] ;  /* 0x0000b40089007a20 */ /* 0x040fe20000410000 */
[----:B------:R-:W-:Y:S02]  /*9130*/  FSETP.NEU.FTZ.AND P0, PT, R137, -INF , PT ;  /* 0xff8000008900780b */ /* 0x000fe40003f1d000 */
[----:B-----5:R-:W-:Y:S02]  /*9140*/  FMNMX.FTZ R2, R2, R6, !PT ;  /* 0x0000000602027209 */ /* 0x020fe40007810000 */
[----:B------:R-:W-:Y:S02]  /*9150*/  FSEL R143, R0, RZ, P0 ;  /* 0x000000ff008f7208 */ /* 0x000fe40000000000 */
[----:B------:R-:W-:Y:S02]  /*9160*/  FMNMX.FTZ R6, R172, R5, !PT ;  /* 0x00000005ac067209 */ /* 0x000fe40007810000 */
[----:B------:R-:W2:Y:S01]  /*9170*/  SHFL.BFLY PT, R5, R2, 0x1, 0x1f ;  /* 0x0c201f0002057f89 */ /* 0x000ea200000e0000 */
[----:B------:R-:W-:Y:S01]  /*9180*/  FFMA.FTZ R0, R18, c[0x0][0x2d0], -R143 ;  /* 0x0000b40012007a23 */ /* 0x000fe2000001088f */
[----:B---3--:R-:W-:Y:S03]  /*9190*/  F2FP.BF16.PACK_AB R160, R251, R248 ;  /* 0x000000f8fba0723e */ /* 0x008fe600000010ff */
[----:B------:R3:W-:Y:S01]  /*91a0*/  MUFU.EX2 R241, R0 ;  /* 0x0000000000f17308 */ /* 0x0007e20000000800 */
[----:B-1----:R-:W-:Y:S09]  /*91b0*/  FFMA.FTZ R4, R161, c[0x0][0x2d0], -R141 ;  /* 0x0000b400a1047a23 */ /* 0x002ff2000001088d */
[----:B------:R1:W4:Y:S01]  /*91c0*/  MUFU.EX2 R25, R4 ;  /* 0x0000000400197308 */ /* 0x0003220000000800 */
[----:B--2---:R-:W-:Y:S02]  /*91d0*/  FMNMX.FTZ R136, R2, R5, !PT ;  /* 0x0000000502887209 */ /* 0x004fe40007810000 */
[----:B------:R-:W-:Y:S02]  /*91e0*/  FSEL R5, R137, RZ, P0 ;  /* 0x000000ff89057208 */ /* 0x000fe40000000000 */
[----:B------:R-:W-:Y:S01]  /*91f0*/  FSETP.NEU.FTZ.AND P0, PT, R136, -INF , PT ;  /* 0xff8000008800780b */ /* 0x000fe20003f1d000 */
[--C-:B---3--:R-:W-:Y:S04]  /*9200*/  FFMA.FTZ R0, R19, c[0x0][0x2d0], -R143.reuse ;  /* 0x0000b40013007a23 */ /* 0x108fe8000001088f */
[----:B------:R2:W3:Y:S01]  /*9210*/  MUFU.EX2 R242, R0 ;  /* 0x0000000000f27308 */ /* 0x0004e20000000800 */
[----:B-1----:R-:W-:Y:S01]  /*9220*/  FMNMX.FTZ R4, R173, R6, !PT ;  /* 0x00000006ad047209 */ /* 0x002fe20007810000 */
[--C-:B------:R-:W-:Y:S03]  /*9230*/  FFMA.FTZ R6, R163, c[0x0][0x2d0], -R143.reuse ;  /* 0x0000b400a3067a23 */ /* 0x100fe6000001088f */
[----:B------:R-:W-:Y:S05]  /*9240*/  FMNMX.FTZ R4, R176, R4, !PT ;  /* 0x00000004b0047209 */ /* 0x000fea0007810000 */
[----:B------:R-:W-:Y:S01]  /*9250*/  MUFU.EX2 R24, R6 ;  /* 0x0000000600187308 */ /* 0x000fe20000000800 */
[----:B------:R-:W-:Y:S04]  /*9260*/  FMNMX.FTZ R4, R203, R4, !PT ;  /* 0x00000004cb047209 */ /* 0x000fe80007810000 */
[----:B------:R-:W-:Y:S04]  /*9270*/  FMNMX.FTZ R4, R204, R4, !PT ;  /* 0x00000004cc047209 */ /* 0x000fe80007810000 */
[----:B--2---:R-:W-:Y:S01]  /*9280*/  FMNMX.FTZ R0, R205, R4, !PT ;  /* 0x00000004cd007209 */ /* 0x004fe20007810000 */
[----:B------:R-:W-:Y:S01]  /*9290*/  FFMA.FTZ R4, R162, c[0x0][0x2d0], -R143 ;  /* 0x0000b400a2047a23 */ /* 0x000fe2000001088f */
[----:B----4-:R-:W-:Y:S02]  /*92a0*/  F2FP.BF16.PACK_AB R162, R25, R249 ;  /* 0x000000f919a2723e */ /* 0x010fe400000010ff */
[----:B------:R-:W-:Y:S01]  /*92b0*/  FMNMX.FTZ R0, R140, R0, !PT ;  /* 0x000000008c007209 */ /* 0x000fe20007810000 */
[----:B------:R1:W2:Y:S01]  /*92c0*/  MUFU.EX2 R243, R4 ;  /* 0x0000000400f37308 */ /* 0x0002a20000000800 */
[----:B---3--:R-:W-:Y:S03]  /*92d0*/  F2FP.BF16.PACK_AB R161, R242, R241 ;  /* 0x000000f1f2a1723e */ /* 0x008fe600000010ff */
[----:B------:R-:W3:Y:S01]  /*92e0*/  SHFL.BFLY PT, R2, R0, 0x2, 0x1f ;  /* 0x0c401f0000027f89 */ /* 0x000ee200000e0000 */
[----:B-1----:R-:W-:Y:S01]  /*92f0*/  FMUL.FTZ R4, R136, c[0x0][0x2d0] ;  /* 0x0000b40088047a20 */ /* 0x002fe20000410000 */
[----:B--2---:R-:W-:Y:S04]  /*9300*/  F2FP.BF16.PACK_AB R163, R24, R243 ;  /* 0x000000f318a3723e */ /* 0x004fe800000010ff */
[----:B------:R-:W-:Y:S05]  /*9310*/  FSEL R142, R4, RZ, P0 ;  /* 0x000000ff048e7208 */ /* 0x000fea0000000000 */
[--C-:B------:R-:W-:Y:S04]  /*9320*/  FFMA.FTZ R4, R8, c[0x0][0x2d0], -R142.reuse ;  /* 0x0000b40008047a23 */ /* 0x100fe8000001088e */
[----:B------:R1:W-:Y:S02]  /*9330*/  MUFU.EX2 R239, R4 ;  /* 0x0000000400ef7308 */ /* 0x0003e40000000800 */
[--C-:B-1----:R-:W-:Y:S02]  /*9340*/  FFMA.FTZ R4, R20, c[0x0][0x2d0], -R142.reuse ;  /* 0x0000b40014047a23 */ /* 0x102fe4000001088e */
[----:B------:R-:W-:Y:S06]  /*9350*/  LDSM.16.MT88.4 R20, [R181] ;  /* 0x00000000b514783b */ /* 0x000fec0000004200 */
[----:B------:R3:W-:Y:S02]  /*9360*/  MUFU.EX2 R240, R4 ;  /* 0x0000000400f07308 */ /* 0x0007e40000000800 */
[----:B---3--:R-:W-:Y:S01]  /*9370*/  FMNMX.FTZ R4, R0, R2, !PT ;  /* 0x0000000200047209 */ /* 0x008fe20007810000 */
[--C-:B------:R-:W-:Y:S02]  /*9380*/  FFMA.FTZ R0, R12, c[0x0][0x2d0], -R142.reuse ;  /* 0x0000b4000c007a23 */ /* 0x100fe4000001088e */
[----:B------:R-:W-:Y:S05]  /*9390*/  FADD.FTZ R2, -R5, R133 ;  /* 0x0000008505027221 */ /* 0x000fea0000010100 */
[----:B------:R1:W-:Y:S01]  /*93a0*/  MUFU.EX2 R250, R0 ;  /* 0x0000000000fa7308 */ /* 0x0003e20000000800 */
[----:B------:R-:W2:Y:S01]  /*93b0*/  SHFL.BFLY PT, R6, R4, 0x1, 0x1f ;  /* 0x0c201f0004067f89 */ /* 0x000ea200000e0000 */
[----:B------:R-:W-:Y:S02]  /*93c0*/  FMUL.FTZ R2, R2, c[0x0][0x2d0] ;  /* 0x0000b40002027a20 */ /* 0x000fe40000410000 */
[----:B-1----:R-:W-:Y:S01]  /*93d0*/  FFMA.FTZ R0, R13, c[0x0][0x2d0], -R142 ;  /* 0x0000b4000d007a23 */ /* 0x002fe2000001088e */
[----:B--2---:R-:W-:Y:S05]  /*93e0*/  FMNMX.FTZ R134, R4, R6, !PT ;  /* 0x0000000604867209 */ /* 0x004fea0007810000 */
[----:B------:R1:W-:Y:S01]  /*93f0*/  MUFU.EX2 R252, R0 ;  /* 0x0000000000fc7308 */ /* 0x0003e20000000800 */
[----:B------:R-:W-:Y:S02]  /*9400*/  FMUL.FTZ R4, R134, c[0x0][0x2d0] ;  /* 0x0000b40086047a20 */ /* 0x000fe40000410000 */
[----:B-1----:R-:W-:Y:S07]  /*9410*/  FADD.FTZ R0, -R3, R132 ;  /* 0x0000008403007221 */ /* 0x002fee0000010100 */
[----:B------:R-:W1:Y:S01]  /*9420*/  MUFU.EX2 R3, R2 ;  /* 0x0000000200037308 */ /* 0x000e620000000800 */
[----:B------:R-:W-:Y:S09]  /*9430*/  FMUL.FTZ R0, R0, c[0x0][0x2d0] ;  /* 0x0000b40000007a20 */ /* 0x000ff20000410000 */
[----:B------:R2:W3:Y:S01]  /*9440*/  MUFU.EX2 R132, R0 ;  /* 0x0000000000847308 */ /* 0x0004e20000000800 */
[C---:B-1----:R-:W-:Y:S01]  /*9450*/  FMUL.FTZ R6, R3.reuse, R146 ;  /* 0x0000009203067220 */ /* 0x042fe20000410000 */
[----:B------:R-:W-:Y:S01]  /*9460*/  F2FP.BF16.PACK_AB R146, R252, R250 ;  /* 0x000000fafc92723e */ /* 0x000fe200000010ff */
[C---:B------:R-:W-:Y:S02]  /*9470*/  FMUL.FTZ R7, R3.reuse, R147 ;  /* 0x0000009303077220 */ /* 0x040fe40000410000 */
[C---:B------:R-:W-:Y:S02]  /*9480*/  FMUL.FTZ R18, R3.reuse, R158 ;  /* 0x0000009e03127220 */ /* 0x040fe40000410000 */
[C---:B------:R-:W-:Y:S02]  /*9490*/  FMUL.FTZ R19, R3.reuse, R159 ;  /* 0x0000009f03137220 */ /* 0x040fe40000410000 */
[----:B------:R-:W-:Y:S01]  /*94a0*/  FMUL.FTZ R35, R3, R115 ;  /* 0x0000007303237220 */ /* 0x000fe20000410000 */
[----:B--2---:R-:W-:Y:S01]  /*94b0*/  FSEL R0, R136, RZ, P0 ;  /* 0x000000ff88007208 */ /* 0x004fe20000000000 */
[----:B---3--:R-:W-:Y:S01]  /*94c0*/  FMUL.FTZ R16, R132, R156 ;  /* 0x0000009c84107220 */ /* 0x008fe20000410000 */
[----:B------:R-:W-:Y:S01]  /*94d0*/  FSETP.NEU.FTZ.AND P0, PT, R134, -INF , PT ;  /* 0xff8000008600780b */ /* 0x000fe20003f1d000 */
[----:B------:R-:W-:Y:S02]  /*94e0*/  FMUL.FTZ R17, R132, R157 ;  /* 0x0000009d84117220 */ /* 0x000fe40000410000 */
[----:B------:R-:W-:Y:S01]  /*94f0*/  FADD.FTZ R0, -R0, R135 ;  /* 0x0000008700007221 */ /* 0x000fe20000010100 */
[----:B------:R-:W-:Y:S01]  /*9500*/  FSEL R133, R4, RZ, P0 ;  /* 0x000000ff04857208 */ /* 0x000fe20000000000 */
[----:B------:R-:W-:Y:S01]  /*9510*/  FMUL.FTZ R33, R132, R113 ;  /* 0x0000007184217220 */ /* 0x000fe20000410000 */
[----:B------:R-:W-:Y:S01]  /*9520*/  LDSM.16.MT88.4 R156, [R181+0x800] ;  /* 0x00080000b59c783b */ /* 0x000fe20000004200 */
[----:B------:R-:W-:Y:S02]  /*9530*/  FMUL.FTZ R0, R0, c[0x0][0x2d0] ;  /* 0x0000b40000007a20 */ /* 0x000fe40000410000 */
[--C-:B------:R-:W-:Y:S02]  /*9540*/  FFMA.FTZ R5, R9, c[0x0][0x2d0], -R133.reuse ;  /* 0x0000b40009057a23 */ /* 0x100fe40000010885 */
[----:B------:R1:W2:Y:S01]  /*9550*/  MUFU.EX2 R2, R0 ;  /* 0x0000000000027308 */ /* 0x0002a20000000800 */
[--C-:B------:R-:W-:Y:S02]  /*9560*/  FFMA.FTZ R4, R15, c[0x0][0x2d0], -R133.reuse ;  /* 0x0000b4000f047a23 */ /* 0x100fe40000010885 */
[C---:B------:R-:W-:Y:S02]  /*9570*/  FMUL.FTZ R34, R3.reuse, R114 ;  /* 0x0000007203227220 */ /* 0x040fe40000410000 */
[C---:B------:R-:W-:Y:S02]  /*9580*/  FMUL.FTZ R32, R132.reuse, R112 ;  /* 0x0000007084207220 */ /* 0x040fe40000410000 */
[C---:B------:R-:W-:Y:S02]  /*9590*/  FMUL.FTZ R48, R132.reuse, R128 ;  /* 0x0000008084307220 */ /* 0x040fe40000410000 */
[C---:B------:R-:W-:Y:S01]  /*95a0*/  FMUL.FTZ R49, R132.reuse, R129 ;  /* 0x0000008184317220 */ /* 0x040fe20000410000 */
[----:B------:R3:W-:Y:S01]  /*95b0*/  MUFU.EX2 R244, R5 ;  /* 0x0000000500f47308 */ /* 0x0007e20000000800 */
[C---:B------:R-:W-:Y:S02]  /*95c0*/  FMUL.FTZ R50, R3.reuse, R130 ;  /* 0x0000008203327220 */ /* 0x040fe40000410000 */
[C---:B------:R-:W-:Y:S02]  /*95d0*/  FMUL.FTZ R51, R3.reuse, R131 ;  /* 0x0000008303337220 */ /* 0x040fe40000410000 */
[C---:B------:R-:W-:Y:S01]  /*95e0*/  FMUL.FTZ R52, R132.reuse, R52 ;  /* 0x0000003484347220 */ /* 0x040fe20000410000 */
[----:B------:R-:W-:Y:S01]  /*95f0*/  LDSM.16.MT88.4 R128, [R181+0x1400] ;  /* 0x00140000b580783b */ /* 0x000fe20000004200 */
[C---:B------:R-:W-:Y:S02]  /*9600*/  FMUL.FTZ R53, R132.reuse, R53 ;  /* 0x0000003584357220 */ /* 0x040fe40000410000 */
[C---:B------:R-:W-:Y:S01]  /*9610*/  FMUL.FTZ R54, R3.reuse, R54 ;  /* 0x0000003603367220 */ /* 0x040fe20000410000 */
[----:B------:R-:W4:Y:S01]  /*9620*/  MUFU.EX2 R245, R4 ;  /* 0x0000000400f57308 */ /* 0x000f220000000800 */
[----:B------:R-:W-:Y:S02]  /*9630*/  FMUL.FTZ R55, R3, R55 ;  /* 0x0000003703377220 */ /* 0x000fe40000410000 */
[----:B------:R-:W-:Y:S02]  /*9640*/  FMUL.FTZ R64, R132, R64 ;  /* 0x0000004084407220 */ /* 0x000fe40000410000 */
[----:B-1----:R-:W-:Y:S02]  /*9650*/  FFMA.FTZ R0, R10, c[0x0][0x2d0], -R133 ;  /* 0x0000b4000a007a23 */ /* 0x002fe40000010885 */
[C---:B--2---:R-:W-:Y:S02]  /*9660*/  FMUL.FTZ R8, R2.reuse, R148 ;  /* 0x0000009402087220 */ /* 0x044fe40000410000 */
[C---:B------:R-:W-:Y:S01]  /*9670*/  FMUL.FTZ R9, R2.reuse, R149 ;  /* 0x0000009502097220 */ /* 0x040fe20000410000 */
[----:B------:R1:W-:Y:S01]  /*9680*/  MUFU.EX2 R201, R0 ;  /* 0x0000000000c97308 */ /* 0x0003e20000000800 */
[C---:B------:R-:W-:Y:S01]  /*9690*/  FMUL.FTZ R12, R2.reuse, R152 ;  /* 0x00000098020c7220 */ /* 0x040fe20000410000 */
[----:B------:R-:W-:Y:S01]  /*96a0*/  MOV R149, R25 ;  /* 0x0000001900957202 */ /* 0x000fe20000000f00 */
[----:B------:R-:W-:Y:S01]  /*96b0*/  FMUL.FTZ R13, R2, R153 ;  /* 0x00000099020d7220 */ /* 0x000fe20000410000 */
[----:B------:R-:W2:Y:S01]  /*96c0*/  LDL.LU R148, [R1+0x4] ;  /* 0x0000040001947983 */ /* 0x000ea20000300800 */
[----:B---3--:R-:W-:Y:S02]  /*96d0*/  FMUL.FTZ R5, R132, R145 ;  /* 0x0000009184057220 */ /* 0x008fe40000410000 */
[C---:B------:R-:W-:Y:S02]  /*96e0*/  FMUL.FTZ R25, R2.reuse, R105 ;  /* 0x0000006902197220 */ /* 0x040fe40000410000 */
[C---:B------:R-:W-:Y:S02]  /*96f0*/  FMUL.FTZ R28, R2.reuse, R108 ;  /* 0x0000006c021c7220 */ /* 0x040fe40000410000 */
[C---:B------:R-:W-:Y:S02]  /*9700*/  FMUL.FTZ R29, R2.reuse, R109 ;  /* 0x0000006d021d7220 */ /* 0x040fe40000410000 */
[----:B------:R-:W-:Y:S01]  /*9710*/  FMUL.FTZ R40, R2, R120 ;  /* 0x0000007802287220 */ /* 0x000fe20000410000 */
[----:B----4-:R-:W-:Y:S01]  /*9720*/  F2FP.BF16.PACK_AB R147, R245, R244 ;  /* 0x000000f4f593723e */ /* 0x010fe200000010ff */
[----:B------:R-:W-:Y:S01]  /*9730*/  FMUL.FTZ R4, R132, R144 ;  /* 0x0000009084047220 */ /* 0x000fe20000410000 */
[----:B------:R-:W-:Y:S01]  /*9740*/  F2FP.BF16.PACK_AB R144, R240, R239 ;  /* 0x000000eff090723e */ /* 0x000fe200000010ff */
[--C-:B------:R-:W-:Y:S02]  /*9750*/  FFMA.FTZ R114, R198, c[0x0][0x2d0], -R141.reuse ;  /* 0x0000b400c6727a23 */ /* 0x100fe4000001088d */
[----:B------:R-:W-:Y:S02]  /*9760*/  FFMA.FTZ R113, R199, c[0x0][0x2d0], -R141 ;  /* 0x0000b400c7717a23 */ /* 0x000fe4000001088d */
[C---:B------:R-:W-:Y:S01]  /*9770*/  FMUL.FTZ R41, R2.reuse, R121 ;  /* 0x0000007902297220 */ /* 0x040fe20000410000 */
[-C--:B------:R-:W-:Y:S01]  /*9780*/  HMMA.16816.F32.BF16 R4, R160, R20.reuse, R4 ;  /* 0x00000014a004723c */ /* 0x080fe20000041804 */
[C---:B------:R-:W-:Y:S01]  /*9790*/  FMUL.FTZ R44, R2.reuse, R124 ;  /* 0x0000007c022c7220 */ /* 0x040fe20000410000 */
[----:B------:R-:W-:Y:S01]  /*97a0*/  MUFU.EX2 R215, R113 ;  /* 0x0000007100d77308 */ /* 0x000fe20000000800 */
[----:B-1----:R-:W-:Y:S02]  /*97b0*/  FFMA.FTZ R0, R11, c[0x0][0x2d0], -R133 ;  /* 0x0000b4000b007a23 */ /* 0x002fe40000010885 */
[C---:B------:R-:W-:Y:S02]  /*97c0*/  FMUL.FTZ R45, R2.reuse, R125 ;  /* 0x0000007d022d7220 */ /* 0x040fe40000410000 */
[C---:B------:R-:W-:Y:S02]  /*97d0*/  FMUL.FTZ R56, R2.reuse, R56 ;  /* 0x0000003802387220 */ /* 0x040fe40000410000 */
[C---:B------:R-:W-:Y:S03]  /*97e0*/  FMUL.FTZ R57, R2.reuse, R57 ;  /* 0x0000003902397220 */ /* 0x040fe60000410000 */
[----:B------:R1:W3:Y:S01]  /*97f0*/  MUFU.EX2 R202, R0 ;  /* 0x0000000000ca7308 */ /* 0x0002e20000000800 */
[C---:B------:R-:W-:Y:S02]  /*9800*/  FMUL.FTZ R60, R2.reuse, R60 ;  /* 0x0000003c023c7220 */ /* 0x040fe40000410000 */
[----:B------:R-:W-:Y:S02]  /*9810*/  FMUL.FTZ R61, R2, R61 ;  /* 0x0000003d023d7220 */ /* 0x000fe40000410000 */
[C---:B------:R-:W-:Y:S02]  /*9820*/  FMUL.FTZ R65, R132.reuse, R65 ;  /* 0x0000004184417220 */ /* 0x040fe40000410000 */
[C---:B------:R-:W-:Y:S02]  /*9830*/  FMUL.FTZ R66, R3.reuse, R66 ;  /* 0x0000004203427220 */ /* 0x040fe40000410000 */
[C---:B------:R-:W-:Y:S02]  /*9840*/  FMUL.FTZ R67, R3.reuse, R67 ;  /* 0x0000004303437220 */ /* 0x040fe40000410000 */
[C---:B------:R-:W-:Y:S02]  /*9850*/  FMUL.FTZ R68, R132.reuse, R68 ;  /* 0x0000004484447220 */ /* 0x040fe40000410000 */
[----:B------:R-:W-:Y:S02]  /*9860*/  FMUL.FTZ R69, R132, R69 ;  /* 0x0000004584457220 */ /* 0x000fe40000410000 */
[C---:B------:R-:W-:Y:S02]  /*9870*/  FMUL.FTZ R70, R3.reuse, R70 ;  /* 0x0000004603467220 */ /* 0x040fe40000410000 */
[C---:B------:R-:W-:Y:S02]  /*9880*/  FMUL.FTZ R71, R3.reuse, R71 ;  /* 0x0000004703477220 */ /* 0x040fe40000410000 */
[C---:B------:R-:W-:Y:S02]  /*9890*/  FMUL.FTZ R72, R2.reuse, R72 ;  /* 0x0000004802487220 */ /* 0x040fe40000410000 */
[C---:B------:R-:W-:Y:S02]  /*98a0*/  FMUL.FTZ R73, R2.reuse, R73 ;  /* 0x0000004902497220 */ /* 0x040fe40000410000 */
[----:B------:R-:W-:Y:S01]  /*98b0*/  FMUL.FTZ R76, R2, R76 ;  /* 0x0000004c024c7220 */ /* 0x000fe20000410000 */
[----:B-1----:R-:W-:Y:S01]  /*98c0*/  FSEL R0, R134, RZ, P0 ;  /* 0x000000ff86007208 */ /* 0x002fe20000000000 */
[----:B------:R-:W-:Y:S01]  /*98d0*/  FMUL.FTZ R77, R2, R77 ;  /* 0x0000004d024d7220 */ /* 0x000fe20000410000 */
[----:B---3--:R-:W-:Y:S01]  /*98e0*/  F2FP.BF16.PACK_AB R145, R202, R201 ;  /* 0x000000c9ca91723e */ /* 0x008fe200000010ff */
[----:B------:R-:W-:Y:S02]  /*98f0*/  FMUL.FTZ R80, R132, R80 ;  /* 0x0000005084507220 */ /* 0x000fe40000410000 */
[----:B------:R-:W-:Y:S02]  /*9900*/  FADD.FTZ R0, -R0, R139 ;  /* 0x0000008b00007221 */ /* 0x000fe40000010100 */
[----:B------:R-:W-:Y:S02]  /*9910*/  FMUL.FTZ R81, R132, R81 ;  /* 0x0000005184517220 */ /* 0x000fe40000410000 */
[----:B------:R-:W-:Y:S02]  /*9920*/  FMUL.FTZ R0, R0, c[0x0][0x2d0] ;  /* 0x0000b40000007a20 */ /* 0x000fe40000410000 */
[C---:B------:R-:W-:Y:S02]  /*9930*/  FMUL.FTZ R82, R3.reuse, R82 ;  /* 0x0000005203527220 */ /* 0x040fe40000410000 */
[C---:B------:R-:W-:Y:S02]  /*9940*/  FMUL.FTZ R83, R3.reuse, R83 ;  /* 0x0000005303537220 */ /* 0x040fe40000410000 */
[----:B------:R-:W1:Y:S01]  /*9950*/  MUFU.EX2 R0, R0 ;  /* 0x0000000000007308 */ /* 0x000e620000000800 */
[C---:B------:R-:W-:Y:S02]  /*9960*/  FMUL.FTZ R84, R132.reuse, R84 ;  /* 0x0000005484547220 */ /* 0x040fe40000410000 */
[----:B------:R-:W-:Y:S02]  /*9970*/  FMUL.FTZ R85, R132, R85 ;  /* 0x0000005584557220 */ /* 0x000fe40000410000 */
[C---:B------:R-:W-:Y:S02]  /*9980*/  FMUL.FTZ R86, R3.reuse, R86 ;  /* 0x0000005603567220 */ /* 0x040fe40000410000 */
[C---:B------:R-:W-:Y:S02]  /*9990*/  FMUL.FTZ R87, R3.reuse, R87 ;  /* 0x0000005703577220 */ /* 0x040fe40000410000 */
[C---:B------:R-:W-:Y:S02]  /*99a0*/  FMUL.FTZ R88, R2.reuse, R88 ;  /* 0x0000005802587220 */ /* 0x040fe40000410000 */
[C---:B------:R-:W-:Y:S02]  /*99b0*/  FMUL.FTZ R89, R2.reuse, R89 ;  /* 0x0000005902597220 */ /* 0x040fe40000410000 */
[C---:B------:R-:W-:Y:S02]  /*99c0*/  FMUL.FTZ R92, R2.reuse, R92 ;  /* 0x0000005c025c7220 */ /* 0x040fe40000410000 */
[----:B------:R-:W-:Y:S02]  /*99d0*/  FMUL.FTZ R93, R2, R93 ;  /* 0x0000005d025d7220 */ /* 0x000fe40000410000 */
[C---:B------:R-:W-:Y:S02]  /*99e0*/  FMUL.FTZ R96, R132.reuse, R96 ;  /* 0x0000006084607220 */ /* 0x040fe40000410000 */
[----:B------:R-:W-:Y:S02]  /*99f0*/  FMUL.FTZ R97, R132, R97 ;  /* 0x0000006184617220 */ /* 0x000fe40000410000 */
[C---:B------:R-:W-:Y:S02]  /*9a00*/  FMUL.FTZ R98, R3.reuse, R98 ;  /* 0x0000006203627220 */ /* 0x040fe40000410000 */
[----:B------:R-:W-:Y:S02]  /*9a10*/  FMUL.FTZ R99, R3, R99 ;  /* 0x0000006303637220 */ /* 0x000fe40000410000 */
[C---:B-1----:R-:W-:Y:S02]  /*9a20*/  FMUL.FTZ R11, R0.reuse, R151 ;  /* 0x00000097000b7220 */ /* 0x042fe40000410000 */
[C---:B------:R-:W-:Y:S01]  /*9a30*/  FMUL.FTZ R10, R0.reuse, R150 ;  /* 0x00000096000a7220 */ /* 0x040fe20000410000 */
[----:B------:R-:W3:Y:S01]  /*9a40*/  LDL.LU R151, [R1] ;  /* 0x0000000001977983 */ /* 0x000ee20000300800 */
[C---:B------:R-:W-:Y:S01]  /*9a50*/  FMUL.FTZ R26, R0.reuse, R106 ;  /* 0x0000006a001a7220 */ /* 0x040fe20000410000 */
[----:B------:R-:W-:Y:S01]  /*9a60*/  MOV R150, R24 ;  /* 0x0000001800967202 */ /* 0x000fe20000000f00 */
[----:B------:R-:W-:Y:S02]  /*9a70*/  FMUL.FTZ R27, R0, R107 ;  /* 0x0000006b001b7220 */ /* 0x000fe40000410000 */
[----:B------:R-:W-:Y:S01]  /*9a80*/  FMUL.FTZ R24, R2, R104 ;  /* 0x0000006802187220 */ /* 0x000fe20000410000 */
[C---:B------:R-:W-:Y:S01]  /*9a90*/  HMMA.16816.F32.BF16 R8, R144.reuse, R20, R8 ;  /* 0x000000149008723c */ /* 0x040fe20000041808 */
[C---:B------:R-:W-:Y:S02]  /*9aa0*/  FMUL.FTZ R14, R0.reuse, R154 ;  /* 0x0000009a000e7220 */ /* 0x040fe40000410000 */
[----:B------:R-:W-:Y:S02]  /*9ab0*/  FMUL.FTZ R15, R0, R155 ;  /* 0x0000009b000f7220 */ /* 0x000fe40000410000 */
[--C-:B------:R-:W-:Y:S02]  /*9ac0*/  FFMA.FTZ R104, R165, c[0x0][0x2d0], -R141.reuse ;  /* 0x0000b400a5687a23 */ /* 0x100fe4000001088d */
[C---:B------:R-:W-:Y:S02]  /*9ad0*/  FMUL.FTZ R20, R132.reuse, R100 ;  /* 0x0000006484147220 */ /* 0x040fe40000410000 */
[----:B------:R-:W-:Y:S01]  /*9ae0*/  FMUL.FTZ R21, R132, R101 ;  /* 0x0000006584157220 */ /* 0x000fe20000410000 */
[-C--:B------:R-:W-:Y:S01]  /*9af0*/  HMMA.16816.F32.BF16 R12, R144, R22.reuse, R12 ;  /* 0x00000016900c723c */ /* 0x080fe2000004180c */
[----:B------:R1:W-:Y:S01]  /*9b00*/  MUFU.EX2 R233, R104 ;  /* 0x0000006800e97308 */ /* 0x0003e20000000800 */
[C---:B------:R-:W-:Y:S02]  /*9b10*/  FMUL.FTZ R42, R0.reuse, R122 ;  /* 0x0000007a002a7220 */ /* 0x040fe40000410000 */
[C---:B------:R-:W-:Y:S02]  /*9b20*/  FMUL.FTZ R43, R0.reuse, R123 ;  /* 0x0000007b002b7220 */ /* 0x040fe40000410000 */
[C---:B------:R-:W-:Y:S02]  /*9b30*/  FMUL.FTZ R46, R0.reuse, R126 ;  /* 0x0000007e002e7220 */ /* 0x040fe40000410000 */
[C---:B------:R-:W-:Y:S01]  /*9b40*/  HMMA.16816.F32.BF16 R16, R160.reuse, R22, R16 ;  /* 0x00000016a010723c */ /* 0x040fe20000041810 */
[C---:B------:R-:W-:Y:S03]  /*9b50*/  FMUL.FTZ R30, R0.reuse, R110 ;  /* 0x0000006e001e7220 */ /* 0x040fe60000410000 */
[C---:B------:R-:W-:Y:S02]  /*9b60*/  FMUL.FTZ R31, R0.reuse, R111 ;  /* 0x0000006f001f7220 */ /* 0x040fe40000410000 */
[C---:B------:R-:W-:Y:S02]  /*9b70*/  FMUL.FTZ R47, R0.reuse, R127 ;  /* 0x0000007f002f7220 */ /* 0x040fe40000410000 */
[C---:B------:R-:W-:Y:S04]  /*9b80*/  FMUL.FTZ R22, R3.reuse, R102 ;  /* 0x0000006603167220 */ /* 0x040fe80000410000 */
[C---:B------:R-:W-:Y:S02]  /*9b90*/  FMUL.FTZ R23, R3.reuse, R103 ;  /* 0x0000006703177220 */ /* 0x040fe40000410000 */
[----:B------:R-:W4:Y:S01]  /*9ba0*/  LDSM.16.MT88.4 R100, [R181+0xc00] ;  /* 0x000c0000b564783b */ /* 0x000f220000004200 */
[----:B------:R-:W-:Y:S02]  /*9bb0*/  FMUL.FTZ R58, R0, R58 ;  /* 0x0000003a003a7220 */ /* 0x000fe40000410000 */
[--C-:B-1----:R-:W-:Y:S02]  /*9bc0*/  FFMA.FTZ R104, R164, c[0x0][0x2d0], -R141.reuse ;  /* 0x0000b400a4687a23 */ /* 0x102fe4000001088d */
[-C--:B------:R-:W-:Y:S01]  /*9bd0*/  HMMA.16816.F32.BF16 R20, R160, R36.reuse, R20 ;  /* 0x00000024a014723c */ /* 0x080fe20000041814 */
[C---:B------:R-:W-:Y:S01]  /*9be0*/  FMUL.FTZ R59, R0.reuse, R59 ;  /* 0x0000003b003b7220 */ /* 0x040fe20000410000 */
[----:B------:R1:W-:Y:S01]  /*9bf0*/  MUFU.EX2 R234, R104 ;  /* 0x0000006800ea7308 */ /* 0x0003e20000000800 */
[C---:B------:R-:W-:Y:S02]  /*9c00*/  FMUL.FTZ R62, R0.reuse, R62 ;  /* 0x0000003e003e7220 */ /* 0x040fe40000410000 */
[C---:B------:R-:W-:Y:S02]  /*9c10*/  FMUL.FTZ R63, R0.reuse, R63 ;  /* 0x0000003f003f7220 */ /* 0x040fe40000410000 */
[C---:B------:R-:W-:Y:S01]  /*9c20*/  FMUL.FTZ R74, R0.reuse, R74 ;  /* 0x0000004a004a7220 */ /* 0x040fe20000410000 */
[C---:B------:R-:W-:Y:S01]  /*9c30*/  HMMA.16816.F32.BF16 R24, R144.reuse, R36, R24 ;  /* 0x000000249018723c */ /* 0x040fe20000041818 */
[C---:B------:R-:W-:Y:S03]  /*9c40*/  FMUL.FTZ R75, R0.reuse, R75 ;  /* 0x0000004b004b7220 */ /* 0x040fe60000410000 */
[C---:B------:R-:W-:Y:S02]  /*9c50*/  FMUL.FTZ R78, R0.reuse, R78 ;  /* 0x0000004e004e7220 */ /* 0x040fe40000410000 */
[----:B------:R-:W-:Y:S02]  /*9c60*/  FMUL.FTZ R79, R0, R79 ;  /* 0x0000004f004f7220 */ /* 0x000fe40000410000 */
[-C--:B------:R-:W-:Y:S01]  /*9c70*/  HMMA.16816.F32.BF16 R28, R144, R38.reuse, R28 ;  /* 0x00000026901c723c */ /* 0x080fe2000004181c */
[C---:B------:R-:W-:Y:S03]  /*9c80*/  FMUL.FTZ R36, R132.reuse, R116 ;  /* 0x0000007484247220 */ /* 0x040fe60000410000 */
[----:B------:R-:W-:Y:S02]  /*9c90*/  FMUL.FTZ R37, R132, R117 ;  /* 0x0000007584257220 */ /* 0x000fe40000410000 */
[----:B------:R-:W-:Y:S02]  /*9ca0*/  FFMA.FTZ R112, R200, c[0x0][0x2d0], -R141 ;  /* 0x0000b400c8707a23 */ /* 0x000fe4000001088d */
[C---:B------:R-:W-:Y:S01]  /*9cb0*/  HMMA.16816.F32.BF16 R32, R160.reuse, R38, R32 ;  /* 0x00000026a020723c */ /* 0x040fe20000041820 */
[----:B------:R-:W-:Y:S01]  /*9cc0*/  FMUL.FTZ R90, R0, R90 ;  /* 0x0000005a005a7220 */ /* 0x000fe20000410000 */
[----:B------:R5:W-:Y:S02]  /*9cd0*/  MUFU.EX2 R216, R112 ;  /* 0x0000007000d87308 */ /* 0x000be40000000800 */
[----:B-1----:R-:W-:Y:S02]  /*9ce0*/  FFMA.FTZ R104, R166, c[0x0][0x2d0], -R143 ;  /* 0x0000b400a6687a23 */ /* 0x002fe4000001088f */
[C---:B------:R-:W-:Y:S02]  /*9cf0*/  FMUL.FTZ R91, R0.reuse, R91 ;  /* 0x0000005b005b7220 */ /* 0x040fe40000410000 */
[C---:B------:R-:W-:Y:S04]  /*9d00*/  FMUL.FTZ R38, R3.reuse, R118 ;  /* 0x0000007603267220 */ /* 0x040fe80000410000 */
[C---:B------:R-:W-:Y:S01]  /*9d10*/  FMUL.FTZ R39, R3.reuse, R119 ;  /* 0x0000007703277220 */ /* 0x040fe20000410000 */
[----:B------:R-:W-:Y:S01]  /*9d20*/  MUFU.EX2 R200, R114 ;  /* 0x0000007200c87308 */ /* 0x000fe20000000800 */
[C---:B------:R-:W-:Y:S02]  /*9d30*/  FMUL.FTZ R94, R0.reuse, R94 ;  /* 0x0000005e005e7220 */ /* 0x040fe40000410000 */
[----:B------:R-:W-:Y:S02]  /*9d40*/  FMUL.FTZ R95, R0, R95 ;  /* 0x0000005f005f7220 */ /* 0x000fe40000410000 */
[----:B------:R-:W-:Y:S01]  /*9d50*/  FFMA.FTZ R3, R3, R246, R241 ;  /* 0x000000f603037223 */ /* 0x000fe200000100f1 */
[-C--:B----4-:R-:W-:Y:S03]  /*9d60*/  HMMA.16816.F32.BF16 R36, R160, R100.reuse, R36 ;  /* 0x00000064a024723c */ /* 0x090fe60000041824 */
[----:B------:R-:W-:Y:S01]  /*9d70*/  FADD.FTZ R3, R242, R3 ;  /* 0x00000003f2037221 */ /* 0x000fe20000010000 */
[----:B------:R1:W-:Y:S01]  /*9d80*/  MUFU.EX2 R232, R104 ;  /* 0x0000006800e87308 */ /* 0x0003e20000000800 */
[----:B-----5:R-:W-:Y:S03]  /*9d90*/  FFMA.FTZ R112, R210, c[0x0][0x2d0], -R143 ;  /* 0x0000b400d2707a23 */ /* 0x020fe6000001088f */
[C---:B------:R-:W-:Y:S06]  /*9da0*/  HMMA.16816.F32.BF16 R40, R144.reuse, R100, R40 ;  /* 0x000000649028723c */ /* 0x040fec0000041828 */
[----:B------:R4:W-:Y:S02]  /*9db0*/  MUFU.EX2 R214, R112 ;  /* 0x0000007000d67308 */ /* 0x0009e40000000800 */
[-C--:B------:R-:W-:Y:S08]  /*9dc0*/  HMMA.16816.F32.BF16 R44, R144, R102.reuse, R44 ;  /* 0x00000066902c723c */ /* 0x080ff0000004182c */
[C---:B------:R-:W-:Y:S01]  /*9dd0*/  HMMA.16816.F32.BF16 R48, R160.reuse, R102, R48 ;  /* 0x00000066a030723c */ /* 0x040fe20000041830 */
[----:B------:R-:W5:Y:S03]  /*9de0*/  LDSM.16.MT88.4 R100, [R182+0xc00] ;  /* 0x000c0000b664783b */ /* 0x000f660000004200 */
[----:B-1----:R-:W-:Y:S04]  /*9df0*/  FFMA.FTZ R104, R179, c[0x0][0x2d0], -R141 ;  /* 0x0000b400b3687a23 */ /* 0x002fe8000001088d */
[----:B------:R1:W-:Y:S01]  /*9e00*/  MUFU.EX2 R229, R104 ;  /* 0x0000006800e57308 */ /* 0x0003e20000000800 */
[--C-:B----4-:R-:W-:Y:S03]  /*9e10*/  FFMA.FTZ R112, R213, c[0x0][0x2d0], -R143.reuse ;  /* 0x0000b400d5707a23 */ /* 0x110fe6000001088f */
[----:B------:R-:W-:Y:S06]  /*9e20*/  MOV R213, R150 ;  /* 0x0000009600d57202 */ /* 0x000fec0000000f00 */
[----:B------:R4:W-:Y:S01]  /*9e30*/  MUFU.EX2 R198, R112 ;  /* 0x0000007000c67308 */ /* 0x0009e20000000800 */
[--C-:B-1----:R-:W-:Y:S09]  /*9e40*/  FFMA.FTZ R104, R178, c[0x0][0x2d0], -R143.reuse ;  /* 0x0000b400b2687a23 */ /* 0x102ff2000001088f */
[----:B------:R1:W-:Y:S01]  /*9e50*/  MUFU.EX2 R227, R104 ;  /* 0x0000006800e37308 */ /* 0x0003e20000000800 */
[-C--:B-----5:R-:W-:Y:S01]  /*9e60*/  HMMA.16816.F32.BF16 R52, R160, R100.reuse, R52 ;  /* 0x00000064a034723c */ /* 0x0a0fe20000041834 */
[--C-:B----4-:R-:W-:Y:S07]  /*9e70*/  FFMA.FTZ R112, R209, c[0x0][0x2d0], -R142.reuse ;  /* 0x0000b400d1707a23 */ /* 0x110fee000001088e */
[C---:B------:R-:W-:Y:S08]  /*9e80*/  HMMA.16816.F32.BF16 R56, R144.reuse, R100, R56 ;  /* 0x000000649038723c */ /* 0x040ff00000041838 */
[-C--:B------:R-:W-:Y:S01]  /*9e90*/  HMMA.16816.F32.BF16 R60, R144, R102.reuse, R60 ;  /* 0x00000066903c723c */ /* 0x080fe2000004183c */
[--C-:B-1----:R-:W-:Y:S02]  /*9ea0*/  FFMA.FTZ R104, R177, c[0x0][0x2d0], -R143.reuse ;  /* 0x0000b400b1687a23 */ /* 0x102fe4000001088f */
[----:B------:R1:W-:Y:S05]  /*9eb0*/  MUFU.EX2 R177, R112 ;  /* 0x0000007000b17308 */ /* 0x0003ea0000000800 */
[C---:B------:R-:W-:Y:S01]  /*9ec0*/  HMMA.16816.F32.BF16 R64, R160.reuse, R102, R64 ;  /* 0x00000066a040723c */ /* 0x040fe20000041840 */
[----:B------:R-:W4:Y:S04]  /*9ed0*/  LDSM.16.MT88.4 R100, [R181+0x1800] ;  /* 0x00180000b564783b */ /* 0x000f280000004200 */
[----:B------:R5:W-:Y:S01]  /*9ee0*/  MUFU.EX2 R228, R104 ;  /* 0x0000006800e47308 */ /* 0x000be20000000800 */
[--C-:B-1----:R-:W-:Y:S09]  /*9ef0*/  FFMA.FTZ R112, R208, c[0x0][0x2d0], -R142.reuse ;  /* 0x0000b400d0707a23 */ /* 0x102ff2000001088e */
[----:B------:R1:W-:Y:S01]  /*9f00*/  MUFU.EX2 R178, R112 ;  /* 0x0000007000b27308 */ /* 0x0003e20000000800 */
[--C-:B-----5:R-:W-:Y:S09]  /*9f10*/  FFMA.FTZ R104, R171, c[0x0][0x2d0], -R142.reuse ;  /* 0x0000b400ab687a23 */ /* 0x120ff2000001088e */
[----:B------:R5:W-:Y:S01]  /*9f20*/  MUFU.EX2 R224, R104 ;  /* 0x0000006800e07308 */ /* 0x000be20000000800 */
[-C--:B----4-:R-:W-:Y:S08]  /*9f30*/  HMMA.16816.F32.BF16 R68, R160, R100.reuse, R68 ;  /* 0x00000064a044723c */ /* 0x090ff00000041844 */
[C---:B------:R-:W-:Y:S01]  /*9f40*/  HMMA.16816.F32.BF16 R72, R144.reuse, R100, R72 ;  /* 0x000000649048723c */ /* 0x040fe20000041848 */
[--C-:B-1----:R-:W-:Y:S06]  /*9f50*/  FFMA.FTZ R112, R207, c[0x0][0x2d0], -R142.reuse ;  /* 0x0000b400cf707a23 */ /* 0x102fec000001088e */
[----:B------:R-:W-:Y:S01]  /*9f60*/  FFMA.FTZ R100, R168, c[0x0][0x2d0], -R143 ;  /* 0x0000b400a8647a23 */ /* 0x000fe2000001088f */
[-C--:B------:R-:W-:Y:S03]  /*9f70*/  HMMA.16816.F32.BF16 R76, R144, R102.reuse, R76 ;  /* 0x00000066904c723c */ /* 0x080fe6000004184c */
[----:B------:R1:W-:Y:S01]  /*9f80*/  MUFU.EX2 R231, R100 ;  /* 0x0000006400e77308 */ /* 0x0003e20000000800 */
[--C-:B-----5:R-:W-:Y:S04]  /*9f90*/  FFMA.FTZ R104, R170, c[0x0][0x2d0], -R142.reuse ;  /* 0x0000b400aa687a23 */ /* 0x120fe8000001088e */
[C---:B------:R-:W-:Y:S05]  /*9fa0*/  HMMA.16816.F32.BF16 R80, R160.reuse, R102, R80 ;  /* 0x00000066a050723c */ /* 0x040fea0000041850 */
[----:B------:R4:W5:Y:S01]  /*9fb0*/  MUFU.EX2 R225, R104 ;  /* 0x0000006800e17308 */ /* 0x0009620000000800 */
[--C-:B-1----:R-:W-:Y:S02]  /*9fc0*/  FFMA.FTZ R100, R174, c[0x0][0x2d0], -R141.reuse ;  /* 0x0000b400ae647a23 */ /* 0x102fe4000001088d */
[----:B------:R-:W-:Y:S07]  /*9fd0*/  FFMA.FTZ R141, R197, c[0x0][0x2d0], -R141 ;  /* 0x0000b400c58d7a23 */ /* 0x000fee000001088d */
[----:B------:R1:W-:Y:S01]  /*9fe0*/  MUFU.EX2 R230, R100 ;  /* 0x0000006400e67308 */ /* 0x0003e20000000800 */
[--C-:B----4-:R-:W-:Y:S01]  /*9ff0*/  FFMA.FTZ R104, R169, c[0x0][0x2d0], -R142.reuse ;  /* 0x0000b400a9687a23 */ /* 0x110fe2000001088e */
[----:B-----5:R-:W-:Y:S01]  /*a000*/  F2FP.BF16.PACK_AB R108, R225, R224 ;  /* 0x000000e0e16c723e */ /* 0x020fe200000010ff */
[----:B------:R-:W-:Y:S07]  /*a010*/  LDSM.16.MT88.4 R168, [R181+0x2000] ;  /* 0x00200000b5a8783b */ /* 0x000fee0000004200 */
[----:B------:R4:W-:Y:S10]  /*a020*/  MUFU.EX2 R226, R104 ;  /* 0x0000006800e27308 */ /* 0x0009f40000000800 */
[----:B------:R5:W-:Y:S01]  /*a030*/  MUFU.EX2 R197, R112 ;  /* 0x0000007000c57308 */ /* 0x000be20000000800 */
[----:B-1----:R-:W1:Y:S09]  /*a040*/  LDSM.16.MT88.4 R100, [R182+0x1800] ;  /* 0x00180000b664783b */ /* 0x002e720000004200 */
[----:B------:R-:W-:Y:S01]  /*a050*/  MUFU.EX2 R210, R141 ;  /* 0x0000008d00d27308 */ /* 0x000fe20000000800 */
[--C-:B----4-:R-:W-:Y:S02]  /*a060*/  FFMA.FTZ R104, R175, c[0x0][0x2d0], -R142.reuse ;  /* 0x0000b400af687a23 */ /* 0x110fe4000001088e */
[----:B------:R-:W-:Y:S07]  /*a070*/  FFMA.FTZ R142, R206, c[0x0][0x2d0], -R142 ;  /* 0x0000b400ce8e7a23 */ /* 0x000fee000001088e */
[----:B------:R4:W1:Y:S01]  /*a080*/  MUFU.EX2 R223, R104 ;  /* 0x0000006800df7308 */ /* 0x0008620000000800 */
[--C-:B-----5:R-:W-:Y:S09]  /*a090*/  FFMA.FTZ R112, R203, c[0x0][0x2d0], -R133.reuse ;  /* 0x0000b400cb707a23 */ /* 0x120ff20000010885 */
[----:B------:R5:W-:Y:S10]  /*a0a0*/  MUFU.EX2 R139, R112 ;  /* 0x00000070008b7308 */ /* 0x000bf40000000800 */
[----:B------:R2:W2:Y:S01]  /*a0b0*/  MUFU.EX2 R179, R142 ;  /* 0x0000008e00b37308 */ /* 0x0004a20000000800 */
[-C--:B-1----:R-:W-:Y:S01]  /*a0c0*/  HMMA.16816.F32.BF16 R84, R160, R100.reuse, R84 ;  /* 0x00000064a054723c */ /* 0x082fe20000041854 */
[----:B----4-:R-:W1:Y:S01]  /*a0d0*/  LDSM.16.MT88.4 R104, [R181+0x400] ;  /* 0x00040000b568783b */ /* 0x010e620000004200 */
[----:B------:R-:W-:Y:S06]  /*a0e0*/  F2FP.BF16.PACK_AB R110, R223, R226 ;  /* 0x000000e2df6e723e */ /* 0x000fec00000010ff */
[C---:B------:R-:W-:Y:S01]  /*a0f0*/  HMMA.16816.F32.BF16 R88, R144.reuse, R100, R88 ;  /* 0x000000649058723c */ /* 0x040fe20000041858 */
[----:B-----5:R-:W-:Y:S06]  /*a100*/  LDSM.16.MT88.4 R112, [R182+0x800] ;  /* 0x00080000b670783b */ /* 0x020fec0000004200 */
[--C-:B------:R-:W-:Y:S01]  /*a110*/  FFMA.FTZ R100, R167, c[0x0][0x2d0], -R133.reuse ;  /* 0x0000b400a7647a23 */ /* 0x100fe20000010885 */
[-C--:B------:R-:W-:Y:S01]  /*a120*/  HMMA.16816.F32.BF16 R92, R144, R102.reuse, R92 ;  /* 0x00000066905c723c */ /* 0x080fe2000004185c */
[----:B------:R-:W-:Y:S01]  /*a130*/  F2FP.BF16.PACK_AB R101, R231, R232 ;  /* 0x000000e8e765723e */ /* 0x000fe200000010ff */
[----:B------:R-:W-:Y:S01]  /*a140*/  LDSM.16.MT88.4 R164, [R182+0x1400] ;  /* 0x00140000b6a4783b */ /* 0x000fe20000004200 */
[----:B------:R4:W-:Y:S01]  /*a150*/  MUFU.EX2 R217, R100 ;  /* 0x0000006400d97308 */ /* 0x0009e20000000800 */
[----:B--2---:R-:W-:Y:S04]  /*a160*/  F2FP.BF16.PACK_AB R142, R210, R200 ;  /* 0x000000c8d28e723e */ /* 0x004fe800000010ff */
[----:B------:R-:W-:Y:S07]  /*a170*/  HMMA.16816.F32.BF16 R96, R160, R102, R96 ;  /* 0x00000066a060723c */ /* 0x000fee0000041860 */
[----:B------:R-:W-:Y:S02]  /*a180*/  F2FP.BF16.PACK_AB R102, R229, R230 ;  /* 0x000000e6e566723e */ /* 0x000fe400000010ff */
[----:B------:R-:W-:Y:S03]  /*a190*/  F2FP.BF16.PACK_AB R103, R228, R227 ;  /* 0x000000e3e467723e */ /* 0x000fe600000010ff */
[----:B------:R-:W-:Y:S02]  /*a1a0*/  F2FP.BF16.PACK_AB R160, R178, R177 ;  /* 0x000000b1b2a0723e */ /* 0x000fe400000010ff */
[----:B------:R-:W-:Y:S01]  /*a1b0*/  F2FP.BF16.PACK_AB R162, R179, R197 ;  /* 0x000000c5b3a2723e */ /* 0x000fe200000010ff */
[--C-:B----4-:R-:W-:Y:S04]  /*a1c0*/  FFMA.FTZ R100, R172, c[0x0][0x2d0], -R133.reuse ;  /* 0x0000b400ac647a23 */ /* 0x110fe80000010885 */
[----:B------:R2:W4:Y:S02]  /*a1d0*/  MUFU.EX2 R174, R100 ;  /* 0x0000006400ae7308 */ /* 0x0005240000000800 */
[----:B--2---:R-:W-:Y:S01]  /*a1e0*/  FFMA.FTZ R100, R173, c[0x0][0x2d0], -R133 ;  /* 0x0000b400ad647a23 */ /* 0x004fe20000010885 */
[----:B----4-:R-:W-:Y:S01]  /*a1f0*/  F2FP.BF16.PACK_AB R109, R174, R217 ;  /* 0x000000d9ae6d723e */ /* 0x010fe200000010ff */
[----:B------:R-:W-:Y:S06]  /*a200*/  FADD.FTZ R173, R243, R3 ;  /* 0x00000003f3ad7221 */ /* 0x000fec0000010000 */
[----:B------:R2:W4:Y:S01]  /*a210*/  MUFU.EX2 R175, R100 ;  /* 0x0000006400af7308 */ /* 0x0005220000000800 */
[----:B------:R-:W-:Y:S04]  /*a220*/  FFMA.FTZ R3, R0, R148, R201 ;  /* 0x0000009400037223 */ /* 0x000fe800000100c9 */
[----:B------:R-:W-:Y:S04]  /*a230*/  FADD.FTZ R3, R202, R3 ;  /* 0x00000003ca037221 */ /* 0x000fe80000010000 */
[----:B------:R-:W-:Y:S04]  /*a240*/  FADD.FTZ R3, R244, R3 ;  /* 0x00000003f4037221 */ /* 0x000fe80000010000 */
[----:B------:R-:W-:Y:S04]  /*a250*/  FADD.FTZ R3, R245, R3 ;  /* 0x00000003f5037221 */ /* 0x000fe80000010000 */
[----:B------:R-:W-:Y:S04]  /*a260*/  FADD.FTZ R3, R217, R3 ;  /* 0x00000003d9037221 */ /* 0x000fe80000010000 */
[----:B------:R-:W-:Y:S02]  /*a270*/  FADD.FTZ R3, R174, R3 ;  /* 0x00000003ae037221 */ /* 0x000fe40000010000 */
[----:B--2---:R-:W-:Y:S02]  /*a280*/  FFMA.FTZ R100, R176, c[0x0][0x2d0], -R133 ;  /* 0x0000b400b0647a23 */ /* 0x004fe40000010885 */
[----:B----4-:R-:W-:Y:S02]  /*a290*/  FADD.FTZ R3, R175, R3 ;  /* 0x00000003af037221 */ /* 0x010fe40000010000 */
[----:B------:R2:W4:Y:S02]  /*a2a0*/  MUFU.EX2 R176, R100 ;  /* 0x0000006400b07308 */ /* 0x0005240000000800 */
[----:B--2---:R-:W-:Y:S01]  /*a2b0*/  F2FP.BF16.PACK_AB R100, R234, R233 ;  /* 0x000000e9ea64723e */ /* 0x004fe200000010ff */
[C---:B----4-:R-:W-:Y:S01]  /*a2c0*/  FADD.FTZ R3, R176.reuse, R3 ;  /* 0x00000003b0037221 */ /* 0x050fe20000010000 */
[----:B------:R-:W-:Y:S05]  /*a2d0*/  F2FP.BF16.PACK_AB R111, R176, R175 ;  /* 0x000000afb06f723e */ /* 0x000fea00000010ff */
        /* <DEDUP_REMOVED lines=24> */
[----:B------:R-:W-:Y:S02]  /*a460*/  FFMA.FTZ R143, R212, c[0x0][0x2d0], -R143 ;  /* 0x0000b400d48f7a23 */ /* 0x000fe4000001088f */
[----:B------:R1:W2:Y:S01]  /*a470*/  MUFU.EX2 R211, R104 ;  /* 0x0000006800d37308 */ /* 0x0002a20000000800 */
[----:B------:R-:W-:Y:S04]  /*a480*/  MOV R212, R149 ;  /* 0x0000009500d47202 */ /* 0x000fe80000000f00 */
[C---:B------:R-:W-:Y:S05]  /*a490*/  HMMA.16816.F32.BF16 R80, R100.reuse, R106, R80 ;  /* 0x0000006a6450723c */ /* 0x040fea0000041850 */
[----:B------:R-:W4:Y:S01]  /*a4a0*/  MUFU.EX2 R199, R143 ;  /* 0x0000008f00c77308 */ /* 0x000f220000000800 */
[----:B-1----:R-:W1:Y:S01]  /*a4b0*/  LDSM.16.MT88.4 R104, [R182+0x1c00] ;  /* 0x001c0000b668783b */ /* 0x002e620000004200 */
[----:B--2---:R-:W-:Y:S02]  /*a4c0*/  F2FP.BF16.PACK_AB R141, R211, R214 ;  /* 0x000000d6d38d723e */ /* 0x004fe400000010ff */
[----:B----4-:R-:W-:Y:S01]  /*a4d0*/  F2FP.BF16.PACK_AB R143, R199, R198 ;  /* 0x000000c6c78f723e */ /* 0x010fe200000010ff */
[-C--:B-1----:R-:W-:Y:S08]  /*a4e0*/  HMMA.16816.F32.BF16 R84, R100, R104.reuse, R84 ;  /* 0x000000686454723c */ /* 0x082ff00000041854 */
[C---:B------:R-:W-:Y:S07]  /*a4f0*/  HMMA.16816.F32.BF16 R88, R108.reuse, R104, R88 ;  /* 0x000000686c58723c */ /* 0x040fee0000041858 */
[--C-:B------:R-:W-:Y:S01]  /*a500*/  FFMA.FTZ R104, R204, c[0x0][0x2d0], -R133.reuse ;  /* 0x0000b400cc687a23 */ /* 0x100fe20000010885 */
[-C--:B------:R-:W-:Y:S01]  /*a510*/  HMMA.16816.F32.BF16 R92, R108, R106.reuse, R92 ;  /* 0x0000006a6c5c723c */ /* 0x080fe2000004185c */
[----:B------:R-:W-:Y:S02]  /*a520*/  FFMA.FTZ R105, R132, R247, R248 ;  /* 0x000000f784697223 */ /* 0x000fe400000100f8 */
[----:B------:R1:W2:Y:S05]  /*a530*/  MUFU.EX2 R135, R104 ;  /* 0x0000006800877308 */ /* 0x0002aa0000000800 */
[----:B------:R-:W-:Y:S01]  /*a540*/  HMMA.16816.F32.BF16 R96, R100, R106, R96 ;  /* 0x0000006a6460723c */ /* 0x000fe20000041860 */
[--C-:B-1----:R-:W-:Y:S03]  /*a550*/  FFMA.FTZ R104, R205, c[0x0][0x2d0], -R133.reuse ;  /* 0x0000b400cd687a23 */ /* 0x102fe60000010885 */
[----:B--2---:R-:W-:Y:S01]  /*a560*/  F2FP.BF16.PACK_AB R161, R135, R139 ;  /* 0x0000008b87a1723e */ /* 0x004fe200000010ff */
[----:B------:R-:W-:Y:S01]  /*a570*/  FFMA.FTZ R133, R140, c[0x0][0x2d0], -R133 ;  /* 0x0000b4008c857a23 */ /* 0x000fe20000010885 */
[----:B------:R-:W-:Y:S01]  /*a580*/  F2FP.BF16.PACK_AB R140, R216, R215 ;  /* 0x000000d7d88c723e */ /* 0x000fe200000010ff */
[----:B------:R3:W-:Y:S06]  /*a590*/  MUFU.EX2 R172, R104 ;  /* 0x0000006800ac7308 */ /* 0x0007ec0000000800 */
[-C--:B------:R-:W-:Y:S01]  /*a5a0*/  HMMA.16816.F32.BF16 R144, R140, R156.reuse, R4 ;  /* 0x0000009c8c90723c */ /* 0x080fe20000041804 */
[----:B------:R-:W1:Y:S03]  /*a5b0*/  LDSM.16.MT88.4 R4, [R182+0x2000] ;  /* 0x00200000b604783b */ /* 0x000e660000004200 */
[----:B------:R-:W2:Y:S01]  /*a5c0*/  MUFU.EX2 R133, R133 ;  /* 0x0000008500857308 */ /* 0x000ea20000000800 */
[----:B---3--:R-:W-:Y:S02]  /*a5d0*/  FFMA.FTZ R104, R2, R151, R239 ;  /* 0x0000009702687223 */ /* 0x008fe400000100ef */
[----:B------:R-:W-:Y:S02]  /*a5e0*/  FADD.FTZ R2, R251, R105 ;  /* 0x00000069fb027221 */ /* 0x000fe40000010000 */
[----:B------:R-:W-:Y:S03]  /*a5f0*/  FADD.FTZ R132, R240, R104 ;  /* 0x00000068f0847221 */ /* 0x000fe60000010000 */
[----:B------:R-:W-:Y:S02]  /*a600*/  FADD.FTZ R2, R249, R2 ;  /* 0x00000002f9027221 */ /* 0x000fe40000010000 */
[----:B------:R-:W-:Y:S01]  /*a610*/  FADD.FTZ R0, R250, R132 ;  /* 0x00000084fa007221 */ /* 0x000fe20000010000 */
[----:B------:R-:W-:Y:S02]  /*a620*/  MOV R132, R138 ;  /* 0x0000008a00847202 */ /* 0x000fe40000000f00 */
[----:B--2---:R-:W-:Y:S01]  /*a630*/  F2FP.BF16.PACK_AB R163, R133, R172 ;  /* 0x000000ac85a3723e */ /* 0x004fe200000010ff */
[----:B------:R-:W-:Y:S06]  /*a640*/  FADD.FTZ R0, R252, R0 ;  /* 0x00000000fc007221 */ /* 0x000fec0000010000 */
[C---:B------:R-:W-:Y:S01]  /*a650*/  HMMA.16816.F32.BF16 R148, R160.reuse, R156, R8 ;  /* 0x0000009ca094723c */ /* 0x040fe20000041808 */
[----:B------:R-:W2:Y:S06]  /*a660*/  LDL R11, [R1+0xc] ;  /* 0x00000c00010b7983 */ /* 0x000eac0000100800 */
[----:B------:R-:W-:Y:S01]  /*a670*/  FADD.FTZ R8, R224, R0 ;  /* 0x00000000e0087221 */ /* 0x000fe20000010000 */
[-C--:B------:R-:W-:Y:S01]  /*a680*/  HMMA.16816.F32.BF16 R152, R160, R158.reuse, R12 ;  /* 0x0000009ea098723c */ /* 0x080fe2000004180c */
[----:B------:R-:W-:Y:S03]  /*a690*/  FADD.FTZ R9, R212, R2 ;  /* 0x00000002d4097221 */ /* 0x000fe60000010000 */
        /* <DEDUP_REMOVED lines=8> */
[----:B------:R-:W-:Y:S02]  /*a720*/  FADD.FTZ R10, R230, R2 ;  /* 0x00000002e60a7221 */ /* 0x000fe40000010000 */
[----:B------:R-:W-:Y:S02]  /*a730*/  FADD.FTZ R2, R226, R9 ;  /* 0x00000009e2027221 */ /* 0x000fe40000010000 */
[C---:B------:R-:W-:Y:S01]  /*a740*/  HMMA.16816.F32.BF16 R104, R160.reuse, R112, R24 ;  /* 0x00000070a068723c */ /* 0x040fe20000041818 */
[----:B------:R-:W-:Y:S03]  /*a750*/  FADD.FTZ R8, R227, R0 ;  /* 0x00000000e3087221 */ /* 0x000fe60000010000 */
[----:B------:R-:W-:Y:S04]  /*a760*/  FADD.FTZ R0, R229, R10 ;  /* 0x0000000ae5007221 */ /* 0x000fe80000010000 */
        /* <DEDUP_REMOVED lines=15> */
[C---:B------:R-:W-:Y:S07]  /*a860*/  HMMA.16816.F32.BF16 R88, R160.reuse, R4, R88 ;  /* 0x00000004a058723c */ /* 0x040fee0000041858 */
[----:B------:R-:W-:Y:S01]  /*a870*/  FADD.FTZ R5, R228, R8 ;  /* 0x00000008e4057221 */ /* 0x000fe20000010000 */
[-C--:B------:R-:W-:Y:S01]  /*a880*/  HMMA.16816.F32.BF16 R92, R160, R6.reuse, R92 ;  /* 0x00000006a05c723c */ /* 0x080fe2000004185c */
[----:B------:R-:W-:Y:S03]  /*a890*/  FADD.FTZ R8, R223, R2 ;  /* 0x00000002df087221 */ /* 0x000fe60000010000 */
[----:B------:R-:W-:Y:S02]  /*a8a0*/  FADD.FTZ R4, R215, R0 ;  /* 0x00000000d7047221 */ /* 0x000fe40000010000 */
[----:B------:R-:W-:Y:S02]  /*a8b0*/  FADD.FTZ R2, R214, R5 ;  /* 0x00000005d6027221 */ /* 0x000fe40000010000 */
[----:B------:R-:W-:Y:S01]  /*a8c0*/  FADD.FTZ R0, R177, R8 ;  /* 0x00000008b1007221 */ /* 0x000fe20000010000 */
[----:B------:R-:W-:Y:S03]  /*a8d0*/  HMMA.16816.F32.BF16 R96, R140, R6, R96 ;  /* 0x000000068c60723c */ /* 0x000fe60000041860 */
[----:B------:R-:W-:Y:S02]  /*a8e0*/  FADD.FTZ R4, R216, R4 ;  /* 0x00000004d8047221 */ /* 0x000fe40000010000 */
[----:B------:R-:W-:Y:S02]  /*a8f0*/  FADD.FTZ R5, R211, R2 ;  /* 0x00000002d3057221 */ /* 0x000fe40000010000 */
[----:B------:R-:W-:Y:S01]  /*a900*/  FADD.FTZ R2, R139, R3 ;  /* 0x000000038b027221 */ /* 0x000fe20000010000 */
[----:B------:R-:W-:Y:S01]  /*a910*/  MOV R139, R134 ;  /* 0x00000086008b7202 */ /* 0x000fe20000000f00 */
[----:B------:R-:W-:Y:S03]  /*a920*/  FADD.FTZ R3, R178, R0 ;  /* 0x00000000b2037221 */ /* 0x000fe60000010000 */
[----:B------:R-:W-:Y:S02]  /*a930*/  FADD.FTZ R0, R200, R4 ;  /* 0x00000004c8007221 */ /* 0x000fe40000010000 */
[----:B------:R-:W-:Y:S01]  /*a940*/  FADD.FTZ R2, R135, R2 ;  /* 0x0000000287027221 */ /* 0x000fe20000010000 */
[----:B------:R-:W-:Y:S01]  /*a950*/  MOV R135, R136 ;  /* 0x0000008800877202 */ /* 0x000fe20000000f00 */
[----:B------:R-:W-:Y:S02]  /*a960*/  FADD.FTZ R3, R197, R3 ;  /* 0x00000003c5037221 */ /* 0x000fe40000010000 */
[----:B------:R-:W-:Y:S02]  /*a970*/  FADD.FTZ R247, R210, R0 ;  /* 0x00000000d2f77221 */ /* 0x000fe40000010000 */
[----:B------:R-:W-:Y:S02]  /*a980*/  FADD.FTZ R0, R172, R2 ;  /* 0x00000002ac007221 */ /* 0x000fe40000010000 */
[----:B------:R-:W-:Y:S02]  /*a990*/  FADD.FTZ R2, R179, R3 ;  /* 0x00000003b3027221 */ /* 0x000fe40000010000 */
[----:B------:R-:W-:Y:S01]  /*a9a0*/  FADD.FTZ R0, R133, R0 ;  /* 0x0000000085007221 */ /* 0x000fe20000010000 */
[----:B------:R-:W-:Y:S01]  /*a9b0*/  MOV R133, R137 ;  /* 0x0000008900857202 */ /* 0x000fe20000000f00 */
[----:B------:R-:W-:Y:S01]  /*a9c0*/  FADD.FTZ R4, R198, R5 ;  /* 0x00000005c6047221 */ /* 0x000fe20000010000 */
[----:B------:R1:W-:Y:S03]  /*a9d0*/  STL [R1], R2 ;  /* 0x0000000201007387 */ /* 0x0003e60000100800 */
[----:B------:R-:W-:Y:S01]  /*a9e0*/  FADD.FTZ R246, R199, R4 ;  /* 0x00000004c7f67221 */ /* 0x000fe20000010000 */
[----:B------:R1:W-:Y:S01]  /*a9f0*/  STL [R1+0x4], R0 ;  /* 0x0000040001007387 */ /* 0x0003e20000100800 */
[C---:B--2---:R-:W-:Y:S02]  /*aa00*/  ISETP.GT.AND P0, PT, R196.reuse, R11, PT ;  /* 0x0000000bc400720c */ /* 0x044fe40003f04270 */
[----:B------:R-:W-:Y:S11]  /*aa10*/  IADD3 R196, R196, -0x1, RZ ;  /* 0xffffffffc4c47810 */ /* 0x000ff60007ffe0ff */
[----:B-1----:R-:W-:-:S05]  /*aa20*/  @P0 BRA `(.L_x_544) ;  /* 0xffffc3d000000947 */ /* 0x002fca000383ffff */
.L_x_523:
[----:B------:R-:W2:Y:S01]  /*aa30*/  LDL R0, [R1+0x10] ;  /* 0x0000100001007983 */ /* 0x000ea20000100800 */
[----:B-1----:R-:W-:-:S02]  /*aa40*/  IMAD.MOV.U32 R2, RZ, RZ, c[0x0][0x2c4] ;  /* 0x0000b100ff027624 */ /* 0x002fc400078e00ff */
[----:B------:R-:W-:-:S03]  /*aa50*/  IMAD.MOV.U32 R4, RZ, RZ, c[0x0][0x32c] ;  /* 0x0000cb00ff047624 */ /* 0x000fc600078e00ff */
[----:B------:R-:W-:Y:S02]  /*aa60*/  ISETP.NE.AND P1, PT, R2, 0x1, PT ;  /* 0x000000010200780c */ /* 0x000fe40003f25270 */
[----:B------:R-:W-:Y:S02]  /*aa70*/  ISETP.GE.AND P0, PT, R4, 0x1, PT ;  /* 0x000000010400780c */ /* 0x000fe40003f06270 */
[----:B------:R-:W-:Y:S02]  /*aa80*/  IADD3 R2, R219, 0x1, -R218 ;  /* 0x00000001db027810 */ /* 0x000fe40007ffe8da */
[----:B--2---:R-:W-:-:S07]  /*aa90*/  IADD3 R0, R0, 0x7f, RZ ;  /* 0x0000007f00007810 */ /* 0x004fce0007ffe0ff */
[----:B------:R-:W-:-:S05]  /*aaa0*/  @P1 IMAD.HI.U32 R3, R0, c[0x0][0x2c8], RZ ;  /* 0x0000b20000031a27 */ /* 0x000fca00078e00ff */
[----:B------:R-:W-:-:S05]  /*aab0*/  @P1 SHF.R.U32.HI R0, RZ, c[0x0][0x2cc], R3 ;  /* 0x0000b300ff001a19 */ /* 0x000fca0000011603 */
[----:B------:R-:W-:-:S05]  /*aac0*/  IMAD.IADD R0, R2, 0x1, R0 ;  /* 0x0000000102007824 */ /* 0x000fca00078e0200 */
[----:B------:R-:W-:Y:S01]  /*aad0*/  IADD3 R2, R0, -c[0x0][0x324], RZ ;  /* 0x8000c90000027a10 */ /* 0x000fe20007ffe0ff */
[----:B------:R-:W-:Y:S05]  /*aae0*/  @!P0 BRA `(.L_x_545) ;  /* 0x0000011000008947 */ /* 0x000fea0003800000 */
[----:B------:R-:W-:Y:S01]  /*aaf0*/  ISETP.GT.AND P0, PT, R0, -0x1, PT ;  /* 0xffffffff0000780c */ /* 0x000fe20003f04270 */
[----:B------:R-:W-:-:S12]  /*ab00*/  BSSY B0, `(.L_x_546) ;  /* 0x000000d000007945 */ /* 0x000fd80003800000 */
        /* <DEDUP_REMOVED lines=8> */
.L_x_547:
[----:B------:R-:W-:-:S04]  /*ab90*/  MOV R3, c[0x0][0x32c] ;  /* 0x0000cb0000037a02 */ /* 0x000fc80000000f00 */
[----:B------:R-:W-:-:S13]  /*aba0*/  ISETP.NE.AND P0, PT, R3, 0x1, PT ;  /* 0x000000010300780c */ /* 0x000fda0003f05270 */
[----:B------:R-:W-:-:S05]  /*abb0*/  @P0 IMAD.HI.U32 R3, R0, c[0x0][0x330], RZ ;  /* 0x0000cc0000030a27 */ /* 0x000fca00078e00ff */
[----:B------:R-:W-:Y:S02]  /*abc0*/  @P0 SHF.R.U32.HI R0, RZ, c[0x0][0x334], R3 ;  /* 0x0000cd00ff000a19 */ /* 0x000fe40000011603 */
.L_x_548:
[----:B------:R-:W-:Y:S05]  /*abd0*/  BSYNC B0 ;  /* 0x0000000000007941 */ /* 0x000fea0003800000 */
.L_x_546:
[----:B------:R-:W-:-:S05]  /*abe0*/  IMAD R0, R0, c[0x0][0x32c], RZ ;  /* 0x0000cb0000007a24 */ /* 0x000fca00078e02ff */
[----:B------:R-:W-:-:S03]  /*abf0*/  IMNMX R2, R2, R0, !PT ;  /* 0x0000000002027217 */ /* 0x000fc60007800200 */
.L_x_545:
[----:B------:R-:W2:Y:S01]  /*ac00*/  LDL R3, [R1+0x8] ;  /* 0x0000080001037983 */ /* 0x000ea20000100800 */
[----:B------:R-:W-:-:S05]  /*ac10*/  IADD3 R2, R2, 0x2f, RZ ;  /* 0x0000002f02027810 */ /* 0x000fca0007ffe0ff */
[----:B------:R-:W-:-:S05]  /*ac20*/  IMAD.HI R2, R2, 0x2aaaaaab, RZ ;  /* 0x2aaaaaab02027827 */ /* 0x000fca00078e02ff */
[----:B------:R-:W-:-:S04]  /*ac30*/  SHF.R.U32.HI R0, RZ, 0x1f, R2 ;  /* 0x0000001fff007819 */ /* 0x000fc80000011602 */
[----:B------:R-:W-:-:S04]  /*ac40*/  LEA.HI.SX32 R0, R2, R0, 0x1d ;  /* 0x0000000002007211 */ /* 0x000fc800078feaff */
[----:B--2---:R-:W-:-:S04]  /*ac50*/  IMNMX R212, R3, R0, !PT ;  /* 0x0000000003d47217 */ /* 0x004fc80007800200 */
[----:B------:R-:W-:-:S13]  /*ac60*/  ISETP.GE.AND P0, PT, R196, R212, PT ;  /* 0x000000d4c400720c */ /* 0x000fda0003f06270 */
[----:B------:R-:W-:Y:S05]  /*ac70*/  @!P0 BRA `(.L_x_549) ;  /* 0x00002a6000008947 */ /* 0x000fea0003800000 */
.L_x_554:
[----:B------:R-:W2:Y:S01]  /*ac80*/  LDL R133, [R1+0x8] ;  /* 0x0000080001857983 */ /* 0x000ea20000100800 */
[----:B------:R-:W-:Y:S04]  /*ac90*/  DEPBAR.LE SB0, 0x0 ;  /* 0x000080000000791a */ /* 0x000fe80000000000 */
[----:B-1----:R-:W1:Y:S01]  /*aca0*/  S2R R132, SR_TID.X ;  /* 0x0000000000847919 */ /* 0x002e620000002100 */
[----:B------:R-:W-:Y:S01]  /*acb0*/  WARPSYNC 0xffffffff ;  /* 0xffffffff00007948 */ /* 0x000fe20003800000 */
[----:B------:R-:W-:Y:S02]  /*acc0*/  BSSY B0, `(.L_x_550) ;  /* 0x0000043000007945 */ /* 0x000fe40003800000 */
[----:B------:R-:W-:Y:S01]  /*acd0*/  BAR.SYNC.DEFER_BLOCKING 0x0 ;  /* 0x0000000000007b1d */ /* 0x000fe20000010000 */
[C---:B------:R-:W-:Y:S01]  /*ace0*/  LOP3.LUT P6, RZ, R194.reuse, 0x100, RZ, 0xc0, !PT ;  /* 0x00000100c2ff7812 */ /* 0x040fe200078cc0ff */
[----:B------:R-:W-:Y:S01]  /*acf0*/  IMAD.MOV.U32 R0, RZ, RZ, R138 ;  /* 0x000000ffff007224 */ /* 0x000fe200078e008a */
[C---:B------:R-:W-:Y:S01]  /*ad00*/  LOP3.LUT P5, RZ, R194.reuse, 0x80, RZ, 0xc0, !PT ;  /* 0x00000080c2ff7812 */ /* 0x040fe200078ac0ff */
[----:B------:R-:W-:Y:S01]  /*ad10*/  IMAD.MOV.U32 R3, RZ, RZ, R137 ;  /* 0x000000ffff037224 */ /* 0x000fe200078e0089 */
[----:B------:R-:W-:Y:S01]  /*ad20*/  LOP3.LUT P4, RZ, R194, 0x40, RZ, 0xc0, !PT ;  /* 0x00000040c2ff7812 */ /* 0x000fe2000788c0ff */
[----:B------:R-:W-:Y:S01]  /*ad30*/  IMAD.MOV.U32 R135, RZ, RZ, R136 ;  /* 0x000000ffff877224 */ /* 0x000fe200078e0088 */
[----:B------:R3:W4:Y:S04]  /*ad40*/  LDSM.16.M88.4 R48, [R183] ;  /* 0x00000000b730783b */ /* 0x0007280000000200 */
        /* <DEDUP_REMOVED lines=18> */
[----:B------:R-:W-:Y:S04]  /*ae70*/  IMAD.WIDE.U32 R4, R4, 0x30, RZ ;  /* 0x0000003004047825 */ /* 0x000fe800078e00ff */
[----:B------:R-:W-:Y:S01]  /*ae80*/  IMAD R2, R2, 0x30, RZ ;  /* 0x0000003002027824 */ /* 0x000fe200078e02ff */
[----:B------:R-:W-:Y:S01]  /*ae90*/  IADD3 R7, P1, P0, R4, 0x20, R220 ;  /* 0x0000002004077810 */ /* 0x000fe2000783e0dc */
[----:B------:R-:W-:Y:S02]  /*aea0*/  @!P2 IMAD.MOV.U32 R9, RZ, RZ, c[0x0][0x20c] ;  /* 0x00008300ff09a624 */ /* 0x000fe400078e00ff */
[----:B------:R-:W-:Y:S02]  /*aeb0*/  IMAD.IADD R2, R5, 0x1, R2 ;  /* 0x0000000105027824 */ /* 0x000fe400078e0202 */
[----:B------:R-:W-:Y:S03]  /*aec0*/  @!P2 IMAD.MOV.U32 R5, RZ, RZ, c[0x0][0x208] ;  /* 0x00008200ff05a624 */ /* 0x000fe600078e00ff */
[----:B------:R-:W-:Y:S02]  /*aed0*/  IADD3.X R10, R2, RZ, R222, P1, P0 ;  /* 0x000000ff020a7210 */ /* 0x000fe40000fe04de */
[----:B------:R-:W-:Y:S04]  /*aee0*/  IADD3 R8, P1, P0, R4, 0x40, R220 ;  /* 0x0000004004087810 */ /* 0x000fe8000783e0dc */
[----:B------:R-:W-:Y:S02]  /*aef0*/  IADD3.X R11, R2, RZ, R222, P1, P0 ;  /* 0x000000ff020b7210 */ /* 0x000fe40000fe04de */
[C---:B------:R-:W-:Y:S04]  /*af00*/  @!P2 LEA R6, P0, R5.reuse, R4, 0x5 ;  /* 0x000000040506a211 */ /* 0x040fe800078028ff */
[----:B------:R-:W-:Y:S02]  /*af10*/  @!P2 LEA.HI.X R5, R5, R2, R9, 0x5, P0 ;  /* 0x000000020505a211 */ /* 0x000fe400000f2c09 */
[C---:B------:R-:W-:Y:S04]  /*af20*/  @!P2 IADD3 R20, P1, P0, R6.reuse, 0x20, R220 ;  /* 0x000000200614a810 */ /* 0x040fe8000783e0dc */
[C---:B------:R-:W-:Y:S02]  /*af30*/  @!P2 IADD3.X R22, R5.reuse, RZ, R222, P1, P0 ;  /* 0x000000ff0516a210 */ /* 0x040fe40000fe04de */
[----:B------:R-:W-:Y:S04]  /*af40*/  @!P2 IADD3 R21, P1, P0, R6, 0x40, R220 ;  /* 0x000000400615a810 */ /* 0x000fe8000783e0dc */
[--C-:B------:R-:W-:Y:S02]  /*af50*/  @!P2 IADD3.X R23, R5, RZ, R222.reuse, P1, P0 ;  /* 0x000000ff0517a210 */ /* 0x100fe40000fe04de */
[----:B------:R-:W-:Y:S05]  /*af60*/  IADD3 R4, P0, R220, R4, RZ ;  /* 0x00000004dc047210 */ /* 0x000fea0007f1e0ff */
[----:B------:R-:W-:Y:S01]  /*af70*/  IMAD.X R2, R2, 0x1, R222, P0 ;  /* 0x0000000102027824 */ /* 0x000fe200000e06de */
[C---:B------:R-:W-:Y:S04]  /*af80*/  LEA R14, P0, R4.reuse, c[0x0][0x1f8], 0x1 ;  /* 0x00007e00040e7a11 */ /* 0x040fe800078008ff */
[----:B------:R-:W-:Y:S02]  /*af90*/  LEA.HI.X R15, R4, c[0x0][0x1fc], R2, 0x1, P0 ;  /* 0x00007f00040f7a11 */ /* 0x000fe400000f0c02 */
[C---:B------:R-:W-:Y:S03]  /*afa0*/  LEA R12, P0, R7.reuse, c[0x0][0x1f8], 0x1 ;  /* 0x00007e00070c7a11 */ /* 0x040fe600078008ff */
[----:B------:R-:W-:Y:S01]  /*afb0*/  @!PT LDS RZ, [RZ] ;  /* 0x00000000fffff984 */ /* 0x000fe20000000800 */
[----:B------:R-:W-:Y:S01]  /*afc0*/  @!PT LDS RZ, [RZ] ;  /* 0x00000000fffff984 */ /* 0x000fe20000000800 */
[----:B------:R-:W-:Y:S01]  /*afd0*/  @!PT LDS RZ, [RZ] ;  /* 0x00000000fffff984 */ /* 0x000fe20000000800 */
[----:B------:R1:W-:Y:S01]  /*afe0*/  LDGSTS.E.BYPASS.LTC128B.128 [R195+0x1880], [R14.64], !P6 ;  /* 0x018800000ec37fae */ /* 0x0003e2000f101d46 */
[----:B------:R-:W-:Y:S02]  /*aff0*/  LEA.HI.X R13, R7, c[0x0][0x1fc], R10, 0x1, P0 ;  /* 0x00007f00070d7a11 */ /* 0x000fe400000f0c0a */
[C---:B------:R-:W-:Y:S03]  /*b000*/  LEA R10, P0, R8.reuse, c[0x0][0x1f8], 0x1 ;  /* 0x00007e00080a7a11 */ /* 0x040fe600078008ff */
[----:B------:R1:W-:Y:S01]  /*b010*/  LDGSTS.E.BYPASS.LTC128B.128 [R195+0x2480], [R12.64], !P5 ;  /* 0x024800000cc37fae */ /* 0x0003e2000e901d46 */
[----:B------:R-:W-:Y:S02]  /*b020*/  LEA.HI.X R11, R8, c[0x0][0x1fc], R11, 0x1, P0 ;  /* 0x00007f00080b7a11 */ /* 0x000fe400000f0c0b */
[----:B------:R-:W-:Y:S03]  /*b030*/  @!P2 IADD3 R2, P0, R6, R220, RZ ;  /* 0x000000dc0602a210 */ /* 0x000fe60007f1e0ff */
[----:B------:R1:W-:Y:S02]  /*b040*/  LDGSTS.E.BYPASS.LTC128B.128 [R195+0x3080], [R10.64], !P4 ;  /* 0x030800000ac37fae */ /* 0x0003e4000e101d46 */
[----:B------:R-:W-:Y:S01]  /*b050*/  @!P2 IMAD.X R5, R5, 0x1, R222, P0 ;  /* 0x000000010505a824 */ /* 0x000fe200000e06de */
[C---:B------:R-:W-:Y:S04]  /*b060*/  @!P2 LEA R8, P0, R2.reuse, c[0x0][0x1f8], 0x1 ;  /* 0x00007e000208aa11 */ /* 0x040fe800078008ff */
[----:B------:R-:W-:Y:S02]  /*b070*/  @!P2 LEA.HI.X R9, R2, c[0x0][0x1fc], R5, 0x1, P0 ;  /* 0x00007f000209aa11 */ /* 0x000fe400000f0c05 */
[C---:B------:R-:W-:Y:S03]  /*b080*/  @!P2 LEA R6, P0, R20.reuse, c[0x0][0x1f8], 0x1 ;  /* 0x00007e001406aa11 */ /* 0x040fe600078008ff */
[----:B------:R1:W-:Y:S01]  /*b090*/  @!P2 LDGSTS.E.BYPASS.LTC128B.128 [R195+0x2080], [R8.64], !P6 ;  /* 0x0208000008c3afae */ /* 0x0003e2000f101d46 */
[----:B------:R-:W-:Y:S02]  /*b0a0*/  @!P2 LEA.HI.X R7, R20, c[0x0][0x1fc], R22, 0x1, P0 ;  /* 0x00007f001407aa11 */ /* 0x000fe400000f0c16 */
[C---:B------:R-:W-:Y:S03]  /*b0b0*/  @!P2 LEA R4, P0, R21.reuse, c[0x0][0x1f8], 0x1 ;  /* 0x00007e001504aa11 */ /* 0x040fe600078008ff */
[----:B------:R1:W-:Y:S01]  /*b0c0*/  @!P2 LDGSTS.E.BYPASS.LTC128B.128 [R195+0x2c80], [R6.64], !P5 ;  /* 0x02c8000006c3afae */ /* 0x0003e2000e901d46 */
[----:B------:R-:W-:Y:S05]  /*b0d0*/  @!P2 LEA.HI.X R5, R21, c[0x0][0x1fc], R23, 0x1, P0 ;  /* 0x00007f001505aa11 */ /* 0x000fea00000f0c17 */
[----:B------:R1:W-:Y:S04]  /*b0e0*/  @!P2 LDGSTS.E.BYPASS.LTC128B.128 [R195+0x3880], [R4.64], !P4 ;  /* 0x0388000004c3afae */ /* 0x0003e8000e101d46 */
.L_x_551:
[----:B-1-34-:R-:W-:Y:S05]  /*b0f0*/  BSYNC B0 ;  /* 0x0000000000007941 */ /* 0x01afea0003800000 */
.L_x_550:
        /* <DEDUP_REMOVED lines=99> */
[----:B------:R-:W-:Y:S04]  /*b730*/  SHF.R.S32.HI R2, RZ, 0x1f, R132 ;  /* 0x0000001fff027819 */ /* 0x000fe80000011484 */
[----:B------:R-:W-:Y:S04]  /*b740*/  LEA.HI R2, R2, R132, RZ, 0x2 ;  /* 0x0000008402027211 */ /* 0x000fe800078f10ff */
[----:B------:R-:W-:Y:S04]  /*b750*/  SHF.R.S32.HI R2, RZ, 0x2, R2 ;  /* 0x00000002ff027819 */ /* 0x000fe80000011402 */
[----:B------:R-:W-:Y:S04]  /*b760*/  IADD3 R2, -R2, 0x30, RZ ;  /* 0x0000003002027810 */ /* 0x000fe80007ffe1ff */
[----:B------:R-:W-:Y:S11]  /*b770*/  ISETP.GE.AND P0, PT, R2, 0x21, PT ;  /* 0x000000210200780c */ /* 0x000ff60003f06270 */
[----:B------:R-:W-:Y:S02]  /*b780*/  @!UPT UIADD3 URZ, URZ, URZ, URZ ;  /* 0x0000003f3f3ff290 */ /* 0x000fe4000fffe03f */
[----:B------:R-:W-:Y:S01]  /*b790*/  @P0 IADD3 R132, R196, -0x1, RZ ;  /* 0xffffffffc4840810 */ /* 0x000fe20007ffe0ff */
[----:B------:R-:W-:Y:S02]  /*b7a0*/  @P0 IMAD.MOV.U32 R142, RZ, RZ, c[0x0][0x1e0] ;  /* 0x00007800ff8e0624 */ /* 0x000fe400078e00ff */
[----:B------:R-:W-:Y:S01]  /*b7b0*/  @P0 IMAD.MOV.U32 R143, RZ, RZ, c[0x0][0x1e4] ;  /* 0x00007900ff8f0624 */ /* 0x000fe200078e00ff */
[----:B------:R-:W-:Y:S01]  /*b7c0*/  @P0 SHF.R.S32.HI R133, RZ, 0x1f, R132 ;  /* 0x0000001fff850819 */ /* 0x000fe20000011484 */
[C---:B------:R-:W-:Y:S04]  /*b7d0*/  @P0 IMAD.WIDE.U32 R140, R132.reuse, c[0x0][0x1e0], RZ ;  /* 0x00007800848c0a25 */ /* 0x040fe800078e00ff */
[----:B------:R-:W-:Y:S04]  /*b7e0*/  @P0 IMAD R133, R133, c[0x0][0x1e0], RZ ;  /* 0x0000780085850a24 */ /* 0x000fe800078e02ff */
[----:B------:R-:W-:Y:S01]  /*b7f0*/  @P0 IMAD R139, R132, c[0x0][0x1e4], R133 ;  /* 0x00007900848b0a24 */ /* 0x000fe200078e0285 */
[C---:B------:R-:W-:Y:S01]  /*b800*/  @P0 SHF.L.U64.HI R133, R142.reuse, 0x5, R143 ;  /* 0x000000058e850819 */ /* 0x040fe2000001028f */
[----:B------:R-:W-:Y:S02]  /*b810*/  @P0 IMAD.SHL.U32 R132, R142, 0x20, RZ ;  /* 0x000000208e840824 */ /* 0x000fe400078e00ff */
[----:B------:R-:W-:Y:S02]  /*b820*/  @P0 IMAD.IADD R139, R141, 0x1, R139 ;  /* 0x000000018d8b0824 */ /* 0x000fe400078e028b */
[----:B------:R-:W-:Y:S04]  /*b830*/  @P0 IMAD.WIDE.U32 R132, R140, 0x30, R132 ;  /* 0x000000308c840825 */ /* 0x000fe800078e0084 */
[----:B------:R-:W-:Y:S01]  /*b840*/  @P0 IMAD R139, R139, 0x30, RZ ;  /* 0x000000308b8b0824 */ /* 0x000fe200078e02ff */
[C---:B------:R-:W-:Y:S03]  /*b850*/  @P0 IADD3 R166, P2, P1, R132.reuse, 0x20, R236 ;  /* 0x0000002084a60810 */ /* 0x040fe6000795e0ec */
[----:B------:R-:W-:Y:S05]  /*b860*/  @P0 IMAD.IADD R139, R139, 0x1, R133 ;  /* 0x000000018b8b0824 */ /* 0x000fea00078e0285 */
[C---:B------:R-:W-:Y:S02]  /*b870*/  @P0 IADD3.X R168, R139.reuse, RZ, R238, P2, P1 ;  /* 0x000000ff8ba80210 */ /* 0x040fe400017e24ee */
[----:B------:R-:W-:Y:S04]  /*b880*/  @P0 IADD3 R167, P2, P1, R132, 0x40, R236 ;  /* 0x0000004084a70810 */ /* 0x000fe8000795e0ec */
[----:B------:R-:W-:Y:S02]  /*b890*/  @P0 IADD3.X R169, R139, RZ, R238, P2, P1 ;  /* 0x000000ff8ba90210 */ /* 0x000fe400017e24ee */
[----:B------:R-:W-:Y:S11]  /*b8a0*/  ISETP.GE.AND P1, PT, R2, 0x1, PT ;  /* 0x000000010200780c */ /* 0x000ff60003f26270 */
[----:B------:R-:W-:Y:S02]  /*b8b0*/  @!UPT UIADD3 URZ, URZ, URZ, URZ ;  /* 0x0000003f3f3ff290 */ /* 0x000fe4000fffe03f */
[----:B------:R-:W-:Y:S01]  /*b8c0*/  @P1 IADD3 R2, R196, -0x1, RZ ;  /* 0xffffffffc4021810 */ /* 0x000fe20007ffe0ff */
[----:B------:R-:W-:Y:S02]  /*b8d0*/  @P1 IMAD.MOV.U32 R140, RZ, RZ, R236 ;  /* 0x000000ffff8c1224 */ /* 0x000fe400078e00ec */
[----:B------:R-:W-:Y:S01]  /*b8e0*/  @P1 IMAD.MOV.U32 R141, RZ, RZ, R238 ;  /* 0x000000ffff8d1224 */ /* 0x000fe200078e00ee */
[----:B------:R-:W-:Y:S01]  /*b8f0*/  @P1 SHF.R.S32.HI R133, RZ, 0x1f, R2 ;  /* 0x0000001fff851819 */ /* 0x000fe20000011402 */
[----:B------:R-:W-:Y:S04]  /*b900*/  @P1 IMAD.WIDE.U32 R142, R2, c[0x0][0x1e0], RZ ;  /* 0x00007800028e1a25 */ /* 0x000fe800078e00ff */
[----:B------:R-:W-:Y:S02]  /*b910*/  @P1 IMAD R133, R133, c[0x0][0x1e0], RZ ;  /* 0x0000780085851a24 */ /* 0x000fe400078e02ff */
[----:B------:R-:W-:Y:S04]  /*b920*/  @P1 IMAD.WIDE.U32 R140, R142, 0x30, R140 ;  /* 0x000000308e8c1825 */ /* 0x000fe800078e008c */
[----:B------:R-:W-:Y:S04]  /*b930*/  @P1 IMAD R133, R2, c[0x0][0x1e4], R133 ;  /* 0x0000790002851a24 */ /* 0x000fe800078e0285 */
[----:B------:R-:W-:Y:S02]  /*b940*/  @P1 IMAD.IADD R2, R143, 0x1, R133 ;  /* 0x000000018f021824 */ /* 0x000fe400078e0285 */
[----:B------:R-:W-:Y:S02]  /*b950*/  @P1 IMAD.SHL.U32 R133, R140, 0x2, RZ ;  /* 0x000000028c851824 */ /* 0x000fe400078e00ff */
[----:B------:R-:W-:Y:S04]  /*b960*/  @P1 IMAD R2, R2, 0x30, RZ ;  /* 0x0000003002021824 */ /* 0x000fe800078e02ff */
[----:B------:R-:W-:Y:S05]  /*b970*/  @P1 IMAD.IADD R2, R141, 0x1, R2 ;  /* 0x000000018d021824 */ /* 0x000fea00078e0202 */
[----:B------:R-:W-:Y:S02]  /*b980*/  @P1 SHF.L.U64.HI R2, R140, 0x1, R2 ;  /* 0x000000018c021819 */ /* 0x000fe40000010202 */
[C---:B------:R-:W-:Y:S04]  /*b990*/  @P1 IADD3 R140, P3, R133.reuse, 0x40, RZ ;  /* 0x00000040858c1810 */ /* 0x040fe80007f7e0ff */
[----:B------:R-:W-:Y:S04]  /*b9a0*/  @P1 IADD3 R164, P2, R140, c[0x0][0x1c8], RZ ;  /* 0x000072008ca41a10 */ /* 0x000fe80007f5e0ff */
[--C-:B------:R-:W-:Y:S02]  /*b9b0*/  @P1 IADD3.X R165, RZ, c[0x0][0x1cc], R2.reuse, P2, P3 ;  /* 0x00007300ffa51a10 */ /* 0x100fe400017e6402 */
[----:B------:R-:W-:Y:S04]  /*b9c0*/  @P1 IADD3 R140, P3, R133, 0x80, RZ ;  /* 0x00000080858c1810 */ /* 0x000fe80007f7e0ff */
[----:B------:R-:W-:Y:S04]  /*b9d0*/  @P1 IADD3 R162, P2, R140, c[0x0][0x1c8], RZ ;  /* 0x000072008ca21a10 */ /* 0x000fe80007f5e0ff */
[----:B------:R-:W-:Y:S02]  /*b9e0*/  @P1 IADD3.X R163, RZ, c[0x0][0x1cc], R2, P2, P3 ;  /* 0x00007300ffa31a10 */ /* 0x000fe400017e6402 */
[----:B------:R-:W-:Y:S05]  /*b9f0*/  @P0 IADD3 R132, P2, R236, R132, RZ ;  /* 0x00000084ec840210 */ /* 0x000fea0007f5e0ff */
[----:B------:R-:W-:Y:S01]  /*ba00*/  @P0 IMAD.X R139, R139, 0x1, R238, P2 ;  /* 0x000000018b8b0824 */ /* 0x000fe200010e06ee */
[C---:B------:R-:W-:Y:S04]  /*ba10*/  @P0 LEA R160, P2, R132.reuse, c[0x0][0x1c8], 0x1 ;  /* 0x0000720084a00a11 */ /* 0x040fe800078408ff */
[----:B------:R-:W-:Y:S02]  /*ba20*/  @P0 LEA.HI.X R161, R132, c[0x0][0x1cc], R139, 0x1, P2 ;  /* 0x0000730084a10a11 */ /* 0x000fe400010f0c8b */
[C---:B------:R-:W-:Y:S04]  /*ba30*/  @P0 LEA R142, P2, R166.reuse, c[0x0][0x1c8], 0x1 ;  /* 0x00007200a68e0a11 */ /* 0x040fe800078408ff */
[----:B------:R-:W-:Y:S02]  /*ba40*/  @P0 LEA.HI.X R143, R166, c[0x0][0x1cc], R168, 0x1, P2 ;  /* 0x00007300a68f0a11 */ /* 0x000fe400010f0ca8 */
[----:B------:R-:W-:Y:S04]  /*ba50*/  @P1 IADD3 R140, P2, R133, c[0x0][0x1c8], RZ ;  /* 0x00007200858c1a10 */ /* 0x000fe80007f5e0ff */
[----:B------:R-:W-:Y:S02]  /*ba60*/  @P1 IADD3.X R141, R2, c[0x0][0x1cc], RZ, P2, !PT ;  /* 0x00007300028d1a10 */ /* 0x000fe400017fe4ff */
[C---:B------:R-:W-:Y:S03]  /*ba70*/  @P0 LEA R132, P2, R167.reuse, c[0x0][0x1c8], 0x1 ;  /* 0x00007200a7840a11 */ /* 0x040fe600078408ff */
[----:B------:R-:W-:Y:S01]  /*ba80*/  @!PT LDS RZ, [RZ] ;  /* 0x00000000fffff984 */ /* 0x000fe20000000800 */
[----:B------:R-:W-:Y:S01]  /*ba90*/  @!PT LDS RZ, [RZ] ;  /* 0x00000000fffff984 */ /* 0x000fe20000000800 */
[----:B------:R-:W-:Y:S01]  /*baa0*/  @!PT LDS RZ, [RZ] ;  /* 0x00000000fffff984 */ /* 0x000fe20000000800 */
[----:B------:R1:W-:Y:S01]  /*bab0*/  @P1 LDGSTS.E.BYPASS.LTC128B.128 [R195+0x3c80], [R140.64], !P6 ;  /* 0x03c800008cc31fae */ /* 0x0003e2000f101d46 */
[----:B------:R-:W-:Y:S07]  /*bac0*/  @P0 LEA.HI.X R133, R167, c[0x0][0x1cc], R169, 0x1, P2 ;  /* 0x00007300a7850a11 */ /* 0x000fee00010f0ca9 */
[----:B------:R1:W-:Y:S08]  /*bad0*/  @P1 LDGSTS.E.BYPASS.LTC128B.128 [R195+0x4880], [R164.64], !P5 ;  /* 0x04880000a4c31fae */ /* 0x0003f0000e901d46 */
[----:B------:R1:W-:Y:S08]  /*bae0*/  @P1 LDGSTS.E.BYPASS.LTC128B.128 [R195+0x5480], [R162.64], !P4 ;  /* 0x05480000a2c31fae */ /* 0x0003f0000e101d46 */
[----:B------:R1:W-:Y:S08]  /*baf0*/  @P0 LDGSTS.E.BYPASS.LTC128B.128 [R195+0x4480], [R160.64], !P6 ;  /* 0x04480000a0c30fae */ /* 0x0003f0000f101d46 */
[----:B------:R1:W-:Y:S08]  /*bb00*/  @P0 LDGSTS.E.BYPASS.LTC128B.128 [R195+0x5080], [R142.64], !P5 ;  /* 0x050800008ec30fae */ /* 0x0003f0000e901d46 */
[----:B------:R1:W-:Y:S02]  /*bb10*/  @P0 LDGSTS.E.BYPASS.LTC128B.128 [R195+0x5c80], [R132.64], !P4 ;  /* 0x05c8000084c30fae */ /* 0x0003e4000e101d46 */
.L_x_553:
[----:B------:R-:W-:Y:S05]  /*bb20*/  BSYNC B0 ;  /* 0x0000000000007941 */ /* 0x000fea0003800000 */
.L_x_552:
[----:B------:R-:W-:Y:S01]  /*bb30*/  FMNMX.FTZ R2, R4, R138, !PT ;  /* 0x0000008a04027209 */ /* 0x000fe20007810000 */
[----:B-1----:R-:W-:Y:S01]  /*bb40*/  LDSM.16.MT88.4 R160, [R181] ;  /* 0x00000000b5a0783b */ /* 0x002fe20000004200 */
[----:B------:R-:W-:Y:S02]  /*bb50*/  FMNMX.FTZ R132, R6, R137, !PT ;  /* 0x0000008906847209 */ /* 0x000fe40007810000 */
[----:B------:R-:W-:Y:S02]  /*bb60*/  FMNMX.FTZ R2, R5, R2, !PT ;  /* 0x0000000205027209 */ /* 0x000fe40007810000 */
[----:B------:R-:W-:Y:S02]  /*bb70*/  FMNMX.FTZ R132, R7, R132, !PT ;  /* 0x0000008407847209 */ /* 0x000fe40007810000 */
[----:B------:R-:W-:Y:S01]  /*bb80*/  FMNMX.FTZ R2, R16, R2, !PT ;  /* 0x0000000210027209 */ /* 0x000fe20007810000 */
[----:B------:R-:W2:Y:S01]  /*bb90*/  LDL.LU R214, [R1] ;  /* 0x0000000001d67983 */ /* 0x000ea20000300800 */
[----:B------:R-:W-:Y:S02]  /*bba0*/  FMNMX.FTZ R132, R18, R132, !PT ;  /* 0x0000008412847209 */ /* 0x000fe40007810000 */
[----:B------:R-:W-:Y:S01]  /*bbb0*/  FMNMX.FTZ R2, R17, R2, !PT ;  /* 0x0000000211027209 */ /* 0x000fe20007810000 */
[----:B------:R-:W3:Y:S01]  /*bbc0*/  LDL.LU R213, [R1+0x4] ;  /* 0x0000040001d57983 */ /* 0x000ee20000300800 */
[----:B------:R-:W-:Y:S02]  /*bbd0*/  FMNMX.FTZ R133, R8, R136, !PT ;  /* 0x0000008808857209 */ /* 0x000fe40007810000 */
        /* <DEDUP_REMOVED lines=27> */
[----:B------:R-:W-:Y:S02]  /*bd90*/  FMNMX.FTZ R133, R41, R133, !PT ;  /* 0x0000008529857209 */ /* 0x000fe40007810000 */
[----:B------:R-:W-:Y:S01]  /*bda0*/  ISETP.GT.AND P0, PT, R196, R212, PT ;  /* 0x000000d4c400720c */ /* 0x000fe20003f04270 */
[----:B------:R-:W4:Y:S01]  /*bdb0*/  SHFL.BFLY PT, R137, R132, 0x2, 0x1f ;  /* 0x0c401f0084897f89 */ /* 0x000f2200000e0000 */
[----:B------:R-:W-:Y:S02]  /*bdc0*/  FMNMX.FTZ R133, R44, R133, !PT ;  /* 0x000000852c857209 */ /* 0x000fe40007810000 */
[----:B------:R-:W-:Y:S02]  /*bdd0*/  IADD3 R196, R196, -0x1, RZ ;  /* 0xffffffffc4c47810 */ /* 0x000fe40007ffe0ff */
[----:B------:R-:W-:Y:S05]  /*bde0*/  FMNMX.FTZ R133, R45, R133, !PT ;  /* 0x000000852d857209 */ /* 0x000fea0007810000 */
[----:B------:R-:W5:Y:S01]  /*bdf0*/  SHFL.BFLY PT, R138, R133, 0x2, 0x1f ;  /* 0x0c401f00858a7f89 */ /* 0x000f6200000e0000 */
[----:B-1----:R-:W-:Y:S02]  /*be00*/  FMNMX.FTZ R2, R2, R136, !PT ;  /* 0x0000008802027209 */ /* 0x002fe40007810000 */
[----:B------:R-:W-:Y:S05]  /*be10*/  FMNMX.FTZ R136, R10, R134, !PT ;  /* 0x000000860a887209 */ /* 0x000fea0007810000 */
[----:B------:R-:W1:Y:S01]  /*be20*/  SHFL.BFLY PT, R139, R2, 0x1, 0x1f ;  /* 0x0c201f00028b7f89 */ /* 0x000e6200000e0000 */
[----:B------:R-:W-:Y:S02]  /*be30*/  FMNMX.FTZ R136, R11, R136, !PT ;  /* 0x000000880b887209 */ /* 0x000fe40007810000 */
[----:B----4-:R-:W-:Y:S02]  /*be40*/  FMNMX.FTZ R132, R132, R137, !PT ;  /* 0x0000008984847209 */ /* 0x010fe40007810000 */
[----:B------:R-:W-:Y:S03]  /*be50*/  FMNMX.FTZ R137, R14, R136, !PT ;  /* 0x000000880e897209 */ /* 0x000fe60007810000 */
[----:B------:R-:W4:Y:S01]  /*be60*/  SHFL.BFLY PT, R140, R132, 0x1, 0x1f ;  /* 0x0c201f00848c7f89 */ /* 0x000f2200000e0000 */
[----:B-----5:R-:W-:Y:S02]  /*be70*/  FMNMX.FTZ R136, R133, R138, !PT ;  /* 0x0000008a85887209 */ /* 0x020fe40007810000 */
[----:B------:R-:W-:Y:S05]  /*be80*/  FMNMX.FTZ R133, R15, R137, !PT ;  /* 0x000000890f857209 */ /* 0x000fea0007810000 */
[----:B------:R-:W5:Y:S01]  /*be90*/  SHFL.BFLY PT, R141, R136, 0x1, 0x1f ;  /* 0x0c201f00888d7f89 */ /* 0x000f6200000e0000 */
[----:B------:R-:W-:Y:S02]  /*bea0*/  FMNMX.FTZ R133, R26, R133, !PT ;  /* 0x000000851a857209 */ /* 0x000fe40007810000 */
[----:B-1----:R-:W-:Y:S02]  /*beb0*/  FMNMX.FTZ R138, R2, R139, !PT ;  /* 0x0000008b028a7209 */ /* 0x002fe40007810000 */
[----:B------:R-:W-:Y:S03]  /*bec0*/  FMNMX.FTZ R133, R27, R133, !PT ;  /* 0x000000851b857209 */ /* 0x000fe60007810000 */
[----:B------:R-:W-:Y:S01]  /*bed0*/  FADD.FTZ R0, -R138, R0 ;  /* 0x000000008a007221 */ /* 0x000fe20000010100 */
[----:B------:R-:W-:Y:S01]  /*bee0*/  FMNMX.FTZ R2, R30, R133, !PT ;  /* 0x000000851e027209 */ /* 0x000fe20007810000 */
[----:B------:R-:W-:Y:S03]  /*bef0*/  FMUL.FTZ R166, R138, c[0x0][0x2d0] ;  /* 0x0000b4008aa67a20 */ /* 0x000fe60000410000 */
[----:B------:R-:W-:Y:S01]  /*bf00*/  FMNMX.FTZ R2, R31, R2, !PT ;  /* 0x000000021f027209 */ /* 0x000fe20007810000 */
[--C-:B------:R-:W-:Y:S01]  /*bf10*/  FFMA.FTZ R4, R4, c[0x0][0x2d0], -R166.reuse ;  /* 0x0000b40004047a23 */ /* 0x100fe200000108a6 */
[----:B----4-:R-:W-:Y:S01]  /*bf20*/  FMNMX.FTZ R137, R132, R140, !PT ;  /* 0x0000008c84897209 */ /* 0x010fe20007810000 */
[--C-:B------:R-:W-:Y:S01]  /*bf30*/  FFMA.FTZ R20, R20, c[0x0][0x2d0], -R166.reuse ;  /* 0x0000b40014147a23 */ /* 0x100fe200000108a6 */
[----:B------:R-:W-:Y:S01]  /*bf40*/  FMNMX.FTZ R132, R42, R2, !PT ;  /* 0x000000022a847209 */ /* 0x000fe20007810000 */
[----:B------:R-:W-:Y:S01]  /*bf50*/  FMUL.FTZ R2, R0, c[0x0][0x2d0] ;  /* 0x0000b40000027a20 */ /* 0x000fe20000410000 */
[----:B------:R-:W-:Y:S01]  /*bf60*/  MUFU.EX2 R168, R4 ;  /* 0x0000000400a87308 */ /* 0x000fe20000000800 */
[----:B------:R-:W-:Y:S01]  /*bf70*/  FMUL.FTZ R165, R137, c[0x0][0x2d0] ;  /* 0x0000b40089a57a20 */ /* 0x000fe20000410000 */
[----:B------:R-:W-:Y:S01]  /*bf80*/  FMNMX.FTZ R0, R43, R132, !PT ;  /* 0x000000842b007209 */ /* 0x000fe20007810000 */
[----:B------:R-:W-:Y:S01]  /*bf90*/  FFMA.FTZ R21, R21, c[0x0][0x2d0], -R166 ;  /* 0x0000b40015157a23 */ /* 0x000fe200000108a6 */
[----:B-----5:R-:W-:Y:S01]  /*bfa0*/  FMNMX.FTZ R136, R136, R141, !PT ;  /* 0x0000008d88887209 */ /* 0x020fe20007810000 */
[--C-:B------:R-:W-:Y:S01]  /*bfb0*/  FFMA.FTZ R22, R22, c[0x0][0x2d0], -R165.reuse ;  /* 0x0000b40016167a23 */ /* 0x100fe200000108a5 */
[----:B------:R-:W-:Y:S01]  /*bfc0*/  FMNMX.FTZ R0, R46, R0, !PT ;  /* 0x000000002e007209 */ /* 0x000fe20007810000 */
[--C-:B------:R-:W-:Y:S02]  /*bfd0*/  FFMA.FTZ R23, R23, c[0x0][0x2d0], -R165.reuse ;  /* 0x0000b40017177a23 */ /* 0x100fe400000108a5 */
[----:B------:R-:W-:Y:S01]  /*bfe0*/  FMUL.FTZ R164, R136, c[0x0][0x2d0] ;  /* 0x0000b40088a47a20 */ /* 0x000fe20000410000 */
[----:B------:R1:W4:Y:S01]  /*bff0*/  MUFU.EX2 R133, R2 ;  /* 0x0000000200857308 */ /* 0x0003220000000800 */
[----:B------:R-:W-:Y:S01]  /*c000*/  FMNMX.FTZ R0, R47, R0, !PT ;  /* 0x000000002f007209 */ /* 0x000fe20007810000 */
[--C-:B------:R-:W-:Y:S02]  /*c010*/  FFMA.FTZ R34, R34, c[0x0][0x2d0], -R165.reuse ;  /* 0x0000b40022227a23 */ /* 0x100fe400000108a5 */
[--C-:B------:R-:W-:Y:S02]  /*c020*/  FFMA.FTZ R25, R25, c[0x0][0x2d0], -R164.reuse ;  /* 0x0000b40019197a23 */ /* 0x100fe400000108a4 */
[--C-:B------:R-:W-:Y:S02]  /*c030*/  FFMA.FTZ R35, R35, c[0x0][0x2d0], -R165.reuse ;  /* 0x0000b40023237a23 */ /* 0x100fe400000108a5 */
[----:B------:R-:W-:Y:S02]  /*c040*/  FFMA.FTZ R24, R24, c[0x0][0x2d0], -R164 ;  /* 0x0000b40018187a23 */ /* 0x000fe400000108a4 */
[----:B------:R5:W-:Y:S01]  /*c050*/  MUFU.EX2 R179, R20 ;  /* 0x0000001400b37308 */ /* 0x000be20000000800 */
[----:B------:R-:W-:Y:S02]  /*c060*/  FFMA.FTZ R139, R48, c[0x0][0x2d0], -R166 ;  /* 0x0000b400308b7a23 */ /* 0x000fe400000108a6 */
[--C-:B------:R-:W-:Y:S02]  /*c070*/  FFMA.FTZ R48, R39, c[0x0][0x2d0], -R165.reuse ;  /* 0x0000b40027307a23 */ /* 0x100fe400000108a5 */
[--C-:B------:R-:W-:Y:S02]  /*c080*/  FFMA.FTZ R41, R41, c[0x0][0x2d0], -R164.reuse ;  /* 0x0000b40029297a23 */ /* 0x100fe400000108a4 */
[--C-:B------:R-:W-:Y:S02]  /*c090*/  FFMA.FTZ R45, R45, c[0x0][0x2d0], -R164.reuse ;  /* 0x0000b4002d2d7a23 */ /* 0x100fe400000108a4 */
[--C-:B------:R-:W-:Y:S01]  /*c0a0*/  FFMA.FTZ R50, R50, c[0x0][0x2d0], -R165.reuse ;  /* 0x0000b40032327a23 */ /* 0x100fe200000108a5 */
[----:B------:R-:W-:Y:S01]  /*c0b0*/  MUFU.EX2 R197, R21 ;  /* 0x0000001500c57308 */ /* 0x000fe20000000800 */
[----:B------:R-:W-:Y:S02]  /*c0c0*/  FFMA.FTZ R51, R51, c[0x0][0x2d0], -R165 ;  /* 0x0000b40033337a23 */ /* 0x000fe400000108a5 */
[----:B------:R-:W-:Y:S02]  /*c0d0*/  FFMA.FTZ R40, R40, c[0x0][0x2d0], -R164 ;  /* 0x0000b40028287a23 */ /* 0x000fe400000108a4 */
[----:B-1----:R-:W-:Y:S02]  /*c0e0*/  FADD.FTZ R2, -R137, R3 ;  /* 0x0000000389027221 */ /* 0x002fe40000010100 */
[----:B------:R-:W1:Y:S01]  /*c0f0*/  SHFL.BFLY PT, R3, R0, 0x2, 0x1f ;  /* 0x0c401f0000037f89 */ /* 0x000e6200000e0000 */
[C---:B----4-:R-:W-:Y:S02]  /*c100*/  FMUL.FTZ R100, R133.reuse, R100 ;  /* 0x0000006485647220 */ /* 0x050fe40000410000 */
[----:B------:R-:W-:Y:S01]  /*c110*/  FMUL.FTZ R2, R2, c[0x0][0x2d0] ;  /* 0x0000b40002027a20 */ /* 0x000fe20000410000 */
[----:B------:R-:W-:Y:S01]  /*c120*/  MUFU.EX2 R178, R22 ;  /* 0x0000001600b27308 */ /* 0x000fe20000000800 */
[C---:B------:R-:W-:Y:S02]  /*c130*/  FMUL.FTZ R101, R133.reuse, R101 ;  /* 0x0000006585657220 */ /* 0x040fe40000410000 */
[C---:B------:R-:W-:Y:S02]  /*c140*/  FMUL.FTZ R112, R133.reuse, R112 ;  /* 0x0000007085707220 */ /* 0x040fe40000410000 */
[C---:B------:R-:W-:Y:S02]  /*c150*/  FMUL.FTZ R113, R133.reuse, R113 ;  /* 0x0000007185717220 */ /* 0x040fe40000410000 */
[C---:B------:R-:W-:Y:S02]  /*c160*/  FMUL.FTZ R116, R133.reuse, R116 ;  /* 0x0000007485747220 */ /* 0x040fe40000410000 */
[C---:B------:R-:W-:Y:S01]  /*c170*/  FMUL.FTZ R117, R133.reuse, R117 ;  /* 0x0000007585757220 */ /* 0x040fe20000410000 */
[----:B------:R4:W4:Y:S01]  /*c180*/  MUFU.EX2 R132, R2 ;  /* 0x0000000200847308 */ /* 0x0009220000000800 */
[C---:B------:R-:W-:Y:S02]  /*c190*/  FMUL.FTZ R128, R133.reuse, R128 ;  /* 0x0000008085807220 */ /* 0x040fe40000410000 */
[C---:B------:R-:W-:Y:S02]  /*c1a0*/  FMUL.FTZ R129, R133.reuse, R129 ;  /* 0x0000008185817220 */ /* 0x040fe40000410000 */
[C---:B------:R-:W-:Y:S02]  /*c1b0*/  FMUL.FTZ R52, R133.reuse, R52 ;  /* 0x0000003485347220 */ /* 0x040fe40000410000 */
[----:B------:R-:W-:Y:S02]  /*c1c0*/  FMUL.FTZ R53, R133, R53 ;  /* 0x0000003585357220 */ /* 0x000fe40000410000 */
[--C-:B-----5:R-:W-:Y:S01]  /*c1d0*/  FFMA.FTZ R20, R32, c[0x0][0x2d0], -R166.reuse ;  /* 0x0000b40020147a23 */ /* 0x120fe200000108a6 */
[----:B-1----:R-:W-:Y:S01]  /*c1e0*/  FMNMX.FTZ R0, R0, R3, !PT ;  /* 0x0000000300007209 */ /* 0x002fe20007810000 */
[----:B------:R-:W-:Y:S01]  /*c1f0*/  FFMA.FTZ R3, R7, c[0x0][0x2d0], -R165 ;  /* 0x0000b40007037a23 */ /* 0x000fe200000108a5 */
[----:B------:R-:W-:Y:S01]  /*c200*/  MUFU.EX2 R177, R23 ;  /* 0x0000001700b17308 */ /* 0x000fe20000000800 */
[C---:B------:R-:W-:Y:S02]  /*c210*/  FMUL.FTZ R64, R133.reuse, R64 ;  /* 0x0000004085407220 */ /* 0x040fe40000410000 */
[C---:B------:R-:W-:Y:S02]  /*c220*/  FMUL.FTZ R65, R133.reuse, R65 ;  /* 0x0000004185417220 */ /* 0x040fe40000410000 */
[C---:B------:R-:W-:Y:S02]  /*c230*/  FMUL.FTZ R68, R133.reuse, R68 ;  /* 0x0000004485447220 */ /* 0x040fe40000410000 */
[C---:B------:R-:W-:Y:S02]  /*c240*/  FMUL.FTZ R69, R133.reuse, R69 ;  /* 0x0000004585457220 */ /* 0x040fe40000410000 */
[C---:B------:R-:W-:Y:S01]  /*c250*/  FMUL.FTZ R80, R133.reuse, R80 ;  /* 0x0000005085507220 */ /* 0x040fe20000410000 */
[----:B------:R1:W-:Y:S01]  /*c260*/  MUFU.EX2 R202, R3 ;  /* 0x0000000300ca7308 */ /* 0x0003e20000000800 */
[C---:B------:R-:W-:Y:S02]  /*c270*/  FMUL.FTZ R81, R133.reuse, R81 ;  /* 0x0000005185517220 */ /* 0x040fe40000410000 */
[----:B----4-:R-:W-:Y:S02]  /*c280*/  FADD.FTZ R2, -R136, R135 ;  /* 0x0000008788027221 */ /* 0x010fe40000010100 */
[----:B------:R-:W-:Y:S02]  /*c290*/  FMUL.FTZ R7, R132, R147 ;  /* 0x0000009384077220 */ /* 0x000fe40000410000 */
[----:B------:R-:W-:Y:S02]  /*c2a0*/  FMUL.FTZ R2, R2, c[0x0][0x2d0] ;  /* 0x0000b40002027a20 */ /* 0x000fe40000410000 */
[C---:B------:R-:W-:Y:S01]  /*c2b0*/  FMUL.FTZ R102, R132.reuse, R102 ;  /* 0x0000006684667220 */ /* 0x040fe20000410000 */
[----:B------:R4:W-:Y:S01]  /*c2c0*/  MUFU.EX2 R176, R20 ;  /* 0x0000001400b07308 */ /* 0x0009e20000000800 */
[C---:B------:R-:W-:Y:S02]  /*c2d0*/  FMUL.FTZ R103, R132.reuse, R103 ;  /* 0x0000006784677220 */ /* 0x040fe40000410000 */
[C---:B------:R-:W-:Y:S02]  /*c2e0*/  FMUL.FTZ R114, R132.reuse, R114 ;  /* 0x0000007284727220 */ /* 0x040fe40000410000 */
[C---:B------:R-:W-:Y:S02]  /*c2f0*/  FMUL.FTZ R115, R132.reuse, R115 ;  /* 0x0000007384737220 */ /* 0x040fe40000410000 */
[C---:B------:R-:W-:Y:S02]  /*c300*/  FMUL.FTZ R118, R132.reuse, R118 ;  /* 0x0000007684767220 */ /* 0x040fe40000410000 */
[C---:B------:R-:W-:Y:S01]  /*c310*/  FMUL.FTZ R119, R132.reuse, R119 ;  /* 0x0000007784777220 */ /* 0x040fe20000410000 */
[----:B------:R5:W5:Y:S01]  /*c320*/  MUFU.EX2 R135, R2 ;  /* 0x0000000200877308 */ /* 0x000b620000000800 */
[C---:B------:R-:W-:Y:S02]  /*c330*/  FMUL.FTZ R130, R132.reuse, R130 ;  /* 0x0000008284827220 */ /* 0x040fe40000410000 */
[----:B------:R-:W-:Y:S02]  /*c340*/  FMUL.FTZ R131, R132, R131 ;  /* 0x0000008384837220 */ /* 0x000fe40000410000 */
[--C-:B-1----:R-:W-:Y:S02]  /*c350*/  FFMA.FTZ R3, R16, c[0x0][0x2d0], -R166.reuse ;  /* 0x0000b40010037a23 */ /* 0x102fe400000108a6 */
[----:B------:R-:W-:Y:S02]  /*c360*/  FMUL.FTZ R16, R133, R156 ;  /* 0x0000009c85107220 */ /* 0x000fe40000410000 */
[C---:B------:R-:W-:Y:S01]  /*c370*/  FMUL.FTZ R54, R132.reuse, R54 ;  /* 0x0000003684367220 */ /* 0x040fe20000410000 */
[----:B------:R1:W-:Y:S01]  /*c380*/  MUFU.EX2 R205, R3 ;  /* 0x0000000300cd7308 */ /* 0x0003e20000000800 */
[C---:B------:R-:W-:Y:S02]  /*c390*/  FMUL.FTZ R55, R132.reuse, R55 ;  /* 0x0000003784377220 */ /* 0x040fe40000410000 */
[C---:B------:R-:W-:Y:S02]  /*c3a0*/  FMUL.FTZ R66, R132.reuse, R66 ;  /* 0x0000004284427220 */ /* 0x040fe40000410000 */
[--C-:B----4-:R-:W-:Y:S02]  /*c3b0*/  FFMA.FTZ R20, R33, c[0x0][0x2d0], -R166.reuse ;  /* 0x0000b40021147a23 */ /* 0x110fe400000108a6 */
[C---:B------:R-:W-:Y:S02]  /*c3c0*/  FMUL.FTZ R67, R132.reuse, R67 ;  /* 0x0000004384437220 */ /* 0x040fe40000410000 */
[C---:B------:R-:W-:Y:S01]  /*c3d0*/  FMUL.FTZ R70, R132.reuse, R70 ;  /* 0x0000004684467220 */ /* 0x040fe20000410000 */
[----:B------:R4:W-:Y:S01]  /*c3e0*/  MUFU.EX2 R175, R20 ;  /* 0x0000001400af7308 */ /* 0x0009e20000000800 */
[C---:B------:R-:W-:Y:S02]  /*c3f0*/  FMUL.FTZ R71, R132.reuse, R71 ;  /* 0x0000004784477220 */ /* 0x040fe40000410000 */
[----:B------:R-:W-:Y:S02]  /*c400*/  FMUL.FTZ R82, R132, R82 ;  /* 0x0000005284527220 */ /* 0x000fe40000410000 */
[--C-:B-----5:R-:W-:Y:S02]  /*c410*/  FFMA.FTZ R2, R5, c[0x0][0x2d0], -R166.reuse ;  /* 0x0000b40005027a23 */ /* 0x120fe400000108a6 */
[----:B------:R-:W-:Y:S02]  /*c420*/  FMUL.FTZ R5, R133, R145 ;  /* 0x0000009185057220 */ /* 0x000fe40000410000 */
[C---:B------:R-:W-:Y:S01]  /*c430*/  FMUL.FTZ R104, R135.reuse, R104 ;  /* 0x0000006887687220 */ /* 0x040fe20000410000 */
[----:B------:R-:W5:Y:S01]  /*c440*/  MUFU.EX2 R203, R2 ;  /* 0x0000000200cb7308 */ /* 0x000f620000000800 */
[C---:B------:R-:W-:Y:S02]  /*c450*/  FMUL.FTZ R105, R135.reuse, R105 ;  /* 0x0000006987697220 */ /* 0x040fe40000410000 */
[----:B------:R-:W-:Y:S02]  /*c460*/  FMUL.FTZ R108, R135, R108 ;  /* 0x0000006c876c7220 */ /* 0x000fe40000410000 */
[----:B-1----:R-:W-:Y:S02]  /*c470*/  FFMA.FTZ R3, R17, c[0x0][0x2d0], -R166 ;  /* 0x0000b40011037a23 */ /* 0x002fe400000108a6 */
[----:B------:R-:W-:Y:S02]  /*c480*/  FMUL.FTZ R17, R133, R157 ;  /* 0x0000009d85117220 */ /* 0x000fe40000410000 */
[C---:B------:R-:W-:Y:S01]  /*c490*/  FMUL.FTZ R109, R135.reuse, R109 ;  /* 0x0000006d876d7220 */ /* 0x040fe20000410000 */
[----:B------:R-:W1:Y:S01]  /*c4a0*/  MUFU.EX2 R211, R3 ;  /* 0x0000000300d37308 */ /* 0x000e620000000800 */
[C---:B------:R-:W-:Y:S02]  /*c4b0*/  FMUL.FTZ R120, R135.reuse, R120 ;  /* 0x0000007887787220 */ /* 0x040fe40000410000 */
[C---:B------:R-:W-:Y:S01]  /*c4c0*/  FMUL.FTZ R121, R135.reuse, R121 ;  /* 0x0000007987797220 */ /* 0x040fe20000410000 */
[----:B----4-:R-:W-:Y:S01]  /*c4d0*/  LDSM.16.MT88.4 R20, [R182+0x1800] ;  /* 0x00180000b614783b */ /* 0x010fe20000004200 */
[C---:B------:R-:W-:Y:S02]  /*c4e0*/  FMUL.FTZ R124, R135.reuse, R124 ;  /* 0x0000007c877c7220 */ /* 0x040fe40000410000 */
[C---:B------:R-:W-:Y:S02]  /*c4f0*/  FMUL.FTZ R125, R135.reuse, R125 ;  /* 0x0000007d877d7220 */ /* 0x040fe40000410000 */
[C---:B------:R-:W-:Y:S01]  /*c500*/  FMUL.FTZ R56, R135.reuse, R56 ;  /* 0x0000003887387220 */ /* 0x040fe20000410000 */
[----:B------:R-:W-:Y:S01]  /*c510*/  MUFU.EX2 R172, R25 ;  /* 0x0000001900ac7308 */ /* 0x000fe20000000800 */
[C---:B------:R-:W-:Y:S02]  /*c520*/  FMUL.FTZ R57, R135.reuse, R57 ;  /* 0x0000003987397220 */ /* 0x040fe40000410000 */
[----:B------:R-:W-:Y:S01]  /*c530*/  FMUL.FTZ R60, R135, R60 ;  /* 0x0000003c873c7220 */ /* 0x000fe20000410000 */
[----:B-----5:R-:W-:Y:S01]  /*c540*/  F2FP.BF16.PACK_AB R140, R203, R168 ;  /* 0x000000a8cb8c723e */ /* 0x020fe200000010ff */
[--C-:B------:R-:W-:Y:S02]  /*c550*/  FFMA.FTZ R2, R6, c[0x0][0x2d0], -R165.reuse ;  /* 0x0000b40006027a23 */ /* 0x100fe400000108a5 */
[----:B------:R-:W-:Y:S02]  /*c560*/  FMUL.FTZ R6, R132, R146 ;  /* 0x0000009284067220 */ /* 0x000fe40000410000 */
[C---:B------:R-:W-:Y:S01]  /*c570*/  FMUL.FTZ R61, R135.reuse, R61 ;  /* 0x0000003d873d7220 */ /* 0x040fe20000410000 */
[----:B------:R4:W5:Y:S01]  /*c580*/  MUFU.EX2 R167, R2 ;  /* 0x0000000200a77308 */ /* 0x0009620000000800 */
[C---:B------:R-:W-:Y:S02]  /*c590*/  FMUL.FTZ R72, R135.reuse, R72 ;  /* 0x0000004887487220 */ /* 0x040fe40000410000 */
[----:B------:R-:W-:Y:S01]  /*c5a0*/  FMUL.FTZ R73, R135, R73 ;  /* 0x0000004987497220 */ /* 0x000fe20000410000 */
[----:B-1----:R-:W-:Y:S01]  /*c5b0*/  F2FP.BF16.PACK_AB R142, R211, R205 ;  /* 0x000000cdd38e723e */ /* 0x002fe200000010ff */
[--C-:B------:R-:W-:Y:S02]  /*c5c0*/  FFMA.FTZ R3, R18, c[0x0][0x2d0], -R165.reuse ;  /* 0x0000b40012037a23 */ /* 0x100fe400000108a5 */
[C---:B------:R-:W-:Y:S02]  /*c5d0*/  FMUL.FTZ R18, R132.reuse, R158 ;  /* 0x0000009e84127220 */ /* 0x040fe40000410000 */
[C---:B------:R-:W-:Y:S01]  /*c5e0*/  FMUL.FTZ R76, R135.reuse, R76 ;  /* 0x0000004c874c7220 */ /* 0x040fe20000410000 */
[----:B------:R1:W-:Y:S01]  /*c5f0*/  MUFU.EX2 R204, R3 ;  /* 0x0000000300cc7308 */ /* 0x0003e20000000800 */
[C---:B------:R-:W-:Y:S02]  /*c600*/  FMUL.FTZ R77, R135.reuse, R77 ;  /* 0x0000004d874d7220 */ /* 0x040fe40000410000 */
[C---:B------:R-:W-:Y:S02]  /*c610*/  FMUL.FTZ R83, R132.reuse, R83 ;  /* 0x0000005384537220 */ /* 0x040fe40000410000 */
[C---:B------:R-:W-:Y:S02]  /*c620*/  FMUL.FTZ R86, R132.reuse, R86 ;  /* 0x0000005684567220 */ /* 0x040fe40000410000 */
[----:B------:R-:W-:Y:S02]  /*c630*/  FMUL.FTZ R87, R132, R87 ;  /* 0x0000005784577220 */ /* 0x000fe40000410000 */
[C---:B------:R-:W-:Y:S01]  /*c640*/  FMUL.FTZ R88, R135.reuse, R88 ;  /* 0x0000005887587220 */ /* 0x040fe20000410000 */
[----:B------:R-:W-:Y:S01]  /*c650*/  MUFU.EX2 R173, R34 ;  /* 0x0000002200ad7308 */ /* 0x000fe20000000800 */
[C---:B------:R-:W-:Y:S02]  /*c660*/  FMUL.FTZ R89, R135.reuse, R89 ;  /* 0x0000005987597220 */ /* 0x040fe40000410000 */
[C---:B------:R-:W-:Y:S01]  /*c670*/  FMUL.FTZ R92, R135.reuse, R92 ;  /* 0x0000005c875c7220 */ /* 0x040fe20000410000 */
[----:B----4-:R-:W4:Y:S01]  /*c680*/  SHFL.BFLY PT, R2, R0, 0x1, 0x1f ;  /* 0x0c201f0000027f89 */ /* 0x010f2200000e0000 */
[----:B-----5:R-:W-:Y:S01]  /*c690*/  F2FP.BF16.PACK_AB R141, R202, R167 ;  /* 0x000000a7ca8d723e */ /* 0x020fe200000010ff */
[----:B------:R-:W-:Y:S02]  /*c6a0*/  FMUL.FTZ R93, R135, R93 ;  /* 0x0000005d875d7220 */ /* 0x000fe40000410000 */
[C---:B------:R-:W-:Y:S02]  /*c6b0*/  FMUL.FTZ R96, R133.reuse, R96 ;  /* 0x0000006085607220 */ /* 0x040fe40000410000 */
[----:B------:R5:W-:Y:S01]  /*c6c0*/  MUFU.EX2 R174, R35 ;  /* 0x0000002300ae7308 */ /* 0x000be20000000800 */
[----:B------:R-:W-:Y:S02]  /*c6d0*/  FMUL.FTZ R97, R133, R97 ;  /* 0x0000006185617220 */ /* 0x000fe40000410000 */
[----:B------:R-:W-:Y:S02]  /*c6e0*/  FMUL.FTZ R98, R132, R98 ;  /* 0x0000006284627220 */ /* 0x000fe40000410000 */
[--C-:B-1----:R-:W-:Y:S02]  /*c6f0*/  FFMA.FTZ R3, R8, c[0x0][0x2d0], -R164.reuse ;  /* 0x0000b40008037a23 */ /* 0x102fe400000108a4 */
[----:B------:R-:W-:Y:S02]  /*c700*/  FMUL.FTZ R8, R135, R148 ;  /* 0x0000009487087220 */ /* 0x000fe40000410000 */
[----:B------:R-:W-:Y:S01]  /*c710*/  FMUL.FTZ R99, R132, R99 ;  /* 0x0000006384637220 */ /* 0x000fe20000410000 */
[----:B------:R1:W-:Y:S01]  /*c720*/  MUFU.EX2 R199, R3 ;  /* 0x0000000300c77308 */ /* 0x0003e20000000800 */
[C---:B------:R-:W-:Y:S02]  /*c730*/  FMUL.FTZ R84, R133.reuse, R84 ;  /* 0x0000005485547220 */ /* 0x040fe40000410000 */
[----:B------:R-:W-:Y:S02]  /*c740*/  FMUL.FTZ R85, R133, R85 ;  /* 0x0000005585557220 */ /* 0x000fe40000410000 */
[--C-:B------:R-:W-:Y:S01]  /*c750*/  FFMA.FTZ R44, R44, c[0x0][0x2d0], -R164.reuse ;  /* 0x0000b4002c2c7a23 */ /* 0x100fe200000108a4 */
[----:B----4-:R-:W-:Y:S01]  /*c760*/  FMNMX.FTZ R2, R0, R2, !PT ;  /* 0x0000000200027209 */ /* 0x010fe20007810000 */
[--C-:B------:R-:W-:Y:S03]  /*c770*/  FFMA.FTZ R0, R19, c[0x0][0x2d0], -R165.reuse ;  /* 0x0000b40013007a23 */ /* 0x100fe600000108a5 */
[----:B------:R4:W2:Y:S01]  /*c780*/  MUFU.EX2 R171, R24 ;  /* 0x0000001800ab7308 */ /* 0x0008a20000000800 */
[----:B------:R-:W-:Y:S02]  /*c790*/  FMUL.FTZ R19, R132, R159 ;  /* 0x0000009f84137220 */ /* 0x000fe40000410000 */
[----:B------:R-:W-:Y:S07]  /*c7a0*/  LDSM.16.MT88.4 R156, [R181+0x800] ;  /* 0x00080000b59c783b */ /* 0x000fee0000004200 */
[----:B------:R3:W3:Y:S01]  /*c7b0*/  MUFU.EX2 R210, R0 ;  /* 0x0000000000d27308 */ /* 0x0006e20000000800 */
[----:B-----5:R-:W-:Y:S01]  /*c7c0*/  LDSM.16.MT88.4 R32, [R182+0x400] ;  /* 0x00040000b620783b */ /* 0x020fe20000004200 */
[--C-:B-1----:R-:W-:Y:S02]  /*c7d0*/  FFMA.FTZ R3, R9, c[0x0][0x2d0], -R164.reuse ;  /* 0x0000b40009037a23 */ /* 0x102fe400000108a4 */
[----:B------:R-:W-:Y:S06]  /*c7e0*/  FMUL.FTZ R9, R135, R149 ;  /* 0x0000009587097220 */ /* 0x000fec0000410000 */
[----:B------:R1:W-:Y:S01]  /*c7f0*/  MUFU.EX2 R200, R3 ;  /* 0x0000000300c87308 */ /* 0x0003e20000000800 */
[----:B----4-:R-:W-:Y:S01]  /*c800*/  FFMA.FTZ R24, R28, c[0x0][0x2d0], -R164 ;  /* 0x0000b4001c187a23 */ /* 0x010fe200000108a4 */
[----:B--2---:R-:W-:Y:S08]  /*c810*/  F2FP.BF16.PACK_AB R28, R172, R171 ;  /* 0x000000abac1c723e */ /* 0x004ff000000010ff */
[----:B------:R-:W-:Y:S01]  /*c820*/  MUFU.EX2 R139, R139 ;  /* 0x0000008b008b7308 */ /* 0x000fe20000000800 */
[----:B---3--:R-:W-:Y:S01]  /*c830*/  FADD.FTZ R0, -R2, R134 ;  /* 0x0000008602007221 */ /* 0x008fe20000010100 */
[----:B------:R-:W-:Y:S01]  /*c840*/  F2FP.BF16.PACK_AB R143, R210, R204 ;  /* 0x000000ccd28f723e */ /* 0x000fe200000010ff */
[----:B------:R-:W-:Y:S02]  /*c850*/  FFMA.FTZ R134, R49, c[0x0][0x2d0], -R166 ;  /* 0x0000b40031867a23 */ /* 0x000fe400000108a6 */
[----:B------:R-:W-:Y:S02]  /*c860*/  FMUL.FTZ R0, R0, c[0x0][0x2d0] ;  /* 0x0000b40000007a20 */ /* 0x000fe40000410000 */
[----:B------:R-:W-:Y:S03]  /*c870*/  FFMA.FTZ R49, R38, c[0x0][0x2d0], -R165 ;  /* 0x0000b40026317a23 */ /* 0x000fe600000108a5 */
[----:B------:R-:W-:Y:S01]  /*c880*/  MUFU.EX2 R50, R50 ;  /* 0x0000003200327308 */ /* 0x000fe20000000800 */
[--C-:B-1----:R-:W-:Y:S02]  /*c890*/  FFMA.FTZ R3, R12, c[0x0][0x2d0], -R164.reuse ;  /* 0x0000b4000c037a23 */ /* 0x102fe400000108a4 */
[----:B------:R-:W-:Y:S07]  /*c8a0*/  FMUL.FTZ R12, R135, R152 ;  /* 0x00000098870c7220 */ /* 0x000fee0000410000 */
[----:B------:R1:W-:Y:S10]  /*c8b0*/  MUFU.EX2 R208, R3 ;  /* 0x0000000300d07308 */ /* 0x0003f40000000800 */
[----:B------:R-:W2:Y:S10]  /*c8c0*/  MUFU.EX2 R0, R0 ;  /* 0x0000000000007308 */ /* 0x000eb40000000800 */
[----:B------:R-:W-:Y:S01]  /*c8d0*/  MUFU.EX2 R134, R134 ;  /* 0x0000008600867308 */ /* 0x000fe20000000800 */
[----:B-1----:R-:W-:Y:S02]  /*c8e0*/  FFMA.FTZ R3, R13, c[0x0][0x2d0], -R164 ;  /* 0x0000b4000d037a23 */ /* 0x002fe400000108a4 */
[----:B------:R-:W-:Y:S07]  /*c8f0*/  FMUL.FTZ R13, R135, R153 ;  /* 0x00000099870d7220 */ /* 0x000fee0000410000 */
[----:B------:R1:W3:Y:S01]  /*c900*/  MUFU.EX2 R209, R3 ;  /* 0x0000000300d17308 */ /* 0x0002e20000000800 */
[C---:B--2---:R-:W-:Y:S02]  /*c910*/  FMUL.FTZ R106, R0.reuse, R106 ;  /* 0x0000006a006a7220 */ /* 0x044fe40000410000 */
        /* <DEDUP_REMOVED lines=8> */
[C---:B------:R-:W-:Y:S02]  /*c9a0*/  FMUL.FTZ R58, R0.reuse, R58 ;  /* 0x0000003a003a7220 */ /* 0x040fe40000410000 */
[----:B------:R-:W-:Y:S02]  /*c9b0*/  FMUL.FTZ R59, R0, R59 ;  /* 0x0000003b003b7220 */ /* 0x000fe40000410000 */
[----:B-1----:R-:W-:Y:S01]  /*c9c0*/  FMUL.FTZ R3, R2, c[0x0][0x2d0] ;  /* 0x0000b40002037a20 */ /* 0x002fe20000410000 */
[----:B---3--:R-:W-:Y:S01]  /*c9d0*/  F2FP.BF16.PACK_AB R146, R209, R208 ;  /* 0x000000d0d192723e */ /* 0x008fe200000010ff */
[----:B------:R-:W-:Y:S02]  /*c9e0*/  FMUL.FTZ R62, R0, R62 ;  /* 0x0000003e003e7220 */ /* 0x000fe40000410000 */
[--C-:B------:R-:W-:Y:S02]  /*c9f0*/  FFMA.FTZ R4, R10, c[0x0][0x2d0], -R3.reuse ;  /* 0x0000b4000a047a23 */ /* 0x100fe40000010803 */
[C---:B------:R-:W-:Y:S02]  /*ca00*/  FMUL.FTZ R10, R0.reuse, R150 ;  /* 0x00000096000a7220 */ /* 0x040fe40000410000 */
[----:B------:R1:W-:Y:S01]  /*ca10*/  MUFU.EX2 R198, R4 ;  /* 0x0000000400c67308 */ /* 0x0003e20000000800 */
[----:B------:R-:W-:Y:S02]  /*ca20*/  FMUL.FTZ R63, R0, R63 ;  /* 0x0000003f003f7220 */ /* 0x000fe40000410000 */
[--C-:B------:R-:W-:Y:S02]  /*ca30*/  FFMA.FTZ R26, R26, c[0x0][0x2d0], -R3.reuse ;  /* 0x0000b4001a1a7a23 */ /* 0x100fe40000010803 */
[--C-:B------:R-:W-:Y:S02]  /*ca40*/  FFMA.FTZ R27, R27, c[0x0][0x2d0], -R3.reuse ;  /* 0x0000b4001b1b7a23 */ /* 0x100fe40000010803 */
        /* <DEDUP_REMOVED lines=8> */
[----:B------:R-:W-:Y:S01]  /*cad0*/  MUFU.EX2 R170, R27 ;  /* 0x0000001b00aa7308 */ /* 0x000fe20000000800 */
[----:B------:R-:W-:Y:S02]  /*cae0*/  FMUL.FTZ R95, R0, R95 ;  /* 0x0000005f005f7220 */ /* 0x000fe40000410000 */
[--C-:B------:R-:W-:Y:S02]  /*caf0*/  FFMA.FTZ R42, R42, c[0x0][0x2d0], -R3.reuse ;  /* 0x0000b4002a2a7a23 */ /* 0x100fe40000010803 */
[--C-:B-1----:R-:W-:Y:S02]  /*cb00*/  FFMA.FTZ R4, R11, c[0x0][0x2d0], -R3.reuse ;  /* 0x0000b4000b047a23 */ /* 0x102fe40000010803 */
[----:B------:R-:W-:Y:S02]  /*cb10*/  FMUL.FTZ R11, R0, R151 ;  /* 0x00000097000b7220 */ /* 0x000fe40000410000 */
[----:B------:R-:W1:Y:S01]  /*cb20*/  LDSM.16.MT88.4 R148, [R182] ;  /* 0x00000000b694783b */ /* 0x000e620000004200 */
[----:B------:R2:W3:Y:S01]  /*cb30*/  MUFU.EX2 R201, R4 ;  /* 0x0000000400c97308 */ /* 0x0004e20000000800 */
[--C-:B------:R-:W-:Y:S02]  /*cb40*/  FFMA.FTZ R43, R43, c[0x0][0x2d0], -R3.reuse ;  /* 0x0000b4002b2b7a23 */ /* 0x100fe40000010803 */
[--C-:B------:R-:W-:Y:S07]  /*cb50*/  FFMA.FTZ R46, R46, c[0x0][0x2d0], -R3.reuse ;  /* 0x0000b4002e2e7a23 */ /* 0x100fee0000010803 */
[----:B------:R-:W-:Y:S10]  /*cb60*/  MUFU.EX2 R42, R42 ;  /* 0x0000002a002a7308 */ /* 0x000ff40000000800 */
[----:B------:R-:W-:Y:S01]  /*cb70*/  MUFU.EX2 R43, R43 ;  /* 0x0000002b002b7308 */ /* 0x000fe20000000800 */
[--C-:B--2---:R-:W-:Y:S01]  /*cb80*/  FFMA.FTZ R4, R14, c[0x0][0x2d0], -R3.reuse ;  /* 0x0000b4000e047a23 */ /* 0x104fe20000010803 */
[----:B---3--:R-:W-:Y:S01]  /*cb90*/  F2FP.BF16.PACK_AB R145, R201, R198 ;  /* 0x000000c6c991723e */ /* 0x008fe200000010ff */
[C---:B------:R-:W-:Y:S07]  /*cba0*/  FMUL.FTZ R14, R0.reuse, R154 ;  /* 0x0000009a000e7220 */ /* 0x040fee0000410000 */
[----:B------:R2:W3:Y:S02]  /*cbb0*/  MUFU.EX2 R206, R4 ;  /* 0x0000000400ce7308 */ /* 0x0004e40000000800 */
[--C-:B--2---:R-:W-:Y:S02]  /*cbc0*/  FFMA.FTZ R4, R15, c[0x0][0x2d0], -R3.reuse ;  /* 0x0000b4000f047a23 */ /* 0x104fe40000010803 */
[C---:B------:R-:W-:Y:S06]  /*cbd0*/  FMUL.FTZ R15, R0.reuse, R155 ;  /* 0x0000009b000f7220 */ /* 0x040fec0000410000 */
[----:B------:R2:W4:Y:S01]  /*cbe0*/  MUFU.EX2 R207, R4 ;  /* 0x0000000400cf7308 */ /* 0x0005220000000800 */
[----:B------:R-:W-:Y:S04]  /*cbf0*/  FFMA.FTZ R0, R0, R213, R198 ;  /* 0x000000d500007223 */ /* 0x000fe800000100c6 */
[----:B------:R-:W-:Y:S04]  /*cc00*/  FADD.FTZ R0, R201, R0 ;  /* 0x00000000c9007221 */ /* 0x000fe80000010000 */
[----:B---3--:R-:W-:Y:S02]  /*cc10*/  FADD.FTZ R0, R206, R0 ;  /* 0x00000000ce007221 */ /* 0x008fe40000010000 */
[C---:B--2---:R-:W-:Y:S01]  /*cc20*/  FMUL.FTZ R4, R133.reuse, R144 ;  /* 0x0000009085047220 */ /* 0x044fe20000410000 */
[----:B------:R-:W-:Y:S01]  /*cc30*/  F2FP.BF16.PACK_AB R144, R200, R199 ;  /* 0x000000c7c890723e */ /* 0x000fe200000010ff */
[----:B------:R-:W-:Y:S01]  /*cc40*/  FFMA.FTZ R133, R133, R247, R168 ;  /* 0x000000f785857223 */ /* 0x000fe200000100a8 */
[C---:B----4-:R-:W-:Y:S01]  /*cc50*/  F2FP.BF16.PACK_AB R147, R207.reuse, R206 ;  /* 0x000000cecf93723e */ /* 0x050fe200000010ff */
[----:B------:R-:W-:Y:S03]  /*cc60*/  FADD.FTZ R0, R207, R0 ;  /* 0x00000000cf007221 */ /* 0x000fe60000010000 */
[-C--:B------:R-:W-:Y:S08]  /*cc70*/  HMMA.16816.F32.BF16 R4, R140, R160.reuse, R4 ;  /* 0x000000a08c04723c */ /* 0x080ff00000041804 */
[C---:B------:R-:W-:Y:S08]  /*cc80*/  HMMA.16816.F32.BF16 R8, R144.reuse, R160, R8 ;  /* 0x000000a09008723c */ /* 0x040ff00000041808 */
[-C--:B------:R-:W-:Y:S08]  /*cc90*/  HMMA.16816.F32.BF16 R12, R144, R162.reuse, R12 ;  /* 0x000000a2900c723c */ /* 0x080ff0000004180c */
[C---:B------:R-:W-:Y:S01]  /*cca0*/  HMMA.16816.F32.BF16 R16, R140.reuse, R162, R16 ;  /* 0x000000a28c10723c */ /* 0x040fe20000041810 */
[----:B------:R2:W-:Y:S07]  /*ccb0*/  MUFU.EX2 R162, R24 ;  /* 0x0000001800a27308 */ /* 0x0005ee0000000800 */
[-C--:B-1----:R-:W-:Y:S08]  /*ccc0*/  HMMA.16816.F32.BF16 R100, R140, R148.reuse, R100 ;  /* 0x000000948c64723c */ /* 0x082ff00000041864 */
[C---:B------:R-:W-:Y:S08]  /*ccd0*/  HMMA.16816.F32.BF16 R104, R144.reuse, R148, R104 ;  /* 0x000000949068723c */ /* 0x040ff00000041868 */
[-C--:B------:R-:W-:Y:S01]  /*cce0*/  HMMA.16816.F32.BF16 R108, R144, R150.reuse, R108 ;  /* 0x00000096906c723c */ /* 0x080fe2000004186c */
[----:B--2---:R-:W-:Y:S07]  /*ccf0*/  LDSM.16.MT88.4 R24, [R181+0x400] ;  /* 0x00040000b518783b */ /* 0x004fee0000004200 */
        /* <DEDUP_REMOVED lines=15> */
[C---:B------:R-:W-:Y:S08]  /*cdf0*/  HMMA.16816.F32.BF16 R80, R140.reuse, R150, R80 ;  /* 0x000000968c50723c */ /* 0x040ff00000041850 */
[-C--:B------:R-:W-:Y:S08]  /*ce00*/  HMMA.16816.F32.BF16 R84, R140, R20.reuse, R84 ;  /* 0x000000148c54723c */ /* 0x080ff00000041854 */
[C---:B------:R-:W-:Y:S07]  /*ce10*/  HMMA.16816.F32.BF16 R88, R144.reuse, R20, R88 ;  /* 0x000000149058723c */ /* 0x040fee0000041858 */
[----:B------:R-:W-:Y:S01]  /*ce20*/  FFMA.FTZ R20, R29, c[0x0][0x2d0], -R164 ;  /* 0x0000b4001d147a23 */ /* 0x000fe200000108a4 */
[-C--:B------:R-:W-:Y:S03]  /*ce30*/  HMMA.16816.F32.BF16 R92, R144, R22.reuse, R92 ;  /* 0x00000016905c723c */ /* 0x080fe6000004185c */
[----:B------:R1:W2:Y:S01]  /*ce40*/  MUFU.EX2 R163, R20 ;  /* 0x0000001400a37308 */ /* 0x0002a20000000800 */
[--C-:B------:R-:W-:Y:S01]  /*ce50*/  FFMA.FTZ R21, R31, c[0x0][0x2d0], -R3.reuse ;  /* 0x0000b4001f157a23 */ /* 0x100fe20000010803 */
[----:B------:R-:W-:Y:S02]  /*ce60*/  F2FP.BF16.PACK_AB R29, R170, R169 ;  /* 0x000000a9aa1d723e */ /* 0x000fe400000010ff */
[--C-:B------:R-:W-:Y:S01]  /*ce70*/  FFMA.FTZ R145, R36, c[0x0][0x2d0], -R166.reuse ;  /* 0x0000b40024917a23 */ /* 0x100fe200000108a6 */
[----:B------:R-:W-:Y:S04]  /*ce80*/  HMMA.16816.F32.BF16 R96, R140, R22, R96 ;  /* 0x000000168c60723c */ /* 0x000fe80000041860 */
[----:B------:R-:W-:Y:S01]  /*ce90*/  FFMA.FTZ R144, R37, c[0x0][0x2d0], -R166 ;  /* 0x0000b40025907a23 */ /* 0x000fe200000108a6 */
[----:B------:R3:W-:Y:S01]  /*cea0*/  MUFU.EX2 R160, R21 ;  /* 0x0000001500a07308 */ /* 0x0007e20000000800 */
[----:B------:R-:W4:Y:S01]  /*ceb0*/  LDSM.16.MT88.4 R36, [R181+0x1000] ;  /* 0x00100000b524783b */ /* 0x000f220000004200 */
[----:B------:R-:W-:Y:S02]  /*cec0*/  F2FP.BF16.PACK_AB R22, R175, R176 ;  /* 0x000000b0af16723e */ /* 0x000fe400000010ff */
[----:B------:R-:W-:Y:S06]  /*ced0*/  F2FP.BF16.PACK_AB R23, R174, R173 ;  /* 0x000000adae17723e */ /* 0x000fec00000010ff */
[----:B------:R-:W-:Y:S01]  /*cee0*/  MUFU.EX2 R142, R144 ;  /* 0x00000090008e7308 */ /* 0x000fe20000000800 */
[--C-:B-1----:R-:W-:Y:S01]  /*cef0*/  FFMA.FTZ R20, R30, c[0x0][0x2d0], -R3.reuse ;  /* 0x0000b4001e147a23 */ /* 0x102fe20000010803 */
[----:B--2---:R-:W-:Y:S01]  /*cf00*/  F2FP.BF16.PACK_AB R30, R163, R162 ;  /* 0x000000a2a31e723e */ /* 0x004fe200000010ff */
[----:B------:R-:W-:Y:S02]  /*cf10*/  FFMA.FTZ R3, R47, c[0x0][0x2d0], -R3 ;  /* 0x0000b4002f037a23 */ /* 0x000fe40000010803 */
[----:B------:R-:W-:Y:S05]  /*cf20*/  FFMA.FTZ R47, R132, R246, R167 ;  /* 0x000000f6842f7223 */ /* 0x000fea00000100a7 */
[----:B------:R1:W2:Y:S01]  /*cf30*/  MUFU.EX2 R161, R20 ;  /* 0x0000001400a17308 */ /* 0x0002a20000000800 */
[----:B---3--:R-:W-:Y:S09]  /*cf40*/  F2FP.BF16.PACK_AB R21, R177, R178 ;  /* 0x000000b2b115723e */ /* 0x008ff200000010ff */
[----:B------:R-:W-:Y:S10]  /*cf50*/  MUFU.EX2 R132, R145 ;  /* 0x0000009100847308 */ /* 0x000ff40000000800 */
[----:B------:R-:W-:Y:S01]  /*cf60*/  MUFU.EX2 R140, R49 ;  /* 0x00000031008c7308 */ /* 0x000fe20000000800 */
[----:B-1----:R-:W-:Y:S02]  /*cf70*/  F2FP.BF16.PACK_AB R20, R197, R179 ;  /* 0x000000b3c514723e */ /* 0x002fe400000010ff */
[----:B--2---:R-:W-:Y:S07]  /*cf80*/  F2FP.BF16.PACK_AB R31, R160, R161 ;  /* 0x000000a1a01f723e */ /* 0x004fee00000010ff */
[----:B------:R-:W-:Y:S01]  /*cf90*/  MUFU.EX2 R141, R48 ;  /* 0x00000030008d7308 */ /* 0x000fe20000000800 */
[-C--:B------:R-:W-:Y:S08]  /*cfa0*/  HMMA.16816.F32.BF16 R4, R20, R24.reuse, R4 ;  /* 0x000000181404723c */ /* 0x080ff00000041804 */
[C---:B------:R-:W-:Y:S01]  /*cfb0*/  HMMA.16816.F32.BF16 R8, R28.reuse, R24, R8 ;  /* 0x000000181c08723c */ /* 0x040fe20000041808 */
[----:B------:R-:W-:Y:S07]  /*cfc0*/  MUFU.EX2 R49, R40 ;  /* 0x0000002800317308 */ /* 0x000fee0000000800 */
[-C--:B------:R-:W-:Y:S03]  /*cfd0*/  HMMA.16816.F32.BF16 R12, R28, R26.reuse, R12 ;  /* 0x0000001a1c0c723c */ /* 0x080fe6000004180c */
[----:B------:R-:W-:Y:S05]  /*cfe0*/  MUFU.EX2 R48, R41 ;  /* 0x0000002900307308 */ /* 0x000fea0000000800 */
[C---:B------:R-:W-:Y:S01]  /*cff0*/  HMMA.16816.F32.BF16 R16, R20.reuse, R26, R16 ;  /* 0x0000001a1410723c */ /* 0x040fe20000041810 */
[----:B------:R-:W1:Y:S04]  /*d000*/  LDSM.16.MT88.4 R24, [R182+0x1000] ;  /* 0x00100000b618783b */ /* 0x000e680000004200 */
[----:B------:R-:W-:Y:S03]  /*d010*/  MUFU.EX2 R41, R45 ;  /* 0x0000002d00297308 */ /* 0x000fe60000000800 */
[-C--:B------:R-:W-:Y:S07]  /*d020*/  HMMA.16816.F32.BF16 R100, R20, R32.reuse, R100 ;  /* 0x000000201464723c */ /* 0x080fee0000041864 */
[----:B------:R-:W2:Y:S01]  /*d030*/  MUFU.EX2 R40, R44 ;  /* 0x0000002c00287308 */ /* 0x000ea20000000800 */
[C---:B------:R-:W-:Y:S08]  /*d040*/  HMMA.16816.F32.BF16 R104, R28.reuse, R32, R104 ;  /* 0x000000201c68723c */ /* 0x040ff00000041868 */
[-C--:B------:R-:W-:Y:S08]  /*d050*/  HMMA.16816.F32.BF16 R108, R28, R34.reuse, R108 ;  /* 0x000000221c6c723c */ /* 0x080ff0000004186c */
[C---:B------:R-:W-:Y:S01]  /*d060*/  HMMA.16816.F32.BF16 R112, R20.reuse, R34, R112 ;  /* 0x000000221470723c */ /* 0x040fe20000041870 */
[----:B------:R-:W3:Y:S07]  /*d070*/  LDSM.16.MT88.4 R32, [R181+0x1c00] ;  /* 0x001c0000b520783b */ /* 0x000eee0000004200 */
[-C--:B----4-:R-:W-:Y:S08]  /*d080*/  HMMA.16816.F32.BF16 R116, R20, R36.reuse, R116 ;  /* 0x000000241474723c */ /* 0x090ff00000041874 */
[C---:B------:R-:W-:Y:S08]  /*d090*/  HMMA.16816.F32.BF16 R120, R28.reuse, R36, R120 ;  /* 0x000000241c78723c */ /* 0x040ff00000041878 */
[-C--:B------:R-:W-:Y:S08]  /*d0a0*/  HMMA.16816.F32.BF16 R124, R28, R38.reuse, R124 ;  /* 0x000000261c7c723c */ /* 0x080ff0000004187c */
[C---:B------:R-:W-:Y:S01]  /*d0b0*/  HMMA.16816.F32.BF16 R128, R20.reuse, R38, R128 ;  /* 0x000000261480723c */ /* 0x040fe20000041880 */
[----:B------:R-:W4:Y:S07]  /*d0c0*/  LDSM.16.MT88.4 R36, [R182+0x1c00] ;  /* 0x001c0000b624783b */ /* 0x000f2e0000004200 */
[-C--:B-1----:R-:W-:Y:S08]  /*d0d0*/  HMMA.16816.F32.BF16 R52, R20, R24.reuse, R52 ;  /* 0x000000181434723c */ /* 0x082ff00000041834 */
[C---:B------:R-:W-:Y:S07]  /*d0e0*/  HMMA.16816.F32.BF16 R56, R28.reuse, R24, R56 ;  /* 0x000000181c38723c */ /* 0x040fee0000041838 */
[----:B------:R-:W-:Y:S01]  /*d0f0*/  FADD.FTZ R25, R203, R133 ;  /* 0x00000085cb197221 */ /* 0x000fe20000010000 */
[-C--:B------:R-:W-:Y:S04]  /*d100*/  HMMA.16816.F32.BF16 R60, R28, R26.reuse, R60 ;  /* 0x0000001a1c3c723c */ /* 0x080fe8000004183c */
[----:B------:R-:W-:Y:S04]  /*d110*/  FADD.FTZ R24, R202, R47 ;  /* 0x0000002fca187221 */ /* 0x000fe80000010000 */
[C---:B------:R-:W-:Y:S07]  /*d120*/  HMMA.16816.F32.BF16 R64, R20.reuse, R26, R64 ;  /* 0x0000001a1440723c */ /* 0x040fee0000041840 */
[----:B--2---:R-:W-:Y:S01]  /*d130*/  F2FP.BF16.PACK_AB R26, R41, R40 ;  /* 0x00000028291a723e */ /* 0x004fe200000010ff */
[-C--:B---3--:R-:W-:Y:S08]  /*d140*/  HMMA.16816.F32.BF16 R68, R20, R32.reuse, R68 ;  /* 0x000000201444723c */ /* 0x088ff00000041844 */
[C---:B------:R-:W-:Y:S07]  /*d150*/  HMMA.16816.F32.BF16 R72, R28.reuse, R32, R72 ;  /* 0x000000201c48723c */ /* 0x040fee0000041848 */
[----:B------:R-:W-:Y:S01]  /*d160*/  FADD.FTZ R32, R204, R24 ;  /* 0x00000018cc207221 */ /* 0x000fe20000010000 */
[-C--:B------:R-:W-:Y:S04]  /*d170*/  HMMA.16816.F32.BF16 R76, R28, R34.reuse, R76 ;  /* 0x000000221c4c723c */ /* 0x080fe8000004184c */
[----:B------:R-:W-:Y:S04]  /*d180*/  F2FP.BF16.PACK_AB R24, R48, R49 ;  /* 0x000000313018723e */ /* 0x000fe800000010ff */
[C---:B------:R-:W-:Y:S01]  /*d190*/  HMMA.16816.F32.BF16 R80, R20.reuse, R34, R80 ;  /* 0x000000221450723c */ /* 0x040fe20000041850 */
[----:B------:R1:W-:Y:S07]  /*d1a0*/  MUFU.EX2 R34, R3 ;  /* 0x0000000300227308 */ /* 0x0003ee0000000800 */
[-C--:B----4-:R-:W-:Y:S03]  /*d1b0*/  HMMA.16816.F32.BF16 R84, R20, R36.reuse, R84 ;  /* 0x000000241454723c */ /* 0x090fe60000041854 */
[----:B------:R-:W2:Y:S05]  /*d1c0*/  MUFU.EX2 R35, R46 ;  /* 0x0000002e00237308 */ /* 0x000eaa0000000800 */
[C---:B------:R-:W-:Y:S08]  /*d1d0*/  HMMA.16816.F32.BF16 R88, R28.reuse, R36, R88 ;  /* 0x000000241c58723c */ /* 0x040ff00000041858 */
[-C--:B------:R-:W-:Y:S01]  /*d1e0*/  HMMA.16816.F32.BF16 R92, R28, R38.reuse, R92 ;  /* 0x000000261c5c723c */ /* 0x080fe2000004185c */
[----:B------:R-:W-:Y:S03]  /*d1f0*/  LDSM.16.MT88.4 R28, [R182+0x1400] ;  /* 0x00140000b61c783b */ /* 0x000fe60000004200 */
[----:B-1----:R-:W-:Y:S04]  /*d200*/  FFMA.FTZ R3, R135, R214, R199 ;  /* 0x000000d687037223 */ /* 0x002fe800000100c7 */
[----:B------:R-:W-:Y:S04]  /*d210*/  HMMA.16816.F32.BF16 R96, R20, R38, R96 ;  /* 0x000000261460723c */ /* 0x000fe80000041860 */
[----:B--2---:R-:W-:Y:S01]  /*d220*/  F2FP.BF16.PACK_AB R27, R34, R35 ;  /* 0x00000023221b723e */ /* 0x004fe200000010ff */
[----:B------:R-:W-:Y:S02]  /*d230*/  FADD.FTZ R33, R200, R3 ;  /* 0x00000003c8217221 */ /* 0x000fe40000010000 */
[----:B------:R-:W-:Y:S01]  /*d240*/  F2FP.BF16.PACK_AB R20, R142, R132 ;  /* 0x000000848e14723e */ /* 0x000fe200000010ff */
[----:B------:R-:W-:Y:S01]  /*d250*/  FADD.FTZ R3, R205, R25 ;  /* 0x00000019cd037221 */ /* 0x000fe20000010000 */
[----:B------:R-:W-:Y:S03]  /*d260*/  F2FP.BF16.PACK_AB R21, R141, R140 ;  /* 0x0000008c8d15723e */ /* 0x000fe600000010ff */
[----:B------:R-:W-:Y:S01]  /*d270*/  F2FP.BF16.PACK_AB R22, R134, R139 ;  /* 0x0000008b8616723e */ /* 0x000fe200000010ff */
[----:B------:R-:W-:Y:S01]  /*d280*/  FADD.FTZ R3, R211, R3 ;  /* 0x00000003d3037221 */ /* 0x000fe20000010000 */
[----:B------:R-:W-:Y:S02]  /*d290*/  F2FP.BF16.PACK_AB R23, R51, R50 ;  /* 0x000000323317723e */ /* 0x000fe400000010ff */
[----:B------:R-:W-:Y:S01]  /*d2a0*/  F2FP.BF16.PACK_AB R25, R43, R42 ;  /* 0x0000002a2b19723e */ /* 0x000fe200000010ff */
[----:B------:R-:W-:Y:S04]  /*d2b0*/  FADD.FTZ R3, R179, R3 ;  /* 0x00000003b3037221 */ /* 0x000fe80000010000 */
[-C--:B------:R-:W-:Y:S01]  /*d2c0*/  HMMA.16816.F32.BF16 R144, R20, R156.reuse, R4 ;  /* 0x0000009c1490723c */ /* 0x080fe20000041804 */
[----:B------:R-:W1:Y:S02]  /*d2d0*/  LDSM.16.MT88.4 R4, [R182+0x800] ;  /* 0x00080000b604783b */ /* 0x000e640000004200 */
[----:B------:R-:W-:Y:S05]  /*d2e0*/  FADD.FTZ R3, R197, R3 ;  /* 0x00000003c5037221 */ /* 0x000fea0000010000 */
[C---:B------:R-:W-:Y:S01]  /*d2f0*/  HMMA.16816.F32.BF16 R148, R24.reuse, R156, R8 ;  /* 0x0000009c1894723c */ /* 0x040fe20000041808 */
[----:B------:R-:W2:Y:S07]  /*d300*/  LDSM.16.MT88.4 R8, [R181+0x1400] ;  /* 0x00140000b508783b */ /* 0x000eae0000004200 */
[-C--:B------:R-:W-:Y:S01]  /*d310*/  HMMA.16816.F32.BF16 R152, R24, R158.reuse, R12 ;  /* 0x0000009e1898723c */ /* 0x080fe2000004180c */
[----:B------:R-:W3:Y:S07]  /*d320*/  LDSM.16.MT88.4 R12, [R181+0x2000] ;  /* 0x00200000b50c783b */ /* 0x000eee0000004200 */
[C---:B------:R-:W-:Y:S01]  /*d330*/  HMMA.16816.F32.BF16 R156, R20.reuse, R158, R16 ;  /* 0x0000009e149c723c */ /* 0x040fe20000041810 */
[----:B------:R-:W4:Y:S07]  /*d340*/  LDSM.16.MT88.4 R16, [R182+0x2000] ;  /* 0x00200000b610783b */ /* 0x000f2e0000004200 */
[-C--:B-1----:R-:W-:Y:S08]  /*d350*/  HMMA.16816.F32.BF16 R100, R20, R4.reuse, R100 ;  /* 0x000000041464723c */ /* 0x082ff00000041864 */
[C---:B------:R-:W-:Y:S07]  /*d360*/  HMMA.16816.F32.BF16 R104, R24.reuse, R4, R104 ;  /* 0x000000041868723c */ /* 0x040fee0000041868 */
[----:B------:R-:W-:Y:S01]  /*d370*/  FADD.FTZ R4, R169, R0 ;  /* 0x00000000a9047221 */ /* 0x000fe20000010000 */
[-C--:B------:R-:W-:Y:S04]  /*d380*/  HMMA.16816.F32.BF16 R108, R24, R6.reuse, R108 ;  /* 0x00000006186c723c */ /* 0x080fe8000004186c */
[----:B------:R-:W-:Y:S04]  /*d390*/  FADD.FTZ R5, R210, R32 ;  /* 0x00000020d2057221 */ /* 0x000fe80000010000 */
[C---:B------:R-:W-:Y:S04]  /*d3a0*/  HMMA.16816.F32.BF16 R112, R20.reuse, R6, R112 ;  /* 0x000000061470723c */ /* 0x040fe80000041870 */
[----:B------:R-:W-:Y:S03]  /*d3b0*/  FADD.FTZ R5, R178, R5 ;  /* 0x00000005b2057221 */ /* 0x000fe60000010000 */
[----:B------:R-:W-:Y:S01]  /*d3c0*/  FADD.FTZ R7, R170, R4 ;  /* 0x00000004aa077221 */ /* 0x000fe20000010000 */
[-C--:B--2---:R-:W-:Y:S04]  /*d3d0*/  HMMA.16816.F32.BF16 R116, R20, R8.reuse, R116 ;  /* 0x000000081474723c */ /* 0x084fe80000041874 */
[----:B------:R-:W-:Y:S02]  /*d3e0*/  FADD.FTZ R0, R177, R5 ;  /* 0x00000005b1007221 */ /* 0x000fe40000010000 */
[----:B------:R-:W-:Y:S02]  /*d3f0*/  FADD.FTZ R5, R176, R3 ;  /* 0x00000003b0057221 */ /* 0x000fe40000010000 */
[C---:B------:R-:W-:Y:S04]  /*d400*/  HMMA.16816.F32.BF16 R120, R24.reuse, R8, R120 ;  /* 0x000000081878723c */ /* 0x040fe80000041878 */
[----:B------:R-:W-:Y:S02]  /*d410*/  FADD.FTZ R3, R161, R7 ;  /* 0x00000007a1037221 */ /* 0x000fe40000010000 */
[----:B------:R-:W-:Y:S02]  /*d420*/  FADD.FTZ R6, R208, R33 ;  /* 0x00000021d0067221 */ /* 0x000fe40000010000 */
[-C--:B------:R-:W-:Y:S04]  /*d430*/  HMMA.16816.F32.BF16 R124, R24, R10.reuse, R124 ;  /* 0x0000000a187c723c */ /* 0x080fe8000004187c */
[----:B------:R-:W-:Y:S04]  /*d440*/  FADD.FTZ R6, R209, R6 ;  /* 0x00000006d1067221 */ /* 0x000fe80000010000 */
[C---:B------:R-:W-:Y:S04]  /*d450*/  HMMA.16816.F32.BF16 R128, R20.reuse, R10, R128 ;  /* 0x0000000a1480723c */ /* 0x040fe80000041880 */
[----:B------:R-:W-:Y:S04]  /*d460*/  FADD.FTZ R6, R171, R6 ;  /* 0x00000006ab067221 */ /* 0x000fe80000010000 */
        /* <DEDUP_REMOVED lines=23> */
[----:B------:R-:W-:Y:S01]  /*d5e0*/  FADD.FTZ R247, R134, R6 ;  /* 0x0000000686f77221 */ /* 0x000fe20000010000 */
[----:B------:R-:W-:Y:S01]  /*d5f0*/  MOV R134, R2 ;  /* 0x0000000200867202 */ /* 0x000fe20000000f00 */
        /* <DEDUP_REMOVED lines=9> */
[----:B------:R-:W-:Y:S01]  /*d690*/  HMMA.16816.F32.BF16 R96, R20, R18, R96 ;  /* 0x000000121460723c */ /* 0x000fe20000041860 */
[----:B------:R1:W-:Y:S03]  /*d6a0*/  STL [R1], R3 ;  /* 0x0000000301007387 */ /* 0x0003e60000100800 */
[----:B------:R-:W-:Y:S01]  /*d6b0*/  FADD.FTZ R246, R51, R4 ;  /* 0x0000000433f67221 */ /* 0x000fe20000010000 */
[----:B------:R1:W-:Y:S03]  /*d6c0*/  STL [R1+0x4], R0 ;  /* 0x0000040001007387 */ /* 0x0003e60000100800 */
[----:B------:R-:W-:-:S05]  /*d6d0*/  @P0 BRA `(.L_x_554) ;  /* 0xffffd5a000000947 */ /* 0x000fca000383ffff */
.L_x_549:
[----:B-1----:R-:W2:Y:S02]  /*d6e0*/  LDL R0, [R1+0x8] ;  /* 0x0000080001007983 */ /* 0x002ea40000100800 */
[----:B--2---:R-:W-:-:S13]  /*d6f0*/  ISETP.GE.AND P0, PT, R196, R0, PT ;  /* 0x00000000c400720c */ /* 0x004fda0003f06270 */
[----:B------:R-:W-:Y:S05]  /*d700*/  @!P0 BRA `(.L_x_555) ;  /* 0x00003be000008947 */ /* 0x000fea0003800000 */
[----:B------:R-:W-:Y:S01]  /*d710*/  IMAD.MOV.U32 R133, RZ, RZ, R137 ;  /* 0x000000ffff857224 */ /* 0x000fe200078e0089 */
[----:B------:R-:W-:Y:S01]  /*d720*/  MOV R139, R134 ;  /* 0x00000086008b7202 */ /* 0x000fe20000000f00 */
[----:B------:R-:W-:Y:S01]  /*d730*/  IMAD.MOV.U32 R132, RZ, RZ, R138 ;  /* 0x000000ffff847224 */ /* 0x000fe200078e008a */
[----:B------:R-:W-:Y:S02]  /*d740*/  MOV R135, R136 ;  /* 0x0000008800877202 */ /* 0x000fe40000000f00 */
.L_x_574:
[----:B------:R-:W-:Y:S04]  /*d750*/  DEPBAR.LE SB0, 0x0 ;  /* 0x000080000000791a */ /* 0x000fe80000000000 */
[----:B------:R-:W-:Y:S01]  /*d760*/  WARPSYNC 0xffffffff ;  /* 0xffffffff00007948 */ /* 0x000fe20003800000 */
[----:B------:R-:W-:Y:S01]  /*d770*/  BAR.SYNC.DEFER_BLOCKING 0x0 ;  /* 0x0000000000007b1d */ /* 0x000fe20000010000 */
[----:B------:R-:W-:Y:S01]  /*d780*/  SHF.R.S32.HI R0, RZ, 0x1f, R196 ;  /* 0x0000001fff007819 */ /* 0x000fe200000114c4 */
[----:B-1----:R-:W-:Y:S01]  /*d790*/  IMAD.WIDE.U32 R2, R196, c[0x0][0x208], RZ ;  /* 0x00008200c4027a25 */ /* 0x002fe200078e00ff */
[C---:B------:R-:W-:Y:S02]  /*d7a0*/  LOP3.LUT P5, RZ, R194.reuse, 0x100, RZ, 0xc0, !PT ;  /* 0x00000100c2ff7812 */ /* 0x040fe400078ac0ff */
[----:B------:R-:W-:Y:S01]  /*d7b0*/  LOP3.LUT P4, RZ, R194, 0x80, RZ, 0xc0, !PT ;  /* 0x00000080c2ff7812 */ /* 0x000fe2000788c0ff */
[----:B------:R-:W-:Y:S01]  /*d7c0*/  IMAD R0, R0, c[0x0][0x208], RZ ;  /* 0x0000820000007a24 */ /* 0x000fe200078e02ff */
[----:B------:R-:W-:Y:S03]  /*d7d0*/  LOP3.LUT P3, RZ, R194, 0x40, RZ, 0xc0, !PT ;  /* 0x00000040c2ff7812 */ /* 0x000fe6000786c0ff */
[----:B------:R-:W-:Y:S04]  /*d7e0*/  IMAD R0, R196, c[0x0][0x20c], R0 ;  /* 0x00008300c4007a24 */ /* 0x000fe800078e0200 */
[----:B------:R-:W-:Y:S02]  /*d7f0*/  IMAD.IADD R8, R3, 0x1, R0 ;  /* 0x0000000103087824 */ /* 0x000fe400078e0200 */
[----:B------:R-:W-:Y:S04]  /*d800*/  IMAD.WIDE.U32 R2, R2, 0x30, RZ ;  /* 0x0000003002027825 */ /* 0x000fe800078e00ff */
[----:B------:R-:W-:Y:S01]  /*d810*/  IMAD R12, R8, 0x30, RZ ;  /* 0x00000030080c7824 */ /* 0x000fe200078e02ff */
[----:B------:R-:W-:Y:S03]  /*d820*/  LDSM.16.M88.4 R48, [R183] ;  /* 0x00000000b730783b */ /* 0x000fe60000000200 */
[----:B------:R-:W-:Y:S01]  /*d830*/  IMAD.IADD R3, R3, 0x1, R12 ;  /* 0x0000000103037824 */ /* 0x000fe200078e020c */
[----:B------:R-:W-:Y:S02]  /*d840*/  BSSY B0, `(.L_x_556) ;  /* 0x00000a9000007945 */ /* 0x000fe40003800000 */
[----:B------:R-:W1:Y:S06]  /*d850*/  LDSM.16.M88.4 R16, [R180] ;  /* 0x00000000b410783b */ /* 0x000e6c0000000200 */
[----:B------:R-:W2:Y:S06]  /*d860*/  LDSM.16.M88.4 R44, [R183+0x1000] ;  /* 0x00100000b72c783b */ /* 0x000eac0000000200 */
[----:B------:R-:W3:Y:S06]  /*d870*/  S2R R136, SR_TID.X ;  /* 0x0000000000887919 */ /* 0x000eec0000002100 */
[----:B------:R-:W4:Y:S06]  /*d880*/  LDSM.16.M88.4 R32, [R180+0x400] ;  /* 0x00040000b420783b */ /* 0x000f2c0000000200 */
[----:B------:R-:W5:Y:S06]  /*d890*/  LDL R231, [R1+0x8] ;  /* 0x0000080001e77983 */ /* 0x000f6c0000100800 */
[----:B------:R-:W4:Y:S06]  /*d8a0*/  LDSM.16.M88.4 R140, [R180+0x800] ;  /* 0x00080000b48c783b */ /* 0x000f2c0000000200 */
[----:B------:R-:W-:Y:S01]  /*d8b0*/  LDSM.16.M88.4 R160, [R184] ;  /* 0x00000000b8a0783b */ /* 0x000fe20000000200 */
[-C--:B-1----:R-:W-:Y:S05]  /*d8c0*/  HMMA.16816.F32.BF16 R4, R48, R16.reuse, RZ ;  /* 0x000000103004723c */ /* 0x082fea00000418ff */
[----:B------:R-:W1:Y:S01]  /*d8d0*/  LDSM.16.M88.4 R164, [R185] ;  /* 0x00000000b9a4783b */ /* 0x000e620000000200 */
[----:B---3--:R-:W-:Y:S02]  /*d8e0*/  ISETP.GT.AND P1, PT, R136, 0x3f, PT ;  /* 0x0000003f8800780c */ /* 0x008fe40003f24270 */
[C---:B--2---:R-:W-:Y:S03]  /*d8f0*/  HMMA.16816.F32.BF16 R8, R44.reuse, R16, RZ ;  /* 0x000000102c08723c */ /* 0x044fe600000418ff */
[----:B------:R-:W2:Y:S06]  /*d900*/  LDSM.16.M88.4 R168, [R184+0x1000] ;  /* 0x00100000b8a8783b */ /* 0x000eac0000000200 */
[----:B------:R-:W3:Y:S01]  /*d910*/  LDSM.16.M88.4 R172, [R193] ;  /* 0x00000000c1ac783b */ /* 0x000ee20000000200 */
[-C--:B------:R-:W-:Y:S02]  /*d920*/  HMMA.16816.F32.BF16 R12, R44, R18.reuse, RZ ;  /* 0x000000122c0c723c */ /* 0x080fe400000418ff */
[----:B------:R-:W-:Y:S02]  /*d930*/  @!P1 IMAD.MOV.U32 R0, RZ, RZ, c[0x0][0x208] ;  /* 0x00008200ff009624 */ /* 0x000fe400078e00ff */
[----:B------:R-:W-:Y:S01]  /*d940*/  @!P1 IMAD.MOV.U32 R16, RZ, RZ, c[0x0][0x20c] ;  /* 0x00008300ff109624 */ /* 0x000fe200078e00ff */
[----:B------:R-:W1:Y:S02]  /*d950*/  LDSM.16.M88.4 R176, [R192] ;  /* 0x00000000c0b0783b */ /* 0x000e640000000200 */
[CC--:B------:R-:W-:Y:S05]  /*d960*/  @!P1 LEA R24, P0, R0.reuse, R2.reuse, 0x5 ;  /* 0x0000000200189211 */ /* 0x0c0fea00078028ff */
[----:B------:R-:W-:Y:S02]  /*d970*/  @!P1 LEA.HI.X R28, R0, R3, R16, 0x5, P0 ;  /* 0x00000003001c9211 */ /* 0x000fe400000f2c10 */
[C---:B------:R-:W-:Y:S02]  /*d980*/  HMMA.16816.F32.BF16 R16, R48.reuse, R18, RZ ;  /* 0x000000123010723c */ /* 0x040fe400000418ff */
[----:B------:R-:W-:Y:S05]  /*d990*/  IADD3 R2, P0, R220, R2, RZ ;  /* 0x00000002dc027210 */ /* 0x000fea0007f1e0ff */
[--C-:B------:R-:W-:Y:S01]  /*d9a0*/  IMAD.X R3, R3, 0x1, R222.reuse, P0 ;  /* 0x0000000103037824 */ /* 0x100fe200000e06de */
[-C--:B----4-:R-:W-:Y:S01]  /*d9b0*/  HMMA.16816.F32.BF16 R20, R48, R32.reuse, RZ ;  /* 0x000000203014723c */ /* 0x090fe200000418ff */
[C---:B------:R-:W-:Y:S04]  /*d9c0*/  LEA R36, P0, R2.reuse, c[0x0][0x1f8], 0x1 ;  /* 0x00007e0002247a11 */ /* 0x040fe800078008ff */
[----:B------:R-:W-:Y:S02]  /*d9d0*/  LEA.HI.X R37, R2, c[0x0][0x1fc], R3, 0x1, P0 ;  /* 0x00007f0002257a11 */ /* 0x000fe400000f0c03 */
[----:B------:R-:W-:Y:S02]  /*d9e0*/  @!P1 IADD3 R0, P0, R24, R220, RZ ;  /* 0x000000dc18009210 */ /* 0x000fe40007f1e0ff */
[C---:B------:R-:W-:Y:S01]  /*d9f0*/  HMMA.16816.F32.BF16 R24, R44.reuse, R32, RZ ;  /* 0x000000202c18723c */ /* 0x040fe200000418ff */
[----:B------:R-:W-:Y:S01]  /*da00*/  @!PT LDS RZ, [RZ] ;  /* 0x00000000fffff984 */ /* 0x000fe20000000800 */
[----:B------:R-:W-:Y:S01]  /*da10*/  @!PT LDS RZ, [RZ] ;  /* 0x00000000fffff984 */ /* 0x000fe20000000800 */
[----:B------:R-:W-:Y:S01]  /*da20*/  @!PT LDS RZ, [RZ] ;  /* 0x00000000fffff984 */ /* 0x000fe20000000800 */
[----:B------:R4:W-:Y:S02]  /*da30*/  LDGSTS.E.BYPASS.LTC128B.128 [R195+0x1880], [R36.64], !P5 ;  /* 0x0188000024c37fae */ /* 0x0009e4000e901d46 */
[----:B------:R-:W-:Y:S01]  /*da40*/  @!P1 IMAD.X R3, R28, 0x1, R222, P0 ;  /* 0x000000011c039824 */ /* 0x000fe200000e06de */
[C---:B------:R-:W-:Y:S03]  /*da50*/  @!P1 LEA R2, P0, R0.reuse, c[0x0][0x1f8], 0x1 ;  /* 0x00007e0000029a11 */ /* 0x040fe600078008ff */
[----:B------:R4:W-:Y:S01]  /*da60*/  LDGSTS.E.BYPASS.LTC128B.128 [R195+0x2480], [R36.64+0x40], !P4 ;  /* 0x0248004024c37fae */ /* 0x0009e2000e101d46 */
[-C--:B------:R-:W-:Y:S01]  /*da70*/  HMMA.16816.F32.BF16 R28, R44, R34.reuse, RZ ;  /* 0x000000222c1c723c */ /* 0x080fe200000418ff */
[----:B------:R-:W-:Y:S04]  /*da80*/  @!P1 LEA.HI.X R3, R0, c[0x0][0x1fc], R3, 0x1, P0 ;  /* 0x00007f0000039a11 */ /* 0x000fe800000f0c03 */
[----:B------:R4:W-:Y:S03]  /*da90*/  LDGSTS.E.BYPASS.LTC128B.128 [R195+0x3080], [R36.64+0x80], !P3 ;  /* 0x0308008024c37fae */ /* 0x0009e6000d901d46 */
[C---:B------:R-:W-:Y:S03]  /*daa0*/  HMMA.16816.F32.BF16 R32, R48.reuse, R34, RZ ;  /* 0x000000223020723c */ /* 0x040fe600000418ff */
[----:B------:R1:W-:Y:S06]  /*dab0*/  @!P1 LDGSTS.E.BYPASS.LTC128B.128 [R195+0x2080], [R2.64], !P5 ;  /* 0x0208000002c39fae */ /* 0x0003ec000e901d46 */
[----:B------:R1:W-:Y:S06]  /*dac0*/  @!P1 LDGSTS.E.BYPASS.LTC128B.128 [R195+0x2c80], [R2.64+0x40], !P4 ;  /* 0x02c8004002c39fae */ /* 0x0003ec000e101d46 */
[----:B------:R1:W-:Y:S06]  /*dad0*/  @!P1 LDGSTS.E.BYPASS.LTC128B.128 [R195+0x3880], [R2.64+0x80], !P3 ;  /* 0x0388008002c39fae */ /* 0x0003ec000d901d46 */
[----:B------:R-:W0:Y:S01]  /*dae0*/  LDGDEPBAR ;  /* 0x00000000000079af */ /* 0x000e220000000000 */
[-C--:B----4-:R-:W-:Y:S08]  /*daf0*/  HMMA.16816.F32.BF16 R36, R48, R140.reuse, RZ ;  /* 0x0000008c3024723c */ /* 0x090ff000000418ff */
[C---:B------:R-:W-:Y:S08]  /*db00*/  HMMA.16816.F32.BF16 R40, R44.reuse, R140, RZ ;  /* 0x0000008c2c28723c */ /* 0x040ff000000418ff */
[-C--:B------:R-:W-:Y:S08]  /*db10*/  HMMA.16816.F32.BF16 R44, R44, R142.reuse, RZ ;  /* 0x0000008e2c2c723c */ /* 0x080ff000000418ff */
[----:B------:R-:W-:Y:S01]  /*db20*/  HMMA.16816.F32.BF16 R48, R48, R142, RZ ;  /* 0x0000008e3030723c */ /* 0x000fe200000418ff */
[----:B------:R-:W-:Y:S07]  /*db30*/  LDSM.16.M88.4 R140, [R183+0x2000] ;  /* 0x00200000b78c783b */ /* 0x000fee0000000200 */
[-C--:B-1----:R-:W-:Y:S08]  /*db40*/  HMMA.16816.F32.BF16 R4, R160, R164.reuse, R4 ;  /* 0x000000a4a004723c */ /* 0x082ff00000041804 */
[C---:B--2---:R-:W-:Y:S08]  /*db50*/  HMMA.16816.F32.BF16 R8, R168.reuse, R164, R8 ;  /* 0x000000a4a808723c */ /* 0x044ff00000041808 */
[-C--:B------:R-:W-:Y:S08]  /*db60*/  HMMA.16816.F32.BF16 R12, R168, R166.reuse, R12 ;  /* 0x000000a6a80c723c */ /* 0x080ff0000004180c */
[C---:B------:R-:W-:Y:S01]  /*db70*/  HMMA.16816.F32.BF16 R16, R160.reuse, R166, R16 ;  /* 0x000000a6a010723c */ /* 0x040fe20000041810 */
[----:B------:R-:W1:Y:S07]  /*db80*/  LDSM.16.M88.4 R164, [R180+0xc00] ;  /* 0x000c0000b4a4783b */ /* 0x000e6e0000000200 */
[-C--:B---3--:R-:W-:Y:S08]  /*db90*/  HMMA.16816.F32.BF16 R20, R160, R172.reuse, R20 ;  /* 0x000000aca014723c */ /* 0x088ff00000041814 */
        /* <DEDUP_REMOVED lines=17> */
[-C--:B------:R-:W-:Y:S03]  /*dcb0*/  HMMA.16816.F32.BF16 R28, R168, R162.reuse, R28 ;  /* 0x000000a2a81c723c */ /* 0x080fe6000004181c */
[----:B-----5:R-:W-:Y:S05]  /*dcc0*/  ISETP.GT.AND P0, PT, R196, R231, PT ;  /* 0x000000e7c400720c */ /* 0x020fea0003f04270 */
        /* <DEDUP_REMOVED lines=63> */
[----:B------:R-:W-:Y:S04]  /*e0c0*/  SHF.R.S32.HI R134, RZ, 0x2, R134 ;  /* 0x00000002ff867819 */ /* 0x000fe80000011486 */
[----:B------:R-:W-:Y:S01]  /*e0d0*/  IADD3 R136, -R134, 0x30, RZ ;  /* 0x0000003086887810 */ /* 0x000fe20007ffe1ff */
[----:B------:R-:W-:Y:S02]  /*e0e0*/  IMAD R134, R2, c[0x0][0x1e0], RZ ;  /* 0x0000780002867a24 */ /* 0x000fe400078e02ff */
[----:B------:R-:W-:Y:S01]  /*e0f0*/  IMAD.WIDE.U32 R2, R0, c[0x0][0x1e0], RZ ;  /* 0x0000780000027a25 */ /* 0x000fe200078e00ff */
[----:B------:R-:W-:Y:S03]  /*e100*/  ISETP.GE.AND P0, PT, R136, 0x21, PT ;  /* 0x000000218800780c */ /* 0x000fe60003f06270 */
[----:B------:R-:W-:Y:S04]  /*e110*/  IMAD R0, R0, c[0x0][0x1e4], R134 ;  /* 0x0000790000007a24 */ /* 0x000fe800078e0286 */
[----:B------:R-:W-:Y:S02]  /*e120*/  IMAD.IADD R0, R3, 0x1, R0 ;  /* 0x0000000103007824 */ /* 0x000fe400078e0200 */
[----:B------:R-:W-:Y:S04]  /*e130*/  IMAD.WIDE.U32 R2, R2, 0x30, RZ ;  /* 0x0000003002027825 */ /* 0x000fe800078e00ff */
[----:B------:R-:W-:Y:S02]  /*e140*/  @P0 IMAD.MOV.U32 R134, RZ, RZ, c[0x0][0x1e0] ;  /* 0x00007800ff860624 */ /* 0x000fe400078e00ff */
[----:B------:R-:W-:Y:S02]  /*e150*/  IMAD R0, R0, 0x30, RZ ;  /* 0x0000003000007824 */ /* 0x000fe400078e02ff */
        /* <DEDUP_REMOVED lines=23> */
.L_x_557:
[----:B------:R-:W-:Y:S05]  /*e2d0*/  BSYNC B0 ;  /* 0x0000000000007941 */ /* 0x000fea0003800000 */
.L_x_556:
        /* <DEDUP_REMOVED lines=34> */
.L_x_560:
[----:B------:R-:W-:Y:S04]  /*e500*/  MOV R134, c[0x0][0x32c] ;  /* 0x0000cb0000867a02 */ /* 0x000fe80000000f00 */
[----:B------:R-:W-:Y:S11]  /*e510*/  ISETP.NE.AND P0, PT, R134, 0x1, PT ;  /* 0x000000018600780c */ /* 0x000ff60003f05270 */
[----:B------:R-:W-:Y:S02]  /*e520*/  @!UPT UIADD3 URZ, URZ, URZ, URZ ;  /* 0x0000003f3f3ff290 */ /* 0x000fe4000fffe03f */
[----:B------:R-:W-:Y:S05]  /*e530*/  @P0 IMAD.HI.U32 R134, R2, c[0x0][0x330], RZ ;  /* 0x0000cc0002860a27 */ /* 0x000fea00078e00ff */
[----:B------:R-:W-:Y:S02]  /*e540*/  @P0 SHF.R.U32.HI R2, RZ, c[0x0][0x334], R134 ;  /* 0x0000cd00ff020a19 */ /* 0x000fe40000011686 */
.L_x_561:
[----:B------:R-:W-:Y:S05]  /*e550*/  BSYNC B0 ;  /* 0x0000000000007941 */ /* 0x000fea0003800000 */
.L_x_559:
[----:B------:R-:W-:Y:S04]  /*e560*/  IMAD.IADD R134, R3, 0x1, -R235 ;  /* 0x0000000103867824 */ /* 0x000fe800078e0aeb */
[----:B------:R-:W-:Y:S05]  /*e570*/  IMAD R2, R2, c[0x0][0x32c], R134 ;  /* 0x0000cb0002027a24 */ /* 0x000fea00078e0286 */
[----:B------:R-:W-:Y:S02]  /*e580*/  IADD3 R134, R2, c[0x0][0x32c], RZ ;  /* 0x0000cb0002867a10 */ /* 0x000fe40007ffe0ff */
[----:B------:R-:W-:Y:S02]  /*e590*/  IMNMX R0, R0, R2, !PT ;  /* 0x0000000200007217 */ /* 0x000fe40007800200 */
[----:B------:R-:W-:Y:S02]  /*e5a0*/  IMNMX R138, R138, R134, PT ;  /* 0x000000868a8a7217 */ /* 0x000fe40003800200 */
.L_x_558:
        /* <DEDUP_REMOVED lines=17> */
.L_x_564:
[----:B------:R-:W-:Y:S04]  /*e6c0*/  MOV R136, c[0x0][0x32c] ;  /* 0x0000cb0000887a02 */ /* 0x000fe80000000f00 */
[----:B------:R-:W-:Y:S11]  /*e6d0*/  ISETP.NE.AND P0, PT, R136, 0x1, PT ;  /* 0x000000018800780c */ /* 0x000ff60003f05270 */
[----:B------:R-:W-:Y:S02]  /*e6e0*/  @!UPT UIADD3 URZ, URZ, URZ, URZ ;  /* 0x0000003f3f3ff290 */ /* 0x000fe4000fffe03f */
[----:B------:R-:W-:Y:S05]  /*e6f0*/  @P0 IMAD.HI.U32 R136, R2, c[0x0][0x330], RZ ;  /* 0x0000cc0002880a27 */ /* 0x000fea00078e00ff */
[----:B------:R-:W-:Y:S02]  /*e700*/  @P0 SHF.R.U32.HI R2, RZ, c[0x0][0x334], R136 ;  /* 0x0000cd00ff020a19 */ /* 0x000fe40000011688 */
.L_x_565:
[----:B------:R-:W-:Y:S05]  /*e710*/  BSYNC B0 ;  /* 0x0000000000007941 */ /* 0x000fea0003800000 */
.L_x_563:
[----:B------:R-:W-:Y:S04]  /*e720*/  IMAD.IADD R136, R3, 0x1, -R235 ;  /* 0x0000000103887824 */ /* 0x000fe800078e0aeb */
[----:B------:R-:W-:Y:S05]  /*e730*/  IMAD R2, R2, c[0x0][0x32c], R136 ;  /* 0x0000cb0002027a24 */ /* 0x000fea00078e0288 */
[----:B------:R-:W-:Y:S02]  /*e740*/  IADD3 R136, R2, c[0x0][0x32c], RZ ;  /* 0x0000cb0002887a10 */ /* 0x000fe40007ffe0ff */
[----:B------:R-:W-:Y:S02]  /*e750*/  IMNMX R134, R134, R2, !PT ;  /* 0x0000000286867217 */ /* 0x000fe40007800200 */
[----:B------:R-:W-:Y:S02]  /*e760*/  IMNMX R137, R137, R136, PT ;  /* 0x0000008889897217 */ /* 0x000fe40003800200 */
.L_x_562:
        /* <DEDUP_REMOVED lines=17> */
.L_x_568:
[----:B------:R-:W-:Y:S04]  /*e880*/  MOV R160, c[0x0][0x32c] ;  /* 0x0000cb0000a07a02 */ /* 0x000fe80000000f00 */
[----:B------:R-:W-:Y:S11]  /*e890*/  ISETP.NE.AND P0, PT, R160, 0x1, PT ;  /* 0x00000001a000780c */ /* 0x000ff60003f05270 */
[----:B------:R-:W-:Y:S02]  /*e8a0*/  @!UPT UIADD3 URZ, URZ, URZ, URZ ;  /* 0x0000003f3f3ff290 */ /* 0x000fe4000fffe03f */
[----:B------:R-:W-:Y:S05]  /*e8b0*/  @P0 IMAD.HI.U32 R160, R140, c[0x0][0x330], RZ ;  /* 0x0000cc008ca00a27 */ /* 0x000fea00078e00ff */
[----:B------:R-:W-:Y:S02]  /*e8c0*/  @P0 SHF.R.U32.HI R140, RZ, c[0x0][0x334], R160 ;  /* 0x0000cd00ff8c0a19 */ /* 0x000fe400000116a0 */
.L_x_569:
[----:B------:R-:W-:Y:S05]  /*e8d0*/  BSYNC B0 ;  /* 0x0000000000007941 */ /* 0x000fea0003800000 */
.L_x_567:
[----:B------:R-:W-:Y:S04]  /*e8e0*/  IMAD.IADD R160, R3, 0x1, -R235 ;  /* 0x0000000103a07824 */ /* 0x000fe800078e0aeb */
[----:B------:R-:W-:Y:S05]  /*e8f0*/  IMAD R140, R140, c[0x0][0x32c], R160 ;  /* 0x0000cb008c8c7a24 */ /* 0x000fea00078e02a0 */
[----:B------:R-:W-:Y:S02]  /*e900*/  IADD3 R160, R140, c[0x0][0x32c], RZ ;  /* 0x0000cb008ca07a10 */ /* 0x000fe40007ffe0ff */
[----:B------:R-:W-:Y:S02]  /*e910*/  IMNMX R2, R2, R140, !PT ;  /* 0x0000008c02027217 */ /* 0x000fe40007800200 */
[----:B------:R-:W-:Y:S02]  /*e920*/  IMNMX R136, R136, R160, PT ;  /* 0x000000a088887217 */ /* 0x000fe40003800200 */
.L_x_566:
        /* <DEDUP_REMOVED lines=157> */
.L_x_572:
[----:B------:R-:W-:Y:S04]  /*f300*/  MOV R5, c[0x0][0x32c] ;  /* 0x0000cb0000057a02 */ /* 0x000fe80000000f00 */
[----:B------:R-:W-:Y:S11]  /*f310*/  ISETP.NE.AND P0, PT, R5, 0x1, PT ;  /* 0x000000010500780c */ /* 0x000ff60003f05270 */
[----:B------:R-:W-:Y:S02]  /*f320*/  @!UPT UIADD3 URZ, URZ, URZ, URZ ;  /* 0x0000003f3f3ff290 */ /* 0x000fe4000fffe03f */
[----:B------:R-:W-:Y:S05]  /*f330*/  @P0 IMAD.HI.U32 R5, R4, c[0x0][0x330], RZ ;  /* 0x0000cc0004050a27 */ /* 0x000fea00078e00ff */
[----:B------:R-:W-:Y:S02]  /*f340*/  @P0 SHF.R.U32.HI R4, RZ, c[0x0][0x334], R5 ;  /* 0x0000cd00ff040a19 */ /* 0x000fe40000011605 */
.L_x_573:
[----:B------:R-:W-:Y:S05]  /*f350*/  BSYNC B0 ;  /* 0x0000000000007941 */ /* 0x000fea0003800000 */
.L_x_571:
[----:B------:R-:W-:Y:S04]  /*f360*/  IMAD.IADD R3, R3, 0x1, -R235 ;  /* 0x0000000103037824 */ /* 0x000fe800078e0aeb */
[----:B------:R-:W-:Y:S05]  /*f370*/  IMAD R3, R4, c[0x0][0x32c], R3 ;  /* 0x0000cb0004037a24 */ /* 0x000fea00078e0203 */
[----:B------:R-:W-:Y:S02]  /*f380*/  IADD3 R4, R3, c[0x0][0x32c], RZ ;  /* 0x0000cb0003047a10 */ /* 0x000fe40007ffe0ff */
[----:B------:R-:W-:Y:S02]  /*f390*/  IMNMX R0, R0, R3, !PT ;  /* 0x0000000300007217 */ /* 0x000fe40007800200 */
[----:B------:R-:W-:Y:S02]  /*f3a0*/  IMNMX R2, R2, R4, PT ;  /* 0x0000000402027217 */ /* 0x000fe40003800200 */
.L_x_570:
[----:B------:R-:W-:Y:S01]  /*f3b0*/  ISETP.GT.AND P0, PT, R0, RZ, !P2 ;  /* 0x000000ff0000720c */ /* 0x000fe20005704270 */
[----:B------:R-:W2:Y:S01]  /*f3c0*/  LDL.LU R232, [R1] ;  /* 0x0000000001e87983 */ /* 0x000ea20000300800 */
        /* <DEDUP_REMOVED lines=48> */
[----:B------:R-:W-:Y:S01]  /*f6d0*/  ISETP.GT.AND P0, PT, R0, 0x20, !P5 ;  /* 0x000000200000780c */ /* 0x000fe20006f04270 */
[----:B------:R-:W-:Y:S01]  /*f6e0*/  LDSM.16.MT88.4 R28, [R181] ;  /* 0x00000000b51c783b */ /* 0x000fe20000004200 */
        /* <DEDUP_REMOVED lines=18> */
[----:B------:R-:W3:Y:S01]  /*f810*/  SHFL.BFLY PT, R7, R4, 0x2, 0x1f ;  /* 0x0c401f0004077f89 */ /* 0x000ee200000e0000 */
[----:B------:R-:W-:Y:S02]  /*f820*/  ISETP.GT.AND P0, PT, R0, 0x29, !P6 ;  /* 0x000000290000780c */ /* 0x000fe40007704270 */
[----:B------:R-:W-:Y:S02]  /*f830*/  FMNMX.FTZ R5, R48, R5, !PT ;  /* 0x0000000530057209 */ /* 0x000fe40007810000 */
[----:B------:R-:W-:Y:S02]  /*f840*/  ISETP.LT.OR P0, PT, R2, 0x2a, P0 ;  /* 0x0000002a0200780c */ /* 0x000fe40000701670 */
[----:B------:R-:W-:Y:S02]  /*f850*/  FMNMX.FTZ R5, R39, R5, !PT ;  /* 0x0000000527057209 */ /* 0x000fe40007810000 */
[----:B------:R-:W-:Y:S02]  /*f860*/  FSEL R21, R47, -INF , !P0 ;  /* 0xff8000002f157808 */ /* 0x000fe40004000000 */
[----:B------:R-:W-:Y:S04]  /*f870*/  FMNMX.FTZ R5, R38, R5, !PT ;  /* 0x0000000526057209 */ /* 0x000fe80007810000 */
[----:B------:R-:W-:Y:S04]  /*f880*/  FMNMX.FTZ R5, R50, R5, !PT ;  /* 0x0000000532057209 */ /* 0x000fe80007810000 */
[----:B------:R-:W-:Y:S04]  /*f890*/  FMNMX.FTZ R5, R174, R5, !PT ;  /* 0x00000005ae057209 */ /* 0x000fe80007810000 */
[----:B------:R-:W-:Y:S04]  /*f8a0*/  FMNMX.FTZ R0, R173, R5, !PT ;  /* 0x00000005ad007209 */ /* 0x000fe80007810000 */
[----:B------:R-:W-:Y:S04]  /*f8b0*/  FMNMX.FTZ R2, R178, R0, !PT ;  /* 0x00000000b2027209 */ /* 0x000fe80007810000 */
[----:B------:R-:W-:Y:S02]  /*f8c0*/  FMNMX.FTZ R2, R179, R2, !PT ;  /* 0x00000002b3027209 */ /* 0x000fe40007810000 */
[----:B-1----:R-:W-:Y:S02]  /*f8d0*/  FMNMX.FTZ R3, R3, R6, !PT ;  /* 0x0000000603037209 */ /* 0x002fe40007810000 */
[----:B---3--:R-:W-:Y:S03]  /*f8e0*/  FMNMX.FTZ R0, R4, R7, !PT ;  /* 0x0000000704007209 */ /* 0x008fe60007810000 */
[----:B------:R-:W1:Y:S08]  /*f8f0*/  SHFL.BFLY PT, R6, R3, 0x1, 0x1f ;  /* 0x0c201f0003067f89 */ /* 0x000e7000000e0000 */
[----:B------:R-:W3:Y:S01]  /*f900*/  SHFL.BFLY PT, R5, R0, 0x1, 0x1f ;  /* 0x0c201f0000057f89 */ /* 0x000ee200000e0000 */
[----:B-1----:R-:W-:Y:S07]  /*f910*/  FMNMX.FTZ R138, R3, R6, !PT ;  /* 0x00000006038a7209 */ /* 0x002fee0007810000 */
[----:B------:R-:W1:Y:S01]  /*f920*/  SHFL.BFLY PT, R6, R2, 0x2, 0x1f ;  /* 0x0c401f0002067f89 */ /* 0x000e6200000e0000 */
[C---:B------:R-:W-:Y:S01]  /*f930*/  FSETP.NEU.FTZ.AND P0, PT, R138.reuse, -INF , PT ;  /* 0xff8000008a00780b */ /* 0x040fe20003f1d000 */
[----:B------:R-:W-:Y:S01]  /*f940*/  FMUL.FTZ R3, R138, c[0x0][0x2d0] ;  /* 0x0000b4008a037a20 */ /* 0x000fe20000410000 */
[----:B---3--:R-:W-:Y:S04]  /*f950*/  FMNMX.FTZ R137, R0, R5, !PT ;  /* 0x0000000500897209 */ /* 0x008fe80007810000 */
[----:B------:R-:W-:Y:S05]  /*f960*/  FSEL R23, R3, RZ, P0 ;  /* 0x000000ff03177208 */ /* 0x000fea0000000000 */
[--C-:B------:R-:W-:Y:S02]  /*f970*/  FFMA.FTZ R3, R16, c[0x0][0x2d0], -R23.reuse ;  /* 0x0000b40010037a23 */ /* 0x100fe40000010817 */
[--C-:B------:R-:W-:Y:S02]  /*f980*/  FFMA.FTZ R4, R17, c[0x0][0x2d0], -R23.reuse ;  /* 0x0000b40011047a23 */ /* 0x100fe40000010817 */
[----:B------:R3:W-:Y:S01]  /*f990*/  MUFU.EX2 R225, R3 ;  /* 0x0000000300e17308 */ /* 0x0007e20000000800 */
[--C-:B------:R-:W-:Y:S02]  /*f9a0*/  FFMA.FTZ R36, R164, c[0x0][0x2d0], -R23.reuse ;  /* 0x0000b400a4247a23 */ /* 0x100fe40000010817 */
[--C-:B------:R-:W-:Y:S02]  /*f9b0*/  FFMA.FTZ R46, R197, c[0x0][0x2d0], -R23.reuse ;  /* 0x0000b400c52e7a23 */ /* 0x100fe40000010817 */
[--C-:B------:R-:W-:Y:S01]  /*f9c0*/  FFMA.FTZ R47, R177, c[0x0][0x2d0], -R23.reuse ;  /* 0x0000b400b12f7a23 */ /* 0x100fe20000010817 */
[----:B-1----:R-:W-:Y:S04]  /*f9d0*/  FMNMX.FTZ R2, R2, R6, !PT ;  /* 0x0000000602027209 */ /* 0x002fe80007810000 */
[----:B------:R1:W4:Y:S10]  /*f9e0*/  MUFU.EX2 R227, R4 ;  /* 0x0000000400e37308 */ /* 0x0003340000000800 */
[----:B------:R5:W-:Y:S01]  /*f9f0*/  MUFU.EX2 R210, R36 ;  /* 0x0000002400d27308 */ /* 0x000be20000000800 */
[----:B---3--:R-:W-:Y:S04]  /*fa00*/  FMNMX.FTZ R3, R10, R139, !PT ;  /* 0x0000008b0a037209 */ /* 0x008fe80007810000 */
[----:B------:R-:W-:Y:S04]  /*fa10*/  FMNMX.FTZ R3, R11, R3, !PT ;  /* 0x000000030b037209 */ /* 0x000fe80007810000 */
[----:B------:R-:W-:Y:S01]  /*fa20*/  FMNMX.FTZ R3, R9, R3, !PT ;  /* 0x0000000309037209 */ /* 0x000fe20007810000 */
[--C-:B-1----:R-:W-:Y:S01]  /*fa30*/  FFMA.FTZ R4, R140, c[0x0][0x2d0], -R23.reuse ;  /* 0x0000b4008c047a23 */ /* 0x102fe20000010817 */
[----:B----4-:R-:W-:Y:S02]  /*fa40*/  F2FP.BF16.PACK_AB R24, R227, R225 ;  /* 0x000000e1e318723e */ /* 0x010fe400000010ff */
[----:B------:R-:W-:Y:S01]  /*fa50*/  FMNMX.FTZ R0, R15, R3, !PT ;  /* 0x000000030f007209 */ /* 0x000fe20007810000 */
[----:B------:R1:W-:Y:S01]  /*fa60*/  MUFU.EX2 R226, R4 ;  /* 0x0000000400e27308 */ /* 0x0003e20000000800 */
[----:B------:R-:W-:Y:S02]  /*fa70*/  FSEL R3, R138, RZ, P0 ;  /* 0x000000ff8a037208 */ /* 0x000fe40000000000 */
[----:B------:R-:W-:Y:S01]  /*fa80*/  FMNMX.FTZ R5, R37, R0, !PT ;  /* 0x0000000025057209 */ /* 0x000fe20007810000 */
[C---:B------:R-:W-:Y:S01]  /*fa90*/  FMUL.FTZ R0, R137.reuse, c[0x0][0x2d0] ;  /* 0x0000b40089007a20 */ /* 0x040fe20000410000 */
[----:B------:R-:W-:Y:S01]  /*faa0*/  FSETP.NEU.FTZ.AND P0, PT, R137, -INF , PT ;  /* 0xff8000008900780b */ /* 0x000fe20003f1d000 */
[--C-:B-----5:R-:W-:Y:S01]  /*fab0*/  FFMA.FTZ R36, R163, c[0x0][0x2d0], -R23.reuse ;  /* 0x0000b400a3247a23 */ /* 0x120fe20000010817 */
[----:B------:R-:W-:Y:S02]  /*fac0*/  FMNMX.FTZ R6, R44, R5, !PT ;  /* 0x000000052c067209 */ /* 0x000fe40007810000 */
[----:B------:R-:W-:Y:S01]  /*fad0*/  FSEL R22, R0, RZ, P0 ;  /* 0x000000ff00167208 */ /* 0x000fe20000000000 */
[----:B------:R-:W3:Y:S01]  /*fae0*/  SHFL.BFLY PT, R5, R2, 0x1, 0x1f ;  /* 0x0c201f0002057f89 */ /* 0x000ee200000e0000 */
[----:B------:R4:W-:Y:S03]  /*faf0*/  MUFU.EX2 R211, R36 ;  /* 0x0000002400d37308 */ /* 0x0009e60000000800 */
[--C-:B------:R-:W-:Y:S02]  /*fb00*/  FFMA.FTZ R0, R18, c[0x0][0x2d0], -R22.reuse ;  /* 0x0000b40012007a23 */ /* 0x100fe40000010816 */
[--C-:B------:R-:W-:Y:S02]  /*fb10*/  FFMA.FTZ R43, R198, c[0x0][0x2d0], -R22.reuse ;  /* 0x0000b400c62b7a23 */ /* 0x100fe40000010816 */
[--C-:B------:R-:W-:Y:S03]  /*fb20*/  FFMA.FTZ R42, R175, c[0x0][0x2d0], -R22.reuse ;  /* 0x0000b400af2a7a23 */ /* 0x100fe60000010816 */
[----:B------:R5:W-:Y:S01]  /*fb30*/  MUFU.EX2 R214, R0 ;  /* 0x0000000000d67308 */ /* 0x000be20000000800 */
[--C-:B-1----:R-:W-:Y:S09]  /*fb40*/  FFMA.FTZ R4, R160, c[0x0][0x2d0], -R23.reuse ;  /* 0x0000b400a0047a23 */ /* 0x102ff20000010817 */
[----:B------:R1:W1:Y:S01]  /*fb50*/  MUFU.EX2 R230, R4 ;  /* 0x0000000400e67308 */ /* 0x0002620000000800 */
[----:B---3--:R-:W-:Y:S01]  /*fb60*/  FMNMX.FTZ R136, R2, R5, !PT ;  /* 0x0000000502887209 */ /* 0x008fe20007810000 */
[--C-:B----4-:R-:W-:Y:S01]  /*fb70*/  FFMA.FTZ R36, R165, c[0x0][0x2d0], -R22.reuse ;  /* 0x0000b400a5247a23 */ /* 0x110fe20000010816 */
[----:B------:R-:W-:Y:S02]  /*fb80*/  FSEL R5, R137, RZ, P0 ;  /* 0x000000ff89057208 */ /* 0x000fe40000000000 */
[----:B------:R-:W-:Y:S05]  /*fb90*/  FSETP.NEU.FTZ.AND P0, PT, R136, -INF , PT ;  /* 0xff8000008800780b */ /* 0x000fea0003f1d000 */
[----:B------:R3:W-:Y:S01]  /*fba0*/  MUFU.EX2 R209, R36 ;  /* 0x0000002400d17308 */ /* 0x0007e20000000800 */
[--C-:B-----5:R-:W-:Y:S09]  /*fbb0*/  FFMA.FTZ R0, R19, c[0x0][0x2d0], -R22.reuse ;  /* 0x0000b40013007a23 */ /* 0x120ff20000010816 */
[----:B------:R4:W5:Y:S01]  /*fbc0*/  MUFU.EX2 R215, R0 ;  /* 0x0000000000d77308 */ /* 0x0009620000000800 */
[----:B-1----:R-:W-:Y:S01]  /*fbd0*/  FMNMX.FTZ R4, R45, R6, !PT ;  /* 0x000000062d047209 */ /* 0x002fe20007810000 */
[--C-:B------:R-:W-:Y:S01]  /*fbe0*/  FFMA.FTZ R6, R162, c[0x0][0x2d0], -R22.reuse ;  /* 0x0000b400a2067a23 */ /* 0x100fe20000010816 */
[----:B------:R-:W-:Y:S02]  /*fbf0*/  F2FP.BF16.PACK_AB R26, R230, R226 ;  /* 0x000000e2e61a723e */ /* 0x000fe400000010ff */
[----:B------:R-:W-:Y:S05]  /*fc00*/  FMNMX.FTZ R4, R49, R4, !PT ;  /* 0x0000000431047209 */ /* 0x000fea0007810000 */
[----:B------:R-:W-:Y:S01]  /*fc10*/  MUFU.EX2 R229, R6 ;  /* 0x0000000600e57308 */ /* 0x000fe20000000800 */
[----:B------:R-:W-:Y:S01]  /*fc20*/  FMNMX.FTZ R4, R141, R4, !PT ;  /* 0x000000048d047209 */ /* 0x000fe20007810000 */
[----:B---3--:R-:W-:Y:S03]  /*fc30*/  FFMA.FTZ R36, R170, c[0x0][0x2d0], -R23 ;  /* 0x0000b400aa247a23 */ /* 0x008fe60000010817 */
[----:B------:R-:W-:Y:S05]  /*fc40*/  FMNMX.FTZ R4, R142, R4, !PT ;  /* 0x000000048e047209 */ /* 0x000fea0007810000 */
[----:B------:R1:W-:Y:S01]  /*fc50*/  MUFU.EX2 R206, R36 ;  /* 0x0000002400ce7308 */ /* 0x0003e20000000800 */
[----:B----4-:R-:W-:Y:S01]  /*fc60*/  FMNMX.FTZ R0, R143, R4, !PT ;  /* 0x000000048f007209 */ /* 0x010fe20007810000 */
[--C-:B------:R-:W-:Y:S01]  /*fc70*/  FFMA.FTZ R4, R161, c[0x0][0x2d0], -R22.reuse ;  /* 0x0000b400a1047a23 */ /* 0x100fe20000010816 */
[----:B-----5:R-:W-:Y:S02]  /*fc80*/  F2FP.BF16.PACK_AB R25, R215, R214 ;  /* 0x000000d6d719723e */ /* 0x020fe400000010ff */
[----:B------:R-:W-:Y:S05]  /*fc90*/  FMNMX.FTZ R0, R21, R0, !PT ;  /* 0x0000000015007209 */ /* 0x000fea0007810000 */
[----:B------:R3:W4:Y:S01]  /*fca0*/  MUFU.EX2 R216, R4 ;  /* 0x0000000400d87308 */ /* 0x0007220000000800 */
[----:B------:R-:W5:Y:S09]  /*fcb0*/  SHFL.BFLY PT, R2, R0, 0x2, 0x1f ;  /* 0x0c401f0000027f89 */ /* 0x000f7200000e0000 */
[----:B------:R-:W-:Y:S01]  /*fcc0*/  MUFU.EX2 R164, R43 ;  /* 0x0000002b00a47308 */ /* 0x000fe20000000800 */
[--C-:B-1----:R-:W-:Y:S09]  /*fcd0*/  FFMA.FTZ R36, R169, c[0x0][0x2d0], -R22.reuse ;  /* 0x0000b400a9247a23 */ /* 0x102ff20000010816 */
[----:B------:R1:W-:Y:S01]  /*fce0*/  MUFU.EX2 R204, R36 ;  /* 0x0000002400cc7308 */ /* 0x0003e20000000800 */
[----:B---3--:R-:W-:Y:S01]  /*fcf0*/  FMUL.FTZ R4, R136, c[0x0][0x2d0] ;  /* 0x0000b40088047a20 */ /* 0x008fe20000410000 */
[----:B----4-:R-:W-:Y:S04]  /*fd00*/  F2FP.BF16.PACK_AB R27, R229, R216 ;  /* 0x000000d8e51b723e */ /* 0x010fe800000010ff */
[----:B------:R-:W-:Y:S04]  /*fd10*/  FSEL R41, R4, RZ, P0 ;  /* 0x000000ff04297208 */ /* 0x000fe80000000000 */
[----:B------:R-:W-:Y:S01]  /*fd20*/  MUFU.EX2 R165, R46 ;  /* 0x0000002e00a57308 */ /* 0x000fe20000000800 */
[--C-:B------:R-:W-:Y:S09]  /*fd30*/  FFMA.FTZ R4, R8, c[0x0][0x2d0], -R41.reuse ;  /* 0x0000b40008047a23 */ /* 0x100ff20000010829 */
[----:B------:R3:W-:Y:S01]  /*fd40*/  MUFU.EX2 R212, R4 ;  /* 0x0000000400d47308 */ /* 0x0007e20000000800 */
[----:B-1----:R-:W-:Y:S09]  /*fd50*/  FFMA.FTZ R36, R168, c[0x0][0x2d0], -R22 ;  /* 0x0000b400a8247a23 */ /* 0x002ff20000010816 */
[----:B------:R1:W-:Y:S10]  /*fd60*/  MUFU.EX2 R205, R36 ;  /* 0x0000002400cd7308 */ /* 0x0003f40000000800 */
[----:B------:R-:W-:Y:S01]  /*fd70*/  MUFU.EX2 R161, R47 ;  /* 0x0000002f00a17308 */ /* 0x000fe20000000800 */
[--C-:B---3--:R-:W-:Y:S09]  /*fd80*/  FFMA.FTZ R4, R20, c[0x0][0x2d0], -R41.reuse ;  /* 0x0000b40014047a23 */ /* 0x108ff20000010829 */
[----:B------:R5:W3:Y:S01]  /*fd90*/  MUFU.EX2 R213, R4 ;  /* 0x0000000400d57308 */ /* 0x000ae20000000800 */
[--C-:B-1----:R-:W-:Y:S09]  /*fda0*/  FFMA.FTZ R36, R48, c[0x0][0x2d0], -R41.reuse ;  /* 0x0000b40030247a23 */ /* 0x102ff20000010829 */
[----:B------:R1:W-:Y:S01]  /*fdb0*/  MUFU.EX2 R201, R36 ;  /* 0x0000002400c97308 */ /* 0x0003e20000000800 */
[----:B-----5:R-:W-:Y:S01]  /*fdc0*/  FMNMX.FTZ R4, R0, R2, !PT ;  /* 0x0000000200047209 */ /* 0x020fe20007810000 */
[----:B------:R-:W-:Y:S01]  /*fdd0*/  FFMA.FTZ R0, R12, c[0x0][0x2d0], -R41 ;  /* 0x0000b4000c007a23 */ /* 0x000fe20000010829 */
[----:B---3--:R-:W-:Y:S01]  /*fde0*/  F2FP.BF16.PACK_AB R32, R213, R212 ;  /* 0x000000d4d520723e */ /* 0x008fe200000010ff */
[----:B------:R-:W-:Y:S06]  /*fdf0*/  FADD.FTZ R2, -R5, R133 ;  /* 0x0000008505027221 */ /* 0x000fec0000010100 */
[----:B------:R3:W-:Y:S01]  /*fe00*/  MUFU.EX2 R224, R0 ;  /* 0x0000000000e07308 */ /* 0x0007e20000000800 */
[----:B------:R-:W4:Y:S01]  /*fe10*/  SHFL.BFLY PT, R6, R4, 0x1, 0x1f ;  /* 0x0c201f0004067f89 */ /* 0x000f2200000e0000 */
[----:B------:R-:W-:Y:S02]  /*fe20*/  FMUL.FTZ R2, R2, c[0x0][0x2d0] ;  /* 0x0000b40002027a20 */ /* 0x000fe40000410000 */
[--C-:B-1----:R-:W-:Y:S06]  /*fe30*/  FFMA.FTZ R36, R39, c[0x0][0x2d0], -R41.reuse ;  /* 0x0000b40027247a23 */ /* 0x102fec0000010829 */
[----:B------:R1:W-:Y:S01]  /*fe40*/  MUFU.EX2 R202, R36 ;  /* 0x0000002400ca7308 */ /* 0x0003e20000000800 */
[--C-:B---3--:R-:W-:Y:S01]  /*fe50*/  FFMA.FTZ R0, R13, c[0x0][0x2d0], -R41.reuse ;  /* 0x0000b4000d007a23 */ /* 0x108fe20000010829 */
[----:B----4-:R-:W-:Y:S08]  /*fe60*/  FMNMX.FTZ R134, R4, R6, !PT ;  /* 0x0000000604867209 */ /* 0x010ff00007810000 */
[----:B------:R3:W4:Y:S01]  /*fe70*/  MUFU.EX2 R228, R0 ;  /* 0x0000000000e47308 */ /* 0x0007220000000800 */
[----:B------:R-:W-:Y:S02]  /*fe80*/  FMUL.FTZ R4, R134, c[0x0][0x2d0] ;  /* 0x0000b40086047a20 */ /* 0x000fe40000410000 */
[--C-:B-1----:R-:W-:Y:S07]  /*fe90*/  FFMA.FTZ R36, R38, c[0x0][0x2d0], -R41.reuse ;  /* 0x0000b40026247a23 */ /* 0x102fee0000010829 */
[----:B------:R1:W-:Y:S01]  /*fea0*/  MUFU.EX2 R203, R36 ;  /* 0x0000002400cb7308 */ /* 0x0003e20000000800 */
[----:B---3--:R-:W-:Y:S01]  /*feb0*/  FADD.FTZ R0, -R3, R132 ;  /* 0x0000008403007221 */ /* 0x008fe20000010100 */
[----:B----4-:R-:W-:Y:S08]  /*fec0*/  F2FP.BF16.PACK_AB R34, R228, R224 ;  /* 0x000000e0e422723e */ /* 0x010ff000000010ff */
[----:B------:R-:W3:Y:S01]  /*fed0*/  MUFU.EX2 R3, R2 ;  /* 0x0000000200037308 */ /* 0x000ee20000000800 */
[----:B------:R-:W-:Y:S02]  /*fee0*/  FMUL.FTZ R0, R0, c[0x0][0x2d0] ;  /* 0x0000b40000007a20 */ /* 0x000fe40000410000 */
[----:B-1----:R-:W-:Y:S07]  /*fef0*/  FFMA.FTZ R36, R50, c[0x0][0x2d0], -R41 ;  /* 0x0000b40032247a23 */ /* 0x002fee0000010829 */
[----:B------:R1:W4:Y:S10]  /*ff00*/  MUFU.EX2 R20, R0 ;  /* 0x0000000000147308 */ /* 0x0003340000000800 */
[----:B------:R-:W-:Y:S01]  /*ff10*/  MUFU.EX2 R200, R36 ;  /* 0x0000002400c87308 */ /* 0x000fe20000000800 */
[C---:B---3--:R-:W-:Y:S02]  /*ff20*/  FMUL.FTZ R6, R3.reuse, R146 ;  /* 0x0000009203067220 */ /* 0x048fe40000410000 */
[C---:B------:R-:W-:Y:S02]  /*ff30*/  FMUL.FTZ R7, R3.reuse, R147 ;  /* 0x0000009303077220 */ /* 0x040fe40000410000 */
[C---:B------:R-:W-:Y:S02]  /*ff40*/  FMUL.FTZ R18, R3.reuse, R158 ;  /* 0x0000009e03127220 */ /* 0x040fe40000410000 */
[C---:B------:R-:W-:Y:S02]  /*ff50*/  FMUL.FTZ R19, R3.reuse, R159 ;  /* 0x0000009f03137220 */ /* 0x040fe40000410000 */
[----:B------:R-:W-:Y:S01]  /*ff60*/  FMUL.FTZ R102, R3, R102 ;  /* 0x0000006603667220 */ /* 0x000fe20000410000 */
[----:B-1----:R-:W-:Y:S01]  /*ff70*/  FSEL R0, R136, RZ, P0 ;  /* 0x000000ff88007208 */ /* 0x002fe20000000000 */
[----:B----4-:R-:W-:Y:S01]  /*ff80*/  FMUL.FTZ R16, R20, R156 ;  /* 0x0000009c14107220 */ /* 0x010fe20000410000 */
        /* <DEDUP_REMOVED lines=8> */
[----:B------:R1:W3:Y:S01]  /*10010*/  MUFU.EX2 R2, R0 ;  /* 0x0000000000027308 */ /* 0x0002e20000000800 */
        /* <DEDUP_REMOVED lines=11> */
[----:B------:R-:W5:Y:S01]  /*100d0*/  MUFU.EX2 R223, R4 ;  /* 0x0000000400df7308 */ /* 0x000f620000000800 */
[----:B------:R-:W-:Y:S02]  /*100e0*/  FMUL.FTZ R119, R3, R119 ;  /* 0x0000007703777220 */ /* 0x000fe40000410000 */
[----:B------:R-:W-:Y:S02]  /*100f0*/  FMUL.FTZ R128, R20, R128 ;  /* 0x0000008014807220 */ /* 0x000fe40000410000 */
[--C-:B-1----:R-:W-:Y:S02]  /*10100*/  FFMA.FTZ R0, R10, c[0x0][0x2d0], -R40.reuse ;  /* 0x0000b4000a007a23 */ /* 0x102fe40000010828 */
[C---:B---3--:R-:W-:Y:S02]  /*10110*/  FMUL.FTZ R8, R2.reuse, R148 ;  /* 0x0000009402087220 */ /* 0x048fe40000410000 */
[C---:B------:R-:W-:Y:S01]  /*10120*/  FMUL.FTZ R9, R2.reuse, R149 ;  /* 0x0000009502097220 */ /* 0x040fe20000410000 */
[----:B------:R1:W-:Y:S01]  /*10130*/  MUFU.EX2 R133, R0 ;  /* 0x0000000000857308 */ /* 0x0003e20000000800 */
[C---:B------:R-:W-:Y:S02]  /*10140*/  FMUL.FTZ R12, R2.reuse, R152 ;  /* 0x00000098020c7220 */ /* 0x040fe40000410000 */
[----:B------:R-:W-:Y:S02]  /*10150*/  FMUL.FTZ R13, R2, R153 ;  /* 0x00000099020d7220 */ /* 0x000fe40000410000 */
[----:B----4-:R-:W-:Y:S02]  /*10160*/  FMUL.FTZ R5, R20, R145 ;  /* 0x0000009114057220 */ /* 0x010fe40000410000 */
[C---:B------:R-:W-:Y:S02]  /*10170*/  FMUL.FTZ R104, R2.reuse, R104 ;  /* 0x0000006802687220 */ /* 0x040fe40000410000 */
[C---:B------:R-:W-:Y:S02]  /*10180*/  FMUL.FTZ R105, R2.reuse, R105 ;  /* 0x0000006902697220 */ /* 0x040fe40000410000 */
[C---:B------:R-:W-:Y:S02]  /*10190*/  FMUL.FTZ R108, R2.reuse, R108 ;  /* 0x0000006c026c7220 */ /* 0x040fe40000410000 */
[----:B------:R-:W-:Y:S01]  /*101a0*/  FMUL.FTZ R109, R2, R109 ;  /* 0x0000006d026d7220 */ /* 0x000fe20000410000 */
[----:B-----5:R-:W-:Y:S01]  /*101b0*/  F2FP.BF16.PACK_AB R35, R223, R217 ;  /* 0x000000d9df23723e */ /* 0x020fe200000010ff */
[----:B------:R-:W-:Y:S02]  /*101c0*/  FMUL.FTZ R4, R20, R144 ;  /* 0x0000009014047220 */ /* 0x000fe40000410000 */
[C---:B------:R-:W-:Y:S02]  /*101d0*/  FMUL.FTZ R120, R2.reuse, R120 ;  /* 0x0000007802787220 */ /* 0x040fe40000410000 */
[C---:B------:R-:W-:Y:S02]  /*101e0*/  FMUL.FTZ R121, R2.reuse, R121 ;  /* 0x0000007902797220 */ /* 0x040fe40000410000 */
[C---:B------:R-:W-:Y:S01]  /*101f0*/  FMUL.FTZ R124, R2.reuse, R124 ;  /* 0x0000007c027c7220 */ /* 0x040fe20000410000 */
[-C--:B------:R-:W-:Y:S01]  /*10200*/  HMMA.16816.F32.BF16 R4, R24, R28.reuse, R4 ;  /* 0x0000001c1804723c */ /* 0x080fe20000041804 */
[----:B------:R-:W-:Y:S02]  /*10210*/  FMUL.FTZ R125, R2, R125 ;  /* 0x0000007d027d7220 */ /* 0x000fe40000410000 */
[----:B-1----:R-:W-:Y:S02]  /*10220*/  FFMA.FTZ R0, R11, c[0x0][0x2d0], -R40 ;  /* 0x0000b4000b007a23 */ /* 0x002fe40000010828 */
[C---:B------:R-:W-:Y:S02]  /*10230*/  FMUL.FTZ R129, R20.reuse, R129 ;  /* 0x0000008114817220 */ /* 0x040fe40000410000 */
[----:B------:R1:W3:Y:S01]  /*10240*/  MUFU.EX2 R135, R0 ;  /* 0x0000000000877308 */ /* 0x0002e20000000800 */
[C---:B------:R-:W-:Y:S04]  /*10250*/  FMUL.FTZ R130, R3.reuse, R130 ;  /* 0x0000008203827220 */ /* 0x040fe80000410000 */
[C---:B------:R-:W-:Y:S02]  /*10260*/  FMUL.FTZ R131, R3.reuse, R131 ;  /* 0x0000008303837220 */ /* 0x040fe40000410000 */
[C---:B------:R-:W-:Y:S02]  /*10270*/  FMUL.FTZ R52, R20.reuse, R52 ;  /* 0x0000003414347220 */ /* 0x040fe40000410000 */
[----:B------:R-:W-:Y:S02]  /*10280*/  FMUL.FTZ R53, R20, R53 ;  /* 0x0000003514357220 */ /* 0x000fe40000410000 */
[C---:B------:R-:W-:Y:S02]  /*10290*/  FMUL.FTZ R54, R3.reuse, R54 ;  /* 0x0000003603367220 */ /* 0x040fe40000410000 */
[----:B------:R-:W-:Y:S02]  /*102a0*/  FMUL.FTZ R55, R3, R55 ;  /* 0x0000003703377220 */ /* 0x000fe40000410000 */
[C---:B------:R-:W-:Y:S02]  /*102b0*/  FMUL.FTZ R56, R2.reuse, R56 ;  /* 0x0000003802387220 */ /* 0x040fe40000410000 */
[C---:B------:R-:W-:Y:S02]  /*102c0*/  FMUL.FTZ R57, R2.reuse, R57 ;  /* 0x0000003902397220 */ /* 0x040fe40000410000 */
[C---:B------:R-:W-:Y:S02]  /*102d0*/  FMUL.FTZ R60, R2.reuse, R60 ;  /* 0x0000003c023c7220 */ /* 0x040fe40000410000 */
[----:B------:R-:W-:Y:S02]  /*102e0*/  FMUL.FTZ R61, R2, R61 ;  /* 0x0000003d023d7220 */ /* 0x000fe40000410000 */
[----:B------:R-:W-:Y:S01]  /*102f0*/  FMUL.FTZ R64, R20, R64 ;  /* 0x0000004014407220 */ /* 0x000fe20000410000 */
[----:B-1----:R-:W-:Y:S01]  /*10300*/  FSEL R0, R134, RZ, P0 ;  /* 0x000000ff86007208 */ /* 0x002fe20000000000 */
[----:B------:R-:W-:Y:S01]  /*10310*/  FMUL.FTZ R65, R20, R65 ;  /* 0x0000004114417220 */ /* 0x000fe20000410000 */
[----:B---3--:R-:W-:Y:S01]  /*10320*/  F2FP.BF16.PACK_AB R33, R135, R133 ;  /* 0x000000858721723e */ /* 0x008fe200000010ff */
[C---:B------:R-:W-:Y:S01]  /*10330*/  FMUL.FTZ R66, R3.reuse, R66 ;  /* 0x0000004203427220 */ /* 0x040fe20000410000 */
[----:B------:R-:W-:Y:S01]  /*10340*/  ISETP.GT.AND P0, PT, R196, R231, PT ;  /* 0x000000e7c400720c */ /* 0x000fe20003f04270 */
[----:B------:R-:W-:Y:S02]  /*10350*/  FADD.FTZ R0, -R0, R139 ;  /* 0x0000008b00007221 */ /* 0x000fe40000010100 */
[C---:B------:R-:W-:Y:S02]  /*10360*/  FMUL.FTZ R67, R3.reuse, R67 ;  /* 0x0000004303437220 */ /* 0x040fe40000410000 */
[----:B------:R-:W-:Y:S02]  /*10370*/  FMUL.FTZ R0, R0, c[0x0][0x2d0] ;  /* 0x0000b40000007a20 */ /* 0x000fe40000410000 */
[C---:B------:R-:W-:Y:S02]  /*10380*/  FMUL.FTZ R68, R20.reuse, R68 ;  /* 0x0000004414447220 */ /* 0x040fe40000410000 */
[----:B------:R-:W-:Y:S02]  /*10390*/  FMUL.FTZ R69, R20, R69 ;  /* 0x0000004514457220 */ /* 0x000fe40000410000 */
[----:B------:R-:W1:Y:S01]  /*103a0*/  MUFU.EX2 R0, R0 ;  /* 0x0000000000007308 */ /* 0x000e620000000800 */
[C---:B------:R-:W-:Y:S02]  /*103b0*/  FMUL.FTZ R70, R3.reuse, R70 ;  /* 0x0000004603467220 */ /* 0x040fe40000410000 */
        /* <DEDUP_REMOVED lines=11> */
[C---:B-1----:R-:W-:Y:S02]  /*10470*/  FMUL.FTZ R10, R0.reuse, R150 ;  /* 0x00000096000a7220 */ /* 0x042fe40000410000 */
[C---:B------:R-:W-:Y:S02]  /*10480*/  FMUL.FTZ R11, R0.reuse, R151 ;  /* 0x00000097000b7220 */ /* 0x040fe40000410000 */
[C---:B------:R-:W-:Y:S02]  /*10490*/  FMUL.FTZ R14, R0.reuse, R154 ;  /* 0x0000009a000e7220 */ /* 0x040fe40000410000 */
[C---:B------:R-:W-:Y:S02]  /*104a0*/  FMUL.FTZ R15, R0.reuse, R155 ;  /* 0x0000009b000f7220 */ /* 0x040fe40000410000 */
[C---:B------:R-:W-:Y:S01]  /*104b0*/  FMUL.FTZ R106, R0.reuse, R106 ;  /* 0x0000006a006a7220 */ /* 0x040fe20000410000 */
[C---:B------:R-:W-:Y:S01]  /*104c0*/  HMMA.16816.F32.BF16 R8, R32.reuse, R28, R8 ;  /* 0x0000001c2008723c */ /* 0x040fe20000041808 */
[C---:B------:R-:W-:Y:S02]  /*104d0*/  FMUL.FTZ R107, R0.reuse, R107 ;  /* 0x0000006b006b7220 */ /* 0x040fe40000410000 */
[C---:B------:R-:W-:Y:S02]  /*104e0*/  FMUL.FTZ R110, R0.reuse, R110 ;  /* 0x0000006e006e7220 */ /* 0x040fe40000410000 */
[C---:B------:R-:W-:Y:S02]  /*104f0*/  FMUL.FTZ R111, R0.reuse, R111 ;  /* 0x0000006f006f7220 */ /* 0x040fe40000410000 */
[C---:B------:R-:W-:Y:S01]  /*10500*/  FMUL.FTZ R122, R0.reuse, R122 ;  /* 0x0000007a007a7220 */ /* 0x040fe20000410000 */
[-C--:B------:R-:W-:Y:S01]  /*10510*/  HMMA.16816.F32.BF16 R12, R32, R30.reuse, R12 ;  /* 0x0000001e200c723c */ /* 0x080fe2000004180c */
[C---:B------:R-:W-:Y:S03]  /*10520*/  FMUL.FTZ R123, R0.reuse, R123 ;  /* 0x0000007b007b7220 */ /* 0x040fe60000410000 */
[C---:B------:R-:W-:Y:S02]  /*10530*/  FMUL.FTZ R126, R0.reuse, R126 ;  /* 0x0000007e007e7220 */ /* 0x040fe40000410000 */
[C---:B------:R-:W-:Y:S02]  /*10540*/  FMUL.FTZ R127, R0.reuse, R127 ;  /* 0x0000007f007f7220 */ /* 0x040fe40000410000 */
[C---:B------:R-:W-:Y:S01]  /*10550*/  HMMA.16816.F32.BF16 R16, R24.reuse, R30, R16 ;  /* 0x0000001e1810723c */ /* 0x040fe20000041810 */
[----:B------:R-:W1:Y:S03]  /*10560*/  LDSM.16.MT88.4 R28, [R182] ;  /* 0x00000000b61c783b */ /* 0x000e660000004200 */
[C---:B------:R-:W-:Y:S02]  /*10570*/  FMUL.FTZ R58, R0.reuse, R58 ;  /* 0x0000003a003a7220 */ /* 0x040fe40000410000 */
[C---:B------:R-:W-:Y:S02]  /*10580*/  FMUL.FTZ R59, R0.reuse, R59 ;  /* 0x0000003b003b7220 */ /* 0x040fe40000410000 */
[C---:B------:R-:W-:Y:S04]  /*10590*/  FMUL.FTZ R62, R0.reuse, R62 ;  /* 0x0000003e003e7220 */ /* 0x040fe80000410000 */
        /* <DEDUP_REMOVED lines=14> */
[C---:B------:R-:W-:Y:S01]  /*10680*/  FMUL.FTZ R87, R3.reuse, R87 ;  /* 0x0000005703577220 */ /* 0x040fe20000410000 */
[-C--:B-1----:R-:W-:Y:S01]  /*10690*/  HMMA.16816.F32.BF16 R100, R24, R28.reuse, R100 ;  /* 0x0000001c1864723c */ /* 0x082fe20000041864 */
[C---:B------:R-:W-:Y:S02]  /*106a0*/  FMUL.FTZ R96, R20.reuse, R96 ;  /* 0x0000006014607220 */ /* 0x040fe40000410000 */
[----:B------:R-:W-:Y:S02]  /*106b0*/  FMUL.FTZ R97, R20, R97 ;  /* 0x0000006114617220 */ /* 0x000fe40000410000 */
[C---:B------:R-:W-:Y:S02]  /*106c0*/  FMUL.FTZ R98, R3.reuse, R98 ;  /* 0x0000006203627220 */ /* 0x040fe40000410000 */
[C---:B------:R-:W-:Y:S01]  /*106d0*/  FMUL.FTZ R99, R3.reuse, R99 ;  /* 0x0000006303637220 */ /* 0x040fe20000410000 */
[C---:B------:R-:W-:Y:S01]  /*106e0*/  HMMA.16816.F32.BF16 R104, R32.reuse, R28, R104 ;  /* 0x0000001c2068723c */ /* 0x040fe20000041868 */
[----:B------:R-:W-:Y:S04]  /*106f0*/  FFMA.FTZ R3, R3, R246, R214 ;  /* 0x000000f603037223 */ /* 0x000fe800000100d6 */
[----:B------:R-:W-:Y:S03]  /*10700*/  FADD.FTZ R3, R215, R3 ;  /* 0x00000003d7037221 */ /* 0x000fe60000010000 */
        /* <DEDUP_REMOVED lines=15> */
[----:B------:R-:W-:Y:S01]  /*10800*/  FFMA.FTZ R28, R166, c[0x0][0x2d0], -R22 ;  /* 0x0000b400a61c7a23 */ /* 0x000fe20000010816 */
[-C--:B------:R-:W-:Y:S01]  /*10810*/  HMMA.16816.F32.BF16 R76, R32, R30.reuse, R76 ;  /* 0x0000001e204c723c */ /* 0x080fe2000004184c */
[----:B------:R-:W-:Y:S07]  /*10820*/  MUFU.EX2 R166, R42 ;  /* 0x0000002a00a67308 */ /* 0x000fee0000000800 */
[C---:B------:R-:W-:Y:S03]  /*10830*/  HMMA.16816.F32.BF16 R80, R24.reuse, R30, R80 ;  /* 0x0000001e1850723c */ /* 0x040fe60000041850 */
[----:B------:R1:W3:Y:S02]  /*10840*/  MUFU.EX2 R208, R28 ;  /* 0x0000001c00d07308 */ /* 0x0002e40000000800 */
[--C-:B-1----:R-:W-:Y:S08]  /*10850*/  FFMA.FTZ R28, R167, c[0x0][0x2d0], -R23.reuse ;  /* 0x0000b400a71c7a23 */ /* 0x102ff00000010817 */
[----:B------:R1:W4:Y:S02]  /*10860*/  MUFU.EX2 R207, R28 ;  /* 0x0000001c00cf7308 */ /* 0x0003240000000800 */
[----:B-1----:R-:W1:Y:S02]  /*10870*/  LDSM.16.MT88.4 R28, [R182+0x1800] ;  /* 0x00180000b61c783b */ /* 0x002e640000004200 */
[-C--:B-1----:R-:W-:Y:S08]  /*10880*/  HMMA.16816.F32.BF16 R84, R24, R28.reuse, R84 ;  /* 0x0000001c1854723c */ /* 0x082ff00000041854 */
[C---:B------:R-:W-:Y:S07]  /*10890*/  HMMA.16816.F32.BF16 R88, R32.reuse, R28, R88 ;  /* 0x0000001c2058723c */ /* 0x040fee0000041858 */
[--C-:B------:R-:W-:Y:S01]  /*108a0*/  FFMA.FTZ R28, R37, c[0x0][0x2d0], -R40.reuse ;  /* 0x0000b400251c7a23 */ /* 0x100fe20000010828 */
[-C--:B------:R-:W-:Y:S01]  /*108b0*/  HMMA.16816.F32.BF16 R92, R32, R30.reuse, R92 ;  /* 0x0000001e205c723c */ /* 0x080fe2000004185c */
[----:B------:R-:W1:Y:S02]  /*108c0*/  LDSM.16.MT88.4 R32, [R181+0x400] ;  /* 0x00040000b520783b */ /* 0x000e640000004200 */
[----:B------:R5:W-:Y:S05]  /*108d0*/  MUFU.EX2 R170, R28 ;  /* 0x0000001c00aa7308 */ /* 0x000bea0000000800 */
[----:B------:R-:W-:Y:S01]  /*108e0*/  HMMA.16816.F32.BF16 R96, R24, R30, R96 ;  /* 0x0000001e1860723c */ /* 0x000fe20000041860 */
[----:B------:R-:W-:Y:S06]  /*108f0*/  LDSM.16.MT88.4 R36, [R182+0x1c00] ;  /* 0x001c0000b624783b */ /* 0x000fec0000004200 */
[----:B------:R-:W-:Y:S02]  /*10900*/  F2FP.BF16.PACK_AB R24, R211, R210 ;  /* 0x000000d2d318723e */ /* 0x000fe400000010ff */
[----:B---3--:R-:W-:Y:S03]  /*10910*/  F2FP.BF16.PACK_AB R25, R208, R209 ;  /* 0x000000d1d019723e */ /* 0x008fe600000010ff */
[----:B----4-:R-:W-:Y:S02]  /*10920*/  F2FP.BF16.PACK_AB R26, R206, R207 ;  /* 0x000000cfce1a723e */ /* 0x010fe400000010ff */
[----:B------:R-:W-:Y:S02]  /*10930*/  F2FP.BF16.PACK_AB R27, R205, R204 ;  /* 0x000000cccd1b723e */ /* 0x000fe400000010ff */
[----:B------:R-:W-:Y:S01]  /*10940*/  F2FP.BF16.PACK_AB R30, R200, R203 ;  /* 0x000000cbc81e723e */ /* 0x000fe200000010ff */
[----:B-----5:R-:W-:Y:S02]  /*10950*/  FFMA.FTZ R28, R44, c[0x0][0x2d0], -R40 ;  /* 0x0000b4002c1c7a23 */ /* 0x020fe40000010828 */
[--C-:B------:R-:W-:Y:S02]  /*10960*/  FFMA.FTZ R44, R199, c[0x0][0x2d0], -R22.reuse ;  /* 0x0000b400c72c7a23 */ /* 0x100fe40000010816 */
[----:B------:R3:W4:Y:S01]  /*10970*/  MUFU.EX2 R50, R28 ;  /* 0x0000001c00327308 */ /* 0x0007220000000800 */
[----:B------:R-:W-:Y:S01]  /*10980*/  FFMA.FTZ R22, R171, c[0x0][0x2d0], -R22 ;  /* 0x0000b400ab167a23 */ /* 0x000fe20000010816 */
[-C--:B-1----:R-:W-:Y:S08]  /*10990*/  HMMA.16816.F32.BF16 R4, R24, R32.reuse, R4 ;  /* 0x000000201804723c */ /* 0x082ff00000041804 */
[----:B------:R1:W-:Y:S10]  /*109a0*/  MUFU.EX2 R168, R22 ;  /* 0x0000001600a87308 */ /* 0x0003f40000000800 */
[----:B------:R-:W-:Y:S01]  /*109b0*/  MUFU.EX2 R163, R44 ;  /* 0x0000002c00a37308 */ /* 0x000fe20000000800 */
[--C-:B---3--:R-:W-:Y:S01]  /*109c0*/  FFMA.FTZ R28, R45, c[0x0][0x2d0], -R40.reuse ;  /* 0x0000b4002d1c7a23 */ /* 0x108fe20000010828 */
[----:B----4-:R-:W-:Y:S01]  /*109d0*/  F2FP.BF16.PACK_AB R29, R50, R170 ;  /* 0x000000aa321d723e */ /* 0x010fe200000010ff */
[--C-:B------:R-:W-:Y:S02]  /*109e0*/  FFMA.FTZ R45, R176, c[0x0][0x2d0], -R23.reuse ;  /* 0x0000b400b02d7a23 */ /* 0x100fe40000010817 */
[----:B------:R-:W-:Y:S05]  /*109f0*/  FFMA.FTZ R23, R172, c[0x0][0x2d0], -R23 ;  /* 0x0000b400ac177a23 */ /* 0x000fea0000010817 */
[----:B------:R3:W-:Y:S01]  /*10a00*/  MUFU.EX2 R51, R28 ;  /* 0x0000001c00337308 */ /* 0x0007e20000000800 */
[----:B-1----:R-:W-:Y:S09]  /*10a10*/  FFMA.FTZ R22, R174, c[0x0][0x2d0], -R41 ;  /* 0x0000b400ae167a23 */ /* 0x002ff20000010829 */
[----:B------:R1:W-:Y:S10]  /*10a20*/  MUFU.EX2 R140, R22 ;  /* 0x00000016008c7308 */ /* 0x0003f40000000800 */
[----:B------:R-:W-:Y:S01]  /*10a30*/  MUFU.EX2 R167, R45 ;  /* 0x0000002d00a77308 */ /* 0x000fe20000000800 */
[--C-:B---3--:R-:W-:Y:S02]  /*10a40*/  FFMA.FTZ R28, R49, c[0x0][0x2d0], -R40.reuse ;  /* 0x0000b400311c7a23 */ /* 0x108fe40000010828 */
[----:B------:R-:W-:Y:S07]  /*10a50*/  FADD.FTZ R49, R216, R3 ;  /* 0x00000003d8317221 */ /* 0x000fee0000010000 */
[----:B------:R3:W4:Y:S01]  /*10a60*/  MUFU.EX2 R132, R28 ;  /* 0x0000001c00847308 */ /* 0x0007220000000800 */
[--C-:B-1----:R-:W-:Y:S09]  /*10a70*/  FFMA.FTZ R22, R173, c[0x0][0x2d0], -R41.reuse ;  /* 0x0000b400ad167a23 */ /* 0x102ff20000010829 */
[----:B------:R1:W-:Y:S10]  /*10a80*/  MUFU.EX2 R160, R22 ;  /* 0x0000001600a07308 */ /* 0x0003f40000000800 */
[----:B------:R5:W2:Y:S01]  /*10a90*/  MUFU.EX2 R169, R23 ;  /* 0x0000001700a97308 */ /* 0x000aa20000000800 */
[----:B---3--:R-:W-:Y:S02]  /*10aa0*/  F2FP.BF16.PACK_AB R28, R202, R201 ;  /* 0x000000c9ca1c723e */ /* 0x008fe400000010ff */
[----:B----4-:R-:W-:Y:S07]  /*10ab0*/  F2FP.BF16.PACK_AB R31, R132, R51 ;  /* 0x00000033841f723e */ /* 0x010fee00000010ff */
[C---:B------:R-:W-:Y:S01]  /*10ac0*/  HMMA.16816.F32.BF16 R8, R28.reuse, R32, R8 ;  /* 0x000000201c08723c */ /* 0x040fe20000041808 */
[--C-:B-1----:R-:W-:Y:S02]  /*10ad0*/  FFMA.FTZ R22, R178, c[0x0][0x2d0], -R41.reuse ;  /* 0x0000b400b2167a23 */ /* 0x102fe40000010829 */
[----:B------:R-:W-:Y:S02]  /*10ae0*/  FFMA.FTZ R41, R179, c[0x0][0x2d0], -R41 ;  /* 0x0000b400b3297a23 */ /* 0x000fe40000010829 */
[----:B------:R1:W-:Y:S03]  /*10af0*/  MUFU.EX2 R162, R22 ;  /* 0x0000001600a27308 */ /* 0x0003e60000000800 */
[-C--:B------:R-:W-:Y:S01]  /*10b00*/  HMMA.16816.F32.BF16 R12, R28, R34.reuse, R12 ;  /* 0x000000221c0c723c */ /* 0x080fe2000004180c */
[----:B-----5:R-:W-:Y:S06]  /*10b10*/  F2FP.BF16.PACK_AB R23, R168, R166 ;  /* 0x000000a6a817723e */ /* 0x020fec00000010ff */
[----:B------:R-:W3:Y:S01]  /*10b20*/  MUFU.EX2 R139, R41 ;  /* 0x00000029008b7308 */ /* 0x000ee20000000800 */
[C---:B------:R-:W-:Y:S01]  /*10b30*/  HMMA.16816.F32.BF16 R16, R24.reuse, R34, R16 ;  /* 0x000000221810723c */ /* 0x040fe20000041810 */
[----:B------:R-:W4:Y:S03]  /*10b40*/  LDSM.16.MT88.4 R32, [R182+0x400] ;  /* 0x00040000b620783b */ /* 0x000f260000004200 */
[--C-:B-1----:R-:W-:Y:S05]  /*10b50*/  FFMA.FTZ R22, R141, c[0x0][0x2d0], -R40.reuse ;  /* 0x0000b4008d167a23 */ /* 0x102fea0000010828 */
[----:B------:R-:W5:Y:S01]  /*10b60*/  LDL.LU R141, [R1+0x4] ;  /* 0x00000400018d7983 */ /* 0x000f620000300800 */
[----:B------:R1:W-:Y:S01]  /*10b70*/  MUFU.EX2 R46, R22 ;  /* 0x00000016002e7308 */ /* 0x0003e20000000800 */
[-C--:B----4-:R-:W-:Y:S01]  /*10b80*/  HMMA.16816.F32.BF16 R100, R24, R32.reuse, R100 ;  /* 0x000000201864723c */ /* 0x090fe20000041864 */
[--C-:B-1----:R-:W-:Y:S08]  /*10b90*/  FFMA.FTZ R22, R142, c[0x0][0x2d0], -R40.reuse ;  /* 0x0000b4008e167a23 */ /* 0x102ff00000010828 */
[----:B------:R1:W4:Y:S01]  /*10ba0*/  MUFU.EX2 R45, R22 ;  /* 0x00000016002d7308 */ /* 0x0003220000000800 */
[C---:B------:R-:W-:Y:S08]  /*10bb0*/  HMMA.16816.F32.BF16 R104, R28.reuse, R32, R104 ;  /* 0x000000201c68723c */ /* 0x040ff00000041868 */
[-C--:B------:R-:W-:Y:S08]  /*10bc0*/  HMMA.16816.F32.BF16 R108, R28, R34.reuse, R108 ;  /* 0x000000221c6c723c */ /* 0x080ff0000004186c */
[C---:B------:R-:W-:Y:S01]  /*10bd0*/  HMMA.16816.F32.BF16 R112, R24.reuse, R34, R112 ;  /* 0x000000221870723c */ /* 0x040fe20000041870 */
[----:B------:R-:W3:Y:S03]  /*10be0*/  LDSM.16.MT88.4 R32, [R181+0x1000] ;  /* 0x00100000b520783b */ /* 0x000ee60000004200 */
[--C-:B-1----:R-:W-:Y:S02]  /*10bf0*/  FFMA.FTZ R22, R143, c[0x0][0x2d0], -R40.reuse ;  /* 0x0000b4008f167a23 */ /* 0x102fe40000010828 */
[----:B------:R-:W-:Y:S02]  /*10c00*/  FFMA.FTZ R40, R21, c[0x0][0x2d0], -R40 ;  /* 0x0000b40015287a23 */ /* 0x000fe40000010828 */
[----:B------:R1:W-:Y:S01]  /*10c10*/  MUFU.EX2 R47, R22 ;  /* 0x00000016002f7308 */ /* 0x0003e20000000800 */
[----:B------:R-:W-:Y:S03]  /*10c20*/  FFMA.FTZ R21, R20, R247, R225 ;  /* 0x000000f714157223 */ /* 0x000fe600000100e1 */
[----:B--2---:R-:W-:Y:S02]  /*10c30*/  FFMA.FTZ R20, R2, R232, R212 ;  /* 0x000000e802147223 */ /* 0x004fe400000100d4 */
[----:B------:R-:W-:Y:S01]  /*10c40*/  FADD.FTZ R2, R227, R21 ;  /* 0x00000015e3027221 */ /* 0x000fe20000010000 */
[----:B------:R-:W-:Y:S03]  /*10c50*/  F2FP.BF16.PACK_AB R21, R164, R163 ;  /* 0x000000a3a415723e */ /* 0x000fe600000010ff */
[----:B------:R2:W2:Y:S01]  /*10c60*/  MUFU.EX2 R44, R40 ;  /* 0x00000028002c7308 */ /* 0x0004a20000000800 */
[----:B------:R-:W-:Y:S01]  /*10c70*/  FADD.FTZ R2, R226, R2 ;  /* 0x00000002e2027221 */ /* 0x000fe20000010000 */
[----:B-1----:R-:W-:Y:S01]  /*10c80*/  F2FP.BF16.PACK_AB R22, R169, R167 ;  /* 0x000000a7a916723e */ /* 0x002fe200000010ff */
[-C--:B---3--:R-:W-:Y:S01]  /*10c90*/  HMMA.16816.F32.BF16 R116, R24, R32.reuse, R116 ;  /* 0x000000201874723c */ /* 0x088fe20000041874 */
[----:B--2---:R-:W-:Y:S01]  /*10ca0*/  FADD.FTZ R40, R213, R20 ;  /* 0x00000014d5287221 */ /* 0x004fe20000010000 */
[----:B------:R-:W-:Y:S03]  /*10cb0*/  F2FP.BF16.PACK_AB R20, R165, R161 ;  /* 0x000000a1a514723e */ /* 0x000fe600000010ff */
[----:B------:R-:W-:Y:S03]  /*10cc0*/  FADD.FTZ R48, R224, R40 ;  /* 0x00000028e0307221 */ /* 0x000fe60000010000 */
[C---:B------:R-:W-:Y:S01]  /*10cd0*/  HMMA.16816.F32.BF16 R120, R28.reuse, R32, R120 ;  /* 0x000000201c78723c */ /* 0x040fe20000041878 */
[----:B------:R-:W-:Y:S07]  /*10ce0*/  LDSM.16.MT88.4 R40, [R181+0x2000] ;  /* 0x00200000b528783b */ /* 0x000fee0000004200 */
        /* <DEDUP_REMOVED lines=12> */
[----:B------:R-:W-:Y:S07]  /*10db0*/  LDSM.16.MT88.4 R32, [R181+0x1400] ;  /* 0x00140000b520783b */ /* 0x000fee0000004200 */
[-C--:B------:R-:W-:Y:S08]  /*10dc0*/  HMMA.16816.F32.BF16 R84, R24, R36.reuse, R84 ;  /* 0x000000241854723c */ /* 0x080ff00000041854 */
[C---:B------:R-:W-:Y:S08]  /*10dd0*/  HMMA.16816.F32.BF16 R88, R28.reuse, R36, R88 ;  /* 0x000000241c58723c */ /* 0x040ff00000041858 */
[-C--:B------:R-:W-:Y:S01]  /*10de0*/  HMMA.16816.F32.BF16 R92, R28, R38.reuse, R92 ;  /* 0x000000261c5c723c */ /* 0x080fe2000004185c */
[----:B------:R-:W1:Y:S07]  /*10df0*/  LDSM.16.MT88.4 R28, [R182+0x800] ;  /* 0x00080000b61c783b */ /* 0x000e6e0000004200 */
[----:B------:R-:W-:Y:S01]  /*10e00*/  HMMA.16816.F32.BF16 R96, R24, R38, R96 ;  /* 0x000000261860723c */ /* 0x000fe20000041860 */
[----:B------:R-:W2:Y:S06]  /*10e10*/  LDSM.16.MT88.4 R36, [R182+0x1400] ;  /* 0x00140000b624783b */ /* 0x000eac0000004200 */
[----:B------:R-:W-:Y:S01]  /*10e20*/  F2FP.BF16.PACK_AB R24, R160, R140 ;  /* 0x0000008ca018723e */ /* 0x000fe200000010ff */
[-C--:B------:R-:W-:Y:S01]  /*10e30*/  HMMA.16816.F32.BF16 R144, R20, R156.reuse, R4 ;  /* 0x0000009c1490723c */ /* 0x080fe20000041804 */
[----:B------:R-:W-:Y:S01]  /*10e40*/  F2FP.BF16.PACK_AB R26, R139, R162 ;  /* 0x000000a28b1a723e */ /* 0x000fe200000010ff */
[----:B------:R-:W3:Y:S02]  /*10e50*/  LDSM.16.MT88.4 R4, [R182+0x2000] ;  /* 0x00200000b604783b */ /* 0x000ee40000004200 */
[----:B----4-:R-:W-:Y:S02]  /*10e60*/  F2FP.BF16.PACK_AB R25, R45, R46 ;  /* 0x0000002e2d19723e */ /* 0x010fe400000010ff */
[----:B------:R-:W-:Y:S07]  /*10e70*/  F2FP.BF16.PACK_AB R27, R44, R47 ;  /* 0x0000002f2c1b723e */ /* 0x000fee00000010ff */
[C---:B------:R-:W-:Y:S01]  /*10e80*/  HMMA.16816.F32.BF16 R148, R24.reuse, R156, R8 ;  /* 0x0000009c1894723c */ /* 0x040fe20000041808 */
[----:B-----5:R-:W-:Y:S01]  /*10e90*/  FFMA.FTZ R3, R0, R141, R133 ;  /* 0x0000008d00037223 */ /* 0x020fe20000010085 */
[----:B------:R-:W-:Y:S01]  /*10ea0*/  MOV R133, R137 ;  /* 0x0000008900857202 */ /* 0x000fe20000000f00 */
[----:B------:R-:W-:Y:S02]  /*10eb0*/  FADD.FTZ R0, R228, R48 ;  /* 0x00000030e4007221 */ /* 0x000fe40000010000 */
[----:B------:R-:W-:Y:S01]  /*10ec0*/  FADD.FTZ R3, R135, R3 ;  /* 0x0000000387037221 */ /* 0x000fe20000010000 */
[----:B------:R-:W-:Y:S02]  /*10ed0*/  MOV R135, R136 ;  /* 0x0000008800877202 */ /* 0x000fe40000000f00 */
        /* <DEDUP_REMOVED lines=8> */
[-C--:B-1----:R-:W-:Y:S01]  /*10f60*/  HMMA.16816.F32.BF16 R100, R20, R28.reuse, R100 ;  /* 0x0000001c1464723c */ /* 0x082fe20000041864 */
        /* <DEDUP_REMOVED lines=8> */
[----:B------:R-:W-:Y:S04]  /*10ff0*/  FADD.FTZ R3, R217, R3 ;  /* 0x00000003d9037221 */ /* 0x000fe80000010000 */
[----:B------:R-:W-:Y:S03]  /*11000*/  FADD.FTZ R3, R223, R3 ;  /* 0x00000003df037221 */ /* 0x000fe60000010000 */
[C---:B------:R-:W-:Y:S01]  /*11010*/  HMMA.16816.F32.BF16 R112, R20.reuse, R30, R112 ;  /* 0x0000001e1470723c */ /* 0x040fe20000041870 */
[----:B------:R-:W-:Y:S04]  /*11020*/  FADD.FTZ R3, R170, R3 ;  /* 0x00000003aa037221 */ /* 0x000fe80000010000 */
[----:B------:R-:W-:Y:S03]  /*11030*/  FADD.FTZ R3, R50, R3 ;  /* 0x0000000332037221 */ /* 0x000fe60000010000 */
[-C--:B------:R-:W-:Y:S01]  /*11040*/  HMMA.16816.F32.BF16 R116, R20, R32.reuse, R116 ;  /* 0x000000201474723c */ /* 0x080fe20000041874 */
[----:B------:R-:W-:Y:S04]  /*11050*/  FADD.FTZ R3, R51, R3 ;  /* 0x0000000333037221 */ /* 0x000fe80000010000 */
[----:B------:R-:W-:Y:S01]  /*11060*/  FADD.FTZ R3, R132, R3 ;  /* 0x0000000384037221 */ /* 0x000fe20000010000 */
[----:B------:R-:W-:Y:S02]  /*11070*/  MOV R132, R138 ;  /* 0x0000008a00847202 */ /* 0x000fe40000000f00 */
[C---:B------:R-:W-:Y:S08]  /*11080*/  HMMA.16816.F32.BF16 R120, R24.reuse, R32, R120 ;  /* 0x000000201878723c */ /* 0x040ff00000041878 */
[-C--:B------:R-:W-:Y:S08]  /*11090*/  HMMA.16816.F32.BF16 R124, R24, R34.reuse, R124 ;  /* 0x00000022187c723c */ /* 0x080ff0000004187c */
[C---:B------:R-:W-:Y:S08]  /*110a0*/  HMMA.16816.F32.BF16 R128, R20.reuse, R34, R128 ;  /* 0x000000221480723c */ /* 0x040ff00000041880 */
        /* <DEDUP_REMOVED lines=19> */
[----:B------:R-:W-:Y:S02]  /*111e0*/  FADD.FTZ R3, R160, R0 ;  /* 0x00000000a0037221 */ /* 0x000fe40000010000 */
[----:B------:R-:W-:Y:S03]  /*111f0*/  FADD.FTZ R2, R45, R2 ;  /* 0x000000022d027221 */ /* 0x000fe60000010000 */
[----:B------:R-:W-:Y:S02]  /*11200*/  FADD.FTZ R3, R162, R3 ;  /* 0x00000003a2037221 */ /* 0x000fe40000010000 */
[----:B------:R-:W-:Y:S02]  /*11210*/  FADD.FTZ R2, R47, R2 ;  /* 0x000000022f027221 */ /* 0x000fe40000010000 */
[----:B------:R-:W-:Y:S01]  /*11220*/  FADD.FTZ R3, R139, R3 ;  /* 0x000000038b037221 */ /* 0x000fe20000010000 */
[----:B------:R-:W-:Y:S01]  /*11230*/  MOV R139, R134 ;  /* 0x00000086008b7202 */ /* 0x000fe20000000f00 */
[----:B------:R-:W-:Y:S02]  /*11240*/  FADD.FTZ R2, R44, R2 ;  /* 0x000000022c027221 */ /* 0x000fe40000010000 */
[----:B------:R-:W-:Y:S01]  /*11250*/  FADD.FTZ R4, R165, R4 ;  /* 0x00000004a5047221 */ /* 0x000fe20000010000 */
[----:B------:R1:W-:Y:S03]  /*11260*/  STL [R1], R3 ;  /* 0x0000000301007387 */ /* 0x0003e60000100800 */
[----:B------:R-:W-:Y:S01]  /*11270*/  FADD.FTZ R0, R167, R4 ;  /* 0x00000004a7007221 */ /* 0x000fe20000010000 */
[----:B------:R1:W-:Y:S01]  /*11280*/  STL [R1+0x4], R2 ;  /* 0x0000040201007387 */ /* 0x0003e20000100800 */
[----:B------:R-:W-:Y:S02]  /*11290*/  FADD.FTZ R4, R166, R5 ;  /* 0x00000005a6047221 */ /* 0x000fe40000010000 */
[----:B------:R-:W-:Y:S01]  /*112a0*/  FADD.FTZ R247, R169, R0 ;  /* 0x00000000a9f77221 */ /* 0x000fe20000010000 */
[----:B------:R-:W-:Y:S01]  /*112b0*/  IADD3 R0, R196, -0x1, RZ ;  /* 0xffffffffc4007810 */ /* 0x000fe20007ffe0ff */
[----:B------:R-:W-:Y:S03]  /*112c0*/  FADD.FTZ R246, R168, R4 ;  /* 0x00000004a8f67221 */ /* 0x000fe60000010000 */
[----:B------:R-:W-:Y:S01]  /*112d0*/  MOV R196, R0 ;  /* 0x0000000000c47202 */ /* 0x000fe20000000f00 */
[----:B------:R-:W-:-:S05]  /*112e0*/  @P0 BRA `(.L_x_574) ;  /* 0xffffc46000000947 */ /* 0x000fca000383ffff */
.L_x_555:
[----:B------:R-:W-:Y:S02]  /*112f0*/  MOV R9, 0x1f ;  /* 0x0000001f00097802 */ /* 0x000fe40000000f00 */
[----:B------:R-:W-:Y:S01]  /*11300*/  MOV R8, 0xffffffff ;  /* 0xffffffff00087802 */ /* 0x000fe20000000f00 */
[----:B------:R-:W-:Y:S05]  /*11310*/  BRA.DIV ~URZ, `(.L_x_575) ;  /* 0x000060827f007947 */ /* 0x000fea000b800000 */
[----:B------:R2:W3:Y:S02]  /*11320*/  SHFL.BFLY PT, R0, R247, 0x2, 0x1f ;  /* 0x0c401f00f7007f89 */ /* 0x0004e400000e0000 */
.L_x_655:
[----:B---3--:R-:W-:Y:S01]  /*11330*/  FADD.FTZ R5, R0, R247 ;  /* 0x000000f700057221 */ /* 0x008fe20000010000 */
[----:B------:R-:W-:Y:S05]  /*11340*/  BRA.DIV ~URZ, `(.L_x_576) ;  /* 0x000060a27f007947 */ /* 0x000fea000b800000 */
[----:B-1----:R-:W3:Y:S04]  /*11350*/  LDL.LU R3, [R1] ;  /* 0x0000000001037983 */ /* 0x002ee80000300800 */
[----:B------:R-:W4:Y:S04]  /*11360*/  LDL.LU R9, [R1+0x4] ;  /* 0x0000040001097983 */ /* 0x000f280000300800 */
[----:B------:R-:W1:Y:S02]  /*11370*/  SHFL.BFLY PT, R2, R246, 0x2, 0x1f ;  /* 0x0c401f00f6027f89 */ /* 0x000e6400000e0000 */
[----:B-1----:R-:W-:-:S05]  /*11380*/  FADD.FTZ R2, R2, R246 ;  /* 0x000000f602027221 */ /* 0x002fca0000010000 */
[----:B------:R-:W1:Y:S02]  /*11390*/  SHFL.BFLY PT, R4, R2, 0x1, 0x1f ;  /* 0x0c201f0002047f89 */ /* 0x000e6400000e0000 */
[----:B-1----:R-:W-:Y:S02]  /*113a0*/  FADD.FTZ R4, R2, R4 ;  /* 0x0000000402047221 */ /* 0x002fe40000010000 */
[----:B---3--:R-:W1:Y:S04]  /*113b0*/  SHFL.BFLY PT, R0, R3, 0x2, 0x1f ;  /* 0x0c401f0003007f89 */ /* 0x008e6800000e0000 */
[----:B----4-:R-:W3:Y:S01]  /*113c0*/  SHFL.BFLY PT, R6, R9, 0x2, 0x1f ;  /* 0x0c401f0009067f89 */ /* 0x010ee200000e0000 */
[----:B-1----:R-:W-:-:S03]  /*113d0*/  FADD.FTZ R0, R0, R3 ;  /* 0x0000000300007221 */ /* 0x002fc60000010000 */
[----:B------:R-:W1:Y:S01]  /*113e0*/  SHFL.BFLY PT, R3, R5, 0x1, 0x1f ;  /* 0x0c201f0005037f89 */ /* 0x000e6200000e0000 */
[----:B---3--:R-:W-:-:S03]  /*113f0*/  FADD.FTZ R6, R6, R9 ;  /* 0x0000000906067221 */ /* 0x008fc60000010000 */
[----:B------:R-:W3:Y:S04]  /*11400*/  SHFL.BFLY PT, R7, R0, 0x1, 0x1f ;  /* 0x0c201f0000077f89 */ /* 0x000ee800000e0000 */
[----:B------:R4:W2:Y:S01]  /*11410*/  SHFL.BFLY PT, R8, R6, 0x1, 0x1f ;  /* 0x0c201f0006087f89 */ /* 0x0008a200000e0000 */
[----:B-1----:R-:W-:Y:S02]  /*11420*/  FADD.FTZ R5, R5, R3 ;  /* 0x0000000305057221 */ /* 0x002fe40000010000 */
[----:B---3--:R-:W-:-:S03]  /*11430*/  FADD.FTZ R7, R0, R7 ;  /* 0x0000000700077221 */ /* 0x008fc60000010000 */
.L_x_656:
[----:B------:R-:W-:Y:S01]  /*11440*/  FSETP.NE.FTZ.AND P3, PT, R5, RZ, PT ;  /* 0x000000ff0500720b */ /* 0x000fe20003f75000 */
[----:B------:R-:W-:Y:S01]  /*11450*/  CS2R R2, SRZ ;  /* 0x0000000000027805 */ /* 0x000fe2000001ff00 */
[----:B------:R-:W-:Y:S01]  /*11460*/  MOV R0, RZ ;  /* 0x000000ff00007202 */ /* 0x000fe20000000f00 */
[----:B--2-4-:R-:W-:Y:S01]  /*11470*/  FADD.FTZ R6, R8, R6 ;  /* 0x0000000608067221 */ /* 0x014fe20000010000 */
        /* <DEDUP_REMOVED lines=130> */
.L_x_488:
[----:B---3--:R3:W5:Y:S04]  /*11ca0*/  LDL R6, [R1+0x18] ;  /* 0x0000180001067983 */ /* 0x0087680000100800 */
[----:B------:R-:W4:Y:S01]  /*11cb0*/  S2R R2, SR_TID.X ;  /* 0x0000000000027919 */ /* 0x000f220000002100 */
[----:B------:R-:W-:Y:S01]  /*11cc0*/  BSSY B0, `(.L_x_577) ;  /* 0x0000011000007945 */ /* 0x000fe20003800000 */
[----:B----4-:R-:W-:-:S13]  /*11cd0*/  LOP3.LUT P0, RZ, R2, 0x7f, RZ, 0xc0, !PT ;  /* 0x0000007f02ff7812 */ /* 0x010fda000780c0ff */
[----:B------:R-:W-:Y:S05]  /*11ce0*/  @P0 BRA `(.L_x_578) ;  /* 0x000000e000000947 */ /* 0x000fea0003800000 */
[----:B---3--:R-:W3:Y:S01]  /*11cf0*/  S2R R4, SR_LANEID ;  /* 0x0000000000047919 */ /* 0x008ee20000000000 */
[----:B------:R-:W-:Y:S01]  /*11d00*/  VOTEU.ANY UR4, UPT, PT ;  /* 0x0000000000047886 */ /* 0x000fe200038e0100 */
[----:B--2---:R-:W-:Y:S01]  /*11d10*/  IMAD.MOV.U32 R5, RZ, RZ, c[0x0][0x564] ;  /* 0x00015900ff057624 */ /* 0x004fe200078e00ff */
[----:B------:R-:W3:Y:S08]  /*11d20*/  FLO.U32 R3, UR4 ;  /* 0x0000000400037d00 */ /* 0x000ef000080e0000 */
[----:B------:R-:W2:Y:S01]  /*11d30*/  POPC R2, UR4 ;  /* 0x0000000400027d09 */ /* 0x000ea20008000000 */
[----:B---3--:R-:W-:Y:S01]  /*11d40*/  ISETP.EQ.U32.AND P0, PT, R3, R4, PT ;  /* 0x000000040300720c */ /* 0x008fe20003f02070 */
[----:B------:R-:W-:-:S12]  /*11d50*/  IMAD.MOV.U32 R4, RZ, RZ, c[0x0][0x560] ;  /* 0x00015800ff047624 */ /* 0x000fd800078e00ff */
[----:B--2---:R2:W3:Y:S04]  /*11d60*/  @P0 ATOMG.E.ADD.STRONG.GPU PT, R2, [R4.64], R2 ;  /* 0x00000002040209a8 */ /* 0x0044e800081ee1c6 */
[----:B--2---:R-:W2:Y:S04]  /*11d70*/  S2R R4, SR_LTMASK ;  /* 0x0000000000047919 */ /* 0x004ea80000003900 */
[----:B---3--:R2:W3:Y:S02]  /*11d80*/  SHFL.IDX PT, R3, R2, R3, 0x1f ;  /* 0x00001f0302037589 */ /* 0x0084e400000e0000 */
[----:B--2---:R-:W-:-:S06]  /*11d90*/  LOP3.LUT R2, R4, UR4, RZ, 0xc0, !PT ;  /* 0x0000000404027c12 */ /* 0x004fcc000f8ec0ff */
[----:B------:R-:W3:Y:S02]  /*11da0*/  POPC R2, R2 ;  /* 0x0000000200027309 */ /* 0x000ee40000000000 */
[----:B---3-5:R-:W-:-:S05]  /*11db0*/  IADD3 R6, R3, c[0x0][0xc], R2 ;  /* 0x0000030003067a10 */ /* 0x028fca0007ffe002 */
[----:B------:R2:W-:Y:S02]  /*11dc0*/  STL [R1+0x18], R6 ;  /* 0x0000180601007387 */ /* 0x0005e40000100800 */
.L_x_578:
[----:B---3--:R-:W-:Y:S05]  /*11dd0*/  BSYNC B0 ;  /* 0x0000000000007941 */ /* 0x008fea0003800000 */
.L_x_577:
[----:B------:R-:W-:Y:S01]  /*11de0*/  PRMT R0, R0, 0x9910, RZ ;  /* 0x0000991000007816 */ /* 0x000fe200000000ff */
[----:B------:R-:W-:Y:S01]  /*11df0*/  BSSY B1, `(.L_x_579) ;  /* 0x00003dc000017945 */ /* 0x000fe20003800000 */
[----:B-----5:R-:W-:Y:S02]  /*11e00*/  IMAD.MOV.U32 R74, RZ, RZ, R6 ;  /* 0x000000ffff4a7224 */ /* 0x020fe400078e0006 */
[----:B------:R-:W-:-:S13]  /*11e10*/  ISETP.NE.AND P0, PT, R0, RZ, PT ;  /* 0x000000ff0000720c */ /* 0x000fda0003f05270 */
[----:B------:R-:W-:Y:S05]  /*11e20*/  @!P0 BRA `(.L_x_580) ;  /* 0x00002f8000008947 */ /* 0x000fea0003800000 */
[----:B------:R-:W3:Y:S04]  /*11e30*/  LDL R9, [R1+0x40] ;  /* 0x0000400001097983 */ /* 0x000ee80000100800 */
[----:B------:R-:W4:Y:S04]  /*11e40*/  LDL R7, [R1+0x44] ;  /* 0x0000440001077983 */ /* 0x000f280000100800 */
[----:B--2---:R-:W2:Y:S04]  /*11e50*/  LDL R6, [R1+0x4c] ;  /* 0x00004c0001067983 */ /* 0x004ea80000100800 */
[----:B------:R-:W2:Y:S04]  /*11e60*/  LDL R10, [R1+0x48] ;  /* 0x00004800010a7983 */ /* 0x000ea80000100800 */
[----:B------:R-:W2:Y:S01]  /*11e70*/  LDL R8, [R1+0x24] ;  /* 0x0000240001087983 */ /* 0x000ea20000100800 */
[----:B------:R-:W-:Y:S01]  /*11e80*/  WARPSYNC 0xffffffff ;  /* 0xffffffff00007948 */ /* 0x000fe20003800000 */
[----:B------:R-:W-:-:S02]  /*11e90*/  F2FP.BF16.PACK_AB R0, R133, R132 ;  /* 0x000000848500723e */ /* 0x000fc400000010ff */
[----:B------:R-:W-:Y:S01]  /*11ea0*/  BAR.SYNC.DEFER_BLOCKING 0x1, 0x80 ;  /* 0x0042000000007b1d */ /* 0x000fe20000010000 */
[----:B------:R-:W-:Y:S02]  /*11eb0*/  F2FP.BF16.PACK_AB R3, R129, R128 ;  /* 0x000000808103723e */ /* 0x000fe400000010ff */
[----:B------:R-:W-:Y:S02]  /*11ec0*/  F2FP.BF16.PACK_AB R2, R141, R140 ;  /* 0x0000008c8d02723e */ /* 0x000fe400000010ff */
[----:B------:R-:W-:Y:S02]  /*11ed0*/  F2FP.BF16.PACK_AB R4, R31, R30 ;  /* 0x0000001e1f04723e */ /* 0x000fe400000010ff */
[----:B------:R-:W-:Y:S02]  /*11ee0*/  F2FP.BF16.PACK_AB R5, R61, R60 ;  /* 0x0000003c3d05723e */ /* 0x000fe400000010ff */
[----:B------:R-:W-:Y:S02]  /*11ef0*/  ISETP.NE.U32.AND P0, PT, RZ, c[0x0][0x508], PT ;  /* 0x00014200ff007a0c */ /* 0x000fe40003f05070 */
[----:B------:R-:W-:-:S02]  /*11f00*/  ISETP.NE.U32.AND P2, PT, RZ, c[0x0][0x500], PT ;  /* 0x00014000ff007a0c */ /* 0x000fc40003f45070 */
[----:B------:R-:W-:Y:S02]  /*11f10*/  ISETP.NE.AND.EX P1, PT, RZ, c[0x0][0x50c], PT, P0 ;  /* 0x00014300ff007a0c */ /* 0x000fe40003f25300 */
[----:B------:R-:W-:Y:S01]  /*11f20*/  ISETP.NE.AND.EX P2, PT, RZ, c[0x0][0x504], PT, P2 ;  /* 0x00014100ff007a0c */ /* 0x000fe20003f45320 */
[----:B------:R-:W-:Y:S01]  /*11f30*/  IMAD.MOV.U32 R12, RZ, RZ, c[0x0][0x388] ;  /* 0x0000e200ff0c7624 */ /* 0x000fe200078e00ff */
[----:B---3--:R3:W-:Y:S04]  /*11f40*/  STS [R9+0x80], R0 ;  /* 0x0000800009007388 */ /* 0x0087e80000000800 */
[----:B------:R1:W-:Y:S04]  /*11f50*/  STS [R9+0x280], R3 ;  /* 0x0002800309007388 */ /* 0x0003e80000000800 */
[----:B----4-:R4:W-:Y:S01]  /*11f60*/  STS [R7], R2 ;  /* 0x0000000207007388 */ /* 0x0109e20000000800 */
[----:B---3--:R-:W-:-:S02]  /*11f70*/  F2FP.BF16.PACK_AB R0, R143, R142 ;  /* 0x0000008e8f00723e */ /* 0x008fc400000010ff */
[----:B-1----:R-:W-:-:S03]  /*11f80*/  F2FP.BF16.PACK_AB R3, R35, R34 ;  /* 0x000000222303723e */ /* 0x002fc600000010ff */
[----:B------:R1:W-:Y:S01]  /*11f90*/  STS [R7+0x200], R0 ;  /* 0x0002000007007388 */ /* 0x0003e20000000800 */
[----:B----4-:R-:W-:-:S03]  /*11fa0*/  F2FP.BF16.PACK_AB R2, R53, R52 ;  /* 0x000000343502723e */ /* 0x010fc600000010ff */
[----:B------:R3:W-:Y:S04]  /*11fb0*/  STS [R9+0x1080], R3 ;  /* 0x0010800309007388 */ /* 0x0007e80000000800 */
[----:B------:R4:W-:Y:S01]  /*11fc0*/  STS [R9+0x1280], R2 ;  /* 0x0012800209007388 */ /* 0x0009e20000000800 */
[----:B-1----:R-:W-:Y:S02]  /*11fd0*/  F2FP.BF16.PACK_AB R0, R37, R36 ;  /* 0x000000242500723e */ /* 0x002fe400000010ff */
[----:B---3--:R-:W-:-:S03]  /*11fe0*/  F2FP.BF16.PACK_AB R3, R145, R144 ;  /* 0x000000909103723e */ /* 0x008fc600000010ff */
[----:B------:R1:W-:Y:S01]  /*11ff0*/  STS [R7+0x1000], R0 ;  /* 0x0010000007007388 */ /* 0x0003e20000000800 */
[----:B----4-:R-:W-:-:S03]  /*12000*/  F2FP.BF16.PACK_AB R2, R147, R146 ;  /* 0x000000929302723e */ /* 0x010fc600000010ff */
[----:B------:R3:W-:Y:S04]  /*12010*/  STS [R7+0x1200], R4 ;  /* 0x0012000407007388 */ /* 0x0007e80000000800 */
[----:B--2---:R2:W-:Y:S04]  /*12020*/  STS [R6+0x80], R3 ;  /* 0x0000800306007388 */ /* 0x0045e80000000800 */
[----:B------:R4:W-:Y:S01]  /*12030*/  STS [R6+0x280], R2 ;  /* 0x0002800206007388 */ /* 0x0009e20000000800 */
[----:B-1----:R-:W-:Y:S02]  /*12040*/  F2FP.BF16.PACK_AB R0, R157, R156 ;  /* 0x0000009c9d00723e */ /* 0x002fe400000010ff */
[----:B---3--:R-:W-:-:S03]  /*12050*/  F2FP.BF16.PACK_AB R4, R39, R38 ;  /* 0x000000262704723e */ /* 0x008fc600000010ff */
[----:B------:R1:W-:Y:S01]  /*12060*/  STS [R10], R0 ;  /* 0x000000000a007388 */ /* 0x0003e20000000800 */
[----:B--2---:R-:W-:Y:S02]  /*12070*/  F2FP.BF16.PACK_AB R3, R97, R96 ;  /* 0x000000606103723e */ /* 0x004fe400000010ff */
        /* <DEDUP_REMOVED lines=37> */
[----:B------:R4:W-:Y:S01]  /*122d0*/  STS [R10+0x3000], R2 ;  /* 0x003000020a007388 */ /* 0x0009e20000000800 */
[----:B-1----:R-:W-:Y:S02]  /*122e0*/  F2FP.BF16.PACK_AB R3, R73, R72 ;  /* 0x000000484903723e */ /* 0x002fe400000010ff */
[----:B--2---:R-:W-:-:S03]  /*122f0*/  F2FP.BF16.PACK_AB R4, R71, R70 ;  /* 0x000000464704723e */ /* 0x004fc600000010ff */
[----:B------:R1:W-:Y:S01]  /*12300*/  STS [R10+0x3200], R3 ;  /* 0x003200030a007388 */ /* 0x0003e20000000800 */
[----:B---3--:R-:W-:Y:S02]  /*12310*/  F2FP.BF16.PACK_AB R0, R101, R100 ;  /* 0x000000646500723e */ /* 0x008fe400000010ff */
[----:B----4-:R-:W-:-:S03]  /*12320*/  F2FP.BF16.PACK_AB R2, R131, R130 ;  /* 0x000000828302723e */ /* 0x010fc600000010ff */
[----:B------:R2:W-:Y:S04]  /*12330*/  STS [R9+0x4080], R0 ;  /* 0x0040800009007388 */ /* 0x0005e80000000800 */
[----:B------:R3:W-:Y:S01]  /*12340*/  STS [R9+0x4280], R2 ;  /* 0x0042800209007388 */ /* 0x0007e20000000800 */
[----:B-1----:R-:W-:-:S05]  /*12350*/  F2FP.BF16.PACK_AB R3, R171, R170 ;  /* 0x000000aaab03723e */ /* 0x002fca00000010ff */
[----:B------:R1:W-:Y:S01]  /*12360*/  STS [R7+0x4000], R3 ;  /* 0x0040000307007388 */ /* 0x0003e20000000800 */
[----:B--2---:R-:W-:Y:S02]  /*12370*/  F2FP.BF16.PACK_AB R0, R119, R118 ;  /* 0x000000767700723e */ /* 0x004fe400000010ff */
[----:B---3--:R-:W-:-:S03]  /*12380*/  F2FP.BF16.PACK_AB R2, R69, R68 ;  /* 0x000000444502723e */ /* 0x008fc600000010ff */
[----:B------:R2:W-:Y:S04]  /*12390*/  STS [R7+0x4200], R0 ;  /* 0x0042000007007388 */ /* 0x0005e80000000800 */
[----:B------:R3:W-:Y:S04]  /*123a0*/  STS [R9+0x5080], R2 ;  /* 0x0050800209007388 */ /* 0x0007e80000000800 */
[----:B------:R4:W-:Y:S04]  /*123b0*/  STS [R9+0x5280], R4 ;  /* 0x0052800409007388 */ /* 0x0009e80000000800 */
[----:B------:R-:W-:Y:S01]  /*123c0*/  STS [R7+0x5000], R5 ;  /* 0x0050000507007388 */ /* 0x000fe20000000800 */
[----:B-1----:R-:W-:-:S05]  /*123d0*/  F2FP.BF16.PACK_AB R3, R63, R62 ;  /* 0x0000003e3f03723e */ /* 0x002fca00000010ff */
[----:B------:R1:W-:Y:S01]  /*123e0*/  STS [R7+0x5200], R3 ;  /* 0x0052000307007388 */ /* 0x0003e20000000800 */
[----:B--2---:R-:W-:Y:S02]  /*123f0*/  F2FP.BF16.PACK_AB R0, R83, R82 ;  /* 0x000000525300723e */ /* 0x004fe400000010ff */
[----:B---3--:R-:W-:Y:S02]  /*12400*/  F2FP.BF16.PACK_AB R2, R169, R168 ;  /* 0x000000a8a902723e */ /* 0x008fe400000010ff */
[----:B----4-:R-:W-:-:S03]  /*12410*/  F2FP.BF16.PACK_AB R4, R49, R48 ;  /* 0x000000303104723e */ /* 0x010fc600000010ff */
[----:B------:R2:W-:Y:S04]  /*12420*/  STS [R6+0x4080], R2 ;  /* 0x0040800206007388 */ /* 0x0005e80000000800 */
[----:B------:R3:W-:Y:S04]  /*12430*/  STS [R6+0x4280], R0 ;  /* 0x0042800006007388 */ /* 0x0007e80000000800 */
[----:B------:R-:W4:Y:S01]  /*12440*/  LDL.LU R9, [R1+0x1c] ;  /* 0x00001c0001097983 */ /* 0x000f220000300800 */
[----:B-1----:R-:W-:Y:S02]  /*12450*/  F2FP.BF16.PACK_AB R3, R51, R50 ;  /* 0x000000323303723e */ /* 0x002fe400000010ff */
[----:B--2---:R-:W-:-:S02]  /*12460*/  F2FP.BF16.PACK_AB R2, R85, R84 ;  /* 0x000000545502723e */ /* 0x004fc400000010ff */
[----:B---3--:R-:W-:-:S03]  /*12470*/  F2FP.BF16.PACK_AB R0, R81, R80 ;  /* 0x000000505100723e */ /* 0x008fc600000010ff */
[----:B------:R1:W-:Y:S04]  /*12480*/  STS [R10+0x4000], R2 ;  /* 0x004000020a007388 */ /* 0x0003e80000000800 */
[----:B------:R2:W-:Y:S04]  /*12490*/  STS [R10+0x4200], R0 ;  /* 0x004200000a007388 */ /* 0x0005e80000000800 */
[----:B------:R3:W-:Y:S04]  /*124a0*/  STS [R6+0x5080], R4 ;  /* 0x0050800406007388 */ /* 0x0007e80000000800 */
[----:B------:R3:W-:Y:S01]  /*124b0*/  STS [R6+0x5280], R3 ;  /* 0x0052800306007388 */ /* 0x0007e20000000800 */
[----:B-1----:R-:W-:Y:S01]  /*124c0*/  IMAD.MOV.U32 R2, RZ, RZ, RZ ;  /* 0x000000ffff027224 */ /* 0x002fe200078e00ff */
[----:B--2---:R-:W-:Y:S01]  /*124d0*/  F2FP.BF16.PACK_AB R0, R29, R28 ;  /* 0x0000001c1d00723e */ /* 0x004fe200000010ff */
[----:B---3--:R-:W-:Y:S01]  /*124e0*/  IMAD.MOV.U32 R4, RZ, RZ, 0x4 ;  /* 0x00000004ff047424 */ /* 0x008fe200078e00ff */
[----:B------:R-:W-:-:S03]  /*124f0*/  F2FP.BF16.PACK_AB R3, R27, R26 ;  /* 0x0000001a1b03723e */ /* 0x000fc600000010ff */
[CC--:B------:R-:W-:Y:S02]  /*12500*/  @P1 IMAD.WIDE R6, R8.reuse, R4.reuse, c[0x0][0x508] ;  /* 0x0001420008061625 */ /* 0x0c0fe400078e0204 */
[----:B------:R1:W-:Y:S02]  /*12510*/  STS [R10+0x5000], R3 ;  /* 0x005000030a007388 */ /* 0x0003e40000000800 */
[----:B------:R-:W-:Y:S02]  /*12520*/  IMAD.WIDE R4, R8, R4, c[0x0][0x500] ;  /* 0x0001400008047625 */ /* 0x000fe400078e0204 */
[----:B------:R2:W-:Y:S04]  /*12530*/  STS [R10+0x5200], R0 ;  /* 0x005200000a007388 */ /* 0x0005e80000000800 */
[----:B------:R-:W-:Y:S06]  /*12540*/  BAR.SYNC.DEFER_BLOCKING 0x1, 0x80 ;  /* 0x0042000000007b1d */ /* 0x000fec0000010000 */
[----:B------:R2:W5:Y:S04]  /*12550*/  @P1 LDG.E R12, [R6.64] ;  /* 0x00000006060c1981 */ /* 0x000568000c1e1900 */
[----:B------:R2:W5:Y:S01]  /*12560*/  @P2 LDG.E R2, [R4.64] ;  /* 0x0000000604022981 */ /* 0x000562000c1e1900 */
[----:B----4-:R-:W-:-:S04]  /*12570*/  ISETP.NE.AND P0, PT, R9, RZ, PT ;  /* 0x000000ff0900720c */ /* 0x010fc80003f05270 */
[----:B-1----:R-:W-:Y:S01]  /*12580*/  SEL R3, R9, c[0x0][0x3d4], P0 ;  /* 0x0000f50009037a07 */ /* 0x002fe20000000000 */
[----:B------:R-:W-:Y:S05]  /*12590*/  @P1 BRA `(.L_x_581) ;  /* 0x0000004000001947 */ /* 0x000fea0003800000 */
[----:B--2---:R-:W-:Y:S05]  /*125a0*/  @!P2 BRA `(.L_x_581) ;  /* 0x000000300000a947 */ /* 0x004fea0003800000 */
[----:B------:R1:W2:Y:S04]  /*125b0*/  LDG.E R0, [R4.64] ;  /* 0x0000000604007981 */ /* 0x0002a8000c1e1900 */
[----:B-1----:R-:W2:Y:S02]  /*125c0*/  LDG.E R4, [R4.64+0x4] ;  /* 0x0000040604047981 */ /* 0x002ea4000c1e1900 */
[----:B--2--5:R-:W-:Y:S02]  /*125d0*/  IADD3 R12, -R0, R4, RZ ;  /* 0x00000004000c7210 */ /* 0x024fe40007ffe1ff */
.L_x_581:
[----:B--2---:R-:W2:Y:S04]  /*125e0*/  LDL R4, [R1+0x38] ;  /* 0x0000380001047983 */ /* 0x004ea80000100800 */
[----:B------:R-:W2:Y:S04]  /*125f0*/  LDL R76, [R1+0x10] ;  /* 0x00001000014c7983 */ /* 0x000ea80000100800 */
[----:B------:R-:W3:Y:S04]  /*12600*/  LDL R77, [R1+0x3c] ;  /* 0x00003c00014d7983 */ /* 0x000ee80000100800 */
[----:B------:R-:W4:Y:S04]  /*12610*/  LDL R13, [R1+0x20] ;  /* 0x00002000010d7983 */ /* 0x000f280000100800 */
[----:B------:R-:W3:Y:S01]  /*12620*/  LDL R75, [R1+0x60] ;  /* 0x00006000014b7983 */ /* 0x000ee20000100800 */
[----:B------:R-:W-:Y:S01]  /*12630*/  IMAD.MOV.U32 R0, RZ, RZ, 0x368 ;  /* 0x00000368ff007424 */ /* 0x000fe200078e00ff */
[----:B------:R-:W-:-:S04]  /*12640*/  ISETP.GT.AND P2, PT, R3, 0x1, PT ;  /* 0x000000010300780c */ /* 0x000fc80003f44270 */
[----:B------:R-:W-:-:S04]  /*12650*/  SEL R0, R0, 0x328, P2 ;  /* 0x0000032800007807 */ /* 0x000fc80001000000 */
[----:B------:R1:W2:Y:S08]  /*12660*/  LDC.64 R6, c[0x0][R0+0x170] ;  /* 0x00005c0000067b82 */ /* 0x0002b00000000a00 */
[----:B------:R1:W3:Y:S08]  /*12670*/  LDC.64 R14, c[0x0][R0+0x168] ;  /* 0x00005a00000e7b82 */ /* 0x0002f00000000a00 */
[----:B------:R1:W2:Y:S08]  /*12680*/  LDC.64 R18, c[0x0][R0+0x178] ;  /* 0x00005e0000127b82 */ /* 0x0002b00000000a00 */
[----:B------:R1:W2:Y:S01]  /*12690*/  LDC.64 R20, c[0x0][R0+0x160] ;  /* 0x0000580000147b82 */ /* 0x0002a20000000a00 */
[----:B------:R-:W-:-:S04]  /*126a0*/  ISETP.NE.U32.AND P0, PT, RZ, c[0x0][0x500], PT ;  /* 0x00014000ff007a0c */ /* 0x000fc80003f05070 */
[----:B------:R-:W-:Y:S02]  /*126b0*/  ISETP.NE.AND.EX P0, PT, RZ, c[0x0][0x504], PT, P0 ;  /* 0x00014100ff007a0c */ /* 0x000fe40003f05300 */
[----:B------:R-:W-:Y:S01]  /*126c0*/  SHF.R.S32.HI R3, RZ, 0x1f, R8 ;  /* 0x0000001fff037819 */ /* 0x000fe20000011408 */
[----:B-1----:R-:W-:-:S05]  /*126d0*/  IMAD.MOV.U32 R0, RZ, RZ, c[0x0][0x4e8] ;  /* 0x00013a00ff007624 */ /* 0x002fca00078e00ff */
[----:B------:R-:W-:Y:S02]  /*126e0*/  ISETP.NE.AND P5, PT, R0, 0x1, PT ;  /* 0x000000010000780c */ /* 0x000fe40003fa5270 */
[----:B------:R-:W-:Y:S01]  /*126f0*/  SEL R0, R8, RZ, !P0 ;  /* 0x000000ff08007207 */ /* 0x000fe20004000000 */
[----:B------:R-:W1:Y:S01]  /*12700*/  S2R R78, SR_TID.X ;  /* 0x00000000004e7919 */ /* 0x000e620000002100 */
[----:B-----5:R-:W-:Y:S02]  /*12710*/  SHF.R.S32.HI R17, RZ, 0x1f, R2 ;  /* 0x0000001fff117819 */ /* 0x020fe40000011402 */
[----:B-1----:R-:W-:-:S04]  /*12720*/  SHF.R.S32.HI R16, RZ, 0x1f, R78 ;  /* 0x0000001fff107819 */ /* 0x002fc8000001144e */
[----:B------:R-:W-:-:S04]  /*12730*/  LEA.HI R16, R16, R78, RZ, 0x5 ;  /* 0x0000004e10107211 */ /* 0x000fc800078f28ff */
[----:B------:R-:W-:-:S05]  /*12740*/  LOP3.LUT R16, R16, 0xffffffe0, RZ, 0xc0, !PT ;  /* 0xffffffe010107812 */ /* 0x000fca00078ec0ff */
[----:B------:R-:W-:Y:S01]  /*12750*/  IMAD.IADD R16, R78, 0x1, -R16 ;  /* 0x000000014e107824 */ /* 0x000fe200078e0a10 */
[----:B------:R-:W-:-:S04]  /*12760*/  LOP3.LUT R194, R194, 0xfffffffd, RZ, 0xc0, !PT ;  /* 0xfffffffdc2c27812 */ /* 0x000fc800078ec0ff */
[----:B------:R-:W-:Y:S01]  /*12770*/  LOP3.LUT R194, R194, 0xfffffffe, RZ, 0xc0, !PT ;  /* 0xfffffffec2c27812 */ /* 0x000fe200078ec0ff */
[----:B--2---:R-:W-:Y:S01]  /*12780*/  IMAD.IADD R8, R4, 0x1, R76 ;  /* 0x0000000104087824 */ /* 0x004fe200078e024c */
[----:B------:R-:W-:Y:S01]  /*12790*/  SEL R4, R3, RZ, !P0 ;  /* 0x000000ff03047207 */ /* 0x000fe20004000000 */
[----:B------:R-:W-:Y:S02]  /*127a0*/  IMAD R3, R7, R0, RZ ;  /* 0x0000000007037224 */ /* 0x000fe400078e02ff */
[----:B------:R-:W-:-:S04]  /*127b0*/  @P5 IMAD.HI.U32 R9, R8, c[0x0][0x4ec], RZ ;  /* 0x00013b0008095a27 */ /* 0x000fc800078e00ff */
[C---:B------:R-:W-:Y:S02]  /*127c0*/  IMAD R11, R6.reuse, R4, R3 ;  /* 0x00000004060b7224 */ /* 0x040fe400078e0203 */
[----:B------:R-:W-:-:S04]  /*127d0*/  IMAD.WIDE.U32 R4, R6, R0, RZ ;  /* 0x0000000006047225 */ /* 0x000fc800078e00ff */
[----:B---3--:R-:W-:-:S04]  /*127e0*/  IMAD.WIDE.U32 R6, R14, R77, RZ ;  /* 0x0000004d0e067225 */ /* 0x008fc800078e00ff */
[----:B------:R-:W-:Y:S01]  /*127f0*/  IMAD.MOV.U32 R3, RZ, RZ, R8 ;  /* 0x000000ffff037224 */ /* 0x000fe200078e0008 */
[----:B------:R-:W-:Y:S01]  /*12800*/  @P5 SHF.R.U32.HI R3, RZ, c[0x0][0x4f0], R9 ;  /* 0x00013c00ff035a19 */ /* 0x000fe20000011609 */
[----:B------:R-:W-:Y:S01]  /*12810*/  IMAD R10, R15, R77, RZ ;  /* 0x0000004d0f0a7224 */ /* 0x000fe200078e02ff */
[----:B----4-:R-:W-:Y:S01]  /*12820*/  SEL R9, R13, RZ, P2 ;  /* 0x000000ff0d097207 */ /* 0x010fe20001000000 */
        /* <DEDUP_REMOVED lines=31> */
[----:B------:R-:W4:Y:S04]  /*12a20*/  SHFL.IDX PT, R10, R5, 0x2, 0x1c1f ;  /* 0x005c1f00050a7f89 */ /* 0x000f2800000e0000 */
[----:B------:R1:W1:Y:S01]  /*12a30*/  SHFL.IDX PT, R6, R5, 0x3, 0x1c1f ;  /* 0x007c1f0005067f89 */ /* 0x00026200000e0000 */
[----:B---3--:R-:W-:-:S05]  /*12a40*/  IMAD.IADD R3, R75, 0x1, R76 ;  /* 0x000000014b037824 */ /* 0x008fca00078e024c */
        /* <DEDUP_REMOVED lines=10> */
[----:B----4-:R1:W-:Y:S01]  /*12af0*/  @!P1 ST.E [R10.64], R25 ;  /* 0x000000190a009985 */ /* 0x0103e2000c101906 */
        /* <DEDUP_REMOVED lines=12> */
[--C-:B---3--:R-:W-:Y:S02]  /*12bc0*/  SHF.R.S32.HI R78, RZ, 0x1f, R79.reuse ;  /* 0x0000001fff4e7819 */ /* 0x108fe4000001144f */
[----:B------:R-:W-:Y:S02]  /*12bd0*/  SHF.R.S32.HI R75, RZ, 0x1f, R79 ;  /* 0x0000001fff4b7819 */ /* 0x000fe4000001144f */
[-C--:B------:R-:W-:Y:S02]  /*12be0*/  LEA.HI R78, R78, R79.reuse, RZ, 0x2 ;  /* 0x0000004f4e4e7211 */ /* 0x080fe400078f10ff */
[----:B------:R-:W-:Y:S02]  /*12bf0*/  LEA.HI R75, R75, R79, RZ, 0x2 ;  /* 0x0000004f4b4b7211 */ /* 0x000fe400078f10ff */
[----:B------:R-:W-:Y:S02]  /*12c00*/  LOP3.LUT R78, R78, 0xfffffffc, RZ, 0xc0, !PT ;  /* 0xfffffffc4e4e7812 */ /* 0x000fe400078ec0ff */
[----:B------:R-:W-:-:S02]  /*12c10*/  SHF.R.S32.HI R75, RZ, 0x2, R75 ;  /* 0x00000002ff4b7819 */ /* 0x000fc4000001144b */
[----:B------:R-:W-:Y:S01]  /*12c20*/  IADD3 R78, -R78, R79, RZ ;  /* 0x0000004f4e4e7210 */ /* 0x000fe20007ffe1ff */
[----:B------:R-:W-:-:S03]  /*12c30*/  IMAD.IADD R3, R7, 0x1, R2 ;  /* 0x0000000107037824 */ /* 0x000fc600078e0202 */
[----:B------:R-:W-:Y:S01]  /*12c40*/  LEA R5, R78, R75, 0x5 ;  /* 0x0000004b4e057211 */ /* 0x000fe200078e28ff */
[----:B------:R-:W-:-:S03]  /*12c50*/  IMAD.MOV.U32 R2, RZ, RZ, R6 ;  /* 0x000000ffff027224 */ /* 0x000fc600078e0006 */
[----:B------:R-:W-:Y:S01]  /*12c60*/  IADD3 R5, R76, R5, RZ ;  /* 0x000000054c057210 */ /* 0x000fe20007ffe0ff */
[----:B------:R-:W-:Y:S01]  /*12c70*/  IMAD.WIDE.U32 R6, R77, c[0x0][0x3e8], R2 ;  /* 0x0000fa004d067a25 */ /* 0x000fe200078e0002 */
[----:B------:R-:W-:-:S03]  /*12c80*/  SHF.R.S32.HI R3, RZ, 0x1f, R0 ;  /* 0x0000001fff037819 */ /* 0x000fc60000011400 */
[----:B------:R-:W-:Y:S01]  /*12c90*/  @P5 IMAD.HI.U32 R9, R5, c[0x0][0x4ec], RZ ;  /* 0x00013b0005095a27 */ /* 0x000fe200078e00ff */
[----:B------:R-:W-:-:S03]  /*12ca0*/  MOV R2, R5 ;  /* 0x0000000500027202 */ /* 0x000fc60000000f00 */
[----:B------:R-:W-:Y:S01]  /*12cb0*/  IMAD R7, R77, c[0x0][0x3ec], R7 ;  /* 0x0000fb004d077a24 */ /* 0x000fe200078e0207 */
[----:B------:R-:W-:Y:S01]  /*12cc0*/  @P5 SHF.R.U32.HI R2, RZ, c[0x0][0x4f0], R9 ;  /* 0x00013c00ff025a19 */ /* 0x000fe20000011609 */
[----:B------:R-:W-:Y:S02]  /*12cd0*/  IMAD R8, R3, c[0x0][0x3f0], RZ ;  /* 0x0000fc0003087a24 */ /* 0x000fe400078e02ff */
[----:B------:R-:W-:-:S04]  /*12ce0*/  IMAD.WIDE.U32 R6, R0, c[0x0][0x3f0], R6 ;  /* 0x0000fc0000067a25 */ /* 0x000fc800078e0006 */
[----:B------:R-:W-:Y:S01]  /*12cf0*/  IMAD R9, R0, c[0x0][0x3f4], R8 ;  /* 0x0000fd0000097a24 */ /* 0x000fe200078e0208 */
[----:B------:R-:W-:Y:S02]  /*12d00*/  SHF.R.S32.HI R8, RZ, 0x1f, R2 ;  /* 0x0000001fff087819 */ /* 0x000fe40000011402 */
[----:B------:R-:W-:Y:S02]  /*12d10*/  IADD3 R0, -R2, RZ, RZ ;  /* 0x000000ff02007210 */ /* 0x000fe40007ffe1ff */
[----:B------:R-:W-:-:S03]  /*12d20*/  IADD3 R7, R7, R9, RZ ;  /* 0x0000000907077210 */ /* 0x000fc60007ffe0ff */
[----:B------:R-:W-:-:S05]  /*12d30*/  IMAD R0, R0, c[0x0][0x4e8], R5 ;  /* 0x00013a0000007a24 */ /* 0x000fca00078e0205 */
[----:B------:R-:W-:-:S05]  /*12d40*/  SHF.R.S32.HI R5, RZ, 0x1f, R0 ;  /* 0x0000001fff057819 */ /* 0x000fca0000011400 */
[----:B------:R-:W-:Y:S01]  /*12d50*/  IMAD R5, R5, c[0x0][0x3d8], RZ ;  /* 0x0000f60005057a24 */ /* 0x000fe200078e02ff */
[----:B------:R-:W-:Y:S01]  /*12d60*/  IADD3 R11, R75, R76, RZ ;  /* 0x0000004c4b0b7210 */ /* 0x000fe20007ffe0ff */
[----:B--2---:R-:W-:-:S05]  /*12d70*/  IMAD.SHL.U32 R3, R18, 0x2, RZ ;  /* 0x0000000212037824 */ /* 0x004fca00078e00ff */
        /* <DEDUP_REMOVED lines=14> */
[----:B------:R-:W-:-:S04]  /*12e60*/  IMAD.WIDE.U32 R2, R2, c[0x0][0x3e0], R6 ;  /* 0x0000f80002027a25 */ /* 0x000fc800078e0006 */
[----:B------:R-:W-:-:S04]  /*12e70*/  IMAD.IADD R3, R3, 0x1, R8 ;  /* 0x0000000103037824 */ /* 0x000fc800078e0208 */
[----:B------:R-:W-:-:S04]  /*12e80*/  IMAD.WIDE.U32 R2, R0, c[0x0][0x3d8], R2 ;  /* 0x0000f60000027a25 */ /* 0x000fc800078e0002 */
[----:B------:R-:W-:Y:S01]  /*12e90*/  IMAD R0, R0, c[0x0][0x3dc], R5 ;  /* 0x0000f70000007a24 */ /* 0x000fe200078e0205 */
[----:B------:R-:W-:-:S04]  /*12ea0*/  LEA R13, P0, R2, c[0x0][0x380], 0x1 ;  /* 0x0000e000020d7a11 */ /* 0x000fc800078008ff */
[----:B------:R-:W-:-:S04]  /*12eb0*/  IADD3 R0, R3, R0, RZ ;  /* 0x0000000003007210 */ /* 0x000fc80007ffe0ff */
[----:B------:R-:W-:Y:S01]  /*12ec0*/  LEA.HI.X R12, R2, c[0x0][0x384], R0, 0x1, P0 ;  /* 0x0000e100020c7a11 */ /* 0x000fe200000f0c00 */
[----:B------:R-:W-:Y:S05]  /*12ed0*/  BRA.DIV ~URZ, `(.L_x_583) ;  /* 0x000047727f007947 */ /* 0x000fea000b800000 */
[----:B-1234-:R1:W2:Y:S02]  /*12ee0*/  SHFL.IDX PT, R10, R12, RZ, 0x1c1f ;  /* 0x001c1fff0c0a7589 */ /* 0x01e2a400000e0000 */
.L_x_657:
[----:B------:R-:W-:Y:S05]  /*12ef0*/  BRA.DIV ~URZ, `(.L_x_584) ;  /* 0x000047c27f007947 */ /* 0x000fea000b800000 */
[----:B------:R3:W4:Y:S02]  /*12f00*/  SHFL.IDX PT, R0, R13, RZ, 0x1c1f ;  /* 0x001c1fff0d007589 */ /* 0x00072400000e0000 */
.L_x_658:
[----:B------:R-:W-:Y:S01]  /*12f10*/  ISETP.GE.AND P0, PT, R11, R4, PT ;  /* 0x000000040b00720c */ /* 0x000fe20003f06270 */
[----:B------:R-:W-:-:S12]  /*12f20*/  BSSY B0, `(.L_x_585) ;  /* 0x0000013000007945 */ /* 0x000fd80003800000 */
[----:B------:R-:W-:Y:S05]  /*12f30*/  @P0 BRA `(.L_x_586) ;  /* 0x0000011000000947 */ /* 0x000fea0003800000 */
[----:B------:R-:W5:Y:S04]  /*12f40*/  LDL.64 R66, [R1+0x28] ;  /* 0x0000280001427983 */ /* 0x000f680000100a00 */
[----:B---3--:R-:W3:Y:S04]  /*12f50*/  LDL R15, [R1+0x30] ;  /* 0x00003000010f7983 */ /* 0x008ee80000100800 */
[----:B----4-:R-:W4:Y:S04]  /*12f60*/  LDL R5, [R1+0x34] ;  /* 0x0000340001057983 */ /* 0x010f280000100800 */
[----:B--2---:R-:W2:Y:S04]  /*12f70*/  LDL R64, [R1+0x54] ;  /* 0x0000540001407983 */ /* 0x004ea80000100800 */
[----:B------:R-:W2:Y:S01]  /*12f80*/  LDL R14, [R1+0x50] ;  /* 0x00005000010e7983 */ /* 0x000ea20000100800 */
[----:B-----5:R-:W-:-:S02]  /*12f90*/  ISETP.GE.AND P2, PT, R66, c[0x0][0x3c8], PT ;  /* 0x0000f20042007a0c */ /* 0x020fc40003f46270 */
[----:B---3--:R-:W-:Y:S02]  /*12fa0*/  ISETP.GE.AND P1, PT, R15, c[0x0][0x3c8], PT ;  /* 0x0000f2000f007a0c */ /* 0x008fe40003f26270 */
[----:B----4-:R-:W-:-:S09]  /*12fb0*/  ISETP.GE.AND P0, PT, R5, c[0x0][0x3c8], PT ;  /* 0x0000f20005007a0c */ /* 0x010fd20003f06270 */
[CC--:B------:R-:W-:Y:S02]  /*12fc0*/  @!P2 LEA R8, P5, R66.reuse, R0.reuse, 0x1 ;  /* 0x000000004208a211 */ /* 0x0c0fe400078a08ff */
[----:B------:R-:W-:Y:S02]  /*12fd0*/  @!P1 LEA R6, P4, R15, R0, 0x1 ;  /* 0x000000000f069211 */ /* 0x000fe400078808ff */
[----:B------:R-:W-:Y:S02]  /*12fe0*/  @!P2 LEA.HI.X R9, R66, R10, R67, 0x1, P5 ;  /* 0x0000000a4209a211 */ /* 0x000fe400028f0c43 */
[----:B------:R-:W-:Y:S02]  /*12ff0*/  @!P0 LEA R2, P3, R5, R0, 0x1 ;  /* 0x0000000005028211 */ /* 0x000fe400078608ff */
[-C--:B--2---:R-:W-:Y:S02]  /*13000*/  @!P1 LEA.HI.X R7, R15, R10.reuse, R64, 0x1, P4 ;  /* 0x0000000a0f079211 */ /* 0x084fe400020f0c40 */
[----:B------:R-:W-:Y:S01]  /*13010*/  @!P0 LEA.HI.X R3, R5, R10, R14, 0x1, P3 ;  /* 0x0000000a05038211 */ /* 0x000fe200018f0c0e */
[----:B------:R2:W-:Y:S04]  /*13020*/  @!P2 ST.E.128 [R8.64], R24 ;  /* 0x000000180800a985 */ /* 0x0005e8000c101d06 */
[----:B------:R2:W-:Y:S04]  /*13030*/  @!P1 ST.E.128 [R6.64], R20 ;  /* 0x0000001406009985 */ /* 0x0005e8000c101d06 */
[----:B------:R2:W-:Y:S02]  /*13040*/  @!P0 ST.E.128 [R2.64], R16 ;  /* 0x0000001002008985 */ /* 0x0005e4000c101d06 */
.L_x_586:
[----:B------:R-:W-:Y:S05]  /*13050*/  BSYNC B0 ;  /* 0x0000000000007941 */ /* 0x000fea0003800000 */
.L_x_585:
[----:B------:R-:W-:Y:S05]  /*13060*/  BRA.DIV ~URZ, `(.L_x_587) ;  /* 0x000046b27f007947 */ /* 0x000fea000b800000 */
[----:B--2---:R2:W1:Y:S04]  /*13070*/  SHFL.IDX PT, R10, R12, 0x1, 0x1c1f ;  /* 0x003c1f000c0a7f89 */ /* 0x00446800000e0000 */
[----:B----4-:R2:W4:Y:S02]  /*13080*/  SHFL.IDX PT, R0, R13, 0x1, 0x1c1f ;  /* 0x003c1f000d007f89 */ /* 0x01052400000e0000 */
.L_x_659:
        /* <DEDUP_REMOVED lines=8> */
[----:B------:R-:W4:Y:S01]  /*13110*/  LDL R14, [R1+0x50] ;  /* 0x00005000010e7983 */ /* 0x000f220000100800 */
[----:B-----5:R-:W-:-:S02]  /*13120*/  ISETP.GE.AND P2, PT, R18, c[0x0][0x3c8], PT ;  /* 0x0000f20012007a0c */ /* 0x020fc40003f46270 */
[----:B--2---:R-:W-:Y:S02]  /*13130*/  ISETP.GE.AND P1, PT, R15, c[0x0][0x3c8], PT ;  /* 0x0000f2000f007a0c */ /* 0x004fe40003f26270 */
[----:B---3--:R-:W-:-:S09]  /*13140*/  ISETP.GE.AND P0, PT, R5, c[0x0][0x3c8], PT ;  /* 0x0000f20005007a0c */ /* 0x008fd20003f06270 */
[CC--:B------:R-:W-:Y:S02]  /*13150*/  @!P2 LEA R8, P5, R18.reuse, R0.reuse, 0x1 ;  /* 0x000000001208a211 */ /* 0x0c0fe400078a08ff */
[----:B------:R-:W-:Y:S02]  /*13160*/  @!P1 LEA R6, P4, R15, R0, 0x1 ;  /* 0x000000000f069211 */ /* 0x000fe400078808ff */
[----:B-1----:R-:W-:Y:S02]  /*13170*/  @!P2 LEA.HI.X R9, R18, R10, R19, 0x1, P5 ;  /* 0x0000000a1209a211 */ /* 0x002fe400028f0c13 */
[----:B------:R-:W-:Y:S02]  /*13180*/  @!P0 LEA R2, P3, R5, R0, 0x1 ;  /* 0x0000000005028211 */ /* 0x000fe400078608ff */
[-C--:B----4-:R-:W-:Y:S02]  /*13190*/  @!P1 LEA.HI.X R7, R15, R10.reuse, R16, 0x1, P4 ;  /* 0x0000000a0f079211 */ /* 0x090fe400020f0c10 */
[----:B------:R-:W-:Y:S01]  /*131a0*/  @!P0 LEA.HI.X R3, R5, R10, R14, 0x1, P3 ;  /* 0x0000000a05038211 */ /* 0x000fe200018f0c0e */
[----:B------:R1:W-:Y:S04]  /*131b0*/  @!P2 ST.E.128 [R8.64], R36 ;  /* 0x000000240800a985 */ /* 0x0003e8000c101d06 */
[----:B------:R1:W-:Y:S04]  /*131c0*/  @!P1 ST.E.128 [R6.64], R32 ;  /* 0x0000002006009985 */ /* 0x0003e8000c101d06 */
[----:B------:R1:W-:Y:S02]  /*131d0*/  @!P0 ST.E.128 [R2.64], R28 ;  /* 0x0000001c02008985 */ /* 0x0003e4000c101d06 */
.L_x_589:
[----:B------:R-:W-:Y:S05]  /*131e0*/  BSYNC B0 ;  /* 0x0000000000007941 */ /* 0x000fea0003800000 */
.L_x_588:
[----:B------:R-:W-:Y:S05]  /*131f0*/  BRA.DIV ~URZ, `(.L_x_590) ;  /* 0x000045e27f007947 */ /* 0x000fea000b800000 */
[----:B-1----:R1:W2:Y:S02]  /*13200*/  SHFL.IDX PT, R10, R12, 0x2, 0x1c1f ;  /* 0x005c1f000c0a7f89 */ /* 0x0022a400000e0000 */
.L_x_660:
[----:B------:R-:W-:Y:S05]  /*13210*/  BRA.DIV ~URZ, `(.L_x_591) ;  /* 0x000046327f007947 */ /* 0x000fea000b800000 */
[----:B----4-:R4:W1:Y:S02]  /*13220*/  SHFL.IDX PT, R0, R13, 0x2, 0x1c1f ;  /* 0x005c1f000d007f89 */ /* 0x01086400000e0000 */
.L_x_661:
        /* <DEDUP_REMOVED lines=12> */
[CC--:B-1----:R-:W-:Y:S02]  /*132f0*/  @!P2 LEA R8, P5, R18.reuse, R0.reuse, 0x1 ;  /* 0x000000001208a211 */ /* 0x0c2fe400078a08ff */
        /* <DEDUP_REMOVED lines=8> */
.L_x_593:
[----:B------:R-:W-:Y:S05]  /*13380*/  BSYNC B0 ;  /* 0x0000000000007941 */ /* 0x000fea0003800000 */
.L_x_592:
[----:B------:R-:W-:Y:S05]  /*13390*/  BRA.DIV ~URZ, `(.L_x_594) ;  /* 0x000045127f007947 */ /* 0x000fea000b800000 */
[----:B-1----:R1:W3:Y:S04]  /*133a0*/  SHFL.IDX PT, R6, R12, 0x3, 0x1c1f ;  /* 0x007c1f000c067f89 */ /* 0x0022e800000e0000 */
[----:B------:R1:W4:Y:S02]  /*133b0*/  SHFL.IDX PT, R0, R13, 0x3, 0x1c1f ;  /* 0x007c1f000d007f89 */ /* 0x00032400000e0000 */
.L_x_662:
[----:B------:R-:W-:-:S04]  /*133c0*/  IADD3 R2, R11, 0x60, RZ ;  /* 0x000000600b027810 */ /* 0x000fc80007ffe0ff */
[----:B------:R-:W-:-:S13]  /*133d0*/  ISETP.GE.AND P0, PT, R2, R4, PT ;  /* 0x000000040200720c */ /* 0x000fda0003f06270 */
[----:B------:R-:W-:Y:S05]  /*133e0*/  @P0 BRA `(.L_x_595) ;  /* 0x000027c000000947 */ /* 0x000fea0003800000 */
[----:B-1234-:R-:W2:Y:S04]  /*133f0*/  LDL.64 R12, [R1+0x28] ;  /* 0x00002800010c7983 */ /* 0x01eea80000100a00 */
[----:B------:R-:W3:Y:S04]  /*13400*/  LDL R8, [R1+0x30] ;  /* 0x0000300001087983 */ /* 0x000ee80000100800 */
[----:B------:R-:W4:Y:S04]  /*13410*/  LDL R9, [R1+0x54] ;  /* 0x0000540001097983 */ /* 0x000f280000100800 */
[----:B------:R-:W5:Y:S01]  /*13420*/  LDL R7, [R1+0x34] ;  /* 0x0000340001077983 */ /* 0x000f620000100800 */
[----:B--2---:R-:W-:-:S02]  /*13430*/  ISETP.GE.AND P1, PT, R12, c[0x0][0x3c8], PT ;  /* 0x0000f2000c007a0c */ /* 0x004fc40003f26270 */
[----:B---3--:R-:W-:-:S11]  /*13440*/  ISETP.GE.AND P0, PT, R8, c[0x0][0x3c8], PT ;  /* 0x0000f20008007a0c */ /* 0x008fd60003f06270 */
[-C--:B------:R-:W-:Y:S02]  /*13450*/  @!P1 LEA R4, P3, R12, R0.reuse, 0x1 ;  /* 0x000000000c049211 */ /* 0x080fe400078608ff */
[----:B------:R-:W-:Y:S02]  /*13460*/  @!P0 LEA R2, P2, R8, R0, 0x1 ;  /* 0x0000000008028211 */ /* 0x000fe400078408ff */
[-C--:B------:R-:W-:Y:S02]  /*13470*/  @!P1 LEA.HI.X R5, R12, R6.reuse, R13, 0x1, P3 ;  /* 0x000000060c059211 */ /* 0x080fe400018f0c0d */
[----:B----4-:R-:W-:-:S03]  /*13480*/  @!P0 LEA.HI.X R3, R8, R6, R9, 0x1, P2 ;  /* 0x0000000608038211 */ /* 0x010fc600010f0c09 */
[----:B------:R1:W-:Y:S04]  /*13490*/  @!P1 ST.E.128 [R4.64], R60 ;  /* 0x0000003c04009985 */ /* 0x0003e8000c101d06 */
[----:B------:R1:W-:Y:S01]  /*134a0*/  @!P0 ST.E.128 [R2.64], R56 ;  /* 0x0000003802008985 */ /* 0x0003e2000c101d06 */
[----:B-----5:R-:W-:-:S13]  /*134b0*/  ISETP.GE.AND P0, PT, R7, c[0x0][0x3c8], PT ;  /* 0x0000f20007007a0c */ /* 0x020fda0003f06270 */
[----:B------:R-:W-:Y:S05]  /*134c0*/  @P0 BRA `(.L_x_595) ;  /* 0x000026e000000947 */ /* 0x000fea0003800000 */
[----:B------:R-:W2:Y:S01]  /*134d0*/  LDL R8, [R1+0x50] ;  /* 0x0000500001087983 */ /* 0x000ea20000100800 */
[----:B-1----:R-:W-:-:S04]  /*134e0*/  LEA R2, P0, R7, R0, 0x1 ;  /* 0x0000000007027211 */ /* 0x002fc800078008ff */
[----:B--2---:R-:W-:-:S05]  /*134f0*/  LEA.HI.X R3, R7, R6, R8, 0x1, P0 ;  /* 0x0000000607037211 */ /* 0x004fca00000f0c08 */
[----:B------:R1:W-:Y:S01]  /*13500*/  ST.E.128 [R2.64], R52 ;  /* 0x0000003402007985 */ /* 0x0003e2000c101d06 */
[----:B------:R-:W-:Y:S05]  /*13510*/  BRA `(.L_x_595) ;  /* 0x0000269000007947 */ /* 0x000fea0003800000 */
.L_x_582:
[----:B-1----:R-:W2:Y:S04]  /*13520*/  LDL.LU R7, [R1+0x3c] ;  /* 0x00003c0001077983 */ /* 0x002ea80000300800 */
[----:B------:R-:W3:Y:S01]  /*13530*/  LDL.LU R6, [R1+0x20] ;  /* 0x0000200001067983 */ /* 0x000ee20000300800 */
[----:B------:R-:W-:Y:S02]  /*13540*/  IMAD R3, R17, c[0x0][0x408], RZ ;  /* 0x0001020011037a24 */ /* 0x000fe400078e02ff */
[----:B------:R-:W-:-:S04]  /*13550*/  IMAD.WIDE.U32 R4, R2, c[0x0][0x408], RZ ;  /* 0x0001020002047a25 */ /* 0x000fc800078e00ff */
[----:B------:R-:W-:-:S05]  /*13560*/  IMAD R2, R2, c[0x0][0x40c], R3 ;  /* 0x0001030002027a24 */ /* 0x000fca00078e0203 */
[----:B------:R-:W-:Y:S02]  /*13570*/  IADD3 R3, R5, R2, RZ ;  /* 0x0000000205037210 */ /* 0x000fe40007ffe0ff */
[----:B------:R-:W-:Y:S02]  /*13580*/  MOV R2, R4 ;  /* 0x0000000400027202 */ /* 0x000fe40000000f00 */
[----:B------:R-:W-:-:S05]  /*13590*/  SHF.R.S32.HI R5, RZ, 0x1f, R0 ;  /* 0x0000001fff057819 */ /* 0x000fca0000011400 */
[----:B------:R-:W-:Y:S02]  /*135a0*/  IMAD R4, R5, c[0x0][0x440], RZ ;  /* 0x0001100005047a24 */ /* 0x000fe400078e02ff */
[----:B------:R-:W-:-:S04]  /*135b0*/  @P5 IMAD.HI.U32 R5, R8, c[0x0][0x4ec], RZ ;  /* 0x00013b0008055a27 */ /* 0x000fc800078e00ff */
[----:B------:R-:W-:Y:S02]  /*135c0*/  IMAD R4, R0, c[0x0][0x444], R4 ;  /* 0x0001110000047a24 */ /* 0x000fe400078e0204 */
[----:B--2---:R-:W-:-:S04]  /*135d0*/  IMAD.WIDE.U32 R2, R7, c[0x0][0x438], R2 ;  /* 0x00010e0007027a25 */ /* 0x004fc800078e0002 */
[----:B------:R-:W-:-:S04]  /*135e0*/  IMAD R3, R7, c[0x0][0x43c], R3 ;  /* 0x00010f0007037a24 */ /* 0x000fc800078e0203 */
[----:B------:R-:W-:Y:S01]  /*135f0*/  IMAD.WIDE.U32 R2, R0, c[0x0][0x440], R2 ;  /* 0x0001100000027a25 */ /* 0x000fe200078e0002 */
[----:B------:R-:W-:Y:S02]  /*13600*/  MOV R0, R8 ;  /* 0x0000000800007202 */ /* 0x000fe40000000f00 */
[----:B------:R-:W-:Y:S02]  /*13610*/  @P5 SHF.R.U32.HI R0, RZ, c[0x0][0x4f0], R5 ;  /* 0x00013c00ff005a19 */ /* 0x000fe40000011605 */
[----:B------:R-:W-:Y:S02]  /*13620*/  IADD3 R3, R3, R4, RZ ;  /* 0x0000000403037210 */ /* 0x000fe40007ffe0ff */
[----:B------:R-:W-:Y:S02]  /*13630*/  SHF.R.S32.HI R5, RZ, 0x1f, R0 ;  /* 0x0000001fff057819 */ /* 0x000fe40000011400 */
[----:B------:R-:W-:Y:S01]  /*13640*/  IADD3 R4, -R0, RZ, RZ ;  /* 0x000000ff00047210 */ /* 0x000fe20007ffe1ff */
[----:B---3--:R-:W-:-:S04]  /*13650*/  IMAD.WIDE.U32 R2, R6, c[0x0][0x448], R2 ;  /* 0x0001120006027a25 */ /* 0x008fc800078e0002 */
[----:B------:R-:W-:Y:S02]  /*13660*/  IMAD R5, R5, c[0x0][0x430], RZ ;  /* 0x00010c0005057a24 */ /* 0x000fe400078e02ff */
[----:B------:R-:W-:Y:S02]  /*13670*/  IMAD R3, R6, c[0x0][0x44c], R3 ;  /* 0x0001130006037a24 */ /* 0x000fe400078e0203 */
        /* <DEDUP_REMOVED lines=13> */
.L_x_663:
[----:B------:R-:W-:Y:S05]  /*13750*/  BRA.DIV ~URZ, `(.L_x_597) ;  /* 0x000042827f007947 */ /* 0x000fea000b800000 */
[----:B------:R3:W4:Y:S02]  /*13760*/  SHFL.IDX PT, R0, R13, RZ, 0x1c1f ;  /* 0x001c1fff0d007589 */ /* 0x00072400000e0000 */
.L_x_664:
[----:B------:R-:W-:Y:S01]  /*13770*/  BSSY B0, `(.L_x_598) ;  /* 0x0000054000007945 */ /* 0x000fe20003800000 */
[----:B------:R-:W-:Y:S05]  /*13780*/  @P0 BRA `(.L_x_599) ;  /* 0x0000052000000947 */ /* 0x000fea0003800000 */
[C---:B------:R-:W-:Y:S02]  /*13790*/  ISETP.GE.AND P1, PT, R235.reuse, c[0x0][0x3c8], PT ;  /* 0x0000f200eb007a0c */ /* 0x040fe40003f26270 */
[C---:B------:R-:W-:Y:S02]  /*137a0*/  IADD3 R9, R235.reuse, 0x8, RZ ;  /* 0x00000008eb097810 */ /* 0x040fe40007ffe0ff */
[----:B------:R-:W-:Y:S02]  /*137b0*/  IADD3 R10, R235, 0x10, RZ ;  /* 0x00000010eb0a7810 */ /* 0x000fe40007ffe0ff */
[----:B------:R-:W-:Y:S02]  /*137c0*/  ISETP.GE.AND P2, PT, R9, c[0x0][0x3c8], PT ;  /* 0x0000f20009007a0c */ /* 0x000fe40003f46270 */
[----:B------:R-:W-:-:S02]  /*137d0*/  SHF.R.S32.HI R6, RZ, 0x1f, R235 ;  /* 0x0000001fff067819 */ /* 0x000fc400000114eb */
[----:B------:R-:W-:Y:S02]  /*137e0*/  ISETP.GE.AND P4, PT, R10, c[0x0][0x3c8], PT ;  /* 0x0000f2000a007a0c */ /* 0x000fe40003f86270 */
[C---:B------:R-:W-:Y:S02]  /*137f0*/  IADD3 R11, R235.reuse, 0x8, RZ ;  /* 0x00000008eb0b7810 */ /* 0x040fe40007ffe0ff */
[C---:B----4-:R-:W-:Y:S02]  /*13800*/  @!P1 LEA R2, P0, R235.reuse, R0, 0x2 ;  /* 0x00000000eb029211 */ /* 0x050fe400078010ff */
[----:B------:R-:W-:Y:S02]  /*13810*/  SHF.R.S32.HI R11, RZ, 0x1f, R11 ;  /* 0x0000001fff0b7819 */ /* 0x000fe4000001140b */
[----:B--2---:R-:W-:Y:S02]  /*13820*/  @!P1 LEA.HI.X R3, R235, R4, R6, 0x2, P0 ;  /* 0x00000004eb039211 */ /* 0x004fe400000f1406 */
[----:B------:R-:W-:-:S02]  /*13830*/  @!P2 LEA R6, P0, R9, R0, 0x2 ;  /* 0x000000000906a211 */ /* 0x000fc400078010ff */
[----:B------:R-:W-:Y:S01]  /*13840*/  IADD3 R5, R235, 0x18, RZ ;  /* 0x00000018eb057810 */ /* 0x000fe20007ffe0ff */
[----:B------:R2:W-:Y:S01]  /*13850*/  @!P1 ST.E.64 [R2.64], R132 ;  /* 0x0000008402009985 */ /* 0x0005e2000c101b06 */
[----:B------:R-:W-:Y:S02]  /*13860*/  @!P2 LEA.HI.X R7, R9, R4, R11, 0x2, P0 ;  /* 0x000000040907a211 */ /* 0x000fe400000f140b */
[----:B------:R-:W-:Y:S02]  /*13870*/  ISETP.GE.AND P3, PT, R5, c[0x0][0x3c8], PT ;  /* 0x0000f20005007a0c */ /* 0x000fe40003f66270 */
[C---:B------:R-:W-:Y:S01]  /*13880*/  IADD3 R11, R235.reuse, 0x10, RZ ;  /* 0x00000010eb0b7810 */ /* 0x040fe20007ffe0ff */
[----:B------:R4:W-:Y:S01]  /*13890*/  @!P2 ST.E.64 [R6.64], R140 ;  /* 0x0000008c0600a985 */ /* 0x0009e2000c101b06 */
[----:B------:R-:W-:Y:S02]  /*138a0*/  IADD3 R8, R235, 0x20, RZ ;  /* 0x00000020eb087810 */ /* 0x000fe40007ffe0ff */
[----:B------:R-:W-:-:S02]  /*138b0*/  SHF.R.S32.HI R11, RZ, 0x1f, R11 ;  /* 0x0000001fff0b7819 */ /* 0x000fc4000001140b */
[----:B------:R-:W-:Y:S02]  /*138c0*/  ISETP.GE.AND P1, PT, R8, c[0x0][0x3c8], PT ;  /* 0x0000f20008007a0c */ /* 0x000fe40003f26270 */
[C---:B------:R-:W-:Y:S02]  /*138d0*/  IADD3 R9, R235.reuse, 0x28, RZ ;  /* 0x00000028eb097810 */ /* 0x040fe40007ffe0ff */
[----:B------:R-:W-:-:S04]  /*138e0*/  IADD3 R14, R235, 0x48, RZ ;  /* 0x00000048eb0e7810 */ /* 0x000fc80007ffe0ff */
[----:B------:R-:W-:Y:S02]  /*138f0*/  SHF.R.S32.HI R14, RZ, 0x1f, R14 ;  /* 0x0000001fff0e7819 */ /* 0x000fe4000001140e */
[----:B--2---:R-:W-:-:S04]  /*13900*/  @!P4 LEA R2, P0, R10, R0, 0x2 ;  /* 0x000000000a02c211 */ /* 0x004fc800078010ff */
[----:B------:R-:W-:Y:S02]  /*13910*/  @!P4 LEA.HI.X R3, R10, R4, R11, 0x2, P0 ;  /* 0x000000040a03c211 */ /* 0x000fe400000f140b */
[----:B------:R-:W-:Y:S02]  /*13920*/  IADD3 R11, R235, 0x18, RZ ;  /* 0x00000018eb0b7810 */ /* 0x000fe40007ffe0ff */
[----:B----4-:R-:W-:Y:S01]  /*13930*/  @!P3 LEA R6, P0, R5, R0, 0x2 ;  /* 0x000000000506b211 */ /* 0x010fe200078010ff */
[----:B------:R2:W-:Y:S01]  /*13940*/  @!P4 ST.E.64 [R2.64], R144 ;  /* 0x000000900200c985 */ /* 0x0005e2000c101b06 */
[----:B------:R-:W-:Y:S02]  /*13950*/  SHF.R.S32.HI R11, RZ, 0x1f, R11 ;  /* 0x0000001fff0b7819 */ /* 0x000fe4000001140b */
[----:B------:R-:W-:Y:S02]  /*13960*/  ISETP.GE.AND P4, PT, R9, c[0x0][0x3c8], PT ;  /* 0x0000f20009007a0c */ /* 0x000fe40003f86270 */
[----:B------:R-:W-:-:S02]  /*13970*/  @!P3 LEA.HI.X R7, R5, R4, R11, 0x2, P0 ;  /* 0x000000040507b211 */ /* 0x000fc400000f140b */
[C---:B------:R-:W-:Y:S02]  /*13980*/  IADD3 R11, R235.reuse, 0x20, RZ ;  /* 0x00000020eb0b7810 */ /* 0x040fe40007ffe0ff */
[C---:B------:R-:W-:Y:S01]  /*13990*/  IADD3 R10, R235.reuse, 0x30, RZ ;  /* 0x00000030eb0a7810 */ /* 0x040fe20007ffe0ff */
[----:B------:R4:W-:Y:S01]  /*139a0*/  @!P3 ST.E.64 [R6.64], R156 ;  /* 0x0000009c0600b985 */ /* 0x0009e2000c101b06 */
[----:B------:R-:W-:Y:S02]  /*139b0*/  SHF.R.S32.HI R11, RZ, 0x1f, R11 ;  /* 0x0000001fff0b7819 */ /* 0x000fe4000001140b */
[----:B------:R-:W-:Y:S02]  /*139c0*/  ISETP.GE.AND P2, PT, R10, c[0x0][0x3c8], PT ;  /* 0x0000f2000a007a0c */ /* 0x000fe40003f46270 */
[----:B------:R-:W-:Y:S02]  /*139d0*/  IADD3 R5, R235, 0x38, RZ ;  /* 0x00000038eb057810 */ /* 0x000fe40007ffe0ff */
[----:B--2---:R-:W-:-:S04]  /*139e0*/  @!P1 LEA R2, P0, R8, R0, 0x2 ;  /* 0x0000000008029211 */ /* 0x004fc800078010ff */
[----:B------:R-:W-:Y:S02]  /*139f0*/  @!P1 LEA.HI.X R3, R8, R4, R11, 0x2, P0 ;  /* 0x0000000408039211 */ /* 0x000fe400000f140b */
[C---:B------:R-:W-:Y:S02]  /*13a00*/  IADD3 R11, R235.reuse, 0x28, RZ ;  /* 0x00000028eb0b7810 */ /* 0x040fe40007ffe0ff */
[----:B------:R-:W-:Y:S01]  /*13a10*/  IADD3 R8, R235, 0x40, RZ ;  /* 0x00000040eb087810 */ /* 0x000fe20007ffe0ff */
[----:B------:R2:W-:Y:S01]  /*13a20*/  @!P1 ST.E.64 [R2.64], R160 ;  /* 0x000000a002009985 */ /* 0x0005e2000c101b06 */
[----:B----4-:R-:W-:Y:S02]  /*13a30*/  @!P4 LEA R6, P0, R9, R0, 0x2 ;  /* 0x000000000906c211 */ /* 0x010fe400078010ff */
[----:B------:R-:W-:Y:S02]  /*13a40*/  SHF.R.S32.HI R11, RZ, 0x1f, R11 ;  /* 0x0000001fff0b7819 */ /* 0x000fe4000001140b */
[----:B------:R-:W-:-:S02]  /*13a50*/  ISETP.GE.AND P1, PT, R5, c[0x0][0x3c8], PT ;  /* 0x0000f20005007a0c */ /* 0x000fc40003f26270 */
[----:B------:R-:W-:Y:S02]  /*13a60*/  @!P4 LEA.HI.X R7, R9, R4, R11, 0x2, P0 ;  /* 0x000000040907c211 */ /* 0x000fe400000f140b */
[C---:B------:R-:W-:Y:S02]  /*13a70*/  IADD3 R11, R235.reuse, 0x30, RZ ;  /* 0x00000030eb0b7810 */ /* 0x040fe40007ffe0ff */
[----:B------:R-:W-:Y:S01]  /*13a80*/  IADD3 R9, R235, 0x38, RZ ;  /* 0x00000038eb097810 */ /* 0x000fe20007ffe0ff */
[----:B------:R4:W-:Y:S01]  /*13a90*/  @!P4 ST.E.64 [R6.64], R162 ;  /* 0x000000a20600c985 */ /* 0x0009e2000c101b06 */
[----:B------:R-:W-:Y:S02]  /*13aa0*/  SHF.R.S32.HI R11, RZ, 0x1f, R11 ;  /* 0x0000001fff0b7819 */ /* 0x000fe4000001140b */
[----:B------:R-:W-:Y:S02]  /*13ab0*/  ISETP.GE.AND P4, PT, R8, c[0x0][0x3c8], PT ;  /* 0x0000f20008007a0c */ /* 0x000fe40003f86270 */
[----:B------:R-:W-:-:S02]  /*13ac0*/  SHF.R.S32.HI R9, RZ, 0x1f, R9 ;  /* 0x0000001fff097819 */ /* 0x000fc40000011409 */
[----:B--2---:R-:W-:-:S04]  /*13ad0*/  @!P2 LEA R2, P0, R10, R0, 0x2 ;  /* 0x000000000a02a211 */ /* 0x004fc800078010ff */
[----:B------:R-:W-:Y:S02]  /*13ae0*/  @!P2 LEA.HI.X R3, R10, R4, R11, 0x2, P0 ;  /* 0x000000040a03a211 */ /* 0x000fe400000f140b */
[C---:B------:R-:W-:Y:S02]  /*13af0*/  IADD3 R10, R235.reuse, 0x48, RZ ;  /* 0x00000048eb0a7810 */ /* 0x040fe40007ffe0ff */
[----:B------:R-:W-:Y:S01]  /*13b00*/  IADD3 R11, R235, 0x50, RZ ;  /* 0x00000050eb0b7810 */ /* 0x000fe20007ffe0ff */
[----:B------:R2:W-:Y:S01]  /*13b10*/  @!P2 ST.E.64 [R2.64], R164 ;  /* 0x000000a40200a985 */ /* 0x0005e2000c101b06 */
[----:B------:R-:W-:Y:S02]  /*13b20*/  ISETP.GE.AND P3, PT, R10, c[0x0][0x3c8], PT ;  /* 0x0000f2000a007a0c */ /* 0x000fe40003f66270 */
[----:B----4-:R-:W-:Y:S02]  /*13b30*/  @!P1 LEA R6, P0, R5, R0, 0x2 ;  /* 0x0000000005069211 */ /* 0x010fe400078010ff */
[----:B------:R-:W-:-:S02]  /*13b40*/  ISETP.GE.AND P2, PT, R11, c[0x0][0x3c8], PT ;  /* 0x0000f2000b007a0c */ /* 0x000fc40003f46270 */
[----:B------:R-:W-:Y:S02]  /*13b50*/  @!P1 LEA.HI.X R7, R5, R4, R9, 0x2, P0 ;  /* 0x0000000405079211 */ /* 0x000fe400000f1409 */
[C---:B------:R-:W-:Y:S02]  /*13b60*/  IADD3 R9, R235.reuse, 0x40, RZ ;  /* 0x00000040eb097810 */ /* 0x040fe40007ffe0ff */
[----:B------:R-:W-:Y:S01]  /*13b70*/  IADD3 R5, R235, 0x58, RZ ;  /* 0x00000058eb057810 */ /* 0x000fe20007ffe0ff */
[----:B------:R4:W-:Y:S01]  /*13b80*/  @!P1 ST.E.64 [R6.64], R166 ;  /* 0x000000a606009985 */ /* 0x0009e2000c101b06 */
[----:B------:R-:W-:Y:S02]  /*13b90*/  SHF.R.S32.HI R9, RZ, 0x1f, R9 ;  /* 0x0000001fff097819 */ /* 0x000fe40000011409 */
[----:B------:R-:W-:Y:S02]  /*13ba0*/  ISETP.GE.AND P1, PT, R5, c[0x0][0x3c8], PT ;  /* 0x0000f20005007a0c */ /* 0x000fe40003f26270 */
[----:B--2---:R-:W-:-:S04]  /*13bb0*/  @!P4 LEA R2, P0, R8, R0, 0x2 ;  /* 0x000000000802c211 */ /* 0x004fc800078010ff */
[----:B------:R-:W-:Y:S02]  /*13bc0*/  @!P4 LEA.HI.X R3, R8, R4, R9, 0x2, P0 ;  /* 0x000000040803c211 */ /* 0x000fe400000f1409 */
[----:B------:R-:W-:-:S03]  /*13bd0*/  @!P3 LEA R8, P0, R10, R0, 0x2 ;  /* 0x000000000a08b211 */ /* 0x000fc600078010ff */
[----:B------:R2:W-:Y:S01]  /*13be0*/  @!P4 ST.E.64 [R2.64], R100 ;  /* 0x000000640200c985 */ /* 0x0005e2000c101b06 */
[----:B------:R-:W-:Y:S02]  /*13bf0*/  @!P3 LEA.HI.X R9, R10, R4, R14, 0x2, P0 ;  /* 0x000000040a09b211 */ /* 0x000fe400000f140e */
[----:B------:R-:W-:Y:S02]  /*13c00*/  IADD3 R14, R235, 0x50, RZ ;  /* 0x00000050eb0e7810 */ /* 0x000fe40007ffe0ff */
[----:B----4-:R-:W-:Y:S01]  /*13c10*/  @!P2 LEA R6, P0, R11, R0, 0x2 ;  /* 0x000000000b06a211 */ /* 0x010fe200078010ff */
[----:B------:R4:W-:Y:S01]  /*13c20*/  @!P3 ST.E.64 [R8.64], R170 ;  /* 0x000000aa0800b985 */ /* 0x0009e2000c101b06 */
[----:B------:R-:W-:Y:S02]  /*13c30*/  SHF.R.S32.HI R14, RZ, 0x1f, R14 ;  /* 0x0000001fff0e7819 */ /* 0x000fe4000001140e */
[----:B------:R-:W-:Y:S02]  /*13c40*/  IADD3 R10, R235, 0x58, RZ ;  /* 0x00000058eb0a7810 */ /* 0x000fe40007ffe0ff */
[----:B------:R-:W-:-:S02]  /*13c50*/  @!P2 LEA.HI.X R7, R11, R4, R14, 0x2, P0 ;  /* 0x000000040b07a211 */ /* 0x000fc400000f140e */
[----:B------:R-:W-:-:S03]  /*13c60*/  SHF.R.S32.HI R10, RZ, 0x1f, R10 ;  /* 0x0000001fff0a7819 */ /* 0x000fc6000001140a */
[----:B------:R4:W-:Y:S01]  /*13c70*/  @!P2 ST.E.64 [R6.64], R168 ;  /* 0x000000a80600a985 */ /* 0x0009e2000c101b06 */
[----:B--2---:R-:W-:-:S04]  /*13c80*/  @!P1 LEA R2, P0, R5, R0, 0x2 ;  /* 0x0000000005029211 */ /* 0x004fc800078010ff */
[----:B------:R-:W-:-:S05]  /*13c90*/  @!P1 LEA.HI.X R3, R5, R4, R10, 0x2, P0 ;  /* 0x0000000405039211 */ /* 0x000fca00000f140a */
[----:B------:R4:W-:Y:S04]  /*13ca0*/  @!P1 ST.E.64 [R2.64], R84 ;  /* 0x0000005402009985 */ /* 0x0009e8000c101b06 */
.L_x_599:
[----:B------:R-:W-:Y:S05]  /*13cb0*/  BSYNC B0 ;  /* 0x0000000000007941 */ /* 0x000fea0003800000 */
.L_x_598:
[----:B------:R-:W-:Y:S05]  /*13cc0*/  BRA.DIV ~URZ, `(.L_x_600) ;  /* 0x00003d727f007947 */ /* 0x000fea000b800000 */
[----:B--2---:R2:W1:Y:S04]  /*13cd0*/  SHFL.IDX PT, R4, R12, 0x1, 0x1c1f ;  /* 0x003c1f000c047f89 */ /* 0x00446800000e0000 */
[----:B----4-:R2:W4:Y:S02]  /*13ce0*/  SHFL.IDX PT, R0, R13, 0x1, 0x1c1f ;  /* 0x003c1f000d007f89 */ /* 0x01052400000e0000 */
.L_x_665:
[----:B------:R-:W-:Y:S01]  /*13cf0*/  BSSY B0, `(.L_x_601) ;  /* 0x0000054000007945 */ /* 0x000fe20003800000 */
[----:B------:R-:W-:Y:S05]  /*13d00*/  @P6 BRA `(.L_x_602) ;  /* 0x0000052000006947 */ /* 0x000fea0003800000 */
[C---:B------:R-:W-:Y:S02]  /*13d10*/  ISETP.GE.AND P1, PT, R235.reuse, c[0x0][0x3c8], PT ;  /* 0x0000f200eb007a0c */ /* 0x040fe40003f26270 */
[C---:B------:R-:W-:Y:S02]  /*13d20*/  IADD3 R9, R235.reuse, 0x8, RZ ;  /* 0x00000008eb097810 */ /* 0x040fe40007ffe0ff */
[----:B------:R-:W-:Y:S02]  /*13d30*/  IADD3 R11, R235, 0x10, RZ ;  /* 0x00000010eb0b7810 */ /* 0x000fe40007ffe0ff */
[----:B------:R-:W-:-:S02]  /*13d40*/  ISETP.GE.AND P0, PT, R9, c[0x0][0x3c8], PT ;  /* 0x0000f20009007a0c */ /* 0x000fc40003f06270 */
[----:B------:R-:W-:Y:S02]  /*13d50*/  IADD3 R5, R235, 0x18, RZ ;  /* 0x00000018eb057810 */ /* 0x000fe40007ffe0ff */
[----:B------:R-:W-:Y:S02]  /*13d60*/  SHF.R.S32.HI R6, RZ, 0x1f, R235 ;  /* 0x0000001fff067819 */ /* 0x000fe400000114eb */
[----:B------:R-:W-:Y:S02]  /*13d70*/  ISETP.GE.AND P3, PT, R11, c[0x0][0x3c8], PT ;  /* 0x0000f2000b007a0c */ /* 0x000fe40003f66270 */
[C---:B----4-:R-:W-:Y:S02]  /*13d80*/  @!P1 LEA R2, P2, R235.reuse, R0, 0x2 ;  /* 0x00000000eb029211 */ /* 0x050fe400078410ff */
[----:B------:R-:W-:Y:S02]  /*13d90*/  IADD3 R10, R235, 0x8, RZ ;  /* 0x00000008eb0a7810 */ /* 0x000fe40007ffe0ff */
[----:B------:R-:W-:-:S02]  /*13da0*/  ISETP.GE.AND P5, PT, R5, c[0x0][0x3c8], PT ;  /* 0x0000f20005007a0c */ /* 0x000fc40003fa6270 */
[----:B-1----:R-:W-:Y:S02]  /*13db0*/  @!P1 LEA.HI.X R3, R235, R4, R6, 0x2, P2 ;  /* 0x00000004eb039211 */ /* 0x002fe400010f1406 */
[----:B------:R-:W-:Y:S02]  /*13dc0*/  SHF.R.S32.HI R10, RZ, 0x1f, R10 ;  /* 0x0000001fff0a7819 */ /* 0x000fe4000001140a */
[----:B------:R-:W-:Y:S01]  /*13dd0*/  @!P0 LEA R6, P2, R9, R0, 0x2 ;  /* 0x0000000009068211 */ /* 0x000fe200078410ff */
[----:B------:R1:W-:Y:S01]  /*13de0*/  @!P1 ST.E.64 [R2.64], R128 ;  /* 0x0000008002009985 */ /* 0x0003e2000c101b06 */
[----:B------:R-:W-:Y:S02]  /*13df0*/  IADD3 R8, R235, 0x20, RZ ;  /* 0x00000020eb087810 */ /* 0x000fe40007ffe0ff */
[----:B------:R-:W-:Y:S02]  /*13e00*/  @!P0 LEA.HI.X R7, R9, R4, R10, 0x2, P2 ;  /* 0x0000000409078211 */ /* 0x000fe400010f140a */
[----:B------:R-:W-:-:S02]  /*13e10*/  IADD3 R14, R235, 0x10, RZ ;  /* 0x00000010eb0e7810 */ /* 0x000fc40007ffe0ff */
[----:B------:R-:W-:Y:S01]  /*13e20*/  ISETP.GE.AND P2, PT, R8, c[0x0][0x3c8], PT ;  /* 0x0000f20008007a0c */ /* 0x000fe20003f46270 */
[----:B------:R4:W-:Y:S01]  /*13e30*/  @!P0 ST.E.64 [R6.64], R142 ;  /* 0x0000008e06008985 */ /* 0x0009e2000c101b06 */
[C---:B------:R-:W-:Y:S02]  /*13e40*/  IADD3 R9, R235.reuse, 0x18, RZ ;  /* 0x00000018eb097810 */ /* 0x040fe40007ffe0ff */
[----:B------:R-:W-:Y:S02]  /*13e50*/  IADD3 R10, R235, 0x28, RZ ;  /* 0x00000028eb0a7810 */ /* 0x000fe40007ffe0ff */
[----:B------:R-:W-:Y:S02]  /*13e60*/  SHF.R.S32.HI R14, RZ, 0x1f, R14 ;  /* 0x0000001fff0e7819 */ /* 0x000fe4000001140e */
[----:B------:R-:W-:Y:S02]  /*13e70*/  SHF.R.S32.HI R9, RZ, 0x1f, R9 ;  /* 0x0000001fff097819 */ /* 0x000fe40000011409 */
[----:B------:R-:W-:-:S02]  /*13e80*/  ISETP.GE.AND P1, PT, R10, c[0x0][0x3c8], PT ;  /* 0x0000f2000a007a0c */ /* 0x000fc40003f26270 */
[C---:B------:R-:W-:Y:S02]  /*13e90*/  IADD3 R17, R235.reuse, 0x40, RZ ;  /* 0x00000040eb117810 */ /* 0x040fe40007ffe0ff */
[C---:B------:R-:W-:Y:S02]  /*13ea0*/  IADD3 R15, R235.reuse, 0x30, RZ ;  /* 0x00000030eb0f7810 */ /* 0x040fe40007ffe0ff */
[----:B------:R-:W-:Y:S02]  /*13eb0*/  IADD3 R18, R235, 0x40, RZ ;  /* 0x00000040eb127810 */ /* 0x000fe40007ffe0ff */
[----:B------:R-:W-:Y:S02]  /*13ec0*/  SHF.R.S32.HI R15, RZ, 0x1f, R15 ;  /* 0x0000001fff0f7819 */ /* 0x000fe4000001140f */
[----:B------:R-:W-:Y:S02]  /*13ed0*/  SHF.R.S32.HI R18, RZ, 0x1f, R18 ;  /* 0x0000001fff127819 */ /* 0x000fe40000011412 */
[----:B-1----:R-:W-:-:S02]  /*13ee0*/  @!P3 LEA R2, P4, R11, R0, 0x2 ;  /* 0x000000000b02b211 */ /* 0x002fc400078810ff */
[----:B------:R-:W-:Y:S02]  /*13ef0*/  IADD3 R16, R235, 0x48, RZ ;  /* 0x00000048eb107810 */ /* 0x000fe40007ffe0ff */
[----:B------:R-:W-:Y:S02]  /*13f00*/  @!P3 LEA.HI.X R3, R11, R4, R14, 0x2, P4 ;  /* 0x000000040b03b211 */ /* 0x000fe400020f140e */
[----:B------:R-:W-:Y:S02]  /*13f10*/  IADD3 R11, R235, 0x30, RZ ;  /* 0x00000030eb0b7810 */ /* 0x000fe40007ffe0ff */
[----:B----4-:R-:W-:Y:S01]  /*13f20*/  @!P5 LEA R6, P0, R5, R0, 0x2 ;  /* 0x000000000506d211 */ /* 0x010fe200078010ff */
[----:B------:R1:W-:Y:S01]  /*13f30*/  @!P3 ST.E.64 [R2.64], R146 ;  /* 0x000000920200b985 */ /* 0x0003e2000c101b06 */
[----:B------:R-:W-:Y:S02]  /*13f40*/  IADD3 R14, R235, 0x28, RZ ;  /* 0x00000028eb0e7810 */ /* 0x000fe40007ffe0ff */
[----:B------:R-:W-:-:S02]  /*13f50*/  @!P5 LEA.HI.X R7, R5, R4, R9, 0x2, P0 ;  /* 0x000000040507d211 */ /* 0x000fc400000f1409 */
[----:B------:R-:W-:Y:S02]  /*13f60*/  IADD3 R9, R235, 0x20, RZ ;  /* 0x00000020eb097810 */ /* 0x000fe40007ffe0ff */
[----:B------:R-:W-:Y:S01]  /*13f70*/  ISETP.GE.AND P0, PT, R11, c[0x0][0x3c8], PT ;  /* 0x0000f2000b007a0c */ /* 0x000fe20003f06270 */
[----:B------:R4:W-:Y:S01]  /*13f80*/  @!P5 ST.E.64 [R6.64], R96 ;  /* 0x000000600600d985 */ /* 0x0009e2000c101b06 */
[----:B------:R-:W-:Y:S02]  /*13f90*/  IADD3 R5, R235, 0x38, RZ ;  /* 0x00000038eb057810 */ /* 0x000fe40007ffe0ff */
[----:B------:R-:W-:Y:S02]  /*13fa0*/  SHF.R.S32.HI R9, RZ, 0x1f, R9 ;  /* 0x0000001fff097819 */ /* 0x000fe40000011409 */
[----:B------:R-:W-:Y:S02]  /*13fb0*/  ISETP.GE.AND P4, PT, R5, c[0x0][0x3c8], PT ;  /* 0x0000f20005007a0c */ /* 0x000fe40003f86270 */
[----:B------:R-:W-:-:S02]  /*13fc0*/  SHF.R.S32.HI R14, RZ, 0x1f, R14 ;  /* 0x0000001fff0e7819 */ /* 0x000fc4000001140e */
[----:B------:R-:W-:Y:S02]  /*13fd0*/  ISETP.GE.AND P5, PT, R17, c[0x0][0x3c8], PT ;  /* 0x0000f20011007a0c */ /* 0x000fe40003fa6270 */
[----:B------:R-:W-:Y:S02]  /*13fe0*/  SHF.R.S32.HI R16, RZ, 0x1f, R16 ;  /* 0x0000001fff107819 */ /* 0x000fe40000011410 */
[----:B-1----:R-:W-:-:S04]  /*13ff0*/  @!P2 LEA R2, P3, R8, R0, 0x2 ;  /* 0x000000000802a211 */ /* 0x002fc800078610ff */
[----:B------:R-:W-:Y:S02]  /*14000*/  @!P2 LEA.HI.X R3, R8, R4, R9, 0x2, P3 ;  /* 0x000000040803a211 */ /* 0x000fe400018f1409 */
[----:B------:R-:W-:-:S03]  /*14010*/  @!P1 LEA R8, P3, R10, R0, 0x2 ;  /* 0x000000000a089211 */ /* 0x000fc600078610ff */
[----:B------:R1:W-:Y:S01]  /*14020*/  @!P2 ST.E.64 [R2.64], R102 ;  /* 0x000000660200a985 */ /* 0x0003e2000c101b06 */
[----:B------:R-:W-:Y:S02]  /*14030*/  @!P1 LEA.HI.X R9, R10, R4, R14, 0x2, P3 ;  /* 0x000000040a099211 */ /* 0x000fe400018f140e */
[----:B------:R-:W-:Y:S02]  /*14040*/  IADD3 R14, R235, 0x48, RZ ;  /* 0x00000048eb0e7810 */ /* 0x000fe40007ffe0ff */
[----:B----4-:R-:W-:Y:S01]  /*14050*/  @!P0 LEA R6, P2, R11, R0, 0x2 ;  /* 0x000000000b068211 */ /* 0x010fe200078410ff */
[----:B------:R4:W-:Y:S01]  /*14060*/  @!P1 ST.E.64 [R8.64], R112 ;  /* 0x0000007008009985 */ /* 0x0009e2000c101b06 */
[----:B------:R-:W-:Y:S02]  /*14070*/  IADD3 R10, R235, 0x38, RZ ;  /* 0x00000038eb0a7810 */ /* 0x000fe40007ffe0ff */
[----:B------:R-:W-:Y:S02]  /*14080*/  ISETP.GE.AND P3, PT, R14, c[0x0][0x3c8], PT ;  /* 0x0000f2000e007a0c */ /* 0x000fe40003f66270 */
[----:B------:R-:W-:-:S02]  /*14090*/  @!P0 LEA.HI.X R7, R11, R4, R15, 0x2, P2 ;  /* 0x000000040b078211 */ /* 0x000fc400010f140f */
[----:B------:R-:W-:Y:S02]  /*140a0*/  SHF.R.S32.HI R10, RZ, 0x1f, R10 ;  /* 0x0000001fff0a7819 */ /* 0x000fe4000001140a */
[----:B------:R-:W-:Y:S01]  /*140b0*/  IADD3 R15, R235, 0x50, RZ ;  /* 0x00000050eb0f7810 */ /* 0x000fe20007ffe0ff */
[----:B------:R5:W-:Y:S03]  /*140c0*/  @!P0 ST.E.64 [R6.64], R114 ;  /* 0x0000007206008985 */ /* 0x000be6000c101b06 */
[----:B------:R-:W-:Y:S02]  /*140d0*/  ISETP.GE.AND P2, PT, R15, c[0x0][0x3c8], PT ;  /* 0x0000f2000f007a0c */ /* 0x000fe40003f46270 */
[----:B-1----:R-:W-:-:S04]  /*140e0*/  @!P4 LEA R2, P1, R5, R0, 0x2 ;  /* 0x000000000502c211 */ /* 0x002fc800078210ff */
[----:B------:R-:W-:Y:S02]  /*140f0*/  @!P4 LEA.HI.X R3, R5, R4, R10, 0x2, P1 ;  /* 0x000000040503c211 */ /* 0x000fe400008f140a */
[----:B------:R-:W-:Y:S02]  /*14100*/  @!P5 LEA R10, P0, R17, R0, 0x2 ;  /* 0x00000000110ad211 */ /* 0x000fe400078010ff */
[----:B------:R-:W-:Y:S01]  /*14110*/  IADD3 R5, R235, 0x58, RZ ;  /* 0x00000058eb057810 */ /* 0x000fe20007ffe0ff */
[----:B------:R1:W-:Y:S01]  /*14120*/  @!P4 ST.E.64 [R2.64], R116 ;  /* 0x000000740200c985 */ /* 0x0003e2000c101b06 */
[----:B------:R-:W-:Y:S02]  /*14130*/  @!P5 LEA.HI.X R11, R17, R4, R18, 0x2, P0 ;  /* 0x00000004110bd211 */ /* 0x000fe400000f1412 */
[C---:B----4-:R-:W-:Y:S02]  /*14140*/  @!P3 LEA R8, P0, R14.reuse, R0, 0x2 ;  /* 0x000000000e08b211 */ /* 0x050fe400078010ff */
[----:B------:R-:W-:Y:S01]  /*14150*/  ISETP.GE.AND P1, PT, R5, c[0x0][0x3c8], PT ;  /* 0x0000f20005007a0c */ /* 0x000fe20003f26270 */
[----:B------:R4:W-:Y:S01]  /*14160*/  @!P5 ST.E.64 [R10.64], R130 ;  /* 0x000000820a00d985 */ /* 0x0009e2000c101b06 */
[----:B------:R-:W-:-:S02]  /*14170*/  @!P3 LEA.HI.X R9, R14, R4, R16, 0x2, P0 ;  /* 0x000000040e09b211 */ /* 0x000fc400000f1410 */
[----:B------:R-:W-:Y:S02]  /*14180*/  IADD3 R16, R235, 0x50, RZ ;  /* 0x00000050eb107810 */ /* 0x000fe40007ffe0ff */
[----:B-----5:R-:W-:Y:S01]  /*14190*/  @!P2 LEA R6, P0, R15, R0, 0x2 ;  /* 0x000000000f06a211 */ /* 0x020fe200078010ff */
[----:B------:R4:W-:Y:S01]  /*141a0*/  @!P3 ST.E.64 [R8.64], R118 ;  /* 0x000000760800b985 */ /* 0x0009e2000c101b06 */
[----:B------:R-:W-:Y:S02]  /*141b0*/  SHF.R.S32.HI R16, RZ, 0x1f, R16 ;  /* 0x0000001fff107819 */ /* 0x000fe40000011410 */
[----:B------:R-:W-:Y:S02]  /*141c0*/  IADD3 R14, R235, 0x58, RZ ;  /* 0x00000058eb0e7810 */ /* 0x000fe40007ffe0ff */
[----:B------:R-:W-:Y:S02]  /*141d0*/  @!P2 LEA.HI.X R7, R15, R4, R16, 0x2, P0 ;  /* 0x000000040f07a211 */ /* 0x000fe400000f1410 */
[----:B------:R-:W-:-:S03]  /*141e0*/  SHF.R.S32.HI R14, RZ, 0x1f, R14 ;  /* 0x0000001fff0e7819 */ /* 0x000fc6000001140e */
[----:B------:R4:W-:Y:S01]  /*141f0*/  @!P2 ST.E.64 [R6.64], R82 ;  /* 0x000000520600a985 */ /* 0x0009e2000c101b06 */
[----:B-1----:R-:W-:-:S04]  /*14200*/  @!P1 LEA R2, P0, R5, R0, 0x2 ;  /* 0x0000000005029211 */ /* 0x002fc800078010ff */
[----:B------:R-:W-:-:S05]  /*14210*/  @!P1 LEA.HI.X R3, R5, R4, R14, 0x2, P0 ;  /* 0x0000000405039211 */ /* 0x000fca00000f140e */
[----:B------:R4:W-:Y:S04]  /*14220*/  @!P1 ST.E.64 [R2.64], R80 ;  /* 0x0000005002009985 */ /* 0x0009e8000c101b06 */
.L_x_602:
[----:B------:R-:W-:Y:S05]  /*14230*/  BSYNC B0 ;  /* 0x0000000000007941 */ /* 0x000fea0003800000 */
.L_x_601:
[----:B------:R-:W-:Y:S05]  /*14240*/  BRA.DIV ~URZ, `(.L_x_603) ;  /* 0x000038b27f007947 */ /* 0x000fea000b800000 */
[----:B-1----:R1:W2:Y:S02]  /*14250*/  SHFL.IDX PT, R4, R12, 0x2, 0x1c1f ;  /* 0x005c1f000c047f89 */ /* 0x0022a400000e0000 */
.L_x_666:
[----:B------:R-:W-:Y:S05]  /*14260*/  BRA.DIV ~URZ, `(.L_x_604) ;  /* 0x000039027f007947 */ /* 0x000fea000b800000 */
[----:B----4-:R4:W1:Y:S02]  /*14270*/  SHFL.IDX PT, R0, R13, 0x2, 0x1c1f ;  /* 0x005c1f000d007f89 */ /* 0x01086400000e0000 */
.L_x_667:
[----:B------:R-:W-:Y:S01]  /*14280*/  LOP3.LUT P0, RZ, R194, 0x1, RZ, 0xc0, !PT ;  /* 0x00000001c2ff7812 */ /* 0x000fe2000780c0ff */
[----:B------:R-:W-:-:S12]  /*14290*/  BSSY B0, `(.L_x_605) ;  /* 0x0000054000007945 */ /* 0x000fd80003800000 */
[----:B------:R-:W-:Y:S05]  /*142a0*/  @P0 BRA `(.L_x_606) ;  /* 0x0000052000000947 */ /* 0x000fea0003800000 */
[C---:B------:R-:W-:Y:S02]  /*142b0*/  IADD3 R5, R235.reuse, 0x8, RZ ;  /* 0x00000008eb057810 */ /* 0x040fe40007ffe0ff */
[----:B------:R-:W-:Y:S02]  /*142c0*/  ISETP.GE.AND P0, PT, R235, c[0x0][0x3c8], PT ;  /* 0x0000f200eb007a0c */ /* 0x000fe40003f06270 */
[----:B------:R-:W-:Y:S02]  /*142d0*/  ISETP.GE.AND P2, PT, R5, c[0x0][0x3c8], PT ;  /* 0x0000f20005007a0c */ /* 0x000fe40003f46270 */
[C---:B------:R-:W-:Y:S02]  /*142e0*/  IADD3 R16, R235.reuse, 0x10, RZ ;  /* 0x00000010eb107810 */ /* 0x040fe40007ffe0ff */
[----:B------:R-:W-:Y:S02]  /*142f0*/  IADD3 R10, R235, 0x18, RZ ;  /* 0x00000018eb0a7810 */ /* 0x000fe40007ffe0ff */
[----:B------:R-:W-:-:S02]  /*14300*/  ISETP.GE.AND P4, PT, R16, c[0x0][0x3c8], PT ;  /* 0x0000f20010007a0c */ /* 0x000fc40003f86270 */
[C---:B------:R-:W-:Y:S02]  /*14310*/  IADD3 R6, R235.reuse, 0x8, RZ ;  /* 0x00000008eb067810 */ /* 0x040fe40007ffe0ff */
[----:B------:R-:W-:Y:S02]  /*14320*/  ISETP.GE.AND P3, PT, R10, c[0x0][0x3c8], PT ;  /* 0x0000f2000a007a0c */ /* 0x000fe40003f66270 */
[-C--:B-1----:R-:W-:Y:S02]  /*14330*/  @!P0 LEA R2, P5, R235, R0.reuse, 0x2 ;  /* 0x00000000eb028211 */ /* 0x082fe400078a10ff */
[----:B------:R-:W-:Y:S02]  /*14340*/  SHF.R.S32.HI R7, RZ, 0x1f, R235 ;  /* 0x0000001fff077819 */ /* 0x000fe400000114eb */
[----:B------:R-:W-:Y:S02]  /*14350*/  SHF.R.S32.HI R6, RZ, 0x1f, R6 ;  /* 0x0000001fff067819 */ /* 0x000fe40000011406 */
[----:B------:R-:W-:-:S02]  /*14360*/  @!P2 LEA R8, P1, R5, R0, 0x2 ;  /* 0x000000000508a211 */ /* 0x000fc400078210ff */
[CC--:B--2---:R-:W-:Y:S02]  /*14370*/  @!P0 LEA.HI.X R3, R235.reuse, R4.reuse, R7, 0x2, P5 ;  /* 0x00000004eb038211 */ /* 0x0c4fe400028f1407 */
[C---:B------:R-:W-:Y:S02]  /*14380*/  IADD3 R11, R235.reuse, 0x28, RZ ;  /* 0x00000028eb0b7810 */ /* 0x040fe40007ffe0ff */
[----:B------:R-:W-:Y:S01]  /*14390*/  IADD3 R14, R235, 0x20, RZ ;  /* 0x00000020eb0e7810 */ /* 0x000fe20007ffe0ff */
[----:B------:R1:W-:Y:S01]  /*143a0*/  @!P0 ST.E.64 [R2.64], R34 ;  /* 0x0000002202008985 */ /* 0x0003e2000c101b06 */
[----:B------:R-:W-:Y:S02]  /*143b0*/  @!P2 LEA.HI.X R9, R5, R4, R6, 0x2, P1 ;  /* 0x000000040509a211 */ /* 0x000fe400008f1406 */
[C---:B------:R-:W-:Y:S02]  /*143c0*/  IADD3 R17, R235.reuse, 0x10, RZ ;  /* 0x00000010eb117810 */ /* 0x040fe40007ffe0ff */
[----:B------:R-:W-:Y:S01]  /*143d0*/  IADD3 R15, R235, 0x18, RZ ;  /* 0x00000018eb0f7810 */ /* 0x000fe20007ffe0ff */
[----:B------:R2:W-:Y:S01]  /*143e0*/  @!P2 ST.E.64 [R8.64], R36 ;  /* 0x000000240800a985 */ /* 0x0005e2000c101b06 */
[----:B------:R-:W-:-:S02]  /*143f0*/  ISETP.GE.AND P0, PT, R11, c[0x0][0x3c8], PT ;  /* 0x0000f2000b007a0c */ /* 0x000fc40003f06270 */
[----:B------:R-:W-:Y:S02]  /*14400*/  ISETP.GE.AND P1, PT, R14, c[0x0][0x3c8], PT ;  /* 0x0000f2000e007a0c */ /* 0x000fe40003f26270 */
[C---:B------:R-:W-:Y:S02]  /*14410*/  @!P4 LEA R6, P5, R16.reuse, R0, 0x2 ;  /* 0x000000001006c211 */ /* 0x040fe400078a10ff */
[----:B------:R-:W-:Y:S02]  /*14420*/  SHF.R.S32.HI R17, RZ, 0x1f, R17 ;  /* 0x0000001fff117819 */ /* 0x000fe40000011411 */
[----:B------:R-:W-:Y:S02]  /*14430*/  SHF.R.S32.HI R15, RZ, 0x1f, R15 ;  /* 0x0000001fff0f7819 */ /* 0x000fe4000001140f */
[----:B------:R-:W-:Y:S02]  /*14440*/  IADD3 R5, R235, 0x30, RZ ;  /* 0x00000030eb057810 */ /* 0x000fe40007ffe0ff */
[----:B------:R-:W-:-:S02]  /*14450*/  @!P4 LEA.HI.X R7, R16, R4, R17, 0x2, P5 ;  /* 0x000000041007c211 */ /* 0x000fc400028f1411 */
[----:B------:R-:W-:Y:S02]  /*14460*/  ISETP.GE.AND P6, PT, R5, c[0x0][0x3c8], PT ;  /* 0x0000f20005007a0c */ /* 0x000fe40003fc6270 */
[C---:B------:R-:W-:Y:S01]  /*14470*/  IADD3 R16, R235.reuse, 0x20, RZ ;  /* 0x00000020eb107810 */ /* 0x040fe20007ffe0ff */
[----:B------:R5:W-:Y:S01]  /*14480*/  @!P4 ST.E.64 [R6.64], R38 ;  /* 0x000000260600c985 */ /* 0x000be2000c101b06 */
[C---:B------:R-:W-:Y:S02]  /*14490*/  IADD3 R17, R235.reuse, 0x48, RZ ;  /* 0x00000048eb117810 */ /* 0x040fe40007ffe0ff */
[----:B------:R-:W-:Y:S02]  /*144a0*/  SHF.R.S32.HI R16, RZ, 0x1f, R16 ;  /* 0x0000001fff107819 */ /* 0x000fe40000011410 */
[----:B-1----:R-:W-:Y:S02]  /*144b0*/  @!P3 LEA R2, P2, R10, R0, 0x2 ;  /* 0x000000000a02b211 */ /* 0x002fe400078410ff */
[----:B------:R-:W-:-:S02]  /*144c0*/  IADD3 R18, R235, 0x48, RZ ;  /* 0x00000048eb127810 */ /* 0x000fc40007ffe0ff */
[----:B------:R-:W-:Y:S02]  /*144d0*/  @!P3 LEA.HI.X R3, R10, R4, R15, 0x2, P2 ;  /* 0x000000040a03b211 */ /* 0x000fe400010f140f */
[C---:B------:R-:W-:Y:S02]  /*144e0*/  IADD3 R15, R235.reuse, 0x28, RZ ;  /* 0x00000028eb0f7810 */ /* 0x040fe40007ffe0ff */
[----:B------:R-:W-:Y:S01]  /*144f0*/  IADD3 R10, R235, 0x38, RZ ;  /* 0x00000038eb0a7810 */ /* 0x000fe20007ffe0ff */
[----:B------:R1:W-:Y:S01]  /*14500*/  @!P3 ST.E.64 [R2.64], R40 ;  /* 0x000000280200b985 */ /* 0x0003e2000c101b06 */
[----:B------:R-:W-:Y:S02]  /*14510*/  SHF.R.S32.HI R15, RZ, 0x1f, R15 ;  /* 0x0000001fff0f7819 */ /* 0x000fe4000001140f */
[----:B--2---:R-:W-:Y:S02]  /*14520*/  @!P1 LEA R8, P5, R14, R0, 0x2 ;  /* 0x000000000e089211 */ /* 0x004fe400078a10ff */
[----:B------:R-:W-:-:S02]  /*14530*/  ISETP.GE.AND P4, PT, R10, c[0x0][0x3c8], PT ;  /* 0x0000f2000a007a0c */ /* 0x000fc40003f86270 */
[----:B------:R-:W-:Y:S02]  /*14540*/  @!P1 LEA.HI.X R9, R14, R4, R16, 0x2, P5 ;  /* 0x000000040e099211 */ /* 0x000fe400028f1410 */
[C---:B------:R-:W-:Y:S02]  /*14550*/  IADD3 R14, R235.reuse, 0x40, RZ ;  /* 0x00000040eb0e7810 */ /* 0x040fe40007ffe0ff */
[----:B------:R-:W-:Y:S01]  /*14560*/  IADD3 R16, R235, 0x40, RZ ;  /* 0x00000040eb107810 */ /* 0x000fe20007ffe0ff */
[----:B------:R-:W-:Y:S01]  /*14570*/  @!P1 ST.E.64 [R8.64], R64 ;  /* 0x0000004008009985 */ /* 0x000fe2000c101b06 */
[----:B------:R-:W-:Y:S02]  /*14580*/  ISETP.GE.AND P3, PT, R14, c[0x0][0x3c8], PT ;  /* 0x0000f2000e007a0c */ /* 0x000fe40003f66270 */
[----:B-----5:R-:W-:Y:S02]  /*14590*/  @!P6 LEA R6, P5, R5, R0, 0x2 ;  /* 0x000000000506e211 */ /* 0x020fe400078a10ff */
[----:B------:R-:W-:-:S02]  /*145a0*/  SHF.R.S32.HI R16, RZ, 0x1f, R16 ;  /* 0x0000001fff107819 */ /* 0x000fc40000011410 */
[----:B------:R-:W-:Y:S02]  /*145b0*/  SHF.R.S32.HI R18, RZ, 0x1f, R18 ;  /* 0x0000001fff127819 */ /* 0x000fe40000011412 */
[----:B-1----:R-:W-:-:S04]  /*145c0*/  @!P0 LEA R2, P2, R11, R0, 0x2 ;  /* 0x000000000b028211 */ /* 0x002fc800078410ff */
[-C--:B------:R-:W-:Y:S02]  /*145d0*/  @!P0 LEA.HI.X R3, R11, R4.reuse, R15, 0x2, P2 ;  /* 0x000000040b038211 */ /* 0x080fe400010f140f */
[C---:B------:R-:W-:Y:S02]  /*145e0*/  IADD3 R11, R235.reuse, 0x30, RZ ;  /* 0x00000030eb0b7810 */ /* 0x040fe40007ffe0ff */
[----:B------:R-:W-:Y:S01]  /*145f0*/  IADD3 R15, R235, 0x50, RZ ;  /* 0x00000050eb0f7810 */ /* 0x000fe20007ffe0ff */
[----:B------:R1:W-:Y:S01]  /*14600*/  @!P0 ST.E.64 [R2.64], R42 ;  /* 0x0000002a02008985 */ /* 0x0003e2000c101b06 */
[----:B------:R-:W-:Y:S02]  /*14610*/  SHF.R.S32.HI R11, RZ, 0x1f, R11 ;  /* 0x0000001fff0b7819 */ /* 0x000fe4000001140b */
[----:B------:R-:W-:Y:S02]  /*14620*/  ISETP.GE.AND P2, PT, R17, c[0x0][0x3c8], PT ;  /* 0x0000f20011007a0c */ /* 0x000fe40003f46270 */
[----:B------:R-:W-:-:S02]  /*14630*/  @!P6 LEA.HI.X R7, R5, R4, R11, 0x2, P5 ;  /* 0x000000040507e211 */ /* 0x000fc400028f140b */
[C---:B------:R-:W-:Y:S02]  /*14640*/  IADD3 R11, R235.reuse, 0x38, RZ ;  /* 0x00000038eb0b7810 */ /* 0x040fe40007ffe0ff */
[----:B------:R-:W-:Y:S01]  /*14650*/  IADD3 R5, R235, 0x58, RZ ;  /* 0x00000058eb057810 */ /* 0x000fe20007ffe0ff */
[----:B------:R2:W-:Y:S01]  /*14660*/  @!P6 ST.E.64 [R6.64], R44 ;  /* 0x0000002c0600e985 */ /* 0x0005e2000c101b06 */
[----:B------:R-:W-:Y:S02]  /*14670*/  SHF.R.S32.HI R11, RZ, 0x1f, R11 ;  /* 0x0000001fff0b7819 */ /* 0x000fe4000001140b */
[----:B------:R-:W-:Y:S02]  /*14680*/  ISETP.GE.AND P1, PT, R15, c[0x0][0x3c8], PT ;  /* 0x0000f2000f007a0c */ /* 0x000fe40003f26270 */
[----:B------:R-:W-:Y:S02]  /*14690*/  ISETP.GE.AND P0, PT, R5, c[0x0][0x3c8], PT ;  /* 0x0000f20005007a0c */ /* 0x000fe40003f06270 */
[----:B-1----:R-:W-:-:S04]  /*146a0*/  @!P4 LEA R2, P5, R10, R0, 0x2 ;  /* 0x000000000a02c211 */ /* 0x002fc800078a10ff */
[----:B------:R-:W-:Y:S02]  /*146b0*/  @!P4 LEA.HI.X R3, R10, R4, R11, 0x2, P5 ;  /* 0x000000040a03c211 */ /* 0x000fe400028f140b */
[----:B------:R-:W-:-:S03]  /*146c0*/  @!P3 LEA R10, P5, R14, R0, 0x2 ;  /* 0x000000000e0ab211 */ /* 0x000fc600078a10ff */
[----:B------:R1:W-:Y:S01]  /*146d0*/  @!P4 ST.E.64 [R2.64], R46 ;  /* 0x0000002e0200c985 */ /* 0x0003e2000c101b06 */
[----:B------:R-:W-:Y:S02]  /*146e0*/  @!P3 LEA.HI.X R11, R14, R4, R16, 0x2, P5 ;  /* 0x000000040e0bb211 */ /* 0x000fe400028f1410 */
[-C--:B------:R-:W-:Y:S02]  /*146f0*/  @!P2 LEA R8, P4, R17, R0.reuse, 0x2 ;  /* 0x000000001108a211 */ /* 0x080fe400078810ff */
[C---:B------:R-:W-:Y:S01]  /*14700*/  IADD3 R16, R235.reuse, 0x50, RZ ;  /* 0x00000050eb107810 */ /* 0x040fe20007ffe0ff */
[----:B------:R3:W-:Y:S01]  /*14710*/  @!P3 ST.E.64 [R10.64], R68 ;  /* 0x000000440a00b985 */ /* 0x0007e2000c101b06 */
[----:B------:R-:W-:Y:S02]  /*14720*/  IADD3 R14, R235, 0x58, RZ ;  /* 0x00000058eb0e7810 */ /* 0x000fe40007ffe0ff */
[----:B--2---:R-:W-:Y:S02]  /*14730*/  @!P1 LEA R6, P5, R15, R0, 0x2 ;  /* 0x000000000f069211 */ /* 0x004fe400078a10ff */
[----:B------:R-:W-:-:S02]  /*14740*/  SHF.R.S32.HI R16, RZ, 0x1f, R16 ;  /* 0x0000001fff107819 */ /* 0x000fc40000011410 */
[-C--:B------:R-:W-:Y:S02]  /*14750*/  @!P2 LEA.HI.X R9, R17, R4.reuse, R18, 0x2, P4 ;  /* 0x000000041109a211 */ /* 0x080fe400020f1412 */
[----:B------:R-:W-:Y:S02]  /*14760*/  SHF.R.S32.HI R14, RZ, 0x1f, R14 ;  /* 0x0000001fff0e7819 */ /* 0x000fe4000001140e */
[----:B------:R-:W-:Y:S01]  /*14770*/  @!P1 LEA.HI.X R7, R15, R4, R16, 0x2, P5 ;  /* 0x000000040f079211 */ /* 0x000fe200028f1410 */
[----:B------:R3:W-:Y:S04]  /*14780*/  @!P2 ST.E.64 [R8.64], R60 ;  /* 0x0000003c0800a985 */ /* 0x0007e8000c101b06 */
[----:B------:R3:W-:Y:S01]  /*14790*/  @!P1 ST.E.64 [R6.64], R48 ;  /* 0x0000003006009985 */ /* 0x0007e2000c101b06 */
[----:B-1----:R-:W-:-:S04]  /*147a0*/  @!P0 LEA R2, P4, R5, R0, 0x2 ;  /* 0x0000000005028211 */ /* 0x002fc800078810ff */
[----:B------:R-:W-:-:S05]  /*147b0*/  @!P0 LEA.HI.X R3, R5, R4, R14, 0x2, P4 ;  /* 0x0000000405038211 */ /* 0x000fca00020f140e */
[----:B------:R3:W-:Y:S04]  /*147c0*/  @!P0 ST.E.64 [R2.64], R26 ;  /* 0x0000001a02008985 */ /* 0x0007e8000c101b06 */
.L_x_606:
[----:B------:R-:W-:Y:S05]  /*147d0*/  BSYNC B0 ;  /* 0x0000000000007941 */ /* 0x000fea0003800000 */
.L_x_605:
[----:B------:R-:W-:Y:S05]  /*147e0*/  BRA.DIV ~URZ, `(.L_x_607) ;  /* 0x000033e27f007947 */ /* 0x000fea000b800000 */
[----:B--2---:R2:W3:Y:S04]  /*147f0*/  SHFL.IDX PT, R4, R12, 0x3, 0x1c1f ;  /* 0x007c1f000c047f89 */ /* 0x0044e800000e0000 */
[----:B-1----:R2:W1:Y:S02]  /*14800*/  SHFL.IDX PT, R0, R13, 0x3, 0x1c1f ;  /* 0x007c1f000d007f89 */ /* 0x00246400000e0000 */
.L_x_668:
[----:B------:R-:W-:-:S13]  /*14810*/  LOP3.LUT P0, RZ, R194, 0x2, RZ, 0xc0, !PT ;  /* 0x00000002c2ff7812 */ /* 0x000fda000780c0ff */
[----:B------:R-:W-:Y:S05]  /*14820*/  @P0 BRA `(.L_x_595) ;  /* 0x0000138000000947 */ /* 0x000fea0003800000 */
[C---:B------:R-:W-:Y:S02]  /*14830*/  ISETP.GE.AND P4, PT, R235.reuse, c[0x0][0x3c8], PT ;  /* 0x0000f200eb007a0c */ /* 0x040fe40003f86270 */
[C---:B---3--:R-:W-:Y:S02]  /*14840*/  IADD3 R8, R235.reuse, 0x8, RZ ;  /* 0x00000008eb087810 */ /* 0x048fe40007ffe0ff */
[----:B--2---:R-:W-:Y:S02]  /*14850*/  IADD3 R12, R235, 0x18, RZ ;  /* 0x00000018eb0c7810 */ /* 0x004fe40007ffe0ff */
[----:B------:R-:W-:Y:S02]  /*14860*/  ISETP.GE.AND P3, PT, R8, c[0x0][0x3c8], PT ;  /* 0x0000f20008007a0c */ /* 0x000fe40003f66270 */
[----:B------:R-:W-:Y:S02]  /*14870*/  ISETP.GE.AND P1, PT, R12, c[0x0][0x3c8], PT ;  /* 0x0000f2000c007a0c */ /* 0x000fe40003f26270 */
[----:B------:R-:W-:-:S02]  /*14880*/  SHF.R.S32.HI R10, RZ, 0x1f, R235 ;  /* 0x0000001fff0a7819 */ /* 0x000fc400000114eb */
[C---:B------:R-:W-:Y:S02]  /*14890*/  IADD3 R11, R235.reuse, 0x10, RZ ;  /* 0x00000010eb0b7810 */ /* 0x040fe40007ffe0ff */
[C---:B-1----:R-:W-:Y:S02]  /*148a0*/  @!P4 LEA R6, P6, R235.reuse, R0, 0x2 ;  /* 0x00000000eb06c211 */ /* 0x042fe400078c10ff */
[C---:B------:R-:W-:Y:S02]  /*148b0*/  IADD3 R9, R235.reuse, 0x8, RZ ;  /* 0x00000008eb097810 */ /* 0x040fe40007ffe0ff */
[----:B------:R-:W-:Y:S02]  /*148c0*/  @!P4 LEA.HI.X R7, R235, R4, R10, 0x2, P6 ;  /* 0x00000004eb07c211 */ /* 0x000fe400030f140a */
[----:B------:R-:W-:Y:S02]  /*148d0*/  ISETP.GE.AND P2, PT, R11, c[0x0][0x3c8], PT ;  /* 0x0000f2000b007a0c */ /* 0x000fe40003f46270 */
[----:B------:R-:W-:Y:S01]  /*148e0*/  SHF.R.S32.HI R9, RZ, 0x1f, R9 ;  /* 0x0000001fff097819 */ /* 0x000fe20000011409 */
[----:B------:R1:W-:Y:S01]  /*148f0*/  @!P4 ST.E.64 [R6.64], R52 ;  /* 0x000000340600c985 */ /* 0x0003e2000c101b06 */
[----:B------:R-:W-:-:S02]  /*14900*/  @!P3 LEA R2, P5, R8, R0, 0x2 ;  /* 0x000000000802b211 */ /* 0x000fc400078a10ff */
[C---:B------:R-:W-:Y:S02]  /*14910*/  IADD3 R5, R235.reuse, 0x20, RZ ;  /* 0x00000020eb057810 */ /* 0x040fe40007ffe0ff */
[----:B------:R-:W-:Y:S02]  /*14920*/  @!P3 LEA.HI.X R3, R8, R4, R9, 0x2, P5 ;  /* 0x000000040803b211 */ /* 0x000fe400028f1409 */
[----:B----4-:R-:W-:Y:S02]  /*14930*/  IADD3 R13, R235, 0x10, RZ ;  /* 0x00000010eb0d7810 */ /* 0x010fe40007ffe0ff */
[----:B------:R-:W-:Y:S01]  /*14940*/  ISETP.GE.AND P0, PT, R5, c[0x0][0x3c8], PT ;  /* 0x0000f20005007a0c */ /* 0x000fe20003f06270 */
[----:B------:R2:W-:Y:S01]  /*14950*/  @!P3 ST.E.64 [R2.64], R30 ;  /* 0x0000001e0200b985 */ /* 0x0005e2000c101b06 */
[----:B------:R-:W-:Y:S02]  /*14960*/  @!P2 LEA R8, P3, R11, R0, 0x2 ;  /* 0x000000000b08a211 */ /* 0x000fe400078610ff */
[----:B------:R-:W-:-:S02]  /*14970*/  SHF.R.S32.HI R13, RZ, 0x1f, R13 ;  /* 0x0000001fff0d7819 */ /* 0x000fc4000001140d */
[----:B------:R-:W-:Y:S02]  /*14980*/  IADD3 R14, R235, 0x28, RZ ;  /* 0x00000028eb0e7810 */ /* 0x000fe40007ffe0ff */
[----:B------:R-:W-:Y:S02]  /*14990*/  @!P2 LEA.HI.X R9, R11, R4, R13, 0x2, P3 ;  /* 0x000000040b09a211 */ /* 0x000fe400018f140d */
[C---:B------:R-:W-:Y:S02]  /*149a0*/  IADD3 R13, R235.reuse, 0x18, RZ ;  /* 0x00000018eb0d7810 */ /* 0x040fe40007ffe0ff */
[C---:B------:R-:W-:Y:S01]  /*149b0*/  IADD3 R11, R235.reuse, 0x20, RZ ;  /* 0x00000020eb0b7810 */ /* 0x040fe20007ffe0ff */
[----:B------:R-:W-:Y:S01]  /*149c0*/  @!P2 ST.E.64 [R8.64], R66 ;  /* 0x000000420800a985 */ /* 0x000fe2000c101b06 */
[----:B------:R-:W-:Y:S02]  /*149d0*/  ISETP.GE.AND P5, PT, R14, c[0x0][0x3c8], PT ;  /* 0x0000f2000e007a0c */ /* 0x000fe40003fa6270 */
[----:B------:R-:W-:-:S02]  /*149e0*/  IADD3 R10, R235, 0x30, RZ ;  /* 0x00000030eb0a7810 */ /* 0x000fc40007ffe0ff */
[----:B------:R-:W-:Y:S02]  /*149f0*/  SHF.R.S32.HI R13, RZ, 0x1f, R13 ;  /* 0x0000001fff0d7819 */ /* 0x000fe4000001140d */
[----:B-1----:R-:W-:Y:S02]  /*14a00*/  @!P1 LEA R6, P4, R12, R0, 0x2 ;  /* 0x000000000c069211 */ /* 0x002fe400078810ff */
[----:B------:R-:W-:Y:S02]  /*14a10*/  SHF.R.S32.HI R11, RZ, 0x1f, R11 ;  /* 0x0000001fff0b7819 */ /* 0x000fe4000001140b */
[C---:B------:R-:W-:Y:S02]  /*14a20*/  IADD3 R16, R235.reuse, 0x28, RZ ;  /* 0x00000028eb107810 */ /* 0x040fe40007ffe0ff */
[----:B------:R-:W-:Y:S02]  /*14a30*/  IADD3 R15, R235, 0x40, RZ ;  /* 0x00000040eb0f7810 */ /* 0x000fe40007ffe0ff */
[----:B------:R-:W-:-:S02]  /*14a40*/  SHF.R.S32.HI R16, RZ, 0x1f, R16 ;  /* 0x0000001fff107819 */ /* 0x000fc40000011410 */
[----:B--2---:R-:W-:Y:S02]  /*14a50*/  @!P0 LEA R2, P6, R5, R0, 0x2 ;  /* 0x0000000005028211 */ /* 0x004fe400078c10ff */
[----:B------:R-:W-:Y:S02]  /*14a60*/  ISETP.GE.AND P2, PT, R15, c[0x0][0x3c8], PT ;  /* 0x0000f2000f007a0c */ /* 0x000fe40003f46270 */
[----:B------:R-:W-:Y:S02]  /*14a70*/  P2R R3, PR, RZ, 0x10 ;  /* 0x00000010ff037803 */ /* 0x000fe40000000000 */
[----:B------:R-:W-:Y:S02]  /*14a80*/  ISETP.GE.AND P4, PT, R10, c[0x0][0x3c8], PT ;  /* 0x0000f2000a007a0c */ /* 0x000fe40003f86270 */
[----:B------:R-:W-:Y:S02]  /*14a90*/  ISETP.NE.AND P3, PT, R3, RZ, PT ;  /* 0x000000ff0300720c */ /* 0x000fe40003f65270 */
[----:B------:R-:W-:-:S02]  /*14aa0*/  @!P0 LEA.HI.X R3, R5, R4, R11, 0x2, P6 ;  /* 0x0000000405038211 */ /* 0x000fc400030f140b */
[----:B------:R-:W-:Y:S02]  /*14ab0*/  @!P1 LEA.HI.X R7, R12, R4, R13, 0x2, P3 ;  /* 0x000000040c079211 */ /* 0x000fe400018f140d */
[C---:B------:R-:W-:Y:S02]  /*14ac0*/  IADD3 R12, R235.reuse, 0x38, RZ ;  /* 0x00000038eb0c7810 */ /* 0x040fe40007ffe0ff */
[C---:B------:R-:W-:Y:S01]  /*14ad0*/  IADD3 R11, R235.reuse, 0x30, RZ ;  /* 0x00000030eb0b7810 */ /* 0x040fe20007ffe0ff */
[----:B------:R1:W-:Y:S01]  /*14ae0*/  @!P1 ST.E.64 [R6.64], R56 ;  /* 0x0000003806009985 */ /* 0x0003e2000c101b06 */
[----:B------:R-:W-:Y:S02]  /*14af0*/  ISETP.GE.AND P3, PT, R12, c[0x0][0x3c8], PT ;  /* 0x0000f2000c007a0c */ /* 0x000fe40003f66270 */
[----:B------:R-:W-:Y:S01]  /*14b00*/  SHF.R.S32.HI R11, RZ, 0x1f, R11 ;  /* 0x0000001fff0b7819 */ /* 0x000fe2000001140b */
[----:B------:R2:W-:Y:S01]  /*14b10*/  @!P0 ST.E.64 [R2.64], R32 ;  /* 0x0000002002008985 */ /* 0x0005e2000c101b06 */
[----:B------:R-:W-:-:S02]  /*14b20*/  IADD3 R13, R235, 0x48, RZ ;  /* 0x00000048eb0d7810 */ /* 0x000fc40007ffe0ff */
[----:B------:R-:W-:Y:S02]  /*14b30*/  IADD3 R5, R235, 0x50, RZ ;  /* 0x00000050eb057810 */ /* 0x000fe40007ffe0ff */
[----:B------:R-:W-:Y:S02]  /*14b40*/  ISETP.GE.AND P1, PT, R13, c[0x0][0x3c8], PT ;  /* 0x0000f2000d007a0c */ /* 0x000fe40003f26270 */
[----:B-1----:R-:W-:-:S04]  /*14b50*/  @!P5 LEA R6, P0, R14, R0, 0x2 ;  /* 0x000000000e06d211 */ /* 0x002fc800078010ff */
[----:B------:R-:W-:Y:S02]  /*14b60*/  @!P5 LEA.HI.X R7, R14, R4, R16, 0x2, P0 ;  /* 0x000000040e07d211 */ /* 0x000fe400000f1410 */
[C---:B--2---:R-:W-:Y:S02]  /*14b70*/  @!P4 LEA R2, P6, R10.reuse, R0, 0x2 ;  /* 0x000000000a02c211 */ /* 0x044fe400078c10ff */
[----:B------:R-:W-:Y:S01]  /*14b80*/  IADD3 R14, R235, 0x38, RZ ;  /* 0x00000038eb0e7810 */ /* 0x000fe20007ffe0ff */
[----:B------:R-:W-:Y:S01]  /*14b90*/  @!P5 ST.E.64 [R6.64], R54 ;  /* 0x000000360600d985 */ /* 0x000fe2000c101b06 */
[----:B------:R-:W-:Y:S02]  /*14ba0*/  @!P4 LEA.HI.X R3, R10, R4, R11, 0x2, P6 ;  /* 0x000000040a03c211 */ /* 0x000fe400030f140b */
[----:B------:R-:W-:Y:S02]  /*14bb0*/  @!P3 LEA R10, P5, R12, R0, 0x2 ;  /* 0x000000000c0ab211 */ /* 0x000fe400078a10ff */
[----:B------:R-:W-:Y:S01]  /*14bc0*/  ISETP.GE.AND P0, PT, R5, c[0x0][0x3c8], PT ;  /* 0x0000f20005007a0c */ /* 0x000fe20003f06270 */
[----:B------:R1:W-:Y:S01]  /*14bd0*/  @!P4 ST.E.64 [R2.64], R58 ;  /* 0x0000003a0200c985 */ /* 0x0003e2000c101b06 */
[----:B------:R-:W-:-:S02]  /*14be0*/  SHF.R.S32.HI R14, RZ, 0x1f, R14 ;  /* 0x0000001fff0e7819 */ /* 0x000fc4000001140e */
[----:B------:R-:W-:Y:S02]  /*14bf0*/  IADD3 R16, R235, 0x40, RZ ;  /* 0x00000040eb107810 */ /* 0x000fe40007ffe0ff */
[----:B------:R-:W-:Y:S02]  /*14c00*/  @!P2 LEA R8, P6, R15, R0, 0x2 ;  /* 0x000000000f08a211 */ /* 0x000fe400078c10ff */
[----:B------:R-:W-:-:S04]  /*14c10*/  SHF.R.S32.HI R16, RZ, 0x1f, R16 ;  /* 0x0000001fff107819 */ /* 0x000fc80000011410 */
[----:B------:R-:W-:Y:S02]  /*14c20*/  @!P2 LEA.HI.X R9, R15, R4, R16, 0x2, P6 ;  /* 0x000000040f09a211 */ /* 0x000fe400030f1410 */
[----:B-1----:R-:W-:Y:S02]  /*14c30*/  P2R R2, PR, RZ, 0x20 ;  /* 0x00000020ff027803 */ /* 0x002fe40000000000 */
[----:B------:R-:W-:Y:S02]  /*14c40*/  @!P1 LEA R6, P5, R13, R0, 0x2 ;  /* 0x000000000d069211 */ /* 0x000fe400078a10ff */
[----:B------:R-:W-:-:S04]  /*14c50*/  ISETP.NE.AND P4, PT, R2, RZ, PT ;  /* 0x000000ff0200720c */ /* 0x000fc80003f85270 */
[----:B------:R-:W-:Y:S02]  /*14c60*/  @!P3 LEA.HI.X R11, R12, R4, R14, 0x2, P4 ;  /* 0x000000040c0bb211 */ /* 0x000fe400020f140e */
[C---:B------:R-:W-:Y:S02]  /*14c70*/  IADD3 R14, R235.reuse, 0x48, RZ ;  /* 0x00000048eb0e7810 */ /* 0x040fe40007ffe0ff */
[----:B------:R-:W-:Y:S01]  /*14c80*/  IADD3 R12, R235, 0x50, RZ ;  /* 0x00000050eb0c7810 */ /* 0x000fe20007ffe0ff */
[----:B------:R1:W-:Y:S01]  /*14c90*/  @!P3 ST.E.64 [R10.64], R72 ;  /* 0x000000480a00b985 */ /* 0x0003e2000c101b06 */
[----:B------:R-:W-:Y:S02]  /*14ca0*/  SHF.R.S32.HI R14, RZ, 0x1f, R14 ;  /* 0x0000001fff0e7819 */ /* 0x000fe4000001140e */
[----:B------:R-:W-:Y:S01]  /*14cb0*/  SHF.R.S32.HI R12, RZ, 0x1f, R12 ;  /* 0x0000001fff0c7819 */ /* 0x000fe2000001140c */
[----:B------:R1:W-:Y:S01]  /*14cc0*/  @!P2 ST.E.64 [R8.64], R70 ;  /* 0x000000460800a985 */ /* 0x0003e2000c101b06 */
[----:B------:R-:W-:-:S02]  /*14cd0*/  @!P0 LEA R2, P4, R5, R0, 0x2 ;  /* 0x0000000005028211 */ /* 0x000fc400078810ff */
[-C--:B------:R-:W-:Y:S02]  /*14ce0*/  @!P1 LEA.HI.X R7, R13, R4.reuse, R14, 0x2, P5 ;  /* 0x000000040d079211 */ /* 0x080fe400028f140e */
[----:B------:R-:W-:Y:S02]  /*14cf0*/  @!P0 LEA.HI.X R3, R5, R4, R12, 0x2, P4 ;  /* 0x0000000405038211 */ /* 0x000fe400020f140c */
[----:B------:R-:W-:Y:S01]  /*14d00*/  IADD3 R5, R235, 0x58, RZ ;  /* 0x00000058eb057810 */ /* 0x000fe20007ffe0ff */
[----:B------:R1:W-:Y:S04]  /*14d10*/  @!P1 ST.E.64 [R6.64], R62 ;  /* 0x0000003e06009985 */ /* 0x0003e8000c101b06 */
[----:B------:R1:W-:Y:S01]  /*14d20*/  @!P0 ST.E.64 [R2.64], R50 ;  /* 0x0000003202008985 */ /* 0x0003e2000c101b06 */
[----:B------:R-:W-:-:S13]  /*14d30*/  ISETP.GE.AND P0, PT, R5, c[0x0][0x3c8], PT ;  /* 0x0000f20005007a0c */ /* 0x000fda0003f06270 */
[----:B------:R-:W-:Y:S05]  /*14d40*/  @P0 BRA `(.L_x_595) ;  /* 0x00000e6000000947 */ /* 0x000fea0003800000 */
[----:B------:R-:W-:Y:S02]  /*14d50*/  IADD3 R12, R235, 0x58, RZ ;  /* 0x00000058eb0c7810 */ /* 0x000fe40007ffe0ff */
[----:B-1----:R-:W-:Y:S02]  /*14d60*/  LEA R2, P0, R5, R0, 0x2 ;  /* 0x0000000005027211 */ /* 0x002fe400078010ff */
[----:B------:R-:W-:-:S04]  /*14d70*/  SHF.R.S32.HI R12, RZ, 0x1f, R12 ;  /* 0x0000001fff0c7819 */ /* 0x000fc8000001140c */
[----:B------:R-:W-:-:S05]  /*14d80*/  LEA.HI.X R3, R5, R4, R12, 0x2, P0 ;  /* 0x0000000405037211 */ /* 0x000fca00000f140c */
[----:B------:R1:W-:Y:S01]  /*14d90*/  ST.E.64 [R2.64], R28 ;  /* 0x0000001c02007985 */ /* 0x0003e2000c101b06 */
[----:B------:R-:W-:Y:S05]  /*14da0*/  BRA `(.L_x_595) ;  /* 0x00000e0000007947 */ /* 0x000fea0003800000 */
.L_x_580:
[----:B------:R-:W3:Y:S04]  /*14db0*/  LDL.LU R7, [R1+0x1c] ;  /* 0x00001c0001077983 */ /* 0x000ee80000300800 */
[----:B--2---:R-:W2:Y:S01]  /*14dc0*/  LDL R6, [R1+0x24] ;  /* 0x0000240001067983 */ /* 0x004ea20000100800 */
[----:B------:R-:W-:Y:S01]  /*14dd0*/  ISETP.NE.U32.AND P0, PT, RZ, c[0x0][0x508], PT ;  /* 0x00014200ff007a0c */ /* 0x000fe20003f05070 */
[----:B------:R-:W-:Y:S01]  /*14de0*/  IMAD.MOV.U32 R4, RZ, RZ, 0x4 ;  /* 0x00000004ff047424 */ /* 0x000fe200078e00ff */
[----:B------:R-:W-:Y:S01]  /*14df0*/  ISETP.NE.U32.AND P2, PT, RZ, c[0x0][0x500], PT ;  /* 0x00014000ff007a0c */ /* 0x000fe20003f45070 */
[----:B------:R-:W-:Y:S01]  /*14e00*/  IMAD.MOV.U32 R19, RZ, RZ, c[0x0][0x388] ;  /* 0x0000e200ff137624 */ /* 0x000fe200078e00ff */
[----:B------:R-:W-:Y:S01]  /*14e10*/  ISETP.NE.AND.EX P0, PT, RZ, c[0x0][0x50c], PT, P0 ;  /* 0x00014300ff007a0c */ /* 0x000fe20003f05300 */
[----:B------:R-:W-:Y:S01]  /*14e20*/  IMAD.MOV.U32 R0, RZ, RZ, RZ ;  /* 0x000000ffff007224 */ /* 0x000fe200078e00ff */
[----:B------:R-:W-:Y:S01]  /*14e30*/  ISETP.NE.AND.EX P2, PT, RZ, c[0x0][0x504], PT, P2 ;  /* 0x00014100ff007a0c */ /* 0x000fe20003f45320 */
[----:B--2---:R-:W-:-:S10]  /*14e40*/  IMAD.WIDE R2, R6, R4, c[0x0][0x500] ;  /* 0x0001400006027625 */ /* 0x004fd400078e0204 */
[----:B------:R-:W-:Y:S02]  /*14e50*/  @P0 IMAD.WIDE R4, R6, R4, c[0x0][0x508] ;  /* 0x0001420006040625 */ /* 0x000fe400078e0204 */
[----:B------:R2:W5:Y:S04]  /*14e60*/  @P2 LDG.E R0, [R2.64] ;  /* 0x0000000602002981 */ /* 0x000568000c1e1900 */
[----:B------:R2:W5:Y:S01]  /*14e70*/  @P0 LDG.E R19, [R4.64] ;  /* 0x0000000604130981 */ /* 0x000562000c1e1900 */
[----:B---3--:R-:W-:-:S04]  /*14e80*/  ISETP.NE.AND P1, PT, R7, RZ, PT ;  /* 0x000000ff0700720c */ /* 0x008fc80003f25270 */
[----:B------:R-:W-:Y:S01]  /*14e90*/  SEL R18, R7, c[0x0][0x3d4], P1 ;  /* 0x0000f50007127a07 */ /* 0x000fe20000800000 */
[----:B------:R-:W-:Y:S05]  /*14ea0*/  @P0 BRA `(.L_x_608) ;  /* 0x0000004000000947 */ /* 0x000fea0003800000 */
[----:B------:R-:W-:Y:S05]  /*14eb0*/  @!P2 BRA `(.L_x_608) ;  /* 0x000000300000a947 */ /* 0x000fea0003800000 */
[----:B--2---:R2:W3:Y:S04]  /*14ec0*/  LDG.E R4, [R2.64] ;  /* 0x0000000602047981 */ /* 0x0044e8000c1e1900 */
[----:B--2---:R-:W3:Y:S02]  /*14ed0*/  LDG.E R2, [R2.64+0x4] ;  /* 0x0000040602027981 */ /* 0x004ee4000c1e1900 */
[----:B---3-5:R-:W-:Y:S02]  /*14ee0*/  IADD3 R19, -R4, R2, RZ ;  /* 0x0000000204137210 */ /* 0x028fe40007ffe1ff */
.L_x_608:
[----:B--2---:R-:W2:Y:S01]  /*14ef0*/  S2R R4, SR_TID.X ;  /* 0x0000000000047919 */ /* 0x004ea20000002100 */
[----:B------:R-:W-:Y:S01]  /*14f00*/  SHF.R.S32.HI R2, RZ, 0x1f, R6 ;  /* 0x0000001fff027819 */ /* 0x000fe20000011406 */
[----:B------:R-:W-:Y:S01]  /*14f10*/  BSSY B0, `(.L_x_609) ;  /* 0x0000038000007945 */ /* 0x000fe20003800000 */
[----:B-----5:R-:W-:-:S02]  /*14f20*/  SHF.R.S32.HI R17, RZ, 0x1f, R0 ;  /* 0x0000001fff117819 */ /* 0x020fc40000011400 */
[----:B------:R-:W-:Y:S02]  /*14f30*/  SEL R12, R6, RZ, !P2 ;  /* 0x000000ff060c7207 */ /* 0x000fe40005000000 */
[----:B-1----:R-:W-:Y:S02]  /*14f40*/  SEL R20, R2, RZ, !P2 ;  /* 0x000000ff02147207 */ /* 0x002fe40005000000 */
[----:B--2---:R-:W-:-:S13]  /*14f50*/  ISETP.GT.AND P0, PT, R4, 0x7f, PT ;  /* 0x0000007f0400780c */ /* 0x004fda0003f04270 */
[----:B------:R-:W-:Y:S05]  /*14f60*/  @P0 BRA `(.L_x_610) ;  /* 0x0000032000000947 */ /* 0x000fea0003800000 */
[----:B------:R-:W2:Y:S01]  /*14f70*/  LDL R3, [R1+0x10] ;  /* 0x0000100001037983 */ /* 0x000ea20000100800 */
[----:B------:R-:W-:Y:S01]  /*14f80*/  IMAD R2, R19, c[0x0][0x4e8], RZ ;  /* 0x00013a0013027a24 */ /* 0x000fe200078e02ff */
[----:B--2---:R-:W-:-:S04]  /*14f90*/  IADD3 R13, R3, R4, RZ ;  /* 0x00000004030d7210 */ /* 0x004fc80007ffe0ff */
[----:B------:R-:W-:-:S13]  /*14fa0*/  ISETP.GE.AND P0, PT, R13, R2, PT ;  /* 0x000000020d00720c */ /* 0x000fda0003f06270 */
[----:B------:R-:W-:Y:S05]  /*14fb0*/  @P0 BRA `(.L_x_610) ;  /* 0x000002d000000947 */ /* 0x000fea0003800000 */
[----:B------:R-:W2:Y:S04]  /*14fc0*/  LDL R4, [R1+0x3c] ;  /* 0x00003c0001047983 */ /* 0x000ea80000100800 */
[----:B------:R-:W3:Y:S01]  /*14fd0*/  LDL.LU R21, [R1+0x20] ;  /* 0x0000200001157983 */ /* 0x000ee20000300800 */
[----:B------:R-:W-:Y:S01]  /*14fe0*/  IMAD.MOV.U32 R2, RZ, RZ, 0x368 ;  /* 0x00000368ff027424 */ /* 0x000fe200078e00ff */
[----:B------:R-:W-:-:S04]  /*14ff0*/  ISETP.GT.AND P2, PT, R18, 0x1, PT ;  /* 0x000000011200780c */ /* 0x000fc80003f44270 */
[----:B------:R-:W-:-:S04]  /*15000*/  SEL R2, R2, 0x328, P2 ;  /* 0x0000032802027807 */ /* 0x000fc80001000000 */
[----:B------:R1:W4:Y:S08]  /*15010*/  LDC.64 R8, c[0x0][R2+0x170] ;  /* 0x00005c0002087b82 */ /* 0x0003300000000a00 */
[----:B------:R1:W2:Y:S08]  /*15020*/  LDC.64 R6, c[0x0][R2+0x168] ;  /* 0x00005a0002067b82 */ /* 0x0002b00000000a00 */
[----:B------:R1:W5:Y:S08]  /*15030*/  LDC.64 R14, c[0x0][R2+0x178] ;  /* 0x00005e00020e7b82 */ /* 0x0003700000000a00 */
[----:B------:R1:W2:Y:S02]  /*15040*/  LDC.64 R10, c[0x0][R2+0x160] ;  /* 0x00005800020a7b82 */ /* 0x0002a40000000a00 */
[----:B-1----:R-:W-:-:S02]  /*15050*/  IMAD.MOV.U32 R2, RZ, RZ, c[0x0][0x4e8] ;  /* 0x00013a00ff027624 */ /* 0x002fc400078e00ff */
[----:B----4-:R-:W-:-:S03]  /*15060*/  IMAD R3, R9, R12, RZ ;  /* 0x0000000c09037224 */ /* 0x010fc600078e02ff */
[----:B------:R-:W-:Y:S02]  /*15070*/  ISETP.NE.AND P0, PT, R2, 0x1, PT ;  /* 0x000000010200780c */ /* 0x000fe40003f05270 */
[----:B------:R-:W-:-:S11]  /*15080*/  MOV R2, R13 ;  /* 0x0000000d00027202 */ /* 0x000fd60000000f00 */
[----:B------:R-:W-:-:S05]  /*15090*/  @P0 IMAD.HI.U32 R16, R13, c[0x0][0x4ec], RZ ;  /* 0x00013b000d100a27 */ /* 0x000fca00078e00ff */
[----:B------:R-:W-:Y:S01]  /*150a0*/  @P0 SHF.R.U32.HI R2, RZ, c[0x0][0x4f0], R16 ;  /* 0x00013c00ff020a19 */ /* 0x000fe20000011610 */
[-C--:B--2---:R-:W-:Y:S02]  /*150b0*/  IMAD R9, R7, R4.reuse, RZ ;  /* 0x0000000407097224 */ /* 0x084fe400078e02ff */
[----:B------:R-:W-:-:S04]  /*150c0*/  IMAD.WIDE.U32 R6, R6, R4, RZ ;  /* 0x0000000406067225 */ /* 0x000fc800078e00ff */
[----:B------:R-:W-:-:S04]  /*150d0*/  IMAD.WIDE.U32 R4, R8, R12, RZ ;  /* 0x0000000c08047225 */ /* 0x000fc800078e00ff */
[----:B------:R-:W-:Y:S01]  /*150e0*/  IMAD R8, R8, R20, R3 ;  /* 0x0000001408087224 */ /* 0x000fe200078e0203 */
[----:B---3--:R-:W-:Y:S01]  /*150f0*/  SEL R3, R21, RZ, P2 ;  /* 0x000000ff15037207 */ /* 0x008fe20001000000 */
[----:B------:R-:W-:Y:S01]  /*15100*/  IMAD.IADD R9, R7, 0x1, R9 ;  /* 0x0000000107097824 */ /* 0x000fe200078e0209 */
[----:B------:R-:W-:Y:S01]  /*15110*/  IADD3 R16, P1, P0, R4, R6, R0 ;  /* 0x0000000604107210 */ /* 0x000fe2000783e000 */
[----:B------:R-:W-:Y:S01]  /*15120*/  IMAD.MOV R6, RZ, RZ, -R2 ;  /* 0x000000ffff067224 */ /* 0x000fe200078e0a02 */
[----:B------:R-:W-:Y:S01]  /*15130*/  IADD3 R7, R5, R8, RZ ;  /* 0x0000000805077210 */ /* 0x000fe20007ffe0ff */
[-C--:B-----5:R-:W-:Y:S02]  /*15140*/  IMAD R8, R15, R3.reuse, RZ ;  /* 0x000000030f087224 */ /* 0x0a0fe400078e02ff */
[----:B------:R-:W-:Y:S01]  /*15150*/  IMAD.WIDE.U32 R4, R14, R3, RZ ;  /* 0x000000030e047225 */ /* 0x000fe200078e00ff */
[----:B------:R-:W-:-:S03]  /*15160*/  IADD3.X R9, R7, R9, R17, P1, P0 ;  /* 0x0000000907097210 */ /* 0x000fc60000fe0411 */
        /* <DEDUP_REMOVED lines=18> */
.L_x_610:
[----:B------:R-:W-:Y:S05]  /*15290*/  BSYNC B0 ;  /* 0x0000000000007941 */ /* 0x000fea0003800000 */
.L_x_609:
[----:B------:R-:W-:-:S13]  /*152a0*/  ISETP.GT.AND P0, PT, R18, 0x1, PT ;  /* 0x000000011200780c */ /* 0x000fda0003f04270 */
[----:B------:R-:W-:Y:S05]  /*152b0*/  @P0 BRA `(.L_x_595) ;  /* 0x000008f000000947 */ /* 0x000fea0003800000 */
[----:B-1----:R-:W2:Y:S04]  /*152c0*/  LDL.LU R2, [R1+0x10] ;  /* 0x0000100001027983 */ /* 0x002ea80000300800 */
[----:B------:R-:W3:Y:S01]  /*152d0*/  LDL.LU R7, [R1+0x3c] ;  /* 0x00003c0001077983 */ /* 0x000ee20000300800 */
[----:B------:R-:W-:-:S03]  /*152e0*/  IMAD R4, R17, c[0x0][0x3a0], RZ ;  /* 0x0000e80011047a24 */ /* 0x000fc600078e02ff */
[----:B------:R-:W1:Y:S02]  /*152f0*/  S2R R3, SR_TID.X ;  /* 0x0000000000037919 */ /* 0x000e640000002100 */
[--C-:B-1----:R-:W-:Y:S02]  /*15300*/  SHF.R.S32.HI R5, RZ, 0x1f, R3.reuse ;  /* 0x0000001fff057819 */ /* 0x102fe40000011403 */
[----:B------:R-:W-:Y:S02]  /*15310*/  SHF.R.S32.HI R8, RZ, 0x1f, R3 ;  /* 0x0000001fff087819 */ /* 0x000fe40000011403 */
[-C--:B------:R-:W-:Y:S02]  /*15320*/  LEA.HI R5, R5, R3.reuse, RZ, 0x2 ;  /* 0x0000000305057211 */ /* 0x080fe400078f10ff */
[----:B------:R-:W-:Y:S02]  /*15330*/  LEA.HI R8, R8, R3, RZ, 0x2 ;  /* 0x0000000308087211 */ /* 0x000fe400078f10ff */
[----:B------:R-:W-:-:S02]  /*15340*/  LOP3.LUT R5, R5, 0xfffffffc, RZ, 0xc0, !PT ;  /* 0xfffffffc05057812 */ /* 0x000fc400078ec0ff */
[----:B------:R-:W-:-:S03]  /*15350*/  SHF.R.S32.HI R8, RZ, 0x2, R8 ;  /* 0x00000002ff087819 */ /* 0x000fc60000011408 */
[----:B------:R-:W-:Y:S01]  /*15360*/  IMAD.IADD R5, R3, 0x1, -R5 ;  /* 0x0000000103057824 */ /* 0x000fe200078e0a05 */
[----:B--2---:R-:W-:Y:S02]  /*15370*/  MOV R9, R2 ;  /* 0x0000000200097202 */ /* 0x004fe40000000f00 */
[----:B------:R-:W-:Y:S02]  /*15380*/  MOV R2, c[0x0][0x4e8] ;  /* 0x00013a0000027a02 */ /* 0x000fe40000000f00 */
[----:B------:R-:W-:Y:S02]  /*15390*/  IADD3 R11, R8, R9, RZ ;  /* 0x00000009080b7210 */ /* 0x000fe40007ffe0ff */
[----:B------:R-:W-:Y:S01]  /*153a0*/  ISETP.NE.AND P0, PT, R2, 0x1, PT ;  /* 0x000000010200780c */ /* 0x000fe20003f05270 */
[----:B------:R-:W-:-:S04]  /*153b0*/  IMAD.WIDE.U32 R2, R0, c[0x0][0x3a0], RZ ;  /* 0x0000e80000027a25 */ /* 0x000fc800078e00ff */
[----:B------:R-:W-:Y:S01]  /*153c0*/  IMAD R0, R0, c[0x0][0x3a4], R4 ;  /* 0x0000e90000007a24 */ /* 0x000fe200078e0204 */
[----:B------:R-:W-:Y:S01]  /*153d0*/  LEA R4, R5, R8, 0x5 ;  /* 0x0000000805047211 */ /* 0x000fe200078e28ff */
[----:B------:R-:W-:-:S03]  /*153e0*/  IMAD R5, R20, c[0x0][0x3f0], RZ ;  /* 0x0000fc0014057a24 */ /* 0x000fc600078e02ff */
[----:B------:R-:W-:Y:S01]  /*153f0*/  IADD3 R3, R3, R0, RZ ;  /* 0x0000000003037210 */ /* 0x000fe20007ffe0ff */
[----:B------:R-:W-:-:S04]  /*15400*/  IMAD.IADD R4, R9, 0x1, R4 ;  /* 0x0000000109047824 */ /* 0x000fc800078e0204 */
[----:B------:R-:W-:-:S04]  /*15410*/  @P0 IMAD.HI.U32 R6, R4, c[0x0][0x4ec], RZ ;  /* 0x00013b0004060a27 */ /* 0x000fc800078e00ff */
[----:B---3--:R-:W-:-:S04]  /*15420*/  IMAD.WIDE.U32 R2, R7, c[0x0][0x3e8], R2 ;  /* 0x0000fa0007027a25 */ /* 0x008fc800078e0002 */
[----:B------:R-:W-:Y:S01]  /*15430*/  IMAD.MOV.U32 R0, RZ, RZ, R4 ;  /* 0x000000ffff007224 */ /* 0x000fe200078e0004 */
[----:B------:R-:W-:Y:S01]  /*15440*/  @P0 SHF.R.U32.HI R0, RZ, c[0x0][0x4f0], R6 ;  /* 0x00013c00ff000a19 */ /* 0x000fe20000011606 */
[----:B------:R-:W-:Y:S02]  /*15450*/  IMAD R3, R7, c[0x0][0x3ec], R3 ;  /* 0x0000fb0007037a24 */ /* 0x000fe400078e0203 */
[C---:B------:R-:W-:Y:S01]  /*15460*/  IMAD R7, R12.reuse, c[0x0][0x3f4], R5 ;  /* 0x0000fd000c077a24 */ /* 0x040fe200078e0205 */
[----:B------:R-:W-:Y:S01]  /*15470*/  SHF.R.S32.HI R6, RZ, 0x1f, R0 ;  /* 0x0000001fff067819 */ /* 0x000fe20000011400 */
[----:B------:R-:W-:Y:S01]  /*15480*/  IMAD.WIDE.U32 R2, R12, c[0x0][0x3f0], R2 ;  /* 0x0000fc000c027a25 */ /* 0x000fe200078e0002 */
[----:B------:R-:W-:-:S03]  /*15490*/  IADD3 R5, -R0, RZ, RZ ;  /* 0x000000ff00057210 */ /* 0x000fc60007ffe1ff */
[----:B------:R-:W-:Y:S01]  /*154a0*/  IMAD R6, R6, c[0x0][0x3e0], RZ ;  /* 0x0000f80006067a24 */ /* 0x000fe200078e02ff */
[----:B------:R-:W-:Y:S01]  /*154b0*/  IADD3 R3, R3, R7, RZ ;  /* 0x0000000703037210 */ /* 0x000fe20007ffe0ff */
[----:B------:R-:W-:Y:S02]  /*154c0*/  IMAD R4, R5, c[0x0][0x4e8], R4 ;  /* 0x00013a0005047a24 */ /* 0x000fe400078e0204 */
[C---:B------:R-:W-:Y:S02]  /*154d0*/  IMAD R6, R0.reuse, c[0x0][0x3e4], R6 ;  /* 0x0000f90000067a24 */ /* 0x040fe400078e0206 */
[----:B------:R-:W-:Y:S01]  /*154e0*/  IMAD.WIDE.U32 R2, R0, c[0x0][0x3e0], R2 ;  /* 0x0000f80000027a25 */ /* 0x000fe200078e0002 */
[----:B------:R-:W-:-:S03]  /*154f0*/  SHF.R.S32.HI R0, RZ, 0x1f, R4 ;  /* 0x0000001fff007819 */ /* 0x000fc60000011404 */
[----:B------:R-:W-:Y:S02]  /*15500*/  IMAD.IADD R3, R3, 0x1, R6 ;  /* 0x0000000103037824 */ /* 0x000fe400078e0206 */
[----:B------:R-:W-:Y:S02]  /*15510*/  IMAD R0, R0, c[0x0][0x3d8], RZ ;  /* 0x0000f60000007a24 */ /* 0x000fe400078e02ff */
[----:B------:R-:W-:-:S04]  /*15520*/  IMAD.WIDE.U32 R2, R4, c[0x0][0x3d8], R2 ;  /* 0x0000f60004027a25 */ /* 0x000fc800078e0002 */
[----:B------:R-:W-:Y:S01]  /*15530*/  IMAD R4, R4, c[0x0][0x3dc], R0 ;  /* 0x0000f70004047a24 */ /* 0x000fe200078e0200 */
[----:B------:R-:W-:-:S04]  /*15540*/  LEA R12, P0, R2, c[0x0][0x380], 0x1 ;  /* 0x0000e000020c7a11 */ /* 0x000fc800078008ff */
[----:B------:R-:W-:-:S04]  /*15550*/  IADD3 R4, R3, R4, RZ ;  /* 0x0000000403047210 */ /* 0x000fc80007ffe0ff */
[----:B------:R-:W-:Y:S01]  /*15560*/  LEA.HI.X R9, R2, c[0x0][0x384], R4, 0x1, P0 ;  /* 0x0000e10002097a11 */ /* 0x000fe200000f0c04 */
[----:B------:R-:W-:Y:S05]  /*15570*/  BRA.DIV ~URZ, `(.L_x_611) ;  /* 0x000027127f007947 */ /* 0x000fea000b800000 */
[----:B------:R1:W2:Y:S02]  /*15580*/  SHFL.IDX PT, R8, R9, RZ, 0x1c1f ;  /* 0x001c1fff09087589 */ /* 0x0002a400000e0000 */
.L_x_669:
[----:B------:R-:W-:Y:S05]  /*15590*/  BRA.DIV ~URZ, `(.L_x_612) ;  /* 0x000027627f007947 */ /* 0x000fea000b800000 */
[----:B------:R3:W4:Y:S02]  /*155a0*/  SHFL.IDX PT, R0, R12, RZ, 0x1c1f ;  /* 0x001c1fff0c007589 */ /* 0x00072400000e0000 */
.L_x_670:
        /* <DEDUP_REMOVED lines=18> */
[----:B------:R2:W-:Y:S04]  /*156d0*/  @!P2 ST.E.128 [R6.64], RZ ;  /* 0x000000ff0600a985 */ /* 0x0005e8000c101d06 */
[----:B------:R2:W-:Y:S04]  /*156e0*/  @!P1 ST.E.128 [R4.64], RZ ;  /* 0x000000ff04009985 */ /* 0x0005e8000c101d06 */
[----:B------:R2:W-:Y:S02]  /*156f0*/  @!P0 ST.E.128 [R2.64], RZ ;  /* 0x000000ff02008985 */ /* 0x0005e4000c101d06 */
.L_x_614:
[----:B------:R-:W-:Y:S05]  /*15700*/  BSYNC B0 ;  /* 0x0000000000007941 */ /* 0x000fea0003800000 */
.L_x_613:
[----:B------:R-:W-:Y:S05]  /*15710*/  BRA.DIV ~URZ, `(.L_x_615) ;  /* 0x000026427f007947 */ /* 0x000fea000b800000 */
[----:B--2---:R2:W1:Y:S04]  /*15720*/  SHFL.IDX PT, R8, R9, 0x1, 0x1c1f ;  /* 0x003c1f0009087f89 */ /* 0x00446800000e0000 */
[----:B----4-:R2:W4:Y:S02]  /*15730*/  SHFL.IDX PT, R0, R12, 0x1, 0x1c1f ;  /* 0x003c1f000c007f89 */ /* 0x01052400000e0000 */
.L_x_671:
        /* <DEDUP_REMOVED lines=18> */
[----:B------:R1:W-:Y:S04]  /*15860*/  @!P2 ST.E.128 [R6.64], RZ ;  /* 0x000000ff0600a985 */ /* 0x0003e8000c101d06 */
[----:B------:R1:W-:Y:S04]  /*15870*/  @!P1 ST.E.128 [R4.64], RZ ;  /* 0x000000ff04009985 */ /* 0x0003e8000c101d06 */
[----:B------:R1:W-:Y:S02]  /*15880*/  @!P0 ST.E.128 [R2.64], RZ ;  /* 0x000000ff02008985 */ /* 0x0003e4000c101d06 */
.L_x_617:
[----:B------:R-:W-:Y:S05]  /*15890*/  BSYNC B0 ;  /* 0x0000000000007941 */ /* 0x000fea0003800000 */
.L_x_616:
[----:B------:R-:W-:Y:S05]  /*158a0*/  BRA.DIV ~URZ, `(.L_x_618) ;  /* 0x000025727f007947 */ /* 0x000fea000b800000 */
[----:B-1----:R1:W2:Y:S02]  /*158b0*/  SHFL.IDX PT, R8, R9, 0x2, 0x1c1f ;  /* 0x005c1f0009087f89 */ /* 0x0022a400000e0000 */
.L_x_672:
[----:B------:R-:W-:Y:S05]  /*158c0*/  BRA.DIV ~URZ, `(.L_x_619) ;  /* 0x000025c27f007947 */ /* 0x000fea000b800000 */
[----:B----4-:R4:W1:Y:S02]  /*158d0*/  SHFL.IDX PT, R0, R12, 0x2, 0x1c1f ;  /* 0x005c1f000c007f89 */ /* 0x01086400000e0000 */
.L_x_673:
        /* <DEDUP_REMOVED lines=21> */
.L_x_621:
[----:B------:R-:W-:Y:S05]  /*15a30*/  BSYNC B0 ;  /* 0x0000000000007941 */ /* 0x000fea0003800000 */
.L_x_620:
[----:B------:R-:W-:Y:S05]  /*15a40*/  BRA.DIV ~URZ, `(.L_x_622) ;  /* 0x000024a27f007947 */ /* 0x000fea000b800000 */
[----:B--2---:R2:W3:Y:S04]  /*15a50*/  SHFL.IDX PT, R8, R9, 0x3, 0x1c1f ;  /* 0x007c1f0009087f89 */ /* 0x0044e800000e0000 */
[----:B-1----:R2:W1:Y:S02]  /*15a60*/  SHFL.IDX PT, R0, R12, 0x3, 0x1c1f ;  /* 0x007c1f000c007f89 */ /* 0x00246400000e0000 */
.L_x_674:
[----:B------:R-:W-:-:S04]  /*15a70*/  IADD3 R2, R11, 0x60, RZ ;  /* 0x000000600b027810 */ /* 0x000fc80007ffe0ff */
[----:B------:R-:W-:-:S13]  /*15a80*/  ISETP.GE.AND P0, PT, R2, R10, PT ;  /* 0x0000000a0200720c */ /* 0x000fda0003f06270 */
[----:B------:R-:W-:Y:S05]  /*15a90*/  @P0 BRA `(.L_x_595) ;  /* 0x0000011000000947 */ /* 0x000fea0003800000 */
[----:B------:R-:W5:Y:S04]  /*15aa0*/  LDL.64 R16, [R1+0x28] ;  /* 0x0000280001107983 */ /* 0x000f680000100a00 */
[----:B--2---:R-:W2:Y:S04]  /*15ab0*/  LDL R13, [R1+0x30] ;  /* 0x00003000010d7983 */ /* 0x004ea80000100800 */
[----:B----4-:R-:W4:Y:S04]  /*15ac0*/  LDL R9, [R1+0x34] ;  /* 0x0000340001097983 */ /* 0x010f280000100800 */
[----:B---3--:R-:W3:Y:S04]  /*15ad0*/  LDL R14, [R1+0x54] ;  /* 0x00005400010e7983 */ /* 0x008ee80000100800 */
[----:B------:R-:W3:Y:S01]  /*15ae0*/  LDL R12, [R1+0x50] ;  /* 0x00005000010c7983 */ /* 0x000ee20000100800 */
[----:B-----5:R-:W-:-:S02]  /*15af0*/  ISETP.GE.AND P2, PT, R16, c[0x0][0x3c8], PT ;  /* 0x0000f20010007a0c */ /* 0x020fc40003f46270 */
[----:B--2---:R-:W-:Y:S02]  /*15b00*/  ISETP.GE.AND P1, PT, R13, c[0x0][0x3c8], PT ;  /* 0x0000f2000d007a0c */ /* 0x004fe40003f26270 */
[----:B----4-:R-:W-:-:S09]  /*15b10*/  ISETP.GE.AND P0, PT, R9, c[0x0][0x3c8], PT ;  /* 0x0000f20009007a0c */ /* 0x010fd20003f06270 */
[CC--:B-1----:R-:W-:Y:S02]  /*15b20*/  @!P2 LEA R6, P5, R16.reuse, R0.reuse, 0x1 ;  /* 0x000000001006a211 */ /* 0x0c2fe400078a08ff */
[----:B------:R-:W-:Y:S02]  /*15b30*/  @!P1 LEA R4, P4, R13, R0, 0x1 ;  /* 0x000000000d049211 */ /* 0x000fe400078808ff */
[----:B------:R-:W-:Y:S02]  /*15b40*/  @!P2 LEA.HI.X R7, R16, R8, R17, 0x1, P5 ;  /* 0x000000081007a211 */ /* 0x000fe400028f0c11 */
[----:B------:R-:W-:Y:S02]  /*15b50*/  @!P0 LEA R2, P3, R9, R0, 0x1 ;  /* 0x0000000009028211 */ /* 0x000fe400078608ff */
[-C--:B---3--:R-:W-:Y:S02]  /*15b60*/  @!P1 LEA.HI.X R5, R13, R8.reuse, R14, 0x1, P4 ;  /* 0x000000080d059211 */ /* 0x088fe400020f0c0e */
[----:B------:R-:W-:Y:S01]  /*15b70*/  @!P0 LEA.HI.X R3, R9, R8, R12, 0x1, P3 ;  /* 0x0000000809038211 */ /* 0x000fe200018f0c0c */
[----:B------:R1:W-:Y:S04]  /*15b80*/  @!P2 ST.E.128 [R6.64], RZ ;  /* 0x000000ff0600a985 */ /* 0x0003e8000c101d06 */
[----:B------:R1:W-:Y:S04]  /*15b90*/  @!P1 ST.E.128 [R4.64], RZ ;  /* 0x000000ff04009985 */ /* 0x0003e8000c101d06 */
[----:B------:R1:W-:Y:S02]  /*15ba0*/  @!P0 ST.E.128 [R2.64], RZ ;  /* 0x000000ff02008985 */ /* 0x0003e4000c101d06 */
.L_x_595:
[----:B------:R-:W-:Y:S05]  /*15bb0*/  BSYNC B1 ;  /* 0x0000000000017941 */ /* 0x000fea0003800000 */
.L_x_579:
[----:B-1--4-:R-:W4:Y:S02]  /*15bc0*/  LDL R0, [R1+0x5c] ;  /* 0x00005c0001007983 */ /* 0x012f240000100800 */
[----:B----4-:R-:W-:-:S13]  /*15bd0*/  ISETP.NE.AND P0, PT, R0, RZ, PT ;  /* 0x000000ff0000720c */ /* 0x010fda0003f05270 */
[----:B------:R-:W-:Y:S01]  /*15be0*/  @P0 WARPSYNC 0xffffffff ;  /* 0xffffffff00000948 */ /* 0x000fe20003800000 */
[----:B------:R-:W-:Y:S06]  /*15bf0*/  @P0 BAR.SYNC.DEFER_BLOCKING 0x5, 0x80 ;  /* 0x0142000000000b1d */ /* 0x000fec0000010000 */
[----:B---3--:R-:W1:Y:S04]  /*15c00*/  @P0 LDS.128 R4, [0xc080] ;  /* 0x00c08000ff040984 */ /* 0x008e680000000c00 */
[----:B-1----:R1:W-:Y:S04]  /*15c10*/  @P0 STL.64 [R1+0x18], R4 ;  /* 0x0000180401000387 */ /* 0x0023e80000100a00 */
        /* <DEDUP_REMOVED lines=9> */
.L_x_675:
[----:B------:R-:W-:Y:S05]  /*15cb0*/  BRA.DIV ~URZ, `(.L_x_625) ;  /* 0x000023627f007947 */ /* 0x000fea000b800000 */
[----:B------:R3:W4:Y:S02]  /*15cc0*/  SHFL.IDX PT, R8, R74, 0x1, 0x1f ;  /* 0x00201f004a087f89 */ /* 0x00072400000e0000 */
.L_x_676:
[----:B------:R-:W5:Y:S01]  /*15cd0*/  LDL R0, [R1+0x24] ;  /* 0x0000240001007983 */ /* 0x000f620000100800 */
[----:B------:R-:W-:Y:S02]  /*15ce0*/  IMAD.MOV.U32 R6, RZ, RZ, RZ ;  /* 0x000000ffff067224 */ /* 0x000fe400078e00ff */
[----:B-----5:R-:W-:-:S05]  /*15cf0*/  IMAD.IADD R0, R0, 0x1, R14 ;  /* 0x0000000100007824 */ /* 0x020fca00078e020e */
        /* <DEDUP_REMOVED lines=16> */
.L_x_677:
        /* <DEDUP_REMOVED lines=16> */
.L_x_678:
[----:B---3--:R-:W-:Y:S01]  /*15f00*/  IMAD R0, R0, c[0x0][0x538], RZ ;  /* 0x00014e0000007a24 */ /* 0x008fe200078e02ff */
[----:B------:R-:W-:Y:S04]  /*15f10*/  BSSY B1, `(.L_x_628) ;  /* 0x00000ce000017945 */ /* 0x000fe80003800000 */
[----:B----4-:R-:W-:-:S04]  /*15f20*/  IADD3 R8, R0, R8, RZ ;  /* 0x0000000800087210 */ /* 0x010fc80007ffe0ff */
[----:B--2---:R-:W-:-:S13]  /*15f30*/  ISETP.GT.AND P0, PT, R8, R9, PT ;  /* 0x000000090800720c */ /* 0x004fda0003f04270 */
[----:B------:R-:W-:Y:S05]  /*15f40*/  @P0 BRA `(.L_x_629) ;  /* 0x0000025000000947 */ /* 0x000fea0003800000 */
.L_x_633:
        /* <DEDUP_REMOVED lines=17> */
.L_x_679:
        /* <DEDUP_REMOVED lines=16> */
.L_x_680:
[----:B--2---:R-:W-:-:S05]  /*16160*/  IMAD R0, R0, c[0x0][0x538], RZ ;  /* 0x00014e0000007a24 */ /* 0x004fca00078e02ff */
[----:B------:R-:W-:-:S04]  /*16170*/  IADD3 R8, R0, R8, RZ ;  /* 0x0000000800087210 */ /* 0x000fc80007ffe0ff */
[----:B------:R-:W-:-:S13]  /*16180*/  ISETP.GT.AND P0, PT, R8, R9, PT ;  /* 0x000000090800720c */ /* 0x000fda0003f04270 */
[----:B-1----:R-:W-:Y:S05]  /*16190*/  @!P0 BRA `(.L_x_633) ;  /* 0xfffffdb000008947 */ /* 0x002fea000383ffff */
.L_x_629:
[----:B------:R-:W-:-:S05]  /*161a0*/  IADD3 R12, -R0, R8, RZ ;  /* 0x00000008000c7210 */ /* 0x000fca0007ffe1ff */
[----:B------:R-:W-:-:S05]  /*161b0*/  IMAD R0, R4, c[0x0][0x538], R12 ;  /* 0x00014e0004007a24 */ /* 0x000fca00078e020c */
[----:B------:R-:W-:Y:S01]  /*161c0*/  ISETP.GT.AND P0, PT, R0, R9, PT ;  /* 0x000000090000720c */ /* 0x000fe20003f04270 */
[----:B------:R-:W-:-:S12]  /*161d0*/  BRA.DIV ~URZ, `(.L_x_634) ;  /* 0x000022827f007947 */ /* 0x000fd8000b800000 */
[----:B------:R-:W-:-:S03]  /*161e0*/  VOTE.ANY R10, PT, !P0 ;  /* 0x00000000000a7806 */ /* 0x000fc600040e0100 */
.L_x_681:
[----:B------:R-:W2:Y:S01]  /*161f0*/  LDL.LU R0, [R1+0x24] ;  /* 0x0000240001007983 */ /* 0x000ea20000300800 */
[----:B------:R-:W2:Y:S02]  /*16200*/  POPC R8, R10 ;  /* 0x0000000a00087309 */ /* 0x000ea40000000000 */
[----:B--2---:R-:W-:-:S05]  /*16210*/  IADD3 R0, R8, R0, RZ ;  /* 0x0000000008007210 */ /* 0x004fca0007ffe0ff */
[----:B------:R2:W-:Y:S01]  /*16220*/  STL [R1+0x24], R0 ;  /* 0x0000240001007387 */ /* 0x0005e20000100800 */
[----:B------:R-:W-:Y:S05]  /*16230*/  BRA.DIV ~URZ, `(.L_x_635) ;  /* 0x000022727f007947 */ /* 0x000fea000b800000 */
[----:B------:R3:W4:Y:S04]  /*16240*/  SHFL.IDX PT, R11, R6, R8, 0x1f ;  /* 0x00001f08060b7589 */ /* 0x00072800000e0000 */
[----:B------:R3:W1:Y:S02]  /*16250*/  SHFL.IDX PT, R7, R7, R8, 0x1f ;  /* 0x00001f0807077589 */ /* 0x00066400000e0000 */
.L_x_682:
[----:B------:R-:W-:Y:S01]  /*16260*/  ISETP.NE.AND P0, PT, R10, RZ, PT ;  /* 0x000000ff0a00720c */ /* 0x000fe20003f05270 */
[----:B------:R-:W-:-:S12]  /*16270*/  BSSY B0, `(.L_x_636) ;  /* 0x0000005000007945 */ /* 0x000fd80003800000 */
[----:B------:R-:W-:Y:S05]  /*16280*/  @!P0 BRA `(.L_x_637) ;  /* 0x0000003000008947 */ /* 0x000fea0003800000 */
[----:B------:R-:W-:Y:S01]  /*16290*/  IADD3 R3, R8, -0x1, RZ ;  /* 0xffffffff08037810 */ /* 0x000fe20007ffe0ff */
[----:B------:R-:W-:Y:S05]  /*162a0*/  BRA.DIV ~URZ, `(.L_x_638) ;  /* 0x000022d27f007947 */ /* 0x000fea000b800000 */
[----:B------:R2:W3:Y:S02]  /*162b0*/  SHFL.IDX PT, R13, R4, R3, 0x1f ;  /* 0x00001f03040d7589 */ /* 0x0004e400000e0000 */
.L_x_637:
[----:B------:R-:W-:Y:S05]  /*162c0*/  BSYNC B0 ;  /* 0x0000000000007941 */ /* 0x000fea0003800000 */
.L_x_636:
[----:B--23--:R-:W-:Y:S01]  /*162d0*/  IMAD R0, R13, c[0x0][0x538], R12 ;  /* 0x00014e000d007a24 */ /* 0x00cfe200078e020c */
[----:B-1----:R-:W-:Y:S01]  /*162e0*/  ISETP.NE.AND P0, PT, R7, 0x1, PT ;  /* 0x000000010700780c */ /* 0x002fe20003f05270 */
[----:B------:R-:W-:Y:S03]  /*162f0*/  BSSY B0, `(.L_x_639) ;  /* 0x0000086000007945 */ /* 0x000fe60003800000 */
[----:B------:R1:W-:Y:S01]  /*16300*/  STL [R1+0x18], R0 ;  /* 0x0000180001007387 */ /* 0x0003e20000100800 */
[----:B------:R-:W-:-:S08]  /*16310*/  IADD3 R8, -R0, R9, RZ ;  /* 0x0000000900087210 */ /* 0x000fd00007ffe1ff */
[----:B------:R-:W-:Y:S05]  /*16320*/  @!P0 BRA `(.L_x_640) ;  /* 0x000003e000008947 */ /* 0x000fea0003800000 */
[-C--:B----4-:R-:W-:Y:S02]  /*16330*/  IABS R2, R11.reuse ;  /* 0x0000000b00027213 */ /* 0x090fe40000000000 */
[----:B------:R-:W-:Y:S02]  /*16340*/  IABS R9, R11 ;  /* 0x0000000b00097213 */ /* 0x000fe40000000000 */
[----:B-1----:R-:W1:Y:S08]  /*16350*/  I2F.RP R0, R2 ;  /* 0x0000000200007306 */ /* 0x002e700000209400 */
[----:B-1----:R-:W1:Y:S02]  /*16360*/  MUFU.RCP R0, R0 ;  /* 0x0000000000007308 */ /* 0x002e640000001000 */
[----:B-1----:R-:W-:-:S06]  /*16370*/  IADD3 R0, R0, 0xffffffe, RZ ;  /* 0x0ffffffe00007810 */ /* 0x002fcc0007ffe0ff */
[----:B------:R-:W1:Y:S02]  /*16380*/  F2I.FTZ.U32.TRUNC.NTZ R5, R0 ;  /* 0x0000000000057305 */ /* 0x000e64000021f000 */
[----:B-1----:R-:W-:Y:S01]  /*16390*/  IMAD.MOV R3, RZ, RZ, -R5 ;  /* 0x000000ffff037224 */ /* 0x002fe200078e0a05 */
[----:B------:R-:W-:-:S03]  /*163a0*/  IABS R0, R7 ;  /* 0x0000000700007213 */ /* 0x000fc60000000000 */
[----:B------:R-:W-:Y:S01]  /*163b0*/  IMAD.MOV.U32 R4, RZ, RZ, R3 ;  /* 0x000000ffff047224 */ /* 0x000fe200078e0003 */
[----:B------:R-:W-:Y:S01]  /*163c0*/  IABS R3, R8 ;  /* 0x0000000800037213 */ /* 0x000fe20000000000 */
[----:B------:R-:W-:Y:S02]  /*163d0*/  IMAD.MOV.U32 R6, RZ, RZ, R0 ;  /* 0x000000ffff067224 */ /* 0x000fe400078e0000 */
[----:B------:R-:W-:Y:S02]  /*163e0*/  IMAD R0, R4, R2, RZ ;  /* 0x0000000204007224 */ /* 0x000fe400078e02ff */
[----:B------:R-:W-:Y:S01]  /*163f0*/  IMAD.MOV.U32 R4, RZ, RZ, RZ ;  /* 0x000000ffff047224 */ /* 0x000fe200078e00ff */
[----:B------:R-:W1:Y:S03]  /*16400*/  I2F.RP R10, R6 ;  /* 0x00000006000a7306 */ /* 0x000e660000209400 */
[----:B------:R-:W-:-:S04]  /*16410*/  IMAD.HI.U32 R5, R5, R0, R4 ;  /* 0x0000000005057227 */ /* 0x000fc800078e0004 */
[----:B------:R-:W-:-:S05]  /*16420*/  IMAD.MOV R0, RZ, RZ, -R9 ;  /* 0x000000ffff007224 */ /* 0x000fca00078e0a09 */
[----:B------:R-:W-:Y:S01]  /*16430*/  MOV R4, R0 ;  /* 0x0000000000047202 */ /* 0x000fe20000000f00 */
[----:B------:R-:W-:-:S04]  /*16440*/  IMAD.HI.U32 R0, R5, R3, RZ ;  /* 0x0000000305007227 */ /* 0x000fc800078e00ff */
[----:B------:R-:W-:Y:S02]  /*16450*/  IMAD R3, R0, R4, R3 ;  /* 0x0000000400037224 */ /* 0x000fe400078e0203 */
[----:B-1----:R-:W1:Y:S03]  /*16460*/  MUFU.RCP R4, R10 ;  /* 0x0000000a00047308 */ /* 0x002e660000001000 */
        /* <DEDUP_REMOVED lines=9> */
[----:B------:R-:W-:Y:S01]  /*16500*/  @P2 IADD3 R0, R0, 0x1, RZ ;  /* 0x0000000100002810 */ /* 0x000fe20007ffe0ff */
[----:B-1----:R-:W-:-:S06]  /*16510*/  IMAD.MOV R2, RZ, RZ, -R3 ;  /* 0x000000ffff027224 */ /* 0x002fcc00078e0a03 */
[----:B------:R-:W-:Y:S01]  /*16520*/  @!P1 IMAD.MOV R0, RZ, RZ, -R0 ;  /* 0x000000ffff009224 */ /* 0x000fe200078e0a00 */
[----:B------:R-:W-:Y:S02]  /*16530*/  @!P0 LOP3.LUT R0, RZ, R11, RZ, 0x33, !PT ;  /* 0x0000000bff008212 */ /* 0x000fe400078e33ff */
[----:B------:R-:W-:Y:S02]  /*16540*/  MOV R4, R2 ;  /* 0x0000000200047202 */ /* 0x000fe40000000f00 */
[----:B------:R-:W-:Y:S02]  /*16550*/  IABS R2, R7 ;  /* 0x0000000700027213 */ /* 0x000fe40000000000 */
[----:B------:R-:W-:Y:S01]  /*16560*/  IABS R9, R0 ;  /* 0x0000000000097213 */ /* 0x000fe20000000000 */
[----:B------:R-:W-:Y:S02]  /*16570*/  IMAD R4, R4, R6, RZ ;  /* 0x0000000604047224 */ /* 0x000fe400078e02ff */
[----:B------:R-:W-:-:S02]  /*16580*/  IMAD.MOV R5, RZ, RZ, -R2 ;  /* 0x000000ffff057224 */ /* 0x000fc400078e0a02 */
[----:B------:R-:W-:-:S04]  /*16590*/  IMAD.MOV.U32 R2, RZ, RZ, RZ ;  /* 0x000000ffff027224 */ /* 0x000fc800078e00ff */
[----:B------:R-:W-:Y:S01]  /*165a0*/  IMAD.HI.U32 R2, R3, R4, R2 ;  /* 0x0000000403027227 */ /* 0x000fe200078e0002 */
[----:B------:R-:W-:-:S03]  /*165b0*/  MOV R4, R5 ;  /* 0x0000000500047202 */ /* 0x000fc60000000f00 */
[----:B------:R-:W-:-:S04]  /*165c0*/  IMAD.MOV.U32 R3, RZ, RZ, R9 ;  /* 0x000000ffff037224 */ /* 0x000fc800078e0009 */
[----:B------:R-:W-:-:S04]  /*165d0*/  IMAD.HI.U32 R2, R2, R3, RZ ;  /* 0x0000000302027227 */ /* 0x000fc800078e00ff */
[----:B------:R-:W-:Y:S01]  /*165e0*/  IMAD R3, R2, R4, R3 ;  /* 0x0000000402037224 */ /* 0x000fe200078e0203 */
[----:B------:R-:W-:-:S04]  /*165f0*/  IADD3 R4, -R0, RZ, RZ ;  /* 0x000000ff00047210 */ /* 0x000fc80007ffe1ff */
        /* <DEDUP_REMOVED lines=9> */
[----:B------:R-:W-:-:S05]  /*16690*/  @!P0 LOP3.LUT R2, RZ, R7, RZ, 0x33, !PT ;  /* 0x00000007ff028212 */ /* 0x000fca00078e33ff */
[----:B------:R-:W-:-:S04]  /*166a0*/  IMAD.MOV R3, RZ, RZ, -R2 ;  /* 0x000000ffff037224 */ /* 0x000fc800078e0a02 */
[C---:B------:R-:W-:Y:S02]  /*166b0*/  IMAD R3, R7.reuse, R3, R0 ;  /* 0x0000000307037224 */ /* 0x040fe400078e0200 */
[----:B------:R-:W-:Y:S02]  /*166c0*/  IMAD R0, R7, 0x1000000, R2 ;  /* 0x0100000007007824 */ /* 0x000fe400078e0202 */
[----:B------:R-:W-:Y:S02]  /*166d0*/  IMAD R2, R11, R4, R8 ;  /* 0x000000040b027224 */ /* 0x000fe400078e0208 */
[----:B------:R-:W-:-:S05]  /*166e0*/  IMAD R0, R3, 0x10000, R0 ;  /* 0x0001000003007824 */ /* 0x000fca00078e0200 */
[----:B------:R1:W-:Y:S01]  /*166f0*/  STL [R1+0x20], R0 ;  /* 0x0000200001007387 */ /* 0x0003e20000100800 */
[----:B------:R-:W-:Y:S05]  /*16700*/  BRA `(.L_x_641) ;  /* 0x0000044000007947 */ /* 0x000fea0003800000 */
.L_x_640:
[----:B-1----:R-:W2:Y:S01]  /*16710*/  LDL R0, [R1+0x24] ;  /* 0x0000240001007983 */ /* 0x002ea20000100800 */
[----:B------:R-:W-:-:S04]  /*16720*/  IMAD.MOV.U32 R2, RZ, RZ, 0x4 ;  /* 0x00000004ff027424 */ /* 0x000fc800078e00ff */
[----:B--2---:R-:W-:-:S05]  /*16730*/  IMAD.WIDE R2, R0, R2, c[0x0][0x590] ;  /* 0x0001640000027625 */ /* 0x004fca00078e0202 */
[----:B------:R-:W2:Y:S02]  /*16740*/  LDG.E R4, [R2.64] ;  /* 0x0000000602047981 */ /* 0x000ea4000c1e1900 */
[----:B--2-4-:R-:W-:-:S05]  /*16750*/  IMAD R9, R4, R11, RZ ;  /* 0x0000000b04097224 */ /* 0x014fca00078e02ff */
[-C--:B------:R-:W-:Y:S02]  /*16760*/  IABS R0, R9.reuse ;  /* 0x0000000900007213 */ /* 0x080fe40000000000 */
        /* <DEDUP_REMOVED lines=27> */
[----:B------:R-:W-:Y:S02]  /*16920*/  IMAD R10, R4, R2, RZ ;  /* 0x00000002040a7224 */ /* 0x000fe400078e02ff */
[----:B------:R-:W-:-:S03]  /*16930*/  IMAD.MOV R2, RZ, RZ, -R2 ;  /* 0x000000ffff027224 */ /* 0x000fc600078e0a02 */
[----:B------:R-:W-:Y:S01]  /*16940*/  IADD3 R0, -R10, c[0x0][0x538], RZ ;  /* 0x00014e000a007a10 */ /* 0x000fe20007ffe1ff */
[----:B------:R-:W-:-:S03]  /*16950*/  IMAD R6, R9, R2, R8 ;  /* 0x0000000209067224 */ /* 0x000fc600078e0208 */
[----:B------:R-:W-:Y:S02]  /*16960*/  IMNMX R0, R4, R0, PT ;  /* 0x0000000004007217 */ /* 0x000fe40003800200 */
[----:B------:R-:W-:Y:S02]  /*16970*/  IABS R2, R6 ;  /* 0x0000000600027213 */ /* 0x000fe40000000000 */
[-C--:B------:R-:W-:Y:S02]  /*16980*/  IABS R3, R0.reuse ;  /* 0x0000000000037213 */ /* 0x080fe40000000000 */
[----:B------:R-:W-:Y:S02]  /*16990*/  IABS R9, R0 ;  /* 0x0000000000097213 */ /* 0x000fe40000000000 */
[----:B------:R-:W1:Y:S01]  /*169a0*/  I2F.RP R4, R3 ;  /* 0x0000000300047306 */ /* 0x000e620000209400 */
[----:B------:R-:W-:Y:S02]  /*169b0*/  MOV R7, R2 ;  /* 0x0000000200077202 */ /* 0x000fe40000000f00 */
[----:B------:R-:W-:-:S05]  /*169c0*/  IMAD.MOV R2, RZ, RZ, -R9 ;  /* 0x000000ffff027224 */ /* 0x000fca00078e0a09 */
[----:B-1----:R-:W1:Y:S02]  /*169d0*/  MUFU.RCP R4, R4 ;  /* 0x0000000400047308 */ /* 0x002e640000001000 */
[----:B-1----:R-:W-:-:S06]  /*169e0*/  IADD3 R4, R4, 0xffffffe, RZ ;  /* 0x0ffffffe04047810 */ /* 0x002fcc0007ffe0ff */
[----:B------:R-:W1:Y:S02]  /*169f0*/  F2I.FTZ.U32.TRUNC.NTZ R5, R4 ;  /* 0x0000000400057305 */ /* 0x000e64000021f000 */
[----:B-1----:R-:W-:-:S04]  /*16a00*/  IMAD.MOV R4, RZ, RZ, -R5 ;  /* 0x000000ffff047224 */ /* 0x002fc800078e0a05 */
[----:B------:R-:W-:Y:S02]  /*16a10*/  IMAD R8, R4, R3, RZ ;  /* 0x0000000304087224 */ /* 0x000fe400078e02ff */
[----:B------:R-:W-:-:S04]  /*16a20*/  IMAD.MOV.U32 R4, RZ, RZ, RZ ;  /* 0x000000ffff047224 */ /* 0x000fc800078e00ff */
[----:B------:R-:W-:-:S04]  /*16a30*/  IMAD.HI.U32 R5, R5, R8, R4 ;  /* 0x0000000805057227 */ /* 0x000fc800078e0004 */
[----:B------:R-:W-:Y:S02]  /*16a40*/  IMAD.MOV.U32 R4, RZ, RZ, R2 ;  /* 0x000000ffff047224 */ /* 0x000fe400078e0002 */
[----:B------:R-:W-:-:S04]  /*16a50*/  IMAD.HI.U32 R2, R5, R7, RZ ;  /* 0x0000000705027227 */ /* 0x000fc800078e00ff */
[----:B------:R-:W-:-:S05]  /*16a60*/  IMAD R4, R2, R4, R7 ;  /* 0x0000000402047224 */ /* 0x000fca00078e0207 */
[----:B------:R-:W-:-:S13]  /*16a70*/  ISETP.GT.U32.AND P0, PT, R3, R4, PT ;  /* 0x000000040300720c */ /* 0x000fda0003f04070 */
[-C--:B------:R-:W-:Y:S02]  /*16a80*/  @!P0 IADD3 R4, R4, -R3.reuse, RZ ;  /* 0x8000000304048210 */ /* 0x080fe40007ffe0ff */
[----:B------:R-:W-:Y:S02]  /*16a90*/  @!P0 IADD3 R2, R2, 0x1, RZ ;  /* 0x0000000102028810 */ /* 0x000fe40007ffe0ff */
[----:B------:R-:W-:Y:S02]  /*16aa0*/  ISETP.GE.U32.AND P2, PT, R4, R3, PT ;  /* 0x000000030400720c */ /* 0x000fe40003f46070 */
[----:B------:R-:W-:Y:S02]  /*16ab0*/  LOP3.LUT R3, R6, R0, RZ, 0x3c, !PT ;  /* 0x0000000006037212 */ /* 0x000fe400078e3cff */
[----:B------:R-:W-:Y:S02]  /*16ac0*/  ISETP.NE.AND P0, PT, R0, RZ, PT ;  /* 0x000000ff0000720c */ /* 0x000fe40003f05270 */
[----:B------:R-:W-:Y:S01]  /*16ad0*/  ISETP.GE.AND P1, PT, R3, RZ, PT ;  /* 0x000000ff0300720c */ /* 0x000fe20003f26270 */
[----:B------:R-:W-:Y:S01]  /*16ae0*/  IMAD.MOV R3, RZ, RZ, -R0 ;  /* 0x000000ffff037224 */ /* 0x000fe200078e0a00 */
[----:B------:R-:W-:-:S05]  /*16af0*/  IADD3 R6, R10, 0x1000000, R6 ;  /* 0x010000000a067810 */ /* 0x000fca0007ffe006 */
[----:B------:R-:W-:-:S06]  /*16b00*/  @P2 IADD3 R2, R2, 0x1, RZ ;  /* 0x0000000102022810 */ /* 0x000fcc0007ffe0ff */
[----:B------:R-:W-:Y:S01]  /*16b10*/  @!P1 IMAD.MOV R2, RZ, RZ, -R2 ;  /* 0x000000ffff029224 */ /* 0x000fe200078e0a02 */
[----:B------:R-:W-:-:S05]  /*16b20*/  @!P0 LOP3.LUT R2, RZ, R0, RZ, 0x33, !PT ;  /* 0x00000000ff028212 */ /* 0x000fca00078e33ff */
[----:B------:R-:W-:-:S05]  /*16b30*/  IMAD R0, R2, R3, R6 ;  /* 0x0000000302007224 */ /* 0x000fca00078e0206 */
[----:B------:R1:W-:Y:S02]  /*16b40*/  STL [R1+0x20], R0 ;  /* 0x0000200001007387 */ /* 0x0003e40000100800 */
.L_x_641:
[----:B------:R-:W-:Y:S05]  /*16b50*/  BSYNC B0 ;  /* 0x0000000000007941 */ /* 0x000fea0003800000 */
.L_x_639:
[----:B------:R-:W-:-:S04]  /*16b60*/  LOP3.LUT R2, RZ, R2, RZ, 0x33, !PT ;  /* 0x00000002ff027212 */ /* 0x000fc800078e33ff */
[----:B-1----:R-:W-:-:S05]  /*16b70*/  IADD3 R0, R2, R11, RZ ;  /* 0x0000000b02007210 */ /* 0x002fca0007ffe0ff */
[----:B------:R1:W-:Y:S01]  /*16b80*/  STL [R1+0x1c], R0 ;  /* 0x00001c0001007387 */ /* 0x0003e20000100800 */
[----:B------:R-:W-:Y:S05]  /*16b90*/  BRA `(.L_x_642) ;  /* 0x0000005000007947 */ /* 0x000fea0003800000 */
.L_x_630:
[----:B------:R-:W-:Y:S01]  /*16ba0*/  MOV R0, c[0x0][0x53c] ;  /* 0x00014f0000007a02 */ /* 0x000fe20000000f00 */
[----:B------:R2:W-:Y:S04]  /*16bb0*/  STL [R1+0x18], R9 ;  /* 0x0000180901007387 */ /* 0x0005e80000100800 */
[----:B------:R2:W-:Y:S04]  /*16bc0*/  STL [R1+0x1c], RZ ;  /* 0x00001cff01007387 */ /* 0x0005e80000100800 */
[----:B------:R2:W-:Y:S04]  /*16bd0*/  STL [R1+0x20], RZ ;  /* 0x000020ff01007387 */ /* 0x0005e80000100800 */
[----:B------:R2:W-:Y:S02]  /*16be0*/  STL [R1+0x24], R0 ;  /* 0x0000240001007387 */ /* 0x0005e40000100800 */
.L_x_642:
[----:B------:R-:W-:Y:S05]  /*16bf0*/  BSYNC B1 ;  /* 0x0000000000017941 */ /* 0x000fea0003800000 */
.L_x_628:
[----:B-1----:R-:W3:Y:S04]  /*16c00*/  LDL R4, [R1+0x18] ;  /* 0x0000180001047983 */ /* 0x002ee80000100800 */
        /* <DEDUP_REMOVED lines=8> */
.L_x_623:
[----:B--2---:R-:W2:Y:S02]  /*16c90*/  LDL R0, [R1+0x24] ;  /* 0x0000240001007983 */ /* 0x004ea40000100800 */
[----:B--2---:R-:W-:-:S13]  /*16ca0*/  ISETP.GE.AND P0, PT, R0, c[0x0][0x53c], PT ;  /* 0x00014f0000007a0c */ /* 0x004fda0003f06270 */
[----:B-1----:R-:W-:Y:S01]  /*16cb0*/  @P0 CALL.REL.NOINC `(.L_x_643) ;  /* 0x0000001000000944 */ /* 0x002fe20003c00000 */
[----:B------:R-:W-:Y:S05]  /*16cc0*/  BRA `(.L_x_644) ;  /* 0xfffeae9000007947 */ /* 0x000fea000383ffff */
.L_x_643:
[----:B------:R-:W-:Y:S05]  /*16cd0*/  EXIT ;  /* 0x000000000000794d */ /* 0x000fea0003800000 */
.L_x_463:
[----:B------:R-:W-:Y:S01]  /*16ce0*/  IMAD.MOV.U32 R0, RZ, RZ, R5 ;  /* 0x000000ffff007224 */ /* 0x000fe200078e0005 */
[----:B------:R-:W-:Y:S02]  /*16cf0*/  MOV R2, 0x1 ;  /* 0x0000000100027802 */ /* 0x000fe40000000f00 */
[----:B------:R-:W-:Y:S02]  /*16d00*/  MOV R3, 0x16d20 ;  /* 0x00016d2000037802 */ /* 0x000fe40000000f00 */
[----:B------:R-:W-:Y:S05]  /*16d10*/  CALL.REL.NOINC `($__internal_10_$__cuda_sm70_shflsync_up_p) ;  /* 0x0000195000007944 */ /* 0x000fea0003c00000 */
[----:B------:R-:W-:Y:S01]  /*16d20*/  MOV R0, R4 ;  /* 0x0000000400007202 */ /* 0x000fe20000000f00 */
[----:B------:R-:W-:Y:S05]  /*16d30*/  BRA `(.L_x_645) ;  /* 0xfffe972000007947 */ /* 0x000fea000383ffff */
.L_x_464:
[----:B------:R-:W-:Y:S01]  /*16d40*/  IMAD.MOV.U32 R0, RZ, RZ, R5 ;  /* 0x000000ffff007224 */ /* 0x000fe200078e0005 */
[----:B------:R-:W-:Y:S02]  /*16d50*/  MOV R2, 0x2 ;  /* 0x0000000200027802 */ /* 0x000fe40000000f00 */
[----:B------:R-:W-:Y:S02]  /*16d60*/  MOV R3, 0x16d80 ;  /* 0x00016d8000037802 */ /* 0x000fe40000000f00 */
[----:B------:R-:W-:Y:S05]  /*16d70*/  CALL.REL.NOINC `($__internal_10_$__cuda_sm70_shflsync_up_p) ;  /* 0x000018f000007944 */ /* 0x000fea0003c00000 */
[----:B------:R-:W-:Y:S01]  /*16d80*/  SEL R0, R4, RZ, P4 ;  /* 0x000000ff04007207 */ /* 0x000fe20002000000 */
[----:B------:R-:W-:Y:S01]  /*16d90*/  IMAD.MOV.U32 R2, RZ, RZ, 0x4 ;  /* 0x00000004ff027424 */ /* 0x000fe200078e00ff */
[----:B------:R-:W-:-:S03]  /*16da0*/  MOV R3, 0x16dd0 ;  /* 0x00016dd000037802 */ /* 0x000fc60000000f00 */
[----:B------:R-:W-:Y:S02]  /*16db0*/  IMAD.IADD R0, R5, 0x1, R0 ;  /* 0x0000000105007824 */ /* 0x000fe400078e0200 */
        /* <DEDUP_REMOVED lines=14> */
[----:B------:R-:W-:Y:S01]  /*16ea0*/  IMAD.IADD R4, R0, 0x1, R4 ;  /* 0x0000000100047824 */ /* 0x000fe200078e0204 */
[----:B------:R-:W-:-:S03]  /*16eb0*/  MOV R0, 0x1f ;  /* 0x0000001f00007802 */ /* 0x000fc60000000f00 */
[----:B------:R-:W-:Y:S02]  /*16ec0*/  IMAD.MOV.U32 R5, RZ, RZ, R4 ;  /* 0x000000ffff057224 */ /* 0x000fe400078e0004 */
[----:B------:R-:W-:Y:S05]  /*16ed0*/  CALL.REL.NOINC `($__internal_9_$__cuda_sm70_shflsync_idx_p) ;  /* 0x0000174000007944 */ /* 0x000fea0003c00000 */
[----:B------:R-:W-:Y:S05]  /*16ee0*/  BRA `(.L_x_646) ;  /* 0xfffe967000007947 */ /* 0x000fea000383ffff */
.L_x_466:
[----:B------:R-:W-:Y:S02]  /*16ef0*/  SEL R0, RZ, 0x1, P0 ;  /* 0x00000001ff007807 */ /* 0x000fe40000000000 */
[----:B------:R-:W-:Y:S02]  /*16f00*/  MOV R2, 0x16f20 ;  /* 0x00016f2000027802 */ /* 0x000fe40000000f00 */
[----:B------:R-:W-:Y:S05]  /*16f10*/  CALL.REL.NOINC `($__internal_11_$__cuda_sm70_votesync_ballot) ;  /* 0x000017c000007944 */ /* 0x000fea0003c00000 */
[----:B------:R-:W-:Y:S01]  /*16f20*/  MOV R10, R0 ;  /* 0x00000000000a7202 */ /* 0x000fe20000000f00 */
[----:B------:R-:W-:Y:S05]  /*16f30*/  BRA `(.L_x_647) ;  /* 0xfffe96b000007947 */ /* 0x000fea000383ffff */
.L_x_467:
[----:B------:R-:W-:Y:S01]  /*16f40*/  IMAD.MOV.U32 R5, RZ, RZ, R9 ;  /* 0x000000ffff057224 */ /* 0x000fe200078e0009 */
[----:B------:R-:W-:Y:S01]  /*16f50*/  MOV R3, R6 ;  /* 0x0000000600037202 */ /* 0x000fe20000000f00 */
[----:B-1----:R-:W-:Y:S01]  /*16f60*/  IMAD.MOV.U32 R0, RZ, RZ, 0x1f ;  /* 0x0000001fff007424 */ /* 0x002fe200078e00ff */
[----:B------:R-:W-:Y:S02]  /*16f70*/  MOV R2, 0x16f90 ;  /* 0x00016f9000027802 */ /* 0x000fe40000000f00 */
[----:B------:R-:W-:Y:S05]  /*16f80*/  CALL.REL.NOINC `($__internal_9_$__cuda_sm70_shflsync_idx_p) ;  /* 0x0000169000007944 */ /* 0x000fea0003c00000 */
[----:B------:R-:W-:Y:S01]  /*16f90*/  IMAD.MOV.U32 R12, RZ, RZ, R0 ;  /* 0x000000ffff0c7224 */ /* 0x000fe200078e0000 */
[----:B------:R-:W-:Y:S01]  /*16fa0*/  MOV R5, R8 ;  /* 0x0000000800057202 */ /* 0x000fe20000000f00 */
[----:B------:R-:W-:Y:S01]  /*16fb0*/  IMAD.MOV.U32 R7, RZ, RZ, RZ ;  /* 0x000000ffff077224 */ /* 0x000fe200078e00ff */
[----:B------:R-:W-:Y:S01]  /*16fc0*/  MOV R3, R6 ;  /* 0x0000000600037202 */ /* 0x000fe20000000f00 */
[----:B------:R-:W-:Y:S01]  /*16fd0*/  IMAD.MOV.U32 R0, RZ, RZ, 0x1f ;  /* 0x0000001fff007424 */ /* 0x000fe200078e00ff */
[----:B------:R-:W-:-:S02]  /*16fe0*/  MOV R2, 0x17000 ;  /* 0x0001700000027802 */ /* 0x000fc40000000f00 */
[----:B------:R-:W-:Y:S05]  /*16ff0*/  CALL.REL.NOINC `($__internal_9_$__cuda_sm70_shflsync_idx_p) ;  /* 0x0000162000007944 */ /* 0x000fea0003c00000 */
[----:B------:R-:W-:Y:S01]  /*17000*/  MOV R9, R0 ;  /* 0x0000000000097202 */ /* 0x000fe20000000f00 */
[----:B------:R-:W-:Y:S05]  /*17010*/  BRA `(.L_x_648) ;  /* 0xfffe964000007947 */ /* 0x000fea000383ffff */
.L_x_470:
[----:B------:R-:W-:Y:S01]  /*17020*/  IMAD.MOV.U32 R5, RZ, RZ, R4 ;  /* 0x000000ffff057224 */ /* 0x000fe200078e0004 */
[----:B-1----:R-:W-:-:S02]  /*17030*/  MOV R0, 0x1f ;  /* 0x0000001f00007802 */ /* 0x002fc40000000f00 */
[----:B------:R-:W-:Y:S02]  /*17040*/  MOV R2, 0x17060 ;  /* 0x0001706000027802 */ /* 0x000fe40000000f00 */
[----:B--234-:R-:W-:Y:S05]  /*17050*/  CALL.REL.NOINC `($__internal_9_$__cuda_sm70_shflsync_idx_p) ;  /* 0x000015c000007944 */ /* 0x01cfea0003c00000 */
[----:B------:R-:W-:Y:S01]  /*17060*/  MOV R7, R0 ;  /* 0x0000000000077202 */ /* 0x000fe20000000f00 */
[----:B------:R-:W-:Y:S05]  /*17070*/  BRA `(.L_x_469) ;  /* 0xfffe964000007947 */ /* 0x000fea000383ffff */
.L_x_489:
[----:B------:R-:W-:Y:S01]  /*17080*/  IMAD.MOV.U32 R5, RZ, RZ, R11 ;  /* 0x000000ffff057224 */ /* 0x000fe200078e000b */
[----:B------:R-:W-:Y:S01]  /*17090*/  MOV R3, RZ ;  /* 0x000000ff00037202 */ /* 0x000fe20000000f00 */
[----:B------:R-:W-:Y:S01]  /*170a0*/  IMAD.MOV.U32 R0, RZ, RZ, 0x1c1f ;  /* 0x00001c1fff007424 */ /* 0x000fe200078e00ff */
[----:B------:R-:W-:Y:S02]  /*170b0*/  MOV R2, 0x170d0 ;  /* 0x000170d000027802 */ /* 0x000fe40000000f00 */
[----:B------:R-:W-:Y:S05]  /*170c0*/  CALL.REL.NOINC `($__internal_9_$__cuda_sm70_shflsync_idx_p) ;  /* 0x0000155000007944 */ /* 0x000fea0003c00000 */
[----:B------:R-:W-:Y:S01]  /*170d0*/  MOV R8, R0 ;  /* 0x0000000000087202 */ /* 0x000fe20000000f00 */
[----:B------:R-:W-:Y:S05]  /*170e0*/  BRA `(.L_x_649) ;  /* 0xfffebe6000007947 */ /* 0x000fea000383ffff */
.L_x_490:
[----:B------:R-:W-:Y:S01]  /*170f0*/  IMAD.MOV.U32 R5, RZ, RZ, R12 ;  /* 0x000000ffff057224 */ /* 0x000fe200078e000c */
[----:B------:R-:W-:Y:S01]  /*17100*/  MOV R3, RZ ;  /* 0x000000ff00037202 */ /* 0x000fe20000000f00 */
[----:B------:R-:W-:Y:S01]  /*17110*/  IMAD.MOV.U32 R0, RZ, RZ, 0x1c1f ;  /* 0x00001c1fff007424 */ /* 0x000fe200078e00ff */
[----:B------:R-:W-:Y:S02]  /*17120*/  MOV R2, 0x17140 ;  /* 0x0001714000027802 */ /* 0x000fe40000000f00 */
[----:B-12---:R-:W-:Y:S05]  /*17130*/  CALL.REL.NOINC `($__internal_9_$__cuda_sm70_shflsync_idx_p) ;  /* 0x000014e000007944 */ /* 0x006fea0003c00000 */
[----:B------:R-:W-:Y:S05]  /*17140*/  BRA `(.L_x_650) ;  /* 0xfffebe2000007947 */ /* 0x000fea000383ffff */
.L_x_493:
[----:B--2---:R-:W-:Y:S01]  /*17150*/  IMAD.MOV.U32 R5, RZ, RZ, R11 ;  /* 0x000000ffff057224 */ /* 0x004fe200078e000b */
[----:B------:R-:W-:Y:S01]  /*17160*/  MOV R3, 0x1 ;  /* 0x0000000100037802 */ /* 0x000fe20000000f00 */
[----:B----4-:R-:W-:Y:S01]  /*17170*/  IMAD.MOV.U32 R0, RZ, RZ, 0x1c1f ;  /* 0x00001c1fff007424 */ /* 0x010fe200078e00ff */
[----:B------:R-:W-:-:S02]  /*17180*/  MOV R2, 0x171a0 ;  /* 0x000171a000027802 */ /* 0x000fc40000000f00 */
[----:B-1-3--:R-:W-:Y:S05]  /*17190*/  CALL.REL.NOINC `($__internal_9_$__cuda_sm70_shflsync_idx_p) ;  /* 0x0000148000007944 */ /* 0x00afea0003c00000 */
[----:B------:R-:W-:Y:S01]  /*171a0*/  IMAD.MOV.U32 R8, RZ, RZ, R0 ;  /* 0x000000ffff087224 */ /* 0x000fe200078e0000 */
[----:B------:R-:W-:Y:S01]  /*171b0*/  MOV R3, 0x1 ;  /* 0x0000000100037802 */ /* 0x000fe20000000f00 */
[----:B------:R-:W-:Y:S01]  /*171c0*/  IMAD.MOV.U32 R5, RZ, RZ, R12 ;  /* 0x000000ffff057224 */ /* 0x000fe200078e000c */
[----:B------:R-:W-:-:S02]  /*171d0*/  MOV R0, 0x1c1f ;  /* 0x00001c1f00007802 */ /* 0x000fc40000000f00 */
[----:B------:R-:W-:Y:S02]  /*171e0*/  MOV R2, 0x17200 ;  /* 0x0001720000027802 */ /* 0x000fe40000000f00 */
[----:B------:R-:W-:Y:S05]  /*171f0*/  CALL.REL.NOINC `($__internal_9_$__cuda_sm70_shflsync_idx_p) ;  /* 0x0000142000007944 */ /* 0x000fea0003c00000 */
[----:B------:R-:W-:Y:S05]  /*17200*/  BRA `(.L_x_651) ;  /* 0xfffebf1000007947 */ /* 0x000fea000383ffff */
.L_x_496:
[----:B-1----:R-:W-:Y:S01]  /*17210*/  IMAD.MOV.U32 R5, RZ, RZ, R11 ;  /* 0x000000ffff057224 */ /* 0x002fe200078e000b */
[----:B------:R-:W-:Y:S01]  /*17220*/  MOV R3, 0x2 ;  /* 0x0000000200037802 */ /* 0x000fe20000000f00 */
[----:B----4-:R-:W-:Y:S01]  /*17230*/  IMAD.MOV.U32 R0, RZ, RZ, 0x1c1f ;  /* 0x00001c1fff007424 */ /* 0x010fe200078e00ff */
[----:B------:R-:W-:Y:S02]  /*17240*/  MOV R2, 0x17260 ;  /* 0x0001726000027802 */ /* 0x000fe40000000f00 */
[----:B--23--:R-:W-:Y:S05]  /*17250*/  CALL.REL.NOINC `($__internal_9_$__cuda_sm70_shflsync_idx_p) ;  /* 0x000013c000007944 */ /* 0x00cfea0003c00000 */
[----:B------:R-:W-:Y:S01]  /*17260*/  MOV R8, R0 ;  /* 0x0000000000087202 */ /* 0x000fe20000000f00 */
[----:B------:R-:W-:Y:S05]  /*17270*/  BRA `(.L_x_652) ;  /* 0xfffec04000007947 */ /* 0x000fea000383ffff */
.L_x_497:
[----:B------:R-:W-:Y:S01]  /*17280*/  IMAD.MOV.U32 R5, RZ, RZ, R12 ;  /* 0x000000ffff057224 */ /* 0x000fe200078e000c */
[----:B------:R-:W-:Y:S01]  /*17290*/  MOV R3, 0x2 ;  /* 0x0000000200037802 */ /* 0x000fe20000000f00 */
[----:B----4-:R-:W-:Y:S01]  /*172a0*/  IMAD.MOV.U32 R0, RZ, RZ, 0x1c1f ;  /* 0x00001c1fff007424 */ /* 0x010fe200078e00ff */
[----:B------:R-:W-:Y:S02]  /*172b0*/  MOV R2, 0x172d0 ;  /* 0x000172d000027802 */ /* 0x000fe40000000f00 */
[----:B-123--:R-:W-:Y:S05]  /*172c0*/  CALL.REL.NOINC `($__internal_9_$__cuda_sm70_shflsync_idx_p) ;  /* 0x0000135000007944 */ /* 0x00efea0003c00000 */
[----:B------:R-:W-:Y:S05]  /*172d0*/  BRA `(.L_x_653) ;  /* 0xfffec00000007947 */ /* 0x000fea000383ffff */
.L_x_500:
[----:B-1----:R-:W-:Y:S01]  /*172e0*/  IMAD.MOV.U32 R5, RZ, RZ, R11 ;  /* 0x000000ffff057224 */ /* 0x002fe200078e000b */
[----:B------:R-:W-:Y:S01]  /*172f0*/  MOV R3, 0x3 ;  /* 0x0000000300037802 */ /* 0x000fe20000000f00 */
[----:B------:R-:W-:Y:S01]  /*17300*/  IMAD.MOV.U32 R0, RZ, RZ, 0x1c1f ;  /* 0x00001c1fff007424 */ /* 0x000fe200078e00ff */
[----:B------:R-:W-:-:S02]  /*17310*/  MOV R2, 0x17330 ;  /* 0x0001733000027802 */ /* 0x000fc40000000f00 */
[----:B--234-:R-:W-:Y:S05]  /*17320*/  CALL.REL.NOINC `($__internal_9_$__cuda_sm70_shflsync_idx_p) ;  /* 0x000012f000007944 */ /* 0x01cfea0003c00000 */
[----:B------:R-:W-:Y:S01]  /*17330*/  IMAD.MOV.U32 R7, RZ, RZ, R0 ;  /* 0x000000ffff077224 */ /* 0x000fe200078e0000 */
[----:B------:R-:W-:Y:S01]  /*17340*/  MOV R3, 0x3 ;  /* 0x0000000300037802 */ /* 0x000fe20000000f00 */
[----:B------:R-:W-:Y:S01]  /*17350*/  IMAD.MOV.U32 R5, RZ, RZ, R12 ;  /* 0x000000ffff057224 */ /* 0x000fe200078e000c */
[----:B------:R-:W-:-:S02]  /*17360*/  MOV R0, 0x1c1f ;  /* 0x00001c1f00007802 */ /* 0x000fc40000000f00 */
[----:B------:R-:W-:Y:S02]  /*17370*/  MOV R2, 0x17390 ;  /* 0x0001739000027802 */ /* 0x000fe40000000f00 */
[----:B------:R-:W-:Y:S05]  /*17380*/  CALL.REL.NOINC `($__internal_9_$__cuda_sm70_shflsync_idx_p) ;  /* 0x0000129000007944 */ /* 0x000fea0003c00000 */
[----:B------:R-:W-:Y:S05]  /*17390*/  BRA `(.L_x_654) ;  /* 0xfffec0f000007947 */ /* 0x000fea000383ffff */
.L_x_575:
[----:B------:R-:W-:Y:S01]  /*173a0*/  IMAD.MOV.U32 R0, RZ, RZ, R247 ;  /* 0x000000ffff007224 */ /* 0x000fe200078e00f7 */
[----:B-1----:R-:W-:Y:S02]  /*173b0*/  MOV R3, 0x2 ;  /* 0x0000000200037802 */ /* 0x002fe40000000f00 */
[----:B------:R-:W-:Y:S02]  /*173c0*/  MOV R2, 0x173e0 ;  /* 0x000173e000027802 */ /* 0x000fe40000000f00 */
[----:B------:R-:W-:Y:S05]  /*173d0*/  CALL.REL.NOINC `($__internal_8_$__cuda_sm70_shflsync_bfly_p) ;  /* 0x0000120000007944 */ /* 0x000fea0003c00000 */
[----:B------:R-:W-:Y:S05]  /*173e0*/  BRA `(.L_x_655) ;  /* 0xffff9f4000007947 */ /* 0x000fea000383ffff */
.L_x_576:
[----:B------:R-:W-:Y:S01]  /*173f0*/  IMAD.MOV.U32 R0, RZ, RZ, R5 ;  /* 0x000000ffff007224 */ /* 0x000fe200078e0005 */
[----:B-1----:R-:W-:Y:S02]  /*17400*/  MOV R3, 0x1 ;  /* 0x0000000100037802 */ /* 0x002fe40000000f00 */
[----:B------:R-:W-:Y:S02]  /*17410*/  MOV R2, 0x17430 ;  /* 0x0001743000027802 */ /* 0x000fe40000000f00 */
[----:B--2---:R-:W-:Y:S05]  /*17420*/  CALL.REL.NOINC `($__internal_8_$__cuda_sm70_shflsync_bfly_p) ;  /* 0x000011b000007944 */ /* 0x004fea0003c00000 */
[----:B------:R-:W-:Y:S01]  /*17430*/  FADD.FTZ R5, R5, R0 ;  /* 0x0000000005057221 */ /* 0x000fe20000010000 */
[----:B------:R-:W-:Y:S02]  /*17440*/  MOV R0, R246 ;  /* 0x000000f600007202 */ /* 0x000fe40000000f00 */
[----:B------:R-:W-:Y:S02]  /*17450*/  MOV R3, 0x2 ;  /* 0x0000000200037802 */ /* 0x000fe40000000f00 */
[----:B------:R-:W-:-:S02]  /*17460*/  MOV R2, 0x17480 ;  /* 0x0001748000027802 */ /* 0x000fc40000000f00 */
[----:B------:R-:W-:Y:S05]  /*17470*/  CALL.REL.NOINC `($__internal_8_$__cuda_sm70_shflsync_bfly_p) ;  /* 0x0000116000007944 */ /* 0x000fea0003c00000 */
[----:B------:R-:W-:Y:S01]  /*17480*/  FADD.FTZ R7, R246, R0 ;  /* 0x00000000f6077221 */ /* 0x000fe20000010000 */
[----:B------:R-:W-:-:S02]  /*17490*/  MOV R3, 0x1 ;  /* 0x0000000100037802 */ /* 0x000fc40000000f00 */
[----:B------:R-:W-:Y:S02]  /*174a0*/  MOV R2, 0x174d0 ;  /* 0x000174d000027802 */ /* 0x000fe40000000f00 */
[----:B------:R-:W-:Y:S02]  /*174b0*/  MOV R0, R7 ;  /* 0x0000000700007202 */ /* 0x000fe40000000f00 */
[----:B------:R-:W-:Y:S05]  /*174c0*/  CALL.REL.NOINC `($__internal_8_$__cuda_sm70_shflsync_bfly_p) ;  /* 0x0000111000007944 */ /* 0x000fea0003c00000 */
[----:B------:R-:W-:Y:S02]  /*174d0*/  FADD.FTZ R4, R7, R0 ;  /* 0x0000000007047221 */ /* 0x000fe40000010000 */
[----:B------:R1:W5:Y:S01]  /*174e0*/  LDL R0, [R1] ;  /* 0x0000000001007983 */ /* 0x0003620000100800 */
[----:B------:R-:W-:Y:S02]  /*174f0*/  MOV R3, 0x2 ;  /* 0x0000000200037802 */ /* 0x000fe40000000f00 */
[----:B------:R-:W-:Y:S02]  /*17500*/  MOV R2, 0x17520 ;  /* 0x0001752000027802 */ /* 0x000fe40000000f00 */
[----:B-1---5:R-:W-:Y:S05]  /*17510*/  CALL.REL.NOINC `($__internal_8_$__cuda_sm70_shflsync_bfly_p) ;  /* 0x000010c000007944 */ /* 0x022fea0003c00000 */
[----:B------:R-:W2:Y:S01]  /*17520*/  LDL.LU R2, [R1] ;  /* 0x0000000001027983 */ /* 0x000ea20000300800 */
[----:B------:R-:W-:Y:S01]  /*17530*/  MOV R3, 0x1 ;  /* 0x0000000100037802 */ /* 0x000fe20000000f00 */
[----:B--2---:R-:W-:Y:S01]  /*17540*/  FADD.FTZ R7, R2, R0 ;  /* 0x0000000002077221 */ /* 0x004fe20000010000 */
[----:B------:R-:W-:-:S04]  /*17550*/  MOV R2, 0x17580 ;  /* 0x0001758000027802 */ /* 0x000fc80000000f00 */
[----:B------:R-:W-:Y:S02]  /*17560*/  MOV R0, R7 ;  /* 0x0000000700007202 */ /* 0x000fe40000000f00 */
[----:B------:R-:W-:Y:S05]  /*17570*/  CALL.REL.NOINC `($__internal_8_$__cuda_sm70_shflsync_bfly_p) ;  /* 0x0000106000007944 */ /* 0x000fea0003c00000 */
[----:B------:R-:W-:Y:S02]  /*17580*/  FADD.FTZ R7, R7, R0 ;  /* 0x0000000007077221 */ /* 0x000fe40000010000 */
[----:B------:R1:W5:Y:S01]  /*17590*/  LDL R0, [R1+0x4] ;  /* 0x0000040001007983 */ /* 0x0003620000100800 */
[----:B------:R-:W-:Y:S02]  /*175a0*/  MOV R3, 0x2 ;  /* 0x0000000200037802 */ /* 0x000fe40000000f00 */
[----:B------:R-:W-:Y:S02]  /*175b0*/  MOV R2, 0x175d0 ;  /* 0x000175d000027802 */ /* 0x000fe40000000f00 */
[----:B-1---5:R-:W-:Y:S05]  /*175c0*/  CALL.REL.NOINC `($__internal_8_$__cuda_sm70_shflsync_bfly_p) ;  /* 0x0000101000007944 */ /* 0x022fea0003c00000 */
[----:B------:R-:W2:Y:S01]  /*175d0*/  LDL.LU R2, [R1+0x4] ;  /* 0x0000040001027983 */ /* 0x000ea20000300800 */
[----:B------:R-:W-:Y:S01]  /*175e0*/  MOV R3, 0x1 ;  /* 0x0000000100037802 */ /* 0x000fe20000000f00 */
[----:B--2---:R-:W-:Y:S01]  /*175f0*/  FADD.FTZ R6, R2, R0 ;  /* 0x0000000002067221 */ /* 0x004fe20000010000 */
[----:B------:R-:W-:-:S04]  /*17600*/  MOV R2, 0x17630 ;  /* 0x0001763000027802 */ /* 0x000fc80000000f00 */
[----:B------:R-:W-:Y:S02]  /*17610*/  MOV R0, R6 ;  /* 0x0000000600007202 */ /* 0x000fe40000000f00 */
[----:B------:R-:W-:Y:S05]  /*17620*/  CALL.REL.NOINC `($__internal_8_$__cuda_sm70_shflsync_bfly_p) ;  /* 0x00000fb000007944 */ /* 0x000fea0003c00000 */
[----:B------:R-:W-:Y:S01]  /*17630*/  MOV R8, R0 ;  /* 0x0000000000087202 */ /* 0x000fe20000000f00 */
[----:B------:R-:W-:Y:S05]  /*17640*/  BRA `(.L_x_656) ;  /* 0xffff9df000007947 */ /* 0x000fea000383ffff */
.L_x_583:
[----:B-1234-:R-:W-:Y:S01]  /*17650*/  IMAD.MOV.U32 R5, RZ, RZ, R12 ;  /* 0x000000ffff057224 */ /* 0x01efe200078e000c */
[----:B------:R-:W-:Y:S01]  /*17660*/  MOV R3, RZ ;  /* 0x000000ff00037202 */ /* 0x000fe20000000f00 */
[----:B------:R-:W-:Y:S01]  /*17670*/  IMAD.MOV.U32 R0, RZ, RZ, 0x1c1f ;  /* 0x00001c1fff007424 */ /* 0x000fe200078e00ff */
[----:B------:R-:W-:Y:S02]  /*17680*/  MOV R2, 0x176a0 ;  /* 0x000176a000027802 */ /* 0x000fe40000000f00 */
[----:B------:R-:W-:Y:S05]  /*17690*/  CALL.REL.NOINC `($__internal_9_$__cuda_sm70_shflsync_idx_p) ;  /* 0x00000f8000007944 */ /* 0x000fea0003c00000 */
[----:B------:R-:W-:Y:S01]  /*176a0*/  MOV R10, R0 ;  /* 0x00000000000a7202 */ /* 0x000fe20000000f00 */
[----:B------:R-:W-:Y:S05]  /*176b0*/  BRA `(.L_x_657) ;  /* 0xffffb83000007947 */ /* 0x000fea000383ffff */
.L_x_584:
[----:B------:R-:W-:Y:S01]  /*176c0*/  IMAD.MOV.U32 R5, RZ, RZ, R13 ;  /* 0x000000ffff057224 */ /* 0x000fe200078e000d */
[----:B------:R-:W-:Y:S01]  /*176d0*/  MOV R3, RZ ;  /* 0x000000ff00037202 */ /* 0x000fe20000000f00 */
[----:B------:R-:W-:Y:S01]  /*176e0*/  IMAD.MOV.U32 R0, RZ, RZ, 0x1c1f ;  /* 0x00001c1fff007424 */ /* 0x000fe200078e00ff */
[----:B------:R-:W-:Y:S02]  /*176f0*/  MOV R2, 0x17710 ;  /* 0x0001771000027802 */ /* 0x000fe40000000f00 */
[----:B-12---:R-:W-:Y:S05]  /*17700*/  CALL.REL.NOINC `($__internal_9_$__cuda_sm70_shflsync_idx_p) ;  /* 0x00000f1000007944 */ /* 0x006fea0003c00000 */
[----:B------:R-:W-:Y:S05]  /*17710*/  BRA `(.L_x_658) ;  /* 0xffffb7f000007947 */ /* 0x000fea000383ffff */
.L_x_587:
[----:B------:R-:W-:Y:S01]  /*17720*/  IMAD.MOV.U32 R5, RZ, RZ, R12 ;  /* 0x000000ffff057224 */ /* 0x000fe200078e000c */
[----:B--2---:R-:W-:Y:S01]  /*17730*/  MOV R3, 0x1 ;  /* 0x0000000100037802 */ /* 0x004fe20000000f00 */
        /* <DEDUP_REMOVED lines=10> */
.L_x_590:
[----:B------:R-:W-:Y:S01]  /*177e0*/  IMAD.MOV.U32 R5, RZ, RZ, R12 ;  /* 0x000000ffff057224 */ /* 0x000fe200078e000c */
[----:B-1----:R-:W-:Y:S01]  /*177f0*/  MOV R3, 0x2 ;  /* 0x0000000200037802 */ /* 0x002fe20000000f00 */
[----:B----4-:R-:W-:Y:S01]  /*17800*/  IMAD.MOV.U32 R0, RZ, RZ, 0x1c1f ;  /* 0x00001c1fff007424 */ /* 0x010fe200078e00ff */
[----:B------:R-:W-:Y:S02]  /*17810*/  MOV R2, 0x17830 ;  /* 0x0001783000027802 */ /* 0x000fe40000000f00 */
[----:B--23--:R-:W-:Y:S05]  /*17820*/  CALL.REL.NOINC `($__internal_9_$__cuda_sm70_shflsync_idx_p) ;  /* 0x00000df000007944 */ /* 0x00cfea0003c00000 */
[----:B------:R-:W-:Y:S01]  /*17830*/  MOV R10, R0 ;  /* 0x00000000000a7202 */ /* 0x000fe20000000f00 */
[----:B------:R-:W-:Y:S05]  /*17840*/  BRA `(.L_x_660) ;  /* 0xffffb9c000007947 */ /* 0x000fea000383ffff */
.L_x_591:
[----:B------:R-:W-:Y:S01]  /*17850*/  IMAD.MOV.U32 R5, RZ, RZ, R13 ;  /* 0x000000ffff057224 */ /* 0x000fe200078e000d */
[----:B------:R-:W-:Y:S01]  /*17860*/  MOV R3, 0x2 ;  /* 0x0000000200037802 */ /* 0x000fe20000000f00 */
[----:B----4-:R-:W-:Y:S01]  /*17870*/  IMAD.MOV.U32 R0, RZ, RZ, 0x1c1f ;  /* 0x00001c1fff007424 */ /* 0x010fe200078e00ff */
[----:B------:R-:W-:Y:S02]  /*17880*/  MOV R2, 0x178a0 ;  /* 0x000178a000027802 */ /* 0x000fe40000000f00 */
[----:B-123--:R-:W-:Y:S05]  /*17890*/  CALL.REL.NOINC `($__internal_9_$__cuda_sm70_shflsync_idx_p) ;  /* 0x00000d8000007944 */ /* 0x00efea0003c00000 */
[----:B------:R-:W-:Y:S05]  /*178a0*/  BRA `(.L_x_661) ;  /* 0xffffb98000007947 */ /* 0x000fea000383ffff */
.L_x_594:
[----:B------:R-:W-:Y:S01]  /*178b0*/  IMAD.MOV.U32 R5, RZ, RZ, R12 ;  /* 0x000000ffff057224 */ /* 0x000fe200078e000c */
[----:B-1----:R-:W-:Y:S01]  /*178c0*/  MOV R3, 0x3 ;  /* 0x0000000300037802 */ /* 0x002fe20000000f00 */
        /* <DEDUP_REMOVED lines=10> */
.L_x_596:
[----:B------:R-:W-:Y:S01]  /*17970*/  IMAD.MOV.U32 R5, RZ, RZ, R12 ;  /* 0x000000ffff057224 */ /* 0x000fe200078e000c */
[----:B------:R-:W-:Y:S01]  /*17980*/  MOV R3, RZ ;  /* 0x000000ff00037202 */ /* 0x000fe20000000f00 */
[----:B------:R-:W-:Y:S01]  /*17990*/  IMAD.MOV.U32 R0, RZ, RZ, 0x1c1f ;  /* 0x00001c1fff007424 */ /* 0x000fe200078e00ff */
[----:B------:R-:W-:Y:S02]  /*179a0*/  MOV R2, 0x179c0 ;  /* 0x000179c000027802 */ /* 0x000fe40000000f00 */
[----:B------:R-:W-:Y:S05]  /*179b0*/  CALL.REL.NOINC `($__internal_9_$__cuda_sm70_shflsync_idx_p) ;  /* 0x00000c6000007944 */ /* 0x000fea0003c00000 */
[----:B------:R-:W-:Y:S01]  /*179c0*/  MOV R4, R0 ;  /* 0x0000000000047202 */ /* 0x000fe20000000f00 */
[----:B------:R-:W-:Y:S05]  /*179d0*/  BRA `(.L_x_663) ;  /* 0xffffbd7000007947 */ /* 0x000fea000383ffff */
.L_x_597:
[----:B------:R-:W-:Y:S01]  /*179e0*/  IMAD.MOV.U32 R5, RZ, RZ, R13 ;  /* 0x000000ffff057224 */ /* 0x000fe200078e000d */
[----:B------:R-:W-:Y:S01]  /*179f0*/  MOV R3, RZ ;  /* 0x000000ff00037202 */ /* 0x000fe20000000f00 */
[----:B------:R-:W-:Y:S01]  /*17a00*/  IMAD.MOV.U32 R0, RZ, RZ, 0x1c1f ;  /* 0x00001c1fff007424 */ /* 0x000fe200078e00ff */
[----:B------:R-:W-:Y:S02]  /*17a10*/  MOV R2, 0x17a30 ;  /* 0x00017a3000027802 */ /* 0x000fe40000000f00 */
[----:B-12---:R-:W-:Y:S05]  /*17a20*/  CALL.REL.NOINC `($__internal_9_$__cuda_sm70_shflsync_idx_p) ;  /* 0x00000bf000007944 */ /* 0x006fea0003c00000 */
[----:B------:R-:W-:Y:S05]  /*17a30*/  BRA `(.L_x_664) ;  /* 0xffffbd3000007947 */ /* 0x000fea000383ffff */
.L_x_600:
[----:B------:R-:W-:Y:S01]  /*17a40*/  IMAD.MOV.U32 R5, RZ, RZ, R12 ;  /* 0x000000ffff057224 */ /* 0x000fe200078e000c */
[----:B----4-:R-:W-:Y:S01]  /*17a50*/  MOV R3, 0x1 ;  /* 0x0000000100037802 */ /* 0x010fe20000000f00 */
[----:B------:R-:W-:Y:S01]  /*17a60*/  IMAD.MOV.U32 R0, RZ, RZ, 0x1c1f ;  /* 0x00001c1fff007424 */ /* 0x000fe200078e00ff */
[----:B------:R-:W-:-:S02]  /*17a70*/  MOV R2, 0x17a90 ;  /* 0x00017a9000027802 */ /* 0x000fc40000000f00 */
[----:B-123--:R-:W-:Y:S05]  /*17a80*/  CALL.REL.NOINC `($__internal_9_$__cuda_sm70_shflsync_idx_p) ;  /* 0x00000b9000007944 */ /* 0x00efea0003c00000 */
[----:B------:R-:W-:Y:S01]  /*17a90*/  IMAD.MOV.U32 R4, RZ, RZ, R0 ;  /* 0x000000ffff047224 */ /* 0x000fe200078e0000 */
[----:B------:R-:W-:Y:S01]  /*17aa0*/  MOV R3, 0x1 ;  /* 0x0000000100037802 */ /* 0x000fe20000000f00 */
[----:B------:R-:W-:Y:S01]  /*17ab0*/  IMAD.MOV.U32 R5, RZ, RZ, R13 ;  /* 0x000000ffff057224 */ /* 0x000fe200078e000d */
[----:B------:R-:W-:-:S02]  /*17ac0*/  MOV R0, 0x1c1f ;  /* 0x00001c1f00007802 */ /* 0x000fc40000000f00 */
[----:B------:R-:W-:Y:S02]  /*17ad0*/  MOV R2, 0x17af0 ;  /* 0x00017af000027802 */ /* 0x000fe40000000f00 */
[----:B------:R-:W-:Y:S05]  /*17ae0*/  CALL.REL.NOINC `($__internal_9_$__cuda_sm70_shflsync_idx_p) ;  /* 0x00000b3000007944 */ /* 0x000fea0003c00000 */
[----:B------:R-:W-:Y:S05]  /*17af0*/  BRA `(.L_x_665) ;  /* 0xffffc1f000007947 */ /* 0x000fea000383ffff */
.L_x_603:
[----:B------:R-:W-:Y:S01]  /*17b00*/  IMAD.MOV.U32 R5, RZ, RZ, R12 ;  /* 0x000000ffff057224 */ /* 0x000fe200078e000c */
[----:B----4-:R-:W-:Y:S01]  /*17b10*/  MOV R3, 0x2 ;  /* 0x0000000200037802 */ /* 0x010fe20000000f00 */
[----:B------:R-:W-:Y:S01]  /*17b20*/  IMAD.MOV.U32 R0, RZ, RZ, 0x1c1f ;  /* 0x00001c1fff007424 */ /* 0x000fe200078e00ff */
[----:B------:R-:W-:Y:S02]  /*17b30*/  MOV R2, 0x17b50 ;  /* 0x00017b5000027802 */ /* 0x000fe40000000f00 */
[----:B-123--:R-:W-:Y:S05]  /*17b40*/  CALL.REL.NOINC `($__internal_9_$__cuda_sm70_shflsync_idx_p) ;  /* 0x00000ad000007944 */ /* 0x00efea0003c00000 */
[----:B------:R-:W-:Y:S01]  /*17b50*/  MOV R4, R0 ;  /* 0x0000000000047202 */ /* 0x000fe20000000f00 */
[----:B------:R-:W-:Y:S05]  /*17b60*/  BRA `(.L_x_666) ;  /* 0xffffc6f000007947 */ /* 0x000fea000383ffff */
.L_x_604:
[----:B------:R-:W-:Y:S01]  /*17b70*/  IMAD.MOV.U32 R5, RZ, RZ, R13 ;  /* 0x000000ffff057224 */ /* 0x000fe200078e000d */
[----:B----4-:R-:W-:Y:S01]  /*17b80*/  MOV R3, 0x2 ;  /* 0x0000000200037802 */ /* 0x010fe20000000f00 */
[----:B------:R-:W-:Y:S01]  /*17b90*/  IMAD.MOV.U32 R0, RZ, RZ, 0x1c1f ;  /* 0x00001c1fff007424 */ /* 0x000fe200078e00ff */
[----:B------:R-:W-:Y:S02]  /*17ba0*/  MOV R2, 0x17bc0 ;  /* 0x00017bc000027802 */ /* 0x000fe40000000f00 */
[----:B-123--:R-:W-:Y:S05]  /*17bb0*/  CALL.REL.NOINC `($__internal_9_$__cuda_sm70_shflsync_idx_p) ;  /* 0x00000a6000007944 */ /* 0x00efea0003c00000 */
[----:B------:R-:W-:Y:S05]  /*17bc0*/  BRA `(.L_x_667) ;  /* 0xffffc6b000007947 */ /* 0x000fea000383ffff */
.L_x_607:
[----:B------:R-:W-:Y:S01]  /*17bd0*/  IMAD.MOV.U32 R5, RZ, RZ, R12 ;  /* 0x000000ffff057224 */ /* 0x000fe200078e000c */
[----:B---3--:R-:W-:Y:S01]  /*17be0*/  MOV R3, 0x3 ;  /* 0x0000000300037802 */ /* 0x008fe20000000f00 */
[----:B-1----:R-:W-:Y:S01]  /*17bf0*/  IMAD.MOV.U32 R0, RZ, RZ, 0x1c1f ;  /* 0x00001c1fff007424 */ /* 0x002fe200078e00ff */
[----:B------:R-:W-:-:S02]  /*17c00*/  MOV R2, 0x17c20 ;  /* 0x00017c2000027802 */ /* 0x000fc40000000f00 */
[----:B--2-4-:R-:W-:Y:S05]  /*17c10*/  CALL.REL.NOINC `($__internal_9_$__cuda_sm70_shflsync_idx_p) ;  /* 0x00000a0000007944 */ /* 0x014fea0003c00000 */
[----:B------:R-:W-:Y:S01]  /*17c20*/  IMAD.MOV.U32 R4, RZ, RZ, R0 ;  /* 0x000000ffff047224 */ /* 0x000fe200078e0000 */
[----:B------:R-:W-:Y:S01]  /*17c30*/  MOV R3, 0x3 ;  /* 0x0000000300037802 */ /* 0x000fe20000000f00 */
[----:B------:R-:W-:Y:S01]  /*17c40*/  IMAD.MOV.U32 R5, RZ, RZ, R13 ;  /* 0x000000ffff057224 */ /* 0x000fe200078e000d */
[----:B------:R-:W-:-:S02]  /*17c50*/  MOV R0, 0x1c1f ;  /* 0x00001c1f00007802 */ /* 0x000fc40000000f00 */
[----:B------:R-:W-:Y:S02]  /*17c60*/  MOV R2, 0x17c80 ;  /* 0x00017c8000027802 */ /* 0x000fe40000000f00 */
[----:B------:R-:W-:Y:S05]  /*17c70*/  CALL.REL.NOINC `($__internal_9_$__cuda_sm70_shflsync_idx_p) ;  /* 0x000009a000007944 */ /* 0x000fea0003c00000 */
[----:B------:R-:W-:Y:S05]  /*17c80*/  BRA `(.L_x_668) ;  /* 0xffffcb8000007947 */ /* 0x000fea000383ffff */
.L_x_611:
[----:B------:R-:W-:Y:S01]  /*17c90*/  IMAD.MOV.U32 R5, RZ, RZ, R9 ;  /* 0x000000ffff057224 */ /* 0x000fe200078e0009 */
[----:B------:R-:W-:Y:S01]  /*17ca0*/  MOV R3, RZ ;  /* 0x000000ff00037202 */ /* 0x000fe20000000f00 */
[----:B------:R-:W-:Y:S01]  /*17cb0*/  IMAD.MOV.U32 R0, RZ, RZ, 0x1c1f ;  /* 0x00001c1fff007424 */ /* 0x000fe200078e00ff */
[----:B------:R-:W-:Y:S02]  /*17cc0*/  MOV R2, 0x17ce0 ;  /* 0x00017ce000027802 */ /* 0x000fe40000000f00 */
[----:B------:R-:W-:Y:S05]  /*17cd0*/  CALL.REL.NOINC `($__internal_9_$__cuda_sm70_shflsync_idx_p) ;  /* 0x0000094000007944 */ /* 0x000fea0003c00000 */
[----:B------:R-:W-:Y:S01]  /*17ce0*/  MOV R8, R0 ;  /* 0x0000000000087202 */ /* 0x000fe20000000f00 */
[----:B------:R-:W-:Y:S05]  /*17cf0*/  BRA `(.L_x_669) ;  /* 0xffffd89000007947 */ /* 0x000fea000383ffff */
.L_x_612:
[----:B------:R-:W-:Y:S01]  /*17d00*/  IMAD.MOV.U32 R5, RZ, RZ, R12 ;  /* 0x000000ffff057224 */ /* 0x000fe200078e000c */
[----:B------:R-:W-:Y:S01]  /*17d10*/  MOV R3, RZ ;  /* 0x000000ff00037202 */ /* 0x000fe20000000f00 */
[----:B------:R-:W-:Y:S01]  /*17d20*/  IMAD.MOV.U32 R0, RZ, RZ, 0x1c1f ;  /* 0x00001c1fff007424 */ /* 0x000fe200078e00ff */
[----:B------:R-:W-:Y:S02]  /*17d30*/  MOV R2, 0x17d50 ;  /* 0x00017d5000027802 */ /* 0x000fe40000000f00 */
[----:B-12---:R-:W-:Y:S05]  /*17d40*/  CALL.REL.NOINC `($__internal_9_$__cuda_sm70_shflsync_idx_p) ;  /* 0x000008d000007944 */ /* 0x006fea0003c00000 */
[----:B------:R-:W-:Y:S05]  /*17d50*/  BRA `(.L_x_670) ;  /* 0xffffd85000007947 */ /* 0x000fea000383ffff */
.L_x_615:
        /* <DEDUP_REMOVED lines=12> */
.L_x_618:
[----:B-1----:R-:W-:Y:S01]  /*17e20*/  IMAD.MOV.U32 R5, RZ, RZ, R9 ;  /* 0x000000ffff057224 */ /* 0x002fe200078e0009 */
[----:B------:R-:W-:Y:S01]  /*17e30*/  MOV R3, 0x2 ;  /* 0x0000000200037802 */ /* 0x000fe20000000f00 */
[----:B----4-:R-:W-:Y:S01]  /*17e40*/  IMAD.MOV.U32 R0, RZ, RZ, 0x1c1f ;  /* 0x00001c1fff007424 */ /* 0x010fe200078e00ff */
[----:B------:R-:W-:Y:S02]  /*17e50*/  MOV R2, 0x17e70 ;  /* 0x00017e7000027802 */ /* 0x000fe40000000f00 */
[----:B--23--:R-:W-:Y:S05]  /*17e60*/  CALL.REL.NOINC `($__internal_9_$__cuda_sm70_shflsync_idx_p) ;  /* 0x000007b000007944 */ /* 0x00cfea0003c00000 */
[----:B------:R-:W-:Y:S01]  /*17e70*/  MOV R8, R0 ;  /* 0x0000000000087202 */ /* 0x000fe20000000f00 */
[----:B------:R-:W-:Y:S05]  /*17e80*/  BRA `(.L_x_672) ;  /* 0xffffda3000007947 */ /* 0x000fea000383ffff */
.L_x_619:
[----:B------:R-:W-:Y:S01]  /*17e90*/  IMAD.MOV.U32 R5, RZ, RZ, R12 ;  /* 0x000000ffff057224 */ /* 0x000fe200078e000c */
[----:B------:R-:W-:Y:S01]  /*17ea0*/  MOV R3, 0x2 ;  /* 0x0000000200037802 */ /* 0x000fe20000000f00 */
[----:B----4-:R-:W-:Y:S01]  /*17eb0*/  IMAD.MOV.U32 R0, RZ, RZ, 0x1c1f ;  /* 0x00001c1fff007424 */ /* 0x010fe200078e00ff */
[----:B------:R-:W-:Y:S02]  /*17ec0*/  MOV R2, 0x17ee0 ;  /* 0x00017ee000027802 */ /* 0x000fe40000000f00 */
[----:B-123--:R-:W-:Y:S05]  /*17ed0*/  CALL.REL.NOINC `($__internal_9_$__cuda_sm70_shflsync_idx_p) ;  /* 0x0000074000007944 */ /* 0x00efea0003c00000 */
[----:B------:R-:W-:Y:S05]  /*17ee0*/  BRA `(.L_x_673) ;  /* 0xffffd9f000007947 */ /* 0x000fea000383ffff */
.L_x_622:
        /* <DEDUP_REMOVED lines=12> */
.L_x_624:
[----:B------:R-:W-:Y:S01]  /*17fb0*/  IMAD.MOV.U32 R5, RZ, RZ, R74 ;  /* 0x000000ffff057224 */ /* 0x000fe200078e004a */
[----:B------:R-:W-:Y:S01]  /*17fc0*/  MOV R3, RZ ;  /* 0x000000ff00037202 */ /* 0x000fe20000000f00 */
[----:B------:R-:W-:Y:S01]  /*17fd0*/  IMAD.MOV.U32 R0, RZ, RZ, 0x1f ;  /* 0x0000001fff007424 */ /* 0x000fe200078e00ff */
[----:B------:R-:W-:Y:S02]  /*17fe0*/  MOV R2, 0x18000 ;  /* 0x0001800000027802 */ /* 0x000fe40000000f00 */
[----:B--2---:R-:W-:Y:S05]  /*17ff0*/  CALL.REL.NOINC `($__internal_9_$__cuda_sm70_shflsync_idx_p) ;  /* 0x0000062000007944 */ /* 0x004fea0003c00000 */
[----:B------:R-:W-:Y:S01]  /*18000*/  MOV R9, R0 ;  /* 0x0000000000097202 */ /* 0x000fe20000000f00 */
[----:B------:R-:W-:Y:S05]  /*18010*/  BRA `(.L_x_675) ;  /* 0xffffdc9000007947 */ /* 0x000fea000383ffff */
.L_x_625:
[----:B------:R-:W-:Y:S01]  /*18020*/  IMAD.MOV.U32 R5, RZ, RZ, R74 ;  /* 0x000000ffff057224 */ /* 0x000fe200078e004a */
[----:B------:R-:W-:Y:S01]  /*18030*/  MOV R3, 0x1 ;  /* 0x0000000100037802 */ /* 0x000fe20000000f00 */
[----:B------:R-:W-:Y:S01]  /*18040*/  IMAD.MOV.U32 R0, RZ, RZ, 0x1f ;  /* 0x0000001fff007424 */ /* 0x000fe200078e00ff */
[----:B------:R-:W-:Y:S02]  /*18050*/  MOV R2, 0x18070 ;  /* 0x0001807000027802 */ /* 0x000fe40000000f00 */
[----:B-12---:R-:W-:Y:S05]  /*18060*/  CALL.REL.NOINC `($__internal_9_$__cuda_sm70_shflsync_idx_p) ;  /* 0x000005b000007944 */ /* 0x006fea0003c00000 */
[----:B------:R-:W-:Y:S01]  /*18070*/  MOV R8, R0 ;  /* 0x0000000000087202 */ /* 0x000fe20000000f00 */
[----:B------:R-:W-:Y:S05]  /*18080*/  BRA `(.L_x_676) ;  /* 0xffffdc4000007947 */ /* 0x000fea000383ffff */
.L_x_626:
[----:B------:R-:W-:Y:S02]  /*18090*/  MOV R2, 0x1 ;  /* 0x0000000100027802 */ /* 0x000fe40000000f00 */
[----:B------:R-:W-:-:S02]  /*180a0*/  MOV R3, 0x180c0 ;  /* 0x000180c000037802 */ /* 0x000fc40000000f00 */
[----:B-1234-:R-:W-:Y:S05]  /*180b0*/  CALL.REL.NOINC `($__internal_10_$__cuda_sm70_shflsync_up_p) ;  /* 0x000005b000007944 */ /* 0x01efea0003c00000 */
[----:B------:R-:W-:Y:S05]  /*180c0*/  BRA `(.L_x_677) ;  /* 0xffffdd3000007947 */ /* 0x000fea000383ffff */
.L_x_627:
[----:B------:R-:W-:Y:S02]  /*180d0*/  MOV R2, 0x2 ;  /* 0x0000000200027802 */ /* 0x000fe40000000f00 */
[----:B------:R-:W-:-:S02]  /*180e0*/  MOV R3, 0x18100 ;  /* 0x0001810000037802 */ /* 0x000fc40000000f00 */
[----:B--2-4-:R-:W-:Y:S05]  /*180f0*/  CALL.REL.NOINC `($__internal_10_$__cuda_sm70_shflsync_up_p) ;  /* 0x0000057000007944 */ /* 0x014fea0003c00000 */
        /* <DEDUP_REMOVED lines=23> */
.L_x_631:
[----:B------:R-:W-:Y:S02]  /*18270*/  MOV R2, 0x1 ;  /* 0x0000000100027802 */ /* 0x000fe40000000f00 */
[----:B------:R-:W-:Y:S02]  /*18280*/  MOV R3, 0x182a0 ;  /* 0x000182a000037802 */ /* 0x000fe40000000f00 */
[----:B------:R-:W-:Y:S05]  /*18290*/  CALL.REL.NOINC `($__internal_10_$__cuda_sm70_shflsync_up_p) ;  /* 0x000003d000007944 */ /* 0x000fea0003c00000 */
[----:B------:R-:W-:Y:S01]  /*182a0*/  MOV R2, R4 ;  /* 0x0000000400027202 */ /* 0x000fe20000000f00 */
[----:B------:R-:W-:Y:S05]  /*182b0*/  BRA `(.L_x_679) ;  /* 0xffffdda000007947 */ /* 0x000fea000383ffff */
.L_x_632:
        /* <DEDUP_REMOVED lines=26> */
.L_x_634:
[----:B------:R-:W-:Y:S02]  /*18460*/  SEL R0, RZ, 0x1, P0 ;  /* 0x00000001ff007807 */ /* 0x000fe40000000000 */
[----:B------:R-:W-:Y:S02]  /*18470*/  MOV R2, 0x18490 ;  /* 0x0001849000027802 */ /* 0x000fe40000000f00 */
[----:B-1----:R-:W-:Y:S05]  /*18480*/  CALL.REL.NOINC `($__internal_11_$__cuda_sm70_votesync_ballot) ;  /* 0x0000025000007944 */ /* 0x002fea0003c00000 */
[----:B------:R-:W-:Y:S01]  /*18490*/  MOV R10, R0 ;  /* 0x00000000000a7202 */ /* 0x000fe20000000f00 */
[----:B------:R-:W-:Y:S05]  /*184a0*/  BRA `(.L_x_681) ;  /* 0xffffdd4000007947 */ /* 0x000fea000383ffff */
.L_x_635:
[----:B------:R-:W-:Y:S01]  /*184b0*/  IMAD.MOV.U32 R5, RZ, RZ, R6 ;  /* 0x000000ffff057224 */ /* 0x000fe200078e0006 */
[----:B------:R-:W-:Y:S01]  /*184c0*/  MOV R3, R8 ;  /* 0x0000000800037202 */ /* 0x000fe20000000f00 */
[----:B--2---:R-:W-:Y:S01]  /*184d0*/  IMAD.MOV.U32 R0, RZ, RZ, 0x1f ;  /* 0x0000001fff007424 */ /* 0x004fe200078e00ff */
[----:B------:R-:W-:Y:S02]  /*184e0*/  MOV R2, 0x18500 ;  /* 0x0001850000027802 */ /* 0x000fe40000000f00 */
[----:B-1----:R-:W-:Y:S05]  /*184f0*/  CALL.REL.NOINC `($__internal_9_$__cuda_sm70_shflsync_idx_p) ;  /* 0x0000012000007944 */ /* 0x002fea0003c00000 */
[----:B------:R-:W-:Y:S01]  /*18500*/  IMAD.MOV.U32 R11, RZ, RZ, R0 ;  /* 0x000000ffff0b7224 */ /* 0x000fe200078e0000 */
[----:B------:R-:W-:Y:S01]  /*18510*/  MOV R3, R8 ;  /* 0x0000000800037202 */ /* 0x000fe20000000f00 */
[----:B------:R-:W-:Y:S01]  /*18520*/  IMAD.MOV.U32 R5, RZ, RZ, R7 ;  /* 0x000000ffff057224 */ /* 0x000fe200078e0007 */
[----:B------:R-:W-:Y:S02]  /*18530*/  MOV R0, 0x1f ;  /* 0x0000001f00007802 */ /* 0x000fe40000000f00 */
[----:B------:R-:W-:-:S02]  /*18540*/  MOV R2, 0x18560 ;  /* 0x0001856000027802 */ /* 0x000fc40000000f00 */
[----:B------:R-:W-:Y:S05]  /*18550*/  CALL.REL.NOINC `($__internal_9_$__cuda_sm70_shflsync_idx_p) ;  /* 0x000000c000007944 */ /* 0x000fea0003c00000 */
[----:B------:R-:W-:Y:S01]  /*18560*/  MOV R7, R0 ;  /* 0x0000000000077202 */ /* 0x000fe20000000f00 */
[----:B------:R-:W-:Y:S05]  /*18570*/  BRA `(.L_x_682) ;  /* 0xffffdce000007947 */ /* 0x000fea000383ffff */
.L_x_638:
[----:B------:R-:W-:Y:S01]  /*18580*/  IMAD.MOV.U32 R5, RZ, RZ, R4 ;  /* 0x000000ffff057224 */ /* 0x000fe200078e0004 */
[----:B--2---:R-:W-:-:S02]  /*18590*/  MOV R0, 0x1f ;  /* 0x0000001f00007802 */ /* 0x004fc40000000f00 */
[----:B------:R-:W-:Y:S02]  /*185a0*/  MOV R2, 0x185c0 ;  /* 0x000185c000027802 */ /* 0x000fe40000000f00 */
[----:B-1-34-:R-:W-:Y:S05]  /*185b0*/  CALL.REL.NOINC `($__internal_9_$__cuda_sm70_shflsync_idx_p) ;  /* 0x0000006000007944 */ /* 0x01afea0003c00000 */
[----:B------:R-:W-:Y:S01]  /*185c0*/  MOV R13, R0 ;  /* 0x00000000000d7202 */ /* 0x000fe20000000f00 */
[----:B------:R-:W-:Y:S05]  /*185d0*/  BRA `(.L_x_637) ;  /* 0xffffdce000007947 */ /* 0x000fea000383ffff */
        .weak           $__internal_8_$__cuda_sm70_shflsync_bfly_p
        .type           $__internal_8_$__cuda_sm70_shflsync_bfly_p,@function
        .size           $__internal_8_$__cuda_sm70_shflsync_bfly_p,($__internal_9_$__cuda_sm70_shflsync_idx_p - $__internal_8_$__cuda_sm70_shflsync_bfly_p)
$__internal_8_$__cuda_sm70_shflsync_bfly_p:
[----:B------:R-:W-:Y:S04]  /*185e0*/  WARPSYNC R8 ;  /* 0x0000000800007348 */ /* 0x000fe80003800000 */
[----:B------:R1:W2:Y:S02]  /*185f0*/  SHFL.BFLY PT, R0, R0, R3, R9 ;  /* 0x0c00000300007389 */ /* 0x0002a400000e0009 */
[----:B-1----:R-:W-:-:S04]  /*18600*/  MOV R3, 0x0 ;  /* 0x0000000000037802 */ /* 0x002fc80000000f00 */
[----:B--2---:R-:W-:Y:S05]  /*18610*/  RET.REL.NODEC R2 `(_ZN7cutlass13device_kernelIN5flash19enable_sm80_to_sm89INS1_16FlashAttnFwdSm80INS1_25CollectiveMainloopFwdSm80ILi4ELi1ELb0EN4cute5tupleIJNS5_1CILi128EEENS7_ILi48EEENS7_ILi96EEEEEELi96ENS_10bfloat16_tEfNS_4arch4Sm80ELb0ELb1ELb0ELb1ELb0ELb0ELb1ELb1EEENS1_21CollectiveEpilogueFwdINS6_IJS8_SA_S9_EEENS6_IJNS7_ILi1EEESI_SI_EEESC_SE_Li128ELb1ELb1ELb1ELb0EEENS1_36VarlenDynamicPersistentTileSchedulerILi128ELi48ELi128ELi128ELb1ELb1ELb0ELb1ELb0ELb1EEEEEEEEEvNT_6ParamsE) ;  /* 0xfffe79e002007950 */ /* 0x004fea0003c3ffff */
        .weak           $__internal_9_$__cuda_sm70_shflsync_idx_p
        .type           $__internal_9_$__cuda_sm70_shflsync_idx_p,@function
        .size           $__internal_9_$__cuda_sm70_shflsync_idx_p,($__internal_10_$__cuda_sm70_shflsync_up_p - $__internal_9_$__cuda_sm70_shflsync_idx_p)
$__internal_9_$__cuda_sm70_shflsync_idx_p:
[----:B------:R-:W-:-:S04]  /*18620*/  MOV R15, 0xffffffff ;  /* 0xffffffff000f7802 */ /* 0x000fc80000000f00 */
[----:B------:R-:W-:Y:S04]  /*18630*/  WARPSYNC R15 ;  /* 0x0000000f00007348 */ /* 0x000fe80003800000 */
[----:B------:R1:W2:Y:S02]  /*18640*/  SHFL.IDX PT, R0, R5, R3, R0 ;  /* 0x0000000305007389 */ /* 0x0002a400000e0000 */
[----:B-1----:R-:W-:-:S04]  /*18650*/  MOV R3, 0x0 ;  /* 0x0000000000037802 */ /* 0x002fc80000000f00 */
[----:B--2---:R-:W-:Y:S05]  /*18660*/  RET.REL.NODEC R2 `(_ZN7cutlass13device_kernelIN5flash19enable_sm80_to_sm89INS1_16FlashAttnFwdSm80INS1_25CollectiveMainloopFwdSm80ILi4ELi1ELb0EN4cute5tupleIJNS5_1CILi128EEENS7_ILi48EEENS7_ILi96EEEEEELi96ENS_10bfloat16_tEfNS_4arch4Sm80ELb0ELb1ELb0ELb1ELb0ELb0ELb1ELb1EEENS1_21CollectiveEpilogueFwdINS6_IJS8_SA_S9_EEENS6_IJNS7_ILi1EEESI_SI_EEESC_SE_Li128ELb1ELb1ELb1ELb0EEENS1_36VarlenDynamicPersistentTileSchedulerILi128ELi48ELi128ELi128ELb1ELb1ELb0ELb1ELb0ELb1EEEEEEEEEvNT_6ParamsE) ;  /* 0xfffe799002007950 */ /* 0x004fea0003c3ffff */
        .weak           $__internal_10_$__cuda_sm70_shflsync_up_p
        .type           $__internal_10_$__cuda_sm70_shflsync_up_p,@function
        .size           $__internal_10_$__cuda_sm70_shflsync_up_p,($__internal_11_$__cuda_sm70_votesync_ballot - $__internal_10_$__cuda_sm70_shflsync_up_p)
$__internal_10_$__cuda_sm70_shflsync_up_p:
[----:B------:R-:W-:Y:S02]  /*18670*/  IMAD.MOV.U32 R4, RZ, RZ, RZ ;  /* 0x000000ffff047224 */ /* 0x000fe400078e00ff */
[----:B------:R-:W-:-:S04]  /*18680*/  IMAD.MOV.U32 R10, RZ, RZ, -0x1 ;  /* 0xffffffffff0a7424 */ /* 0x000fc800078e00ff */
[----:B------:R-:W-:Y:S04]  /*18690*/  WARPSYNC R10 ;  /* 0x0000000a00007348 */ /* 0x000fe80003800000 */
[----:B------:R1:W2:Y:S02]  /*186a0*/  SHFL.UP PT, R4, R0, R2, R4 ;  /* 0x0400000200047389 */ /* 0x0002a400000e0004 */
[----:B-1----:R-:W-:Y:S02]  /*186b0*/  MOV R2, R3 ;  /* 0x0000000300027202 */ /* 0x002fe40000000f00 */
[----:B------:R-:W-:-:S04]  /*186c0*/  MOV R3, 0x0 ;  /* 0x0000000000037802 */ /* 0x000fc80000000f00 */
[----:B--2---:R-:W-:Y:S05]  /*186d0*/  RET.REL.NODEC R2 `(_ZN7cutlass13device_kernelIN5flash19enable_sm80_to_sm89INS1_16FlashAttnFwdSm80INS1_25CollectiveMainloopFwdSm80ILi4ELi1ELb0EN4cute5tupleIJNS5_1CILi128EEENS7_ILi48EEENS7_ILi96EEEEEELi96ENS_10bfloat16_tEfNS_4arch4Sm80ELb0ELb1ELb0ELb1ELb0ELb0ELb1ELb1EEENS1_21CollectiveEpilogueFwdINS6_IJS8_SA_S9_EEENS6_IJNS7_ILi1EEESI_SI_EEESC_SE_Li128ELb1ELb1ELb1ELb0EEENS1_36VarlenDynamicPersistentTileSchedulerILi128ELi48ELi128ELi128ELb1ELb1ELb0ELb1ELb0ELb1EEEEEEEEEvNT_6ParamsE) ;  /* 0xfffe792002007950 */ /* 0x004fea0003c3ffff */
        .weak           $__internal_11_$__cuda_sm70_votesync_ballot
        .type           $__internal_11_$__cuda_sm70_votesync_ballot,@function
        .size           $__internal_11_$__cuda_sm70_votesync_ballot,(.L_x_1436 - $__internal_11_$__cuda_sm70_votesync_ballot)
$__internal_11_$__cuda_sm70_votesync_ballot:
[----:B------:R-:W-:Y:S01]  /*186e0*/  ISETP.NE.U32.AND P0, PT, R0, 0x1, PT ;  /* 0x000000010000780c */ /* 0x000fe20003f05070 */
[----:B------:R-:W-:-:S04]  /*186f0*/  IMAD.MOV.U32 R3, RZ, RZ, -0x1 ;  /* 0xffffffffff037424 */ /* 0x000fc800078e00ff */
[----:B------:R-:W-:Y:S08]  /*18700*/  WARPSYNC R3 ;  /* 0x0000000300007348 */ /* 0x000ff00003800000 */
[----:B------:R-:W-:-:S04]  /*18710*/  VOTE.ANY R0, PT, !P0 ;  /* 0x0000000000007806 */ /* 0x000fc800040e0100 */
[----:B------:R-:W-:Y:S01]  /*18720*/  LOP3.LUT R0, R0, R3, RZ, 0xc0, !PT ;  /* 0x0000000300007212 */ /* 0x000fe200078ec0ff */
[----:B------:R-:W-:-:S04]  /*18730*/  IMAD.MOV.U32 R3, RZ, RZ, 0x0 ;  /* 0x00000000ff037424 */ /* 0x000fc800078e00ff */
[----:B------:R-:W-:Y:S05]  /*18740*/  RET.REL.NODEC R2 `(_ZN7cutlass13device_kernelIN5flash19enable_sm80_to_sm89INS1_16FlashAttnFwdSm80INS1_25CollectiveMainloopFwdSm80ILi4ELi1ELb0EN4cute5tupleIJNS5_1CILi128EEENS7_ILi48EEENS7_ILi96EEEEEELi96ENS_10bfloat16_tEfNS_4arch4Sm80ELb0ELb1ELb0ELb1ELb0ELb0ELb1ELb1EEENS1_21CollectiveEpilogueFwdINS6_IJS8_SA_S9_EEENS6_IJNS7_ILi1EEESI_SI_EEESC_SE_Li128ELb1ELb1ELb1ELb0EEENS1_36VarlenDynamicPersistentTileSchedulerILi128ELi48ELi128ELi128ELb1ELb1ELb0ELb1ELb0ELb1EEEEEEEEEvNT_6ParamsE) ;  /* 0xfffe78b002007950 */ /* 0x000fea0003c3ffff */
.L_x_683:
        /* <DEDUP_REMOVED lines=11> */
.L_x_1436:


//--------------------- .text._ZN7cutlass13device_kernelIN5flash19enable_sm80_to_sm89INS1_16FlashAttnFwdSm80INS1_25CollectiveMainloopFwdSm80ILi4ELi1ELb0EN4cute5tupleIJNS5_1CILi128EEENS7_ILi48EEENS7_ILi96EEEEEELi96ENS_10bfloat16_tEfNS_4arch4Sm80ELb0ELb1ELb0ELb1ELb0ELb1ELb1ELb1EEENS1_21CollectiveEpilogueFwdINS6_IJS8_SA_S9_EEENS6_IJNS7_ILi1EEESI_SI_EEESC_SE_Li128ELb1ELb1ELb1ELb0EEENS1_36VarlenDynamicPersistentTileSchedulerILi128ELi48ELi128ELi128ELb1ELb1ELb0ELb1ELb0ELb1EEEEEEEEEvNT_6ParamsE --------------------------
	.section	.text._ZN7cutlass13device_kernelIN5flash19enable_sm80_to_sm89INS1_16FlashAttnFwdSm80INS1_25CollectiveMainloopFwdSm80ILi4ELi1ELb0EN4cute5tupleIJNS5_1CILi128EEENS7_ILi48EEENS7_ILi96EEEEEELi96ENS_10bfloat16_tEfNS_4arch4Sm80ELb0ELb1ELb0ELb1ELb0ELb1ELb1ELb1EEENS1_21CollectiveEpilogueFwdINS6_IJS8_SA_S9_EEENS6_IJNS7_ILi1EEESI_SI_EEESC_SE_Li128ELb1ELb1ELb1ELb0EEENS1_36VarlenDynamicPersistentTileSchedulerILi128ELi48ELi128ELi128ELb1ELb1ELb0ELb1ELb0ELb1EEEEEEEEEvNT_6ParamsE,"ax",@progbits
	.sectioninfo	@"SHI_REGISTERS=255"
	.align	128
.text._ZN7cutlass13device_kernelIN5flash19enable_sm80_to_sm89INS1_16FlashAttnFwdSm80INS1_25CollectiveMainloopFwdSm80ILi4ELi1ELb0EN4cute5tupleIJNS5_1CILi128EEENS7_ILi48EEENS7_ILi96EEEEEELi96ENS_10bfloat16_tEfNS_4arch4Sm80ELb0ELb1ELb0ELb1ELb0ELb1ELb1ELb1EEENS1_21CollectiveEpilogueFwdINS6_IJS8_SA_S9_EEENS6_IJNS7_ILi1EEESI_SI_EEESC_SE_Li128ELb1ELb1ELb1ELb0EEENS1_36VarlenDynamicPersistentTileSchedulerILi128ELi48ELi128ELi128ELb1ELb1ELb0ELb1ELb0ELb1EEEEEEEEEvNT_6ParamsE:
        .type           _ZN7cutlass13device_kernelIN5flash19enable_sm80_to_sm89INS1_16FlashAttnFwdSm80INS1_25CollectiveMainloopFwdSm80ILi4ELi1ELb0EN4cute5tupleIJNS5_1CILi128EEENS7_ILi48EEENS7_ILi96EEEEEELi96ENS_10bfloat16_tEfNS_4arch4Sm80ELb0ELb1ELb0ELb1ELb0ELb1ELb1ELb1EEENS1_21CollectiveEpilogueFwdINS6_IJS8_SA_S9_EEENS6_IJNS7_ILi1EEESI_SI_EEESC_SE_Li128ELb1ELb1ELb1ELb0EEENS1_36VarlenDynamicPersistentTileSchedulerILi128ELi48ELi128ELi128ELb1ELb1ELb0ELb1ELb0ELb1EEEEEEEEEvNT_6ParamsE,@function
        .size           _ZN7cutlass13device_kernelIN5flash19enable_sm80_to_sm89INS1_16FlashAttnFwdSm80INS1_25CollectiveMainloopFwdSm80ILi4ELi1ELb0EN4cute5tupleIJNS5_1CILi128EEENS7_ILi48EEENS7_ILi96EEEEEELi96ENS_10bfloat16_tEfNS_4arch4Sm80ELb0ELb1ELb0ELb1ELb0ELb1ELb1ELb1EEENS1_21CollectiveEpilogueFwdINS6_IJS8_SA_S9_EEENS6_IJNS7_ILi1EEESI_SI_EEESC_SE_Li128ELb1ELb1ELb1ELb0EEENS1_36VarlenDynamicPersistentTileSchedulerILi128ELi48ELi128ELi128ELb1ELb1ELb0ELb1ELb0ELb1EEEEEEEEEvNT_6ParamsE,(.L_x_1441 - _ZN7cutlass13device_kernelIN5flash19enable_sm80_to_sm89INS1_16FlashAttnFwdSm80INS1_25CollectiveMainloopFwdSm80ILi4ELi1ELb0EN4cute5tupleIJNS5_1CILi128EEENS7_ILi48EEENS7_ILi96EEEEEELi96ENS_10bfloat16_tEfNS_4arch4Sm80ELb0ELb1ELb0ELb1ELb0ELb1ELb1ELb1EEENS1_21CollectiveEpilogueFwdINS6_IJS8_SA_S9_EEENS6_IJNS7_ILi1EEESI_SI_EEESC_SE_Li128ELb1ELb1ELb1ELb0EEENS1_36VarlenDynamicPersistentTileSchedulerILi128ELi48ELi128ELi128ELb1ELb1ELb0ELb1ELb0ELb1EEEEEEEEEvNT_6ParamsE)
        .other          _ZN7cutlass13device_kernelIN5flash19enable_sm80_to_sm89INS1_16FlashAttnFwdSm80INS1_25CollectiveMainloopFwdSm80ILi4ELi1ELb0EN4cute5tupleIJNS5_1CILi128EEENS7_ILi48EEENS7_ILi96EEEEEELi96ENS_10bfloat16_tEfNS_4arch4Sm80ELb0ELb1ELb0ELb1ELb0ELb1ELb1ELb1EEENS1_21CollectiveEpilogueFwdINS6_IJS8_SA_S9_EEENS6_IJNS7_ILi1EEESI_SI_EEESC_SE_Li128ELb1ELb1ELb1ELb0EEENS1_36VarlenDynamicPersistentTileSchedulerILi128ELi48ELi128ELi128ELb1ELb1ELb0ELb1ELb0ELb1EEEEEEEEEvNT_6ParamsE,@"STO_CUDA_ENTRY STV_DEFAULT"
_ZN7cutlass13device_kernelIN5flash19enable_sm80_to_sm89INS1_16FlashAttnFwdSm80INS1_25CollectiveMainloopFwdSm80ILi4ELi1ELb0EN4cute5tupleIJNS5_1CILi128EEENS7_ILi48EEENS7_ILi96EEEEEELi96ENS_10bfloat16_tEfNS_4arch4Sm80ELb0ELb1ELb0ELb1ELb0ELb1ELb1ELb1EEENS1_21CollectiveEpilogueFwdINS6_IJS8_SA_S9_EEENS6_IJNS7_ILi1EEESI_SI_EEESC_SE_Li128ELb1ELb1ELb1ELb0EEENS1_36VarlenDynamicPersistentTileSchedulerILi128ELi48ELi128ELi128ELb1ELb1ELb0ELb1ELb0ELb1EEEEEEEEEvNT_6ParamsE:
        /* <DEDUP_REMOVED lines=54> */
.L_x_689:
        /* <DEDUP_REMOVED lines=16> */
.L_x_951:
        /* <DEDUP_REMOVED lines=16> */
.L_x_952:
[----:B--2---:R-:W-:-:S05]  /*0560*/  IMAD R0, R0, c[0x0][0x538], RZ ;  /* 0x00014e0000007a24 */ /* 0x004fca00078e02ff */
[----:B------:R-:W-:-:S04]  /*0570*/  IADD3 R7, R0, R7, RZ ;  /* 0x0000000700077210 */ /* 0x000fc80007ffe0ff */
[----:B------:R-:W-:-:S13]  /*0580*/  ISETP.GT.AND P0, PT, R7, UR4, PT ;  /* 0x0000000407007c0c */ /* 0x000fda000bf04270 */
[----:B-1----:R-:W-:Y:S05]  /*0590*/  @!P0 BRA `(.L_x_689) ;  /* 0xfffffdc000008947 */ /* 0x002fea000383ffff */
.L_x_685:
[----:B------:R-:W-:-:S05]  /*05a0*/  IADD3 R11, -R0, R7, RZ ;  /* 0x00000007000b7210 */ /* 0x000fca0007ffe1ff */
[----:B------:R-:W-:-:S05]  /*05b0*/  IMAD R0, R4, c[0x0][0x538], R11 ;  /* 0x00014e0004007a24 */ /* 0x000fca00078e020b */
[----:B------:R-:W-:Y:S01]  /*05c0*/  ISETP.GT.AND P0, PT, R0, UR4, PT ;  /* 0x0000000400007c0c */ /* 0x000fe2000bf04270 */
[----:B------:R-:W-:-:S12]  /*05d0*/  BRA.DIV ~URZ, `(.L_x_690) ;  /* 0x000232027f007947 */ /* 0x000fd8000b800000 */
[----:B------:R-:W-:-:S04]  /*05e0*/  VOTE.ANY R10, PT, !P0 ;  /* 0x00000000000a7806 */ /* 0x000fc800040e0100 */
.L_x_953:
[----:B------:R-:W1:Y:S02]  /*05f0*/  POPC R7, R10 ;  /* 0x0000000a00077309 */ /* 0x000e640000000000 */
[----:B-1----:R-:W-:-:S05]  /*0600*/  IADD3 R0, R7, R6, RZ ;  /* 0x0000000607007210 */ /* 0x002fca0007ffe0ff */
[----:B------:R1:W-:Y:S01]  /*0610*/  STL [R1+0x44], R0 ;  /* 0x0000440001007387 */ /* 0x0003e20000100800 */
[----:B------:R-:W-:Y:S05]  /*0620*/  BRA.DIV ~URZ, `(.L_x_691) ;  /* 0x000232027f007947 */ /* 0x000fea000b800000 */
[----:B------:R2:W3:Y:S01]  /*0630*/  SHFL.IDX PT, R12, R9, R7, 0x1f ;  /* 0x00001f07090c7589 */ /* 0x0004e200000e0000 */
[----:B------:R-:W-:-:S03]  /*0640*/  MOV R6, RZ ;  /* 0x000000ff00067202 */ /* 0x000fc60000000f00 */
[----:B------:R2:W4:Y:S04]  /*0650*/  SHFL.IDX PT, R9, R8, R7, 0x1f ;  /* 0x00001f0708097589 */ /* 0x00052800000e0000 */
.L_x_954:
[----:B------:R-:W-:Y:S01]  /*0660*/  ISETP.NE.AND P0, PT, R10, RZ, PT ;  /* 0x000000ff0a00720c */ /* 0x000fe20003f05270 */
[----:B------:R-:W-:-:S12]  /*0670*/  BSSY B0, `(.L_x_692) ;  /* 0x0000005000007945 */ /* 0x000fd80003800000 */
[----:B------:R-:W-:Y:S05]  /*0680*/  @!P0 BRA `(.L_x_693) ;  /* 0x0000003000008947 */ /* 0x000fea0003800000 */
[----:B------:R-:W-:Y:S01]  /*0690*/  IADD3 R3, R7, -0x1, RZ ;  /* 0xffffffff07037810 */ /* 0x000fe20007ffe0ff */
[----:B------:R-:W-:Y:S05]  /*06a0*/  BRA.DIV ~URZ, `(.L_x_694) ;  /* 0x000232627f007947 */ /* 0x000fea000b800000 */
[----:B------:R1:W2:Y:S02]  /*06b0*/  SHFL.IDX PT, R6, R4, R3, 0x1f ;  /* 0x00001f0304067589 */ /* 0x0002a400000e0000 */
.L_x_693:
[----:B------:R-:W-:Y:S05]  /*06c0*/  BSYNC B0 ;  /* 0x0000000000007941 */ /* 0x000fea0003800000 */
.L_x_692:
        /* <DEDUP_REMOVED lines=69> */
.L_x_696:
        /* <DEDUP_REMOVED lines=46> */
[----:B------:R-:W-:-:S03]  /*0e00*/  IMAD.MOV.U32 R2, RZ, RZ, R0 ;  /* 0x000000ffff027224 */ /* 0x000fc600078e0000 */
[----:B------:R-:W-:Y:S01]  /*0e10*/  IABS R0, R8 ;  /* 0x0000000800007213 */ /* 0x000fe20000000000 */
[----:B------:R-:W-:Y:S02]  /*0e20*/  IMAD R7, R2, R5, RZ ;  /* 0x0000000502077224 */ /* 0x000fe400078e02ff */
[----:B------:R-:W-:Y:S02]  /*0e30*/  IMAD.MOV.U32 R2, RZ, RZ, RZ ;  /* 0x000000ffff027224 */ /* 0x000fe400078e00ff */
        /* <DEDUP_REMOVED lines=20> */
.L_x_697:
[----:B------:R-:W-:Y:S05]  /*0f80*/  BSYNC B0 ;  /* 0x0000000000007941 */ /* 0x000fea0003800000 */
.L_x_695:
[----:B------:R-:W-:-:S04]  /*0f90*/  LOP3.LUT R0, RZ, R0, RZ, 0x33, !PT ;  /* 0x00000000ff007212 */ /* 0x000fc800078e33ff */
[----:B------:R-:W-:-:S05]  /*0fa0*/  IADD3 R0, R0, R12, RZ ;  /* 0x0000000c00007210 */ /* 0x000fca0007ffe0ff */
[----:B------:R2:W-:Y:S01]  /*0fb0*/  STL [R1+0x3c], R0 ;  /* 0x00003c0001007387 */ /* 0x0005e20000100800 */
[----:B------:R-:W-:Y:S05]  /*0fc0*/  BRA `(.L_x_698) ;  /* 0x0000006000007947 */ /* 0x000fea0003800000 */
.L_x_686:
[----:B------:R-:W-:Y:S01]  /*0fd0*/  MOV R0, UR4 ;  /* 0x0000000400007c02 */ /* 0x000fe20008000f00 */
[----:B------:R-:W-:Y:S04]  /*0fe0*/  STL [R1+0x3c], RZ ;  /* 0x00003cff01007387 */ /* 0x000fe80000100800 */
[----:B------:R-:W-:Y:S04]  /*0ff0*/  STL [R1+0x40], RZ ;  /* 0x000040ff01007387 */ /* 0x000fe80000100800 */
[----:B------:R1:W-:Y:S02]  /*1000*/  STL [R1+0x38], R0 ;  /* 0x0000380001007387 */ /* 0x0003e40000100800 */
[----:B-1----:R-:W-:-:S05]  /*1010*/  MOV R0, c[0x0][0x53c] ;  /* 0x00014f0000007a02 */ /* 0x002fca0000000f00 */
[----:B------:R1:W-:Y:S02]  /*1020*/  STL [R1+0x44], R0 ;  /* 0x0000440001007387 */ /* 0x0003e40000100800 */
.L_x_698:
        /* <DEDUP_REMOVED lines=8> */
.L_x_684:
[----:B-12---:R-:W2:Y:S02]  /*10b0*/  LDL R0, [R1+0x44] ;  /* 0x0000440001007983 */ /* 0x006ea40000100800 */
[----:B--2---:R-:W-:-:S13]  /*10c0*/  ISETP.GE.AND P0, PT, R0, c[0x0][0x53c], PT ;  /* 0x00014f0000007a0c */ /* 0x004fda0003f06270 */
[----:B------:R-:W-:Y:S05]  /*10d0*/  @P0 EXIT ;  /* 0x000000000000094d */ /* 0x000fea0003800000 */
[----:B------:R-:W1:Y:S02]  /*10e0*/  S2R R24, SR_TID.X ;  /* 0x0000000000187919 */ /* 0x000e640000002100 */
[----:B-1-3--:R-:W-:Y:S02]  /*10f0*/  SHF.R.S32.HI R7, RZ, 0x1f, R24 ;  /* 0x0000001fff077819 */ /* 0x00afe40000011418 */
[-C--:B------:R-:W-:Y:S02]  /*1100*/  LEA.HI R15, R24, R24.reuse, RZ, 0x1 ;  /* 0x00000018180f7211 */ /* 0x080fe400078f08ff */
[CC--:B------:R-:W-:Y:S02]  /*1110*/  LEA.HI R16, R7.reuse, R24.reuse, RZ, 0x3 ;  /* 0x0000001807107211 */ /* 0x0c0fe400078f18ff */
[----:B------:R-:W-:Y:S02]  /*1120*/  LEA.HI R10, R7, R24, RZ, 0x2 ;  /* 0x00000018070a7211 */ /* 0x000fe400078f10ff */
[----:B------:R-:W-:-:S02]  /*1130*/  LOP3.LUT R0, R16, 0xfffffff8, RZ, 0xc0, !PT ;  /* 0xfffffff810007812 */ /* 0x000fc400078ec0ff */
[CC--:B------:R-:W-:Y:S02]  /*1140*/  LEA.HI R12, R7.reuse, R24.reuse, RZ, 0x5 ;  /* 0x00000018070c7211 */ /* 0x0c0fe400078f28ff */
[----:B------:R-:W-:Y:S01]  /*1150*/  SHF.R.S32.HI R2, RZ, 0x3, R16 ;  /* 0x00000003ff027819 */ /* 0x000fe20000011410 */
[----:B------:R-:W-:Y:S01]  /*1160*/  IMAD.IADD R3, R24, 0x1, -R0 ;  /* 0x0000000118037824 */ /* 0x000fe200078e0a00 */
[----:B------:R-:W-:Y:S02]  /*1170*/  LEA.HI R7, R7, R24, RZ, 0x4 ;  /* 0x0000001807077211 */ /* 0x000fe400078f20ff */
[----:B------:R-:W-:Y:S01]  /*1180*/  SHF.R.S32.HI R14, RZ, 0x1, R15 ;  /* 0x00000001ff0e7819 */ /* 0x000fe2000001140f */
[----:B------:R-:W-:Y:S01]  /*1190*/  IMAD.SHL.U32 R0, R2, 0x40, RZ ;  /* 0x0000004002007824 */ /* 0x000fe200078e00ff */
[----:B------:R-:W-:Y:S02]  /*11a0*/  LOP3.LUT R4, R10, 0xfffffffc, RZ, 0xc0, !PT ;  /* 0xfffffffc0a047812 */ /* 0x000fe400078ec0ff */
[----:B------:R-:W-:-:S02]  /*11b0*/  SHF.R.S32.HI R8, RZ, 0x4, R7 ;  /* 0x00000004ff087819 */ /* 0x000fc40000011407 */
[----:B------:R-:W-:Y:S01]  /*11c0*/  LEA.HI R5, R15, R14, RZ, 0x1 ;  /* 0x0000000e0f057211 */ /* 0x000fe200078f08ff */
[----:B------:R-:W-:Y:S01]  /*11d0*/  IMAD.IADD R25, R24, 0x1, -R4 ;  /* 0x0000000118197824 */ /* 0x000fe200078e0a04 */
[----:B------:R-:W-:Y:S02]  /*11e0*/  LEA.HI R6, R7, R8, RZ, 0x1 ;  /* 0x0000000807067211 */ /* 0x000fe400078f08ff */
[----:B------:R-:W-:Y:S01]  /*11f0*/  LOP3.LUT R2, R5, 0x7fffffe, RZ, 0xc0, !PT ;  /* 0x07fffffe05027812 */ /* 0x000fe200078ec0ff */
[----:B------:R-:W-:Y:S01]  /*1200*/  IMAD.SHL.U32 R30, R25, 0x8, RZ ;  /* 0x00000008191e7824 */ /* 0x000fe200078e00ff */
[----:B------:R-:W-:Y:S02]  /*1210*/  LOP3.LUT R0, R0, 0xc0, RZ, 0xc0, !PT ;  /* 0x000000c000007812 */ /* 0x000fe400078ec0ff */
[----:B------:R-:W-:Y:S01]  /*1220*/  LOP3.LUT R6, R6, 0xfffffffe, RZ, 0xc0, !PT ;  /* 0xfffffffe06067812 */ /* 0x000fe200078ec0ff */
[----:B------:R-:W-:Y:S01]  /*1230*/  IMAD.IADD R2, R14, 0x1, -R2 ;  /* 0x000000010e027824 */ /* 0x000fe200078e0a02 */
[----:B------:R-:W-:-:S02]  /*1240*/  LEA.HI R11, R3, R3, RZ, 0x1 ;  /* 0x00000003030b7211 */ /* 0x000fc400078f08ff */
[----:B------:R-:W-:Y:S01]  /*1250*/  SHF.R.U32.HI R5, RZ, 0x3, R0 ;  /* 0x00000003ff057819 */ /* 0x000fe20000011600 */
[----:B------:R-:W-:Y:S01]  /*1260*/  IMAD.IADD R17, R8, 0x1, -R6 ;  /* 0x0000000108117824 */ /* 0x000fe200078e0a06 */
[----:B------:R-:W-:Y:S01]  /*1270*/  LOP3.LUT R0, R0, 0x18, R30, 0xf8, !PT ;  /* 0x0000001800007812 */ /* 0x000fe200078ef81e */
[----:B------:R-:W-:Y:S01]  /*1280*/  IMAD R20, R8, 0x8, R2 ;  /* 0x0000000808147824 */ /* 0x000fe200078e0202 */
[----:B------:R-:W-:Y:S02]  /*1290*/  LOP3.LUT R4, R11, 0x3fffffe, RZ, 0xc0, !PT ;  /* 0x03fffffe0b047812 */ /* 0x000fe400078ec0ff */
[----:B------:R-:W-:Y:S01]  /*12a0*/  LOP3.LUT R8, R0, R5, RZ, 0x3c, !PT ;  /* 0x0000000500087212 */ /* 0x000fe200078e3cff */
[----:B------:R-:W-:Y:S01]  /*12b0*/  IMAD.SHL.U32 R20, R20, 0x20, RZ ;  /* 0x0000002014147824 */ /* 0x000fe200078e00ff */
[----:B------:R-:W-:Y:S01]  /*12c0*/  SHF.R.S32.HI R23, RZ, 0x2, R10 ;  /* 0x00000002ff177819 */ /* 0x000fe2000001140a */
[----:B------:R-:W-:Y:S01]  /*12d0*/  IMAD.IADD R19, R3, 0x1, -R4 ;  /* 0x0000000103137824 */ /* 0x000fe200078e0a04 */
[----:B------:R-:W-:-:S02]  /*12e0*/  SHF.R.S32.HI R9, RZ, 0x5, R12 ;  /* 0x00000005ff097819 */ /* 0x000fc4000001140c */
[----:B------:R-:W-:Y:S02]  /*12f0*/  SHF.R.S32.HI R0, RZ, 0x1f, R12 ;  /* 0x0000001fff007819 */ /* 0x000fe4000001140c */
[----:B------:R-:W-:Y:S02]  /*1300*/  LOP3.LUT R2, R7, 0xfffffff0, RZ, 0xc0, !PT ;  /* 0xfffffff007027812 */ /* 0x000fe400078ec0ff */
[----:B------:R-:W-:Y:S02]  /*1310*/  LEA.HI R5, R10, R23, RZ, 0x1 ;  /* 0x000000170a057211 */ /* 0x000fe400078f08ff */
[----:B------:R-:W-:Y:S01]  /*1320*/  LEA.HI R4, R0, R9, RZ, 0x2 ;  /* 0x0000000900047211 */ /* 0x000fe200078f10ff */
[----:B------:R-:W-:Y:S01]  /*1330*/  IMAD.IADD R0, R24, 0x1, -R2 ;  /* 0x0000000118007824 */ /* 0x000fe200078e0a02 */
[----:B------:R-:W-:Y:S02]  /*1340*/  LOP3.LUT R2, R5, 0x7fffffe, RZ, 0xc0, !PT ;  /* 0x07fffffe05027812 */ /* 0x000fe400078ec0ff */
[----:B------:R-:W-:-:S02]  /*1350*/  LOP3.LUT R3, R12, 0xffffffe0, RZ, 0xc0, !PT ;  /* 0xffffffe00c037812 */ /* 0x000fc400078ec0ff */
[-C--:B------:R-:W-:Y:S01]  /*1360*/  LEA.HI R7, R0, R0.reuse, RZ, 0x1 ;  /* 0x0000000000077211 */ /* 0x080fe200078f08ff */
[----:B------:R-:W-:Y:S01]  /*1370*/  IMAD.IADD R2, R23, 0x1, -R2 ;  /* 0x0000000117027824 */ /* 0x000fe200078e0a02 */
[----:B------:R-:W-:Y:S01]  /*1380*/  SHF.R.S32.HI R13, RZ, 0x1f, R0 ;  /* 0x0000001fff0d7819 */ /* 0x000fe20000011400 */
[----:B------:R-:W-:Y:S01]  /*1390*/  IMAD.IADD R28, R24, 0x1, -R3 ;  /* 0x00000001181c7824 */ /* 0x000fe200078e0a03 */
[----:B------:R-:W-:Y:S01]  /*13a0*/  LOP3.LUT R6, R7, 0x7fffffe, RZ, 0xc0, !PT ;  /* 0x07fffffe07067812 */ /* 0x000fe200078ec0ff */
[----:B------:R-:W-:Y:S01]  /*13b0*/  IMAD R2, R9, 0x8, R2 ;  /* 0x0000000809027824 */ /* 0x000fe200078e0202 */
[----:B------:R-:W-:Y:S02]  /*13c0*/  LEA.HI R13, R13, R0, RZ, 0x3 ;  /* 0x000000000d0d7211 */ /* 0x000fe400078f18ff */
[----:B------:R-:W-:Y:S01]  /*13d0*/  LOP3.LUT R3, R4, 0xffffffc, RZ, 0xc0, !PT ;  /* 0x0ffffffc04037812 */ /* 0x000fe200078ec0ff */
[----:B------:R-:W-:Y:S01]  /*13e0*/  IMAD.IADD R12, R0, 0x1, -R6 ;  /* 0x00000001000c7824 */ /* 0x000fe200078e0a06 */
[----:B------:R-:W-:Y:S01]  /*13f0*/  LEA.HI R4, R25, R25, RZ, 0x1 ;  /* 0x0000001919047211 */ /* 0x000fe200078f08ff */
[----:B------:R-:W-:Y:S01]  /*1400*/  IMAD.U32 R0, R2, 0x20, R8 ;  /* 0x0000002002007824 */ /* 0x000fe200078e0008 */
[----:B------:R-:W-:-:S02]  /*1410*/  SHF.R.S32.HI R5, RZ, 0x1f, R28 ;  /* 0x0000001fff057819 */ /* 0x000fc4000001141c */
[----:B------:R-:W-:Y:S02]  /*1420*/  LOP3.LUT R2, R4, 0x1ffffffe, RZ, 0xc0, !PT ;  /* 0x1ffffffe04027812 */ /* 0x000fe400078ec0ff */
[----:B------:R1:W-:Y:S01]  /*1430*/  STL [R1+0x28], R0 ;  /* 0x0000280001007387 */ /* 0x0003e20000100800 */
[----:B------:R-:W-:Y:S01]  /*1440*/  LEA.HI R18, R5, R28, RZ, 0x2 ;  /* 0x0000001c05127211 */ /* 0x000fe200078f10ff */
[----:B------:R-:W-:Y:S01]  /*1450*/  IMAD.IADD R5, R9, 0x1, -R3 ;  /* 0x0000000109057824 */ /* 0x000fe200078e0a03 */
[----:B------:R-:W-:Y:S01]  /*1460*/  IADD3 R6, R14, 0x40, RZ ;  /* 0x000000400e067810 */ /* 0x000fe20007ffe0ff */
[----:B------:R-:W-:Y:S01]  /*1470*/  IMAD.IADD R2, R25, 0x1, -R2 ;  /* 0x0000000119027824 */ /* 0x000fe200078e0a02 */
[----:B------:R-:W-:Y:S02]  /*1480*/  SHF.R.S32.HI R3, RZ, 0x2, R18 ;  /* 0x00000002ff037819 */ /* 0x000fe40000011412 */
[----:B------:R-:W-:Y:S02]  /*1490*/  SHF.R.S32.HI R10, RZ, 0x1f, R10 ;  /* 0x0000001fff0a7819 */ /* 0x000fe4000001140a */
[----:B------:R-:W-:Y:S01]  /*14a0*/  LEA.HI R14, R6, R6, RZ, 0x1 ;  /* 0x00000006060e7211 */ /* 0x000fe200078f08ff */
[----:B------:R-:W-:Y:S01]  /*14b0*/  IMAD R26, R5, 0x10, R3 ;  /* 0x00000010051a7824 */ /* 0x000fe200078e0203 */
[----:B------:R-:W-:-:S02]  /*14c0*/  LEA.HI R3, R10, R23, RZ, 0x3 ;  /* 0x000000170a037211 */ /* 0x000fc400078f18ff */
[----:B------:R-:W-:Y:S02]  /*14d0*/  SHF.R.S32.HI R8, RZ, 0x1, R7 ;  /* 0x00000001ff087819 */ /* 0x000fe40000011407 */
[----:B------:R-:W-:Y:S01]  /*14e0*/  LOP3.LUT R3, R3, 0xfffffff8, RZ, 0xc0, !PT ;  /* 0xfffffff803037812 */ /* 0x000fe200078ec0ff */
[----:B------:R-:W-:Y:S01]  /*14f0*/  STL [R1+0xb4], R26 ;  /* 0x0000b41a01007387 */ /* 0x000fe20000100800 */
[----:B------:R-:W-:Y:S02]  /*1500*/  LOP3.LUT R5, R14, 0x7fffffe, RZ, 0xc0, !PT ;  /* 0x07fffffe0e057812 */ /* 0x000fe400078ec0ff */
[----:B------:R-:W-:-:S03]  /*1510*/  SHF.R.S32.HI R31, RZ, 0x1f, R30 ;  /* 0x0000001fff1f7819 */ /* 0x000fc6000001141e */
[----:B------:R-:W-:Y:S02]  /*1520*/  IMAD.IADD R5, R6, 0x1, -R5 ;  /* 0x0000000106057824 */ /* 0x000fe400078e0a05 */
[----:B-1----:R-:W-:Y:S01]  /*1530*/  IMAD.SHL.U32 R0, R4, 0x20, RZ ;  /* 0x0000002004007824 */ /* 0x002fe200078e00ff */
[----:B------:R-:W-:-:S04]  /*1540*/  SHF.R.S32.HI R4, RZ, 0x1f, R6 ;  /* 0x0000001fff047819 */ /* 0x000fc80000011406 */
[----:B------:R-:W-:-:S05]  /*1550*/  LOP3.LUT R0, R0, 0xffffffc0, RZ, 0xc0, !PT ;  /* 0xffffffc000007812 */ /* 0x000fca00078ec0ff */
[----:B------:R-:W-:Y:S01]  /*1560*/  IMAD R21, R2, 0x8, R0 ;  /* 0x0000000802157824 */ /* 0x000fe200078e0200 */
[----:B------:R-:W-:Y:S02]  /*1570*/  LEA.HI R0, R4, R6, RZ, 0x3 ;  /* 0x0000000604007211 */ /* 0x000fe400078f18ff */
[----:B------:R-:W-:Y:S02]  /*1580*/  SHF.R.S32.HI R2, RZ, 0x1, R11 ;  /* 0x00000001ff027819 */ /* 0x000fe4000001140b */
[----:B------:R-:W-:Y:S01]  /*1590*/  SHF.R.S32.HI R4, RZ, 0x1f, R7 ;  /* 0x0000001fff047819 */ /* 0x000fe20000011407 */
[----:B------:R-:W-:Y:S01]  /*15a0*/  IMAD.SHL.U32 R0, R0, 0x20, RZ ;  /* 0x0000002000007824 */ /* 0x000fe200078e00ff */
[----:B------:R-:W-:Y:S01]  /*15b0*/  LOP3.LUT P3, RZ, R2, 0x2, RZ, 0xc0, !PT ;  /* 0x0000000202ff7812 */ /* 0x000fe2000786c0ff */
[----:B------:R-:W-:Y:S01]  /*15c0*/  IMAD.IADD R7, R23, 0x1, -R3 ;  /* 0x0000000117077824 */ /* 0x000fe200078e0a03 */
[----:B------:R-:W-:Y:S02]  /*15d0*/  LEA.HI R4, R4, R8, RZ, 0x2 ;  /* 0x0000000804047211 */ /* 0x000fe400078f10ff */
[----:B------:R-:W-:Y:S01]  /*15e0*/  LOP3.LUT R3, R0, 0xffffff00, RZ, 0xc0, !PT ;  /* 0xffffff0000037812 */ /* 0x000fe200078ec0ff */
[----:B------:R-:W-:Y:S01]  /*15f0*/  IMAD.SHL.U32 R0, R2, 0x40, RZ ;  /* 0x0000004002007824 */ /* 0x000fe200078e00ff */
[----:B------:R-:W-:-:S02]  /*1600*/  LOP3.LUT R2, R4, 0xfffffffc, RZ, 0xc0, !PT ;  /* 0xfffffffc04027812 */ /* 0x000fc400078ec0ff */
[----:B------:R-:W-:Y:S01]  /*1610*/  LEA.HI R6, R7, R7, RZ, 0x1 ;  /* 0x0000000707067211 */ /* 0x000fe200078f08ff */
[----:B------:R-:W-:Y:S01]  /*1620*/  IMAD R22, R5, 0x20, R3 ;  /* 0x0000002005167824 */ /* 0x000fe200078e0203 */
[----:B------:R-:W-:Y:S01]  /*1630*/  LOP3.LUT R0, R0, 0xc0, RZ, 0xc0, !PT ;  /* 0x000000c000007812 */ /* 0x000fe200078ec0ff */
[----:B------:R-:W-:Y:S01]  /*1640*/  IMAD.IADD R11, R8, 0x1, -R2 ;  /* 0x00000001080b7824 */ /* 0x000fe200078e0a02 */
[----:B------:R-:W-:Y:S01]  /*1650*/  LOP3.LUT R4, R6, 0x3fffffe, RZ, 0xc0, !PT ;  /* 0x03fffffe06047812 */ /* 0x000fe200078ec0ff */
[----:B------:R-:W-:Y:S01]  /*1660*/  IMAD.SHL.U32 R2, R13, 0x20, RZ ;  /* 0x000000200d027824 */ /* 0x000fe200078e00ff */
[----:B------:R-:W-:Y:S01]  /*1670*/  LOP3.LUT R5, R0, 0x8, R16, 0xf8, !PT ;  /* 0x0000000800057812 */ /* 0x000fe200078ef810 */
[----:B------:R-:W-:Y:S01]  /*1680*/  STL [R1+0x94], R22 ;  /* 0x0000941601007387 */ /* 0x000fe20000100800 */
[----:B------:R-:W-:Y:S01]  /*1690*/  SHF.R.U32.HI R3, RZ, 0x3, R0 ;  /* 0x00000003ff037819 */ /* 0x000fe20000011600 */
[----:B------:R-:W-:Y:S01]  /*16a0*/  IMAD.SHL.U32 R0, R9, 0x200, RZ ;  /* 0x0000020009007824 */ /* 0x000fe200078e00ff */
[----:B------:R-:W-:Y:S01]  /*16b0*/  LOP3.LUT R2, R2, 0xffffff00, RZ, 0xc0, !PT ;  /* 0xffffff0002027812 */ /* 0x000fe200078ec0ff */
[----:B------:R-:W-:Y:S01]  /*16c0*/  IMAD.IADD R7, R7, 0x1, -R4 ;  /* 0x0000000107077824 */ /* 0x000fe200078e0a04 */
[----:B------:R-:W-:Y:S01]  /*16d0*/  LOP3.LUT R5, R5, R3, RZ, 0x3c, !PT ;  /* 0x0000000305057212 */ /* 0x000fe200078e3cff */
[----:B------:R-:W-:Y:S01]  /*16e0*/  STL [R1+0x7c], R20 ;  /* 0x00007c1401007387 */ /* 0x000fe20000100800 */
[----:B------:R-:W-:Y:S01]  /*16f0*/  LOP3.LUT R3, R15, 0xfffffffe, RZ, 0xc0, !PT ;  /* 0xfffffffe0f037812 */ /* 0x000fe200078ec0ff */
[----:B------:R-:W-:Y:S01]  /*1700*/  IMAD.IADD R4, R2, 0x1, R0 ;  /* 0x0000000102047824 */ /* 0x000fe200078e0200 */
[----:B------:R-:W-:Y:S01]  /*1710*/  SHF.R.S32.HI R6, RZ, 0x1, R6 ;  /* 0x00000001ff067819 */ /* 0x000fe20000011406 */
[----:B------:R-:W-:Y:S01]  /*1720*/  IMAD R16, R12, 0x20, R2 ;  /* 0x000000200c107824 */ /* 0x000fe200078e0202 */
[----:B------:R-:W-:Y:S01]  /*1730*/  LOP3.LUT P4, RZ, R11, 0x2, RZ, 0xc0, !PT ;  /* 0x000000020bff7812 */ /* 0x000fe2000788c0ff */
[----:B------:R-:W-:Y:S01]  /*1740*/  IMAD.IADD R29, R24, 0x1, -R3 ;  /* 0x00000001181d7824 */ /* 0x000fe200078e0a03 */
[----:B------:R-:W-:Y:S01]  /*1750*/  LOP3.LUT R2, R6, 0x1, RZ, 0xc0, !PT ;  /* 0x0000000106027812 */ /* 0x000fe200078ec0ff */
[----:B------:R-:W-:Y:S01]  /*1760*/  IMAD R15, R12, 0x20, R4 ;  /* 0x000000200c0f7824 */ /* 0x000fe200078e0204 */
[----:B------:R-:W-:Y:S01]  /*1770*/  LEA.HI R3, R10, R23, RZ, 0x2 ;  /* 0x000000170a037211 */ /* 0x000fe200078f10ff */
[----:B------:R-:W-:Y:S01]  /*1780*/  IMAD.SHL.U32 R162, R29, 0x4, RZ ;  /* 0x000000041da27824 */ /* 0x000fe200078e00ff */
[----:B------:R-:W-:Y:S01]  /*1790*/  ISETP.NE.U32.AND P1, PT, R2, 0x1, PT ;  /* 0x000000010200780c */ /* 0x000fe20003f25070 */
[----:B------:R-:W-:Y:S01]  /*17a0*/  IMAD R0, R25, 0x2, R0 ;  /* 0x0000000219007824 */ /* 0x000fe200078e0200 */
[----:B------:R-:W-:Y:S01]  /*17b0*/  LOP3.LUT R2, R3, 0xfffffffc, RZ, 0xc0, !PT ;  /* 0xfffffffc03027812 */ /* 0x000fe200078ec0ff */
[----:B------:R-:W-:Y:S01]  /*17c0*/  IMAD.SHL.U32 R124, R29, 0x8, RZ ;  /* 0x000000081d7c7824 */ /* 0x000fe200078e00ff */
[----:B------:R-:W-:Y:S01]  /*17d0*/  IADD3 R164, R162, 0x10, RZ ;  /* 0x00000010a2a47810 */ /* 0x000fe20007ffe0ff */
[----:B------:R-:W-:Y:S01]  /*17e0*/  IMAD R7, R7, 0x20, R0 ;  /* 0x0000002007077824 */ /* 0x000fe200078e0200 */
[----:B------:R-:W-:Y:S01]  /*17f0*/  SHF.R.S32.HI R3, RZ, 0x1, R14 ;  /* 0x00000001ff037819 */ /* 0x000fe2000001140e */
[----:B------:R-:W-:Y:S01]  /*1800*/  IMAD.IADD R2, R23, 0x1, -R2 ;  /* 0x0000000117027824 */ /* 0x000fe200078e0a02 */
[----:B------:R-:W-:Y:S01]  /*1810*/  LOP3.LUT P0, RZ, R6, 0x2, RZ, 0xc0, !PT ;  /* 0x0000000206ff7812 */ /* 0x000fe2000780c0ff */
[C---:B------:R-:W-:Y:S01]  /*1820*/  IMAD.IADD R160, R162.reuse, 0x1, R164 ;  /* 0x00000001a2a07824 */ /* 0x040fe200078e02a4 */
[----:B------:R-:W-:Y:S01]  /*1830*/  IADD3 R161, R162, 0x20, RZ ;  /* 0x00000020a2a17810 */ /* 0x000fe20007ffe0ff */
[----:B------:R-:W-:Y:S01]  /*1840*/  IMAD.SHL.U32 R4, R3, 0x40, RZ ;  /* 0x0000004003047824 */ /* 0x000fe200078e00ff */
[C---:B------:R-:W-:Y:S01]  /*1850*/  LOP3.LUT P2, RZ, R2.reuse, 0x2, RZ, 0xc0, !PT ;  /* 0x0000000202ff7812 */ /* 0x040fe2000784c0ff */
[----:B------:R-:W-:Y:S01]  /*1860*/  IMAD.SHL.U32 R3, R2, 0x40, RZ ;  /* 0x0000004002037824 */ /* 0x000fe200078e00ff */
[----:B------:R-:W-:Y:S01]  /*1870*/  SHF.R.S32.HI R2, RZ, 0x1f, R160 ;  /* 0x0000001fff027819 */ /* 0x000fe200000114a0 */
[----:B------:R-:W-:Y:S01]  /*1880*/  IMAD R0, R17, 0x8, R19 ;  /* 0x0000000811007824 */ /* 0x000fe200078e0213 */
[----:B------:R-:W-:Y:S01]  /*1890*/  LOP3.LUT R27, R4, 0xc0, RZ, 0xc0, !PT ;  /* 0x000000c0041b7812 */ /* 0x000fe200078ec0ff */
[----:B------:R-:W-:Y:S01]  /*18a0*/  IMAD.SHL.U32 R6, R6, 0x40, RZ ;  /* 0x0000004006067824 */ /* 0x000fe200078e00ff */
[-C--:B------:R-:W-:Y:S01]  /*18b0*/  LEA.HI R8, R2, R160.reuse, RZ, 0x3 ;  /* 0x000000a002087211 */ /* 0x080fe200078f18ff */
[----:B------:R-:W-:Y:S01]  /*18c0*/  IMAD.U32 R0, R0, 0x20, R5 ;  /* 0x0000002000007824 */ /* 0x000fe200078e0005 */
[----:B------:R-:W-:Y:S01]  /*18d0*/  LEA.HI R2, R2, R160, RZ, 0x5 ;  /* 0x000000a002027211 */ /* 0x000fe200078f28ff */
[----:B------:R-:W-:Y:S01]  /*18e0*/  IMAD.IADD R127, R162, 0x1, R161 ;  /* 0x00000001a27f7824 */ /* 0x000fe200078e02a1 */
[----:B------:R-:W-:Y:S01]  /*18f0*/  LOP3.LUT R25, R3, 0xc0, RZ, 0xc0, !PT ;  /* 0x000000c003197812 */ /* 0x000fe200078ec0ff */
[----:B------:R-:W-:Y:S01]  /*1900*/  STL [R1+0x8c], R27 ;  /* 0x00008c1b01007387 */ /* 0x000fe20000100800 */
[----:B------:R-:W-:Y:S01]  /*1910*/  SHF.R.U32.HI R24, RZ, 0x3, R27 ;  /* 0x00000003ff187819 */ /* 0x000fe2000001161b */
[----:B------:R-:W-:Y:S01]  /*1920*/  IMAD.SHL.U32 R2, R2, 0x80, RZ ;  /* 0x0000008002027824 */ /* 0x000fe200078e00ff */
[----:B------:R-:W-:Y:S01]  /*1930*/  SHF.R.U32.HI R23, RZ, 0x3, R25 ;  /* 0x00000003ff177819 */ /* 0x000fe20000011619 */
[----:B------:R-:W-:Y:S01]  /*1940*/  STL [R1+0x74], R25 ;  /* 0x0000741901007387 */ /* 0x000fe20000100800 */
[----:B------:R-:W-:-:S02]  /*1950*/  LOP3.LUT R3, R25, 0x18, R8, 0xf8, !PT ;  /* 0x0000001819037812 */ /* 0x000fc400078ef808 */
[----:B------:R-:W-:Y:S01]  /*1960*/  LOP3.LUT R5, R27, 0x18, R8, 0xf8, !PT ;  /* 0x000000181b057812 */ /* 0x000fe200078ef808 */
[----:B------:R-:W-:Y:S01]  /*1970*/  STL [R1+0x90], R24 ;  /* 0x0000901801007387 */ /* 0x000fe20000100800 */
[----:B------:R-:W-:Y:S02]  /*1980*/  LOP3.LUT R6, R6, 0xc0, RZ, 0xc0, !PT ;  /* 0x000000c006067812 */ /* 0x000fe400078ec0ff */
[----:B------:R-:W-:Y:S01]  /*1990*/  LOP3.LUT R4, R3, R23, RZ, 0x3c, !PT ;  /* 0x0000001703047212 */ /* 0x000fe200078e3cff */
[----:B------:R-:W-:Y:S01]  /*19a0*/  STL [R1+0x78], R23 ;  /* 0x0000781701007387 */ /* 0x000fe20000100800 */
[----:B------:R-:W-:Y:S02]  /*19b0*/  LOP3.LUT R2, R2, 0xfffff000, RZ, 0xc0, !PT ;  /* 0xfffff00002027812 */ /* 0x000fe400078ec0ff */
[----:B------:R-:W-:Y:S02]  /*19c0*/  LOP3.LUT R3, R5, R24, RZ, 0x3c, !PT ;  /* 0x0000001805037212 */ /* 0x000fe400078e3cff */
[----:B------:R-:W-:-:S02]  /*19d0*/  LEA.HI R5, R6, R6, RZ, 0x1d ;  /* 0x0000000606057211 */ /* 0x000fc400078fe8ff */
[----:B------:R-:W-:Y:S02]  /*19e0*/  IADD3 R13, R4, R2, R20 ;  /* 0x00000002040d7210 */ /* 0x000fe40007ffe014 */
[----:B------:R-:W-:Y:S01]  /*19f0*/  IADD3 R12, R3, R22, R2 ;  /* 0x00000016030c7210 */ /* 0x000fe20007ffe002 */
[----:B------:R-:W-:Y:S01]  /*1a00*/  IMAD.IADD R10, R5, 0x1, R7 ;  /* 0x00000001050a7824 */ /* 0x000fe200078e0207 */
[----:B------:R-:W-:Y:S01]  /*1a10*/  SHF.R.S32.HI R2, RZ, 0x1f, R127 ;  /* 0x0000001fff027819 */ /* 0x000fe2000001147f */
[----:B------:R-:W-:Y:S01]  /*1a20*/  IMAD.SHL.U32 R3, R11, 0x40, RZ ;  /* 0x000000400b037824 */ /* 0x000fe200078e00ff */
[----:B------:R-:W-:Y:S01]  /*1a30*/  LEA R165, R0, 0x3c80, 0x1 ;  /* 0x00003c8000a57811 */ /* 0x000fe200078e08ff */
[----:B------:R-:W-:Y:S01]  /*1a40*/  IMAD.SHL.U32 R7, R17, 0x8, RZ ;  /* 0x0000000811077824 */ /* 0x000fe200078e00ff */
[-C--:B------:R-:W-:Y:S01]  /*1a50*/  LEA.HI R5, R2, R127.reuse, RZ, 0x5 ;  /* 0x0000007f02057211 */ /* 0x080fe200078f28ff */
[----:B------:R-:W-:Y:S01]  /*1a60*/  IMAD.SHL.U32 R19, R10, 0x2, RZ ;  /* 0x000000020a137824 */ /* 0x000fe200078e00ff */
[----:B------:R-:W-:Y:S01]  /*1a70*/  LEA.HI R4, R2, R127, RZ, 0x3 ;  /* 0x0000007f02047211 */ /* 0x000fe200078f18ff */
[----:B------:R-:W-:Y:S01]  /*1a80*/  IMAD.MOV.U32 R11, RZ, RZ, 0x20 ;  /* 0x00000020ff0b7424 */ /* 0x000fe200078e00ff */
[----:B------:R-:W-:Y:S01]  /*1a90*/  LOP3.LUT R2, R3, 0xc0, RZ, 0xc0, !PT ;  /* 0x000000c003027812 */ /* 0x000fe200078ec0ff */
[----:B------:R-:W-:Y:S01]  /*1aa0*/  IMAD.SHL.U32 R3, R5, 0x80, RZ ;  /* 0x0000008005037824 */ /* 0x000fe200078e00ff */
[----:B------:R-:W-:Y:S01]  /*1ab0*/  LOP3.LUT R6, R25, 0x18, R4, 0xf8, !PT ;  /* 0x0000001819067812 */ /* 0x000fe200078ef804 */
[----:B------:R-:W-:Y:S01]  /*1ac0*/  STL [R1+0x58], R19 ;  /* 0x0000581301007387 */ /* 0x000fe20000100800 */
[----:B------:R-:W-:-:S02]  /*1ad0*/  LOP3.LUT R7, R2, 0x8, R7, 0xf8, !PT ;  /* 0x0000000802077812 */ /* 0x000fc400078ef807 */
[----:B------:R-:W-:Y:S02]  /*1ae0*/  SHF.R.U32.HI R5, RZ, 0x3, R2 ;  /* 0x00000003ff057819 */ /* 0x000fe40000011602 */
[----:B------:R-:W-:Y:S02]  /*1af0*/  LOP3.LUT R2, R3, 0xfffff000, RZ, 0xc0, !PT ;  /* 0xfffff00003027812 */ /* 0x000fe400078ec0ff */
[----:B------:R-:W-:Y:S02]  /*1b00*/  LOP3.LUT R6, R6, R23, RZ, 0x3c, !PT ;  /* 0x0000001706067212 */ /* 0x000fe400078e3cff */
[----:B------:R-:W-:Y:S02]  /*1b10*/  LOP3.LUT R9, R27, 0x18, R4, 0xf8, !PT ;  /* 0x000000181b097812 */ /* 0x000fe400078ef804 */
[----:B------:R-:W-:Y:S02]  /*1b20*/  LOP3.LUT R3, R7, R5, RZ, 0x3c, !PT ;  /* 0x0000000507037212 */ /* 0x000fe400078e3cff */
[----:B------:R-:W-:-:S02]  /*1b30*/  IADD3 R10, R6, R2, R20 ;  /* 0x00000002060a7210 */ /* 0x000fc40007ffe014 */
[----:B------:R-:W-:Y:S02]  /*1b40*/  LOP3.LUT R5, R9, R24, RZ, 0x3c, !PT ;  /* 0x0000001809057212 */ /* 0x000fe400078e3cff */
[C---:B------:R-:W-:Y:S02]  /*1b50*/  IADD3 R6, R19.reuse, 0x80, RZ ;  /* 0x0000008013067810 */ /* 0x040fe40007ffe0ff */
[----:B------:R-:W-:Y:S02]  /*1b60*/  IADD3 R14, R19, 0x70, RZ ;  /* 0x00000070130e7810 */ /* 0x000fe40007ffe0ff */
[----:B------:R-:W-:Y:S01]  /*1b70*/  IADD3 R9, R5, R22, R2 ;  /* 0x0000001605097210 */ /* 0x000fe20007ffe002 */
[C---:B------:R-:W-:Y:S01]  /*1b80*/  IMAD.IADD R2, R3.reuse, 0x1, R15 ;  /* 0x0000000103027824 */ /* 0x040fe200078e020f */
[----:B------:R-:W-:Y:S01]  /*1b90*/  @P1 IADD3 R14, R6, 0x10, RZ ;  /* 0x00000010060e1810 */ /* 0x000fe20007ffe0ff */
[----:B------:R-:W-:Y:S01]  /*1ba0*/  IMAD.IADD R3, R3, 0x1, R16 ;  /* 0x0000000103037824 */ /* 0x000fe200078e0210 */
[----:B------:R-:W-:Y:S01]  /*1bb0*/  IADD3 R7, R30, 0x20, RZ ;  /* 0x000000201e077810 */ /* 0x000fe20007ffe0ff */
[----:B------:R-:W-:Y:S01]  /*1bc0*/  IMAD.IADD R16, R26, 0x1, R21 ;  /* 0x000000011a107824 */ /* 0x000fe200078e0215 */
[----:B------:R-:W-:Y:S01]  /*1bd0*/  LOP3.LUT R5, R18, 0x7ffffffc, RZ, 0xc0, !PT ;  /* 0x7ffffffc12057812 */ /* 0x000fe200078ec0ff */
[----:B------:R-:W-:Y:S01]  /*1be0*/  STL [R1+0x5c], R14 ;  /* 0x00005c0e01007387 */ /* 0x000fe20000100800 */
[----:B------:R-:W-:-:S02]  /*1bf0*/  IADD3 R6, R30, 0x40, RZ ;  /* 0x000000401e067810 */ /* 0x000fc40007ffe0ff */
[----:B------:R-:W-:Y:S01]  /*1c00*/  SHF.R.S32.HI R15, RZ, 0x1f, R7 ;  /* 0x0000001fff0f7819 */ /* 0x000fe20000011407 */
[----:B------:R-:W-:Y:S01]  /*1c10*/  IMAD.IADD R5, R28, 0x1, -R5 ;  /* 0x000000011c057824 */ /* 0x000fe200078e0a05 */
[----:B------:R1:W-:Y:S01]  /*1c20*/  STL [R1+0x48], R7 ;  /* 0x0000480701007387 */ /* 0x0003e20000100800 */
[----:B------:R-:W-:Y:S02]  /*1c30*/  LEA R0, R13, 0x6080, 0x1 ;  /* 0x000060800d007811 */ /* 0x000fe400078e08ff */
[----:B------:R-:W-:Y:S01]  /*1c40*/  LEA R9, R9, 0x6080, 0x1 ;  /* 0x0000608009097811 */ /* 0x000fe200078e08ff */
[----:B------:R-:W-:Y:S01]  /*1c50*/  STL.64 [R1+0x30], R30 ;  /* 0x0000301e01007387 */ /* 0x000fe20000100a00 */
[----:B------:R-:W-:Y:S02]  /*1c60*/  IADD3 R194, R165, 0x20, RZ ;  /* 0x00000020a5c27810 */ /* 0x000fe40007ffe0ff */
[----:B------:R-:W-:Y:S01]  /*1c70*/  LEA R192, R2, 0x6080, 0x1 ;  /* 0x0000608002c07811 */ /* 0x000fe200078e08ff */
[----:B------:R2:W-:Y:S01]  /*1c80*/  STL [R1+0x4c], R6 ;  /* 0x00004c0601007387 */ /* 0x0005e20000100800 */
[----:B------:R-:W-:-:S02]  /*1c90*/  LEA R166, R3, 0x1880, 0x1 ;  /* 0x0000188003a67811 */ /* 0x000fc400078e08ff */
[----:B------:R-:W-:Y:S01]  /*1ca0*/  @P3 IADD3 R194, R165, -0x20, RZ ;  /* 0xffffffe0a5c23810 */ /* 0x000fe20007ffe0ff */
[----:B------:R3:W-:Y:S03]  /*1cb0*/  STL [R1+0x70], R15 ;  /* 0x0000700f01007387 */ /* 0x0007e60000100800 */
[C---:B------:R-:W-:Y:S02]  /*1cc0*/  IADD3 R202, R194.reuse, 0x400, RZ ;  /* 0x00000400c2ca7810 */ /* 0x040fe40007ffe0ff */
[C---:B------:R-:W-:Y:S02]  /*1cd0*/  IADD3 R201, R194.reuse, 0x800, RZ ;  /* 0x00000800c2c97810 */ /* 0x040fe40007ffe0ff */
[C---:B------:R-:W-:Y:S02]  /*1ce0*/  IADD3 R200, R194.reuse, 0xc00, RZ ;  /* 0x00000c00c2c87810 */ /* 0x040fe40007ffe0ff */
[----:B------:R-:W-:-:S02]  /*1cf0*/  IADD3 R199, R194, 0x1000, RZ ;  /* 0x00001000c2c77810 */ /* 0x000fc40007ffe0ff */
[C---:B------:R-:W-:Y:S02]  /*1d00*/  IADD3 R198, R194.reuse, 0x1400, RZ ;  /* 0x00001400c2c67810 */ /* 0x040fe40007ffe0ff */
[----:B-1----:R-:W-:Y:S02]  /*1d10*/  SHF.R.S32.HI R7, RZ, 0x1f, R6 ;  /* 0x0000001fff077819 */ /* 0x002fe40000011406 */
[C---:B------:R-:W-:Y:S02]  /*1d20*/  IADD3 R197, R194.reuse, 0x1800, RZ ;  /* 0x00001800c2c57810 */ /* 0x040fe40007ffe0ff */
[C---:B------:R-:W-:Y:S01]  /*1d30*/  IADD3 R196, R194.reuse, 0x1c00, RZ ;  /* 0x00001c00c2c47810 */ /* 0x040fe20007ffe0ff */
[----:B------:R1:W-:Y:S01]  /*1d40*/  STL [R1+0x6c], R7 ;  /* 0x00006c0701007387 */ /* 0x0003e20000100800 */
[----:B------:R-:W-:Y:S02]  /*1d50*/  IADD3 R195, R194, 0x2000, RZ ;  /* 0x00002000c2c37810 */ /* 0x000fe40007ffe0ff */
[----:B--2---:R-:W-:Y:S01]  /*1d60*/  LOP3.LUT R6, R27, 0x18, R124, 0xf8, !PT ;  /* 0x000000181b067812 */ /* 0x004fe200078ef87c */
[----:B------:R-:W-:Y:S01]  /*1d70*/  STL [R1+0x50], R16 ;  /* 0x0000501001007387 */ /* 0x000fe20000100800 */
[----:B---3--:R-:W-:Y:S01]  /*1d80*/  IMAD.SHL.U32 R15, R5, 0x2, RZ ;  /* 0x00000002050f7824 */ /* 0x008fe200078e00ff */
[----:B------:R-:W-:-:S02]  /*1d90*/  SHF.R.S32.HI R5, RZ, 0x3, R8 ;  /* 0x00000003ff057819 */ /* 0x000fc40000011408 */
[C---:B------:R-:W-:Y:S02]  /*1da0*/  LOP3.LUT R8, R25.reuse, 0x18, R124, 0xf8, !PT ;  /* 0x0000001819087812 */ /* 0x040fe400078ef87c */
[----:B------:R2:W-:Y:S02]  /*1db0*/  STL [R1+0x10], R15 ;  /* 0x0000100f01007387 */ /* 0x0005e40000100800 */
[----:B------:R-:W-:Y:S02]  /*1dc0*/  LOP3.LUT R8, R8, R23, RZ, 0x3c, !PT ;  /* 0x0000001708087212 */ /* 0x000fe400078e3cff */
[----:B------:R3:W-:Y:S03]  /*1dd0*/  STL [R1+0x84], R5 ;  /* 0x0000840501007387 */ /* 0x0007e60000100800 */
[----:B------:R-:W-:Y:S01]  /*1de0*/  IMAD.IADD R8, R20, 0x1, R8 ;  /* 0x0000000114087824 */ /* 0x000fe200078e0208 */
[----:B-1----:R-:W-:-:S02]  /*1df0*/  LOP3.LUT R7, R25, 0x8, R124, 0xf8, !PT ;  /* 0x0000000819077812 */ /* 0x002fc400078ef87c */
[----:B--2---:R-:W-:Y:S02]  /*1e00*/  IADD3 R15, R15, 0x58, RZ ;  /* 0x000000580f0f7810 */ /* 0x004fe40007ffe0ff */
[----:B---3--:R-:W-:Y:S02]  /*1e10*/  LOP3.LUT R5, R6, R24, RZ, 0x3c, !PT ;  /* 0x0000001806057212 */ /* 0x008fe400078e3cff */
[----:B------:R-:W-:Y:S02]  /*1e20*/  SHF.R.S32.HI R6, RZ, 0x3, R4 ;  /* 0x00000003ff067819 */ /* 0x000fe40000011404 */
[----:B------:R-:W-:Y:S01]  /*1e30*/  LOP3.LUT R4, R7, R23, RZ, 0x3c, !PT ;  /* 0x0000001707047212 */ /* 0x000fe200078e3cff */
[----:B------:R-:W-:Y:S01]  /*1e40*/  IMAD.IADD R5, R22, 0x1, R5 ;  /* 0x0000000116057824 */ /* 0x000fe200078e0205 */
[C---:B------:R-:W-:Y:S01]  /*1e50*/  SEL R7, R11.reuse, 0xffffffe0, !P0 ;  /* 0xffffffe00b077807 */ /* 0x040fe20004000000 */
[----:B------:R1:W-:Y:S04]  /*1e60*/  STL [R1+0x80], R6 ;  /* 0x0000800601007387 */ /* 0x0003e80000100800 */
[----:B------:R-:W-:Y:S01]  /*1e70*/  STL [R1+0x60], R15 ;  /* 0x0000600f01007387 */ /* 0x000fe20000100800 */
[----:B-1----:R-:W-:Y:S01]  /*1e80*/  IMAD.IADD R6, R20, 0x1, R4 ;  /* 0x0000000114067824 */ /* 0x002fe200078e0204 */
[----:B------:R-:W-:-:S02]  /*1e90*/  SEL R4, R11, 0xffffffe0, !P4 ;  /* 0xffffffe00b047807 */ /* 0x000fc40006000000 */
[----:B------:R-:W-:Y:S02]  /*1ea0*/  LEA R11, R5, 0x6080, 0x1 ;  /* 0x00006080050b7811 */ /* 0x000fe400078e08ff */
[----:B------:R-:W-:Y:S01]  /*1eb0*/  SHF.R.S32.HI R5, RZ, 0x1f, R15 ;  /* 0x0000001fff057819 */ /* 0x000fe2000001140f */
[----:B------:R-:W-:Y:S02]  /*1ec0*/  IMAD.IADD R193, R192, 0x1, R4 ;  /* 0x00000001c0c17824 */ /* 0x000fe400078e0204 */
[----:B------:R-:W-:Y:S01]  /*1ed0*/  STL [R1+0xac], R11 ;  /* 0x0000ac0b01007387 */ /* 0x000fe20000100800 */
[----:B------:R-:W-:-:S03]  /*1ee0*/  IMAD.IADD R167, R4, 0x1, R166 ;  /* 0x0000000104a77824 */ /* 0x000fc600078e02a6 */
[----:B------:R1:W-:Y:S04]  /*1ef0*/  STL [R1+0x88], R5 ;  /* 0x0000880501007387 */ /* 0x0003e80000100800 */
[----:B------:R2:W-:Y:S01]  /*1f00*/  STL [R1+0xa8], R0 ;  /* 0x0000a80001007387 */ /* 0x0005e20000100800 */
[----:B-1----:R-:W-:Y:S02]  /*1f10*/  LEA R5, R6, 0x1880, 0x1 ;  /* 0x0000188006057811 */ /* 0x002fe400078e08ff */
[----:B------:R-:W-:Y:S02]  /*1f20*/  LEA R6, R12, 0x6080, 0x1 ;  /* 0x000060800c067811 */ /* 0x000fe400078e08ff */
[----:B--2---:R-:W-:-:S03]  /*1f30*/  LEA R0, R10, 0x6080, 0x1 ;  /* 0x000060800a007811 */ /* 0x004fc600078e08ff */
[----:B------:R1:W-:Y:S04]  /*1f40*/  STL [R1+0xa4], R6 ;  /* 0x0000a40601007387 */ /* 0x0003e80000100800 */
[----:B------:R-:W-:Y:S04]  /*1f50*/  STL [R1+0x18], R5 ;  /* 0x0000180501007387 */ /* 0x000fe80000100800 */
[----:B------:R2:W-:Y:S04]  /*1f60*/  STL [R1+0xa0], R0 ;  /* 0x0000a00001007387 */ /* 0x0005e80000100800 */
[----:B------:R-:W-:Y:S01]  /*1f70*/  STL [R1+0x9c], R9 ;  /* 0x00009c0901007387 */ /* 0x000fe20000100800 */
[----:B-1----:R-:W-:-:S05]  /*1f80*/  LEA R6, R8, 0x6080, 0x1 ;  /* 0x0000608008067811 */ /* 0x002fca00078e08ff */
[----:B------:R-:W-:Y:S01]  /*1f90*/  STL [R1+0x98], R6 ;  /* 0x0000980601007387 */ /* 0x000fe20000100800 */
[C---:B--2---:R-:W-:Y:S02]  /*1fa0*/  IADD3 R0, R5.reuse, 0x20, RZ ;  /* 0x0000002005007810 */ /* 0x044fe40007ffe0ff */
[----:B------:R-:W-:-:S05]  /*1fb0*/  @P2 IADD3 R0, R5, -0x20, RZ ;  /* 0xffffffe005002810 */ /* 0x000fca0007ffe0ff */
[----:B------:R1:W-:Y:S02]  /*1fc0*/  STL [R1+0x1c], R0 ;  /* 0x00001c0001007387 */ /* 0x0003e40000100800 */
[----:B-1----:R-:W-:-:S05]  /*1fd0*/  IMAD.IADD R0, R19, 0x1, R7 ;  /* 0x0000000113007824 */ /* 0x002fca00078e0207 */
[----:B------:R1:W-:Y:S02]  /*1fe0*/  STL [R1+0x68], R0 ;  /* 0x0000680001007387 */ /* 0x0003e40000100800 */
[----:B-1----:R-:W-:-:S05]  /*1ff0*/  IMAD.IADD R0, R7, 0x1, R14 ;  /* 0x0000000107007824 */ /* 0x002fca00078e020e */
[----:B------:R1:W-:Y:S02]  /*2000*/  STL [R1+0x64], R0 ;  /* 0x0000640001007387 */ /* 0x0003e40000100800 */
.L_x_950:
[----:B------:R-:W2:Y:S01]  /*2010*/  LDL R17, [R1+0x44] ;  /* 0x0000440001117983 */ /* 0x000ea20000100800 */
[----:B------:R-:W-:Y:S02]  /*2020*/  ISETP.NE.U32.AND P0, PT, RZ, c[0x0][0x370], PT ;  /* 0x0000dc00ff007a0c */ /* 0x000fe40003f05070 */
[----:B------:R-:W-:Y:S01]  /*2030*/  ISETP.NE.U32.AND P1, PT, RZ, c[0x0][0x360], PT ;  /* 0x0000d800ff007a0c */ /* 0x000fe20003f25070 */
[----:B------:R-:W3:Y:S01]  /*2040*/  LDL R18, [R1+0x40] ;  /* 0x0000400001127983 */ /* 0x000ee20000100800 */
[----:B------:R-:W-:Y:S02]  /*2050*/  ISETP.NE.AND.EX P2, PT, RZ, c[0x0][0x374], PT, P0 ;  /* 0x0000dd00ff007a0c */ /* 0x000fe40003f45300 */
[----:B------:R-:W-:Y:S01]  /*2060*/  ISETP.NE.AND.EX P0, PT, RZ, c[0x0][0x364], PT, P1 ;  /* 0x0000d900ff007a0c */ /* 0x000fe20003f05310 */
[----:B------:R-:W-:Y:S01]  /*2070*/  IMAD.MOV.U32 R16, RZ, RZ, 0x4 ;  /* 0x00000004ff107424 */ /* 0x000fe200078e00ff */
[----:B------:R-:W-:Y:S02]  /*2080*/  ISETP.NE.U32.AND P3, PT, RZ, c[0x0][0x350], PT ;  /* 0x0000d400ff007a0c */ /* 0x000fe40003f65070 */
[----:B------:R-:W-:-:S02]  /*2090*/  ISETP.NE.U32.AND P1, PT, RZ, c[0x0][0x348], PT ;  /* 0x0000d200ff007a0c */ /* 0x000fc40003f25070 */
[----:B------:R-:W-:Y:S02]  /*20a0*/  ISETP.NE.U32.AND P4, PT, RZ, c[0x0][0x358], PT ;  /* 0x0000d600ff007a0c */ /* 0x000fe40003f85070 */
[----:B------:R-:W-:Y:S02]  /*20b0*/  ISETP.NE.AND.EX P5, PT, RZ, c[0x0][0x354], PT, P3 ;  /* 0x0000d500ff007a0c */ /* 0x000fe40003fa5330 */
[----:B------:R-:W-:Y:S02]  /*20c0*/  ISETP.NE.AND.EX P1, PT, RZ, c[0x0][0x34c], PT, P1 ;  /* 0x0000d300ff007a0c */ /* 0x000fe40003f25310 */
[----:B------:R-:W-:Y:S01]  /*20d0*/  ISETP.NE.AND.EX P3, PT, RZ, c[0x0][0x35c], PT, P4 ;  /* 0x0000d700ff007a0c */ /* 0x000fe20003f65340 */
[----:B------:R-:W-:Y:S01]  /*20e0*/  CS2R R144, SRZ ;  /* 0x0000000000907805 */ /* 0x000fe2000001ff00 */
[----:B------:R-:W-:Y:S02]  /*20f0*/  IMAD.MOV.U32 R135, RZ, RZ, RZ ;  /* 0x000000ffff877224 */ /* 0x000fe400078e00ff */
[----:B------:R-:W-:-:S02]  /*2100*/  IMAD.MOV.U32 R14, RZ, RZ, RZ ;  /* 0x000000ffff0e7224 */ /* 0x000fc400078e00ff */
[----:B--2---:R-:W-:-:S05]  /*2110*/  @P0 IMAD.WIDE R8, R17, R16, c[0x0][0x360] ;  /* 0x0000d80011080625 */ /* 0x004fca00078e0210 */
[----:B-1----:R-:W2:Y:S01]  /*2120*/  @P0 LDG.E R0, [R8.64] ;  /* 0x0000000608000981 */ /* 0x002ea2000c1e1900 */
[----:B------:R-:W-:-:S04]  /*2130*/  @P2 IMAD.WIDE R10, R17, R16, c[0x0][0x370] ;  /* 0x0000dc00110a2625 */ /* 0x000fc800078e0210 */
[CC--:B------:R-:W-:Y:S01]  /*2140*/  IMAD.WIDE R6, R17.reuse, R16.reuse, c[0x0][0x348] ;  /* 0x0000d20011067625 */ /* 0x0c0fe200078e0210 */
        /* <DEDUP_REMOVED lines=9> */
[----:B------:R-:W-:Y:S02]  /*21e0*/  P2R R15, PR, RZ, 0x20 ;  /* 0x00000020ff0f7803 */ /* 0x000fe40000000000 */
[----:B--2---:R1:W-:Y:S01]  /*21f0*/  @P0 STL [R1], R0 ;  /* 0x0000000001000387 */ /* 0x0043e20000100800 */
[----:B------:R-:W-:Y:S05]  /*2200*/  @P0 BRA `(.L_x_699) ;  /* 0x0000007000000947 */ /* 0x000fea0003800000 */
[----:B-1----:R-:W-:-:S05]  /*2210*/  MOV R0, c[0x0][0x168] ;  /* 0x00005a0000007a02 */ /* 0x002fca0000000f00 */
[----:B------:R1:W-:Y:S01]  /*2220*/  STL [R1], R0 ;  /* 0x0000000001007387 */ /* 0x0003e20000100800 */
[----:B------:R-:W-:Y:S05]  /*2230*/  @!P1 BRA `(.L_x_699) ;  /* 0x0000004000009947 */ /* 0x000fea0003800000 */
[----:B------:R-:W2:Y:S04]  /*2240*/  LDG.E R8, [R6.64] ;  /* 0x0000000606087981 */ /* 0x000ea8000c1e1900 */
[----:B-1----:R-:W2:Y:S02]  /*2250*/  LDG.E R0, [R6.64+0x4] ;  /* 0x0000040606007981 */ /* 0x002ea4000c1e1900 */
[----:B--2---:R-:W-:-:S05]  /*2260*/  IADD3 R0, -R8, R0, RZ ;  /* 0x0000000008007210 */ /* 0x004fca0007ffe1ff */
[----:B------:R1:W-:Y:S02]  /*2270*/  STL [R1], R0 ;  /* 0x0000000001007387 */ /* 0x0003e40000100800 */
.L_x_699:
[----:B------:R-:W-:-:S04]  /*2280*/  ISETP.NE.U32.AND P0, PT, RZ, c[0x0][0x368], PT ;  /* 0x0000da00ff007a0c */ /* 0x000fc80003f05070 */
[----:B------:R-:W-:-:S13]  /*2290*/  ISETP.NE.AND.EX P0, PT, RZ, c[0x0][0x36c], PT, P0 ;  /* 0x0000db00ff007a0c */ /* 0x000fda0003f05300 */
[----:B------:R-:W-:Y:S05]  /*22a0*/  @!P0 BRA `(.L_x_700) ;  /* 0x0000003000008947 */ /* 0x000fea0003800000 */
[----:B-1----:R-:W-:-:S05]  /*22b0*/  IMAD.WIDE R4, R17, R16, c[0x0][0x368] ;  /* 0x0000da0011047625 */ /* 0x002fca00078e0210 */
[----:B------:R1:W5:Y:S01]  /*22c0*/  LDG.E R13, [R4.64] ;  /* 0x00000006040d7981 */ /* 0x000362000c1e1900 */
[----:B------:R-:W-:Y:S05]  /*22d0*/  BRA `(.L_x_701) ;  /* 0x0000005000007947 */ /* 0x000fea0003800000 */
.L_x_700:
[----:B------:R-:W-:Y:S01]  /*22e0*/  MOV R13, c[0x0][0x1d0] ;  /* 0x00007400000d7a02 */ /* 0x000fe20000000f00 */
[----:B------:R-:W-:Y:S05]  /*22f0*/  @!P5 BRA `(.L_x_701) ;  /* 0x000000300000d947 */ /* 0x000fea0003800000 */
[----:B-1----:R-:W2:Y:S04]  /*2300*/  LDG.E R6, [R4.64] ;  /* 0x0000000604067981 */ /* 0x002ea8000c1e1900 */
[----:B------:R-:W2:Y:S02]  /*2310*/  LDG.E R0, [R4.64+0x4] ;  /* 0x0000040604007981 */ /* 0x000ea4000c1e1900 */
[----:B--2---:R-:W-:Y:S02]  /*2320*/  IADD3 R13, -R6, R0, RZ ;  /* 0x00000000060d7210 */ /* 0x004fe40007ffe1ff */
.L_x_701:
[----:B-1----:R-:W2:Y:S04]  /*2330*/  LDL R0, [R1] ;  /* 0x0000000001007983 */ /* 0x002ea80000100800 */
[----:B------:R1:W3:Y:S04]  /*2340*/  @P3 LDG.E R5, [R2.64] ;  /* 0x0000000602053981 */ /* 0x0002e8000c1e1900 */
[----:B------:R1:W3:Y:S04]  /*2350*/  @P3 LDG.E R4, [R2.64+0x4] ;  /* 0x0000040602043981 */ /* 0x0002e8000c1e1900 */
[----:B------:R-:W4:Y:S01]  /*2360*/  LDL.LU R6, [R1+0x3c] ;  /* 0x00003c0001067983 */ /* 0x000f220000300800 */
[----:B------:R-:W-:-:S04]  /*2370*/  ISETP.NE.U32.AND P0, PT, RZ, c[0x0][0x378], PT ;  /* 0x0000de00ff007a0c */ /* 0x000fc80003f05070 */
[----:B------:R-:W-:Y:S01]  /*2380*/  ISETP.NE.AND.EX P0, PT, RZ, c[0x0][0x37c], PT, P0 ;  /* 0x0000df00ff007a0c */ /* 0x000fe20003f05300 */
[----:B------:R-:W-:Y:S02]  /*2390*/  IMAD.MOV.U32 R8, RZ, RZ, c[0x0][0x2c4] ;  /* 0x0000b100ff087624 */ /* 0x000fe400078e00ff */
[----:B-----5:R-:W-:Y:S02]  /*23a0*/  IMAD.IADD R12, R13, 0x1, -R145 ;  /* 0x000000010d0c7824 */ /* 0x020fe400078e0a91 */
[----:B------:R-:W-:Y:S01]  /*23b0*/  IMAD.MOV.U32 R134, RZ, RZ, R13 ;  /* 0x000000ffff867224 */ /* 0x000fe200078e000d */
[----:B------:R-:W-:-:S07]  /*23c0*/  ISETP.NE.AND P2, PT, R8, 0x1, PT ;  /* 0x000000010800780c */ /* 0x000fce0003f45270 */
[----:B-1----:R-:W-:-:S05]  /*23d0*/  @P0 IMAD.WIDE R2, R17, R16, c[0x0][0x378] ;  /* 0x0000de0011020625 */ /* 0x002fca00078e0210 */
[----:B------:R1:W5:Y:S01]  /*23e0*/  @P0 LDG.E R134, [R2.64] ;  /* 0x0000000602860981 */ /* 0x000362000c1e1900 */
[----:B------:R-:W-:-:S04]  /*23f0*/  LOP3.LUT R203, R203, 0xfffff7ff, RZ, 0xc0, !PT ;  /* 0xfffff7ffcbcb7812 */ /* 0x000fc800078ec0ff */
[----:B------:R-:W-:-:S04]  /*2400*/  @P2 LOP3.LUT R203, R203, 0x800, RZ, 0xfc, !PT ;  /* 0x00000800cbcb2812 */ /* 0x000fc800078efcff */
[----:B------:R-:W-:Y:S01]  /*2410*/  LOP3.LUT R203, R203, 0xfffffbff, RZ, 0xc0, !PT ;  /* 0xfffffbffcbcb7812 */ /* 0x000fe200078ec0ff */
[----:B--2---:R-:W-:Y:S02]  /*2420*/  IMAD.MOV.U32 R7, RZ, RZ, R0 ;  /* 0x000000ffff077224 */ /* 0x004fe400078e0000 */
[----:B------:R-:W-:Y:S02]  /*2430*/  IMAD.MOV.U32 R0, RZ, RZ, c[0x0][0x228] ;  /* 0x00008a00ff007624 */ /* 0x000fe400078e00ff */
[----:B---3--:R-:W-:Y:S02]  /*2440*/  @P3 IMAD.IADD R0, R4, 0x1, -R5 ;  /* 0x0000000104003824 */ /* 0x008fe400078e0a05 */
[----:B----4-:R-:W-:Y:S02]  /*2450*/  IMAD.SHL.U32 R8, R6, 0x80, RZ ;  /* 0x0000008006087824 */ /* 0x010fe400078e00ff */
[----:B------:R-:W-:Y:S02]  /*2460*/  IMAD.IADD R6, R12, 0x1, R0 ;  /* 0x000000010c067824 */ /* 0x000fe400078e0200 */
[----:B------:R-:W-:Y:S01]  /*2470*/  IMAD.MOV.U32 R5, RZ, RZ, c[0x0][0x32c] ;  /* 0x0000cb00ff057624 */ /* 0x000fe200078e00ff */
[----:B------:R2:W-:Y:S01]  /*2480*/  STL [R1+0x2c], R8 ;  /* 0x00002c0801007387 */ /* 0x0005e20000100800 */
[----:B-1----:R-:W-:-:S03]  /*2490*/  IADD3 R2, R8, 0x7f, RZ ;  /* 0x0000007f08027810 */ /* 0x002fc60007ffe0ff */
[----:B------:R2:W-:Y:S01]  /*24a0*/  STL [R1+0x4], R6 ;  /* 0x0000040601007387 */ /* 0x0005e20000100800 */
[----:B------:R-:W-:Y:S01]  /*24b0*/  IADD3 R3, R6, 0x2f, RZ ;  /* 0x0000002f06037810 */ /* 0x000fe20007ffe0ff */
[----:B------:R-:W-:Y:S01]  /*24c0*/  @P2 IMAD.HI.U32 R4, R2, c[0x0][0x2c8], RZ ;  /* 0x0000b20002042a27 */ /* 0x000fe200078e00ff */
[----:B------:R-:W-:Y:S02]  /*24d0*/  ISETP.GE.AND P1, PT, R5, 0x1, PT ;  /* 0x000000010500780c */ /* 0x000fe40003f26270 */
[----:B------:R-:W-:Y:S01]  /*24e0*/  IADD3 R149, R6, 0x1, -R7 ;  /* 0x0000000106957810 */ /* 0x000fe20007ffe807 */
[----:B------:R-:W-:Y:S01]  /*24f0*/  IMAD.HI R3, R3, 0x2aaaaaab, RZ ;  /* 0x2aaaaaab03037827 */ /* 0x000fe200078e02ff */
[----:B------:R-:W-:-:S04]  /*2500*/  @P2 SHF.R.U32.HI R2, RZ, c[0x0][0x2cc], R4 ;  /* 0x0000b300ff022a19 */ /* 0x000fc80000011604 */
[----:B------:R-:W-:Y:S01]  /*2510*/  SHF.R.U32.HI R4, RZ, 0x1f, R3 ;  /* 0x0000001fff047819 */ /* 0x000fe20000011603 */
[----:B------:R-:W-:-:S03]  /*2520*/  IMAD.IADD R2, R149, 0x1, R2 ;  /* 0x0000000195027824 */ /* 0x000fc600078e0202 */
[----:B------:R-:W-:Y:S02]  /*2530*/  LEA.HI.SX32 R150, R3, R4, 0x1d ;  /* 0x0000000403967211 */ /* 0x000fe400078feaff */
[----:B------:R-:W-:Y:S02]  /*2540*/  @P1 LOP3.LUT R203, R203, 0x400, RZ, 0xfc, !PT ;  /* 0x00000400cbcb1812 */ /* 0x000fe400078efcff */
        /* <DEDUP_REMOVED lines=12> */
.L_x_704:
[----:B------:R-:W-:-:S13]  /*2610*/  ISETP.NE.AND P0, PT, R5, 0x1, PT ;  /* 0x000000010500780c */ /* 0x000fda0003f05270 */
[----:B------:R-:W-:-:S05]  /*2620*/  @P0 IMAD.HI.U32 R2, R3, c[0x0][0x330], RZ ;  /* 0x0000cc0003020a27 */ /* 0x000fca00078e00ff */
[----:B------:R-:W-:Y:S02]  /*2630*/  @P0 SHF.R.U32.HI R3, RZ, c[0x0][0x334], R2 ;  /* 0x0000cd00ff030a19 */ /* 0x000fe40000011602 */
.L_x_705:
[----:B------:R-:W-:Y:S05]  /*2640*/  BSYNC B0 ;  /* 0x0000000000007941 */ /* 0x000fea0003800000 */
.L_x_703:
[----:B------:R-:W-:-:S05]  /*2650*/  IMAD R3, R3, R5, c[0x0][0x32c] ;  /* 0x0000cb0003037624 */ /* 0x000fca00078e0205 */
[----:B------:R-:W-:-:S04]  /*2660*/  IMNMX R4, R4, R3, PT ;  /* 0x0000000304047217 */ /* 0x000fc80003800200 */
.L_x_702:
[----:B------:R-:W-:Y:S01]  /*2670*/  IADD3 R4, R4, 0x2f, RZ ;  /* 0x0000002f04047810 */ /* 0x000fe20007ffe0ff */
[----:B------:R-:W-:-:S04]  /*2680*/  @P2 IMAD.HI.U32 R3, R8, c[0x0][0x2c8], RZ ;  /* 0x0000b20008032a27 */ /* 0x000fc800078e00ff */
[----:B------:R-:W-:-:S04]  /*2690*/  IMAD.HI R4, R4, 0x2aaaaaab, RZ ;  /* 0x2aaaaaab04047827 */ /* 0x000fc800078e02ff */
[----:B------:R-:W-:Y:S01]  /*26a0*/  IMAD.MOV.U32 R2, RZ, RZ, R8 ;  /* 0x000000ffff027224 */ /* 0x000fe200078e0008 */
[----:B------:R-:W-:Y:S01]  /*26b0*/  @P2 SHF.R.U32.HI R2, RZ, c[0x0][0x2cc], R3 ;  /* 0x0000b300ff022a19 */ /* 0x000fe20000011603 */
[----:B------:R-:W-:Y:S01]  /*26c0*/  IMAD.IADD R231, R6, 0x1, -R7 ;  /* 0x0000000106e77824 */ /* 0x000fe200078e0a07 */
[----:B------:R-:W-:-:S03]  /*26d0*/  SHF.R.U32.HI R3, RZ, 0x1f, R4 ;  /* 0x0000001fff037819 */ /* 0x000fc60000011604 */
[----:B------:R-:W-:Y:S01]  /*26e0*/  IMAD.IADD R2, R231, 0x1, R2 ;  /* 0x00000001e7027824 */ /* 0x000fe200078e0202 */
[----:B------:R-:W-:-:S04]  /*26f0*/  LEA.HI.SX32 R7, R4, R3, 0x1d ;  /* 0x0000000304077211 */ /* 0x000fc800078feaff */
[----:B------:R-:W-:Y:S02]  /*2700*/  IADD3 R3, R2, -c[0x0][0x324], RZ ;  /* 0x8000c90002037a10 */ /* 0x000fe40007ffe0ff */
        /* <DEDUP_REMOVED lines=11> */
.L_x_708:
[----:B------:R-:W-:-:S13]  /*27c0*/  ISETP.NE.AND P0, PT, R5, 0x1, PT ;  /* 0x000000010500780c */ /* 0x000fda0003f05270 */
[----:B------:R-:W-:-:S05]  /*27d0*/  @P0 IMAD.HI.U32 R4, R2, c[0x0][0x330], RZ ;  /* 0x0000cc0002040a27 */ /* 0x000fca00078e00ff */
[----:B------:R-:W-:Y:S02]  /*27e0*/  @P0 SHF.R.U32.HI R2, RZ, c[0x0][0x334], R4 ;  /* 0x0000cd00ff020a19 */ /* 0x000fe40000011604 */
.L_x_709:
[----:B------:R-:W-:Y:S05]  /*27f0*/  BSYNC B0 ;  /* 0x0000000000007941 */ /* 0x000fea0003800000 */
.L_x_707:
[----:B------:R-:W-:-:S05]  /*2800*/  IMAD R2, R2, c[0x0][0x32c], RZ ;  /* 0x0000cb0002027a24 */ /* 0x000fca00078e02ff */
[----:B------:R-:W-:-:S04]  /*2810*/  IMNMX R3, R3, R2, !PT ;  /* 0x0000000203037217 */ /* 0x000fc80007800200 */
.L_x_706:
[C---:B------:R-:W-:Y:S01]  /*2820*/  LOP3.LUT R4, R18.reuse, 0xff000000, RZ, 0xc0, !PT ;  /* 0xff00000012047812 */ /* 0x040fe200078ec0ff */
[----:B------:R-:W-:Y:S01]  /*2830*/  IMAD.HI R3, R3, 0x2aaaaaab, RZ ;  /* 0x2aaaaaab03037827 */ /* 0x000fe200078e02ff */
[----:B------:R-:W-:Y:S01]  /*2840*/  LOP3.LUT R5, R18, 0xff0000, RZ, 0xc0, !PT ;  /* 0x00ff000012057812 */ /* 0x000fe200078ec0ff */
[----:B------:R-:W-:Y:S01]  /*2850*/  BSSY B0, `(.L_x_710) ;  /* 0x000002c000007945 */ /* 0x000fe20003800000 */
[----:B------:R-:W-:Y:S02]  /*2860*/  SHF.R.U32.HI R4, RZ, 0x8, R4 ;  /* 0x00000008ff047819 */ /* 0x000fe40000011604 */
[----:B------:R-:W-:Y:S02]  /*2870*/  SHF.R.U32.HI R2, RZ, 0x1f, R3 ;  /* 0x0000001fff027819 */ /* 0x000fe40000011603 */
[----:B------:R-:W-:Y:S02]  /*2880*/  LEA.HI R5, R5, R4, RZ, 0x10 ;  /* 0x0000000405057211 */ /* 0x000fe400078f80ff */
[----:B------:R-:W-:Y:S01]  /*2890*/  LEA.HI.SX32 R3, R3, R2, 0x1d ;  /* 0x0000000203037211 */ /* 0x000fe200078feaff */
[----:B------:R-:W-:Y:S01]  /*28a0*/  IMAD.MOV.U32 R2, RZ, RZ, RZ ;  /* 0x000000ffff027224 */ /* 0x000fe200078e00ff */
[----:B--2---:R-:W-:-:S02]  /*28b0*/  SHF.R.U32.HI R8, RZ, 0x10, R5 ;  /* 0x00000010ff087819 */ /* 0x004fc40000011605 */
[----:B------:R-:W-:Y:S02]  /*28c0*/  LOP3.LUT R18, R5, 0xff, RZ, 0xc0, !PT ;  /* 0x000000ff05127812 */ /* 0x000fe400078ec0ff */
[----:B------:R-:W-:Y:S01]  /*28d0*/  IMNMX R6, RZ, R3, !PT ;  /* 0x00000003ff067217 */ /* 0x000fe20007800200 */
[----:B------:R1:W-:Y:S01]  /*28e0*/  STL [R1+0x3c], R8 ;  /* 0x00003c0801007387 */ /* 0x0003e20000100800 */
[C---:B------:R-:W-:Y:S02]  /*28f0*/  ISETP.NE.AND P1, PT, R8.reuse, RZ, PT ;  /* 0x000000ff0800720c */ /* 0x040fe40003f25270 */
[----:B------:R-:W-:Y:S01]  /*2900*/  ISETP.GT.AND P0, PT, R7, R6, PT ;  /* 0x000000060700720c */ /* 0x000fe20003f04270 */
[----:B------:R1:W-:Y:S01]  /*2910*/  STL [R1+0x40], R18 ;  /* 0x0000401201007387 */ /* 0x0003e20000100800 */
[----:B------:R-:W-:-:S11]  /*2920*/  SEL R133, R8, c[0x0][0x338], P1 ;  /* 0x0000ce0008857a07 */ /* 0x000fd60000800000 */
[----:B------:R-:W-:Y:S05]  /*2930*/  @!P0 BRA `(.L_x_711) ;  /* 0x000001d000008947 */ /* 0x000fea0003800000 */
[----:B------:R-:W-:Y:S02]  /*2940*/  IABS R3, R133 ;  /* 0x0000008500037213 */ /* 0x000fe40000000000 */
[----:B------:R-:W-:Y:S02]  /*2950*/  IADD3 R4, R133, -0x1, R7 ;  /* 0xffffffff85047810 */ /* 0x000fe40007ffe007 */
[----:B------:R-:W2:Y:S03]  /*2960*/  I2F.RP R2, R3 ;  /* 0x0000000300027306 */ /* 0x000ea60000209400 */
[----:B-1----:R-:W-:Y:S02]  /*2970*/  IMAD.IADD R8, R4, 0x1, -R6 ;  /* 0x0000000104087824 */ /* 0x002fe400078e0a06 */
[----:B------:R-:W-:-:S03]  /*2980*/  IMAD.MOV.U32 R4, RZ, RZ, RZ ;  /* 0x000000ffff047224 */ /* 0x000fc600078e00ff */
[----:B------:R-:W-:Y:S01]  /*2990*/  IABS R11, R8 ;  /* 0x00000008000b7213 */ /* 0x000fe20000000000 */
[----:B--2---:R-:W1:Y:S02]  /*29a0*/  MUFU.RCP R2, R2 ;  /* 0x0000000200027308 */ /* 0x004e640000001000 */
        /* <DEDUP_REMOVED lines=22> */
.L_x_711:
[----:B------:R-:W-:Y:S05]  /*2b10*/  BSYNC B0 ;  /* 0x0000000000007941 */ /* 0x000fea0003800000 */
.L_x_710:
[----:B------:R-:W-:Y:S01]  /*2b20*/  IMAD R3, R18, R2, R6 ;  /* 0x0000000212037224 */ /* 0x000fe200078e0206 */
[----:B------:R-:W-:Y:S02]  /*2b30*/  SHF.R.S32.HI R125, RZ, 0x1f, R124 ;  /* 0x0000001fff7d7819 */ /* 0x000fe4000001147c */
[C---:B------:R-:W-:Y:S01]  /*2b40*/  IADD3 R30, R162.reuse, 0x8, RZ ;  /* 0x00000008a21e7810 */ /* 0x040fe20007ffe0ff */
[C---:B------:R-:W-:Y:S01]  /*2b50*/  IMAD.IADD R2, R3.reuse, 0x1, R2 ;  /* 0x0000000103027824 */ /* 0x040fe200078e0202 */
[C---:B------:R-:W-:Y:S01]  /*2b60*/  IADD3 R29, R162.reuse, 0x18, RZ ;  /* 0x00000018a21d7810 */ /* 0x040fe20007ffe0ff */
[----:B------:R-:W-:Y:S01]  /*2b70*/  IMAD R3, R3, 0x30, -R12 ;  /* 0x0000003003037824 */ /* 0x000fe200078e0a0c */
[----:B------:R-:W-:Y:S02]  /*2b80*/  IADD3 R28, R162, 0x28, RZ ;  /* 0x00000028a21c7810 */ /* 0x000fe40007ffe0ff */
[----:B------:R-:W-:-:S02]  /*2b90*/  IMNMX R2, R7, R2, PT ;  /* 0x0000000207027217 */ /* 0x000fc40003800200 */
[----:B------:R-:W-:-:S03]  /*2ba0*/  IMNMX R3, RZ, R3, !PT ;  /* 0x00000003ff037217 */ /* 0x000fc60007800200 */
[----:B------:R-:W-:Y:S02]  /*2bb0*/  IMAD R2, R2, 0x30, -R12 ;  /* 0x0000003002027824 */ /* 0x000fe400078e0a0c */
[----:B------:R-:W-:-:S03]  /*2bc0*/  IMAD.WIDE.U32 R4, R3, -0x55555555, RZ ;  /* 0xaaaaaaab03047825 */ /* 0x000fc600078e00ff */
        /* <DEDUP_REMOVED lines=10> */
[----:B-1----:R-:W2:Y:S04]  /*2c70*/  LDL.64 R18, [R1+0x30] ;  /* 0x0000300001127983 */ /* 0x002ea80000100a00 */
[----:B------:R-:W1:Y:S04]  /*2c80*/  S2R R8, SR_TID.X ;  /* 0x0000000000087919 */ /* 0x000e680000002100 */
[----:B------:R-:W3:Y:S04]  /*2c90*/  LDL R21, [R1+0x48] ;  /* 0x0000480001157983 */ /* 0x000ee80000100800 */
[----:B------:R-:W4:Y:S01]  /*2ca0*/  LDL R20, [R1+0x4c] ;  /* 0x00004c0001147983 */ /* 0x000f220000100800 */
[----:B-1----:R-:W-:-:S04]  /*2cb0*/  SHF.R.S32.HI R23, RZ, 0x1f, R8 ;  /* 0x0000001fff177819 */ /* 0x002fc80000011408 */
[----:B------:R-:W-:Y:S02]  /*2cc0*/  LEA.HI R23, R23, R8, RZ, 0x2 ;  /* 0x0000000817177211 */ /* 0x000fe400078f10ff */
[----:B------:R-:W3:Y:S02]  /*2cd0*/  LDL R8, [R1+0x28] ;  /* 0x0000280001087983 */ /* 0x000ee40000100800 */
[----:B------:R-:W-:Y:S02]  /*2ce0*/  SHF.R.S32.HI R23, RZ, 0x2, R23 ;  /* 0x00000002ff177819 */ /* 0x000fe40000011417 */
[----:B------:R-:W-:Y:S02]  /*2cf0*/  SHF.R.S32.HI R3, RZ, 0x1f, R14 ;  /* 0x0000001fff037819 */ /* 0x000fe4000001140e */
[----:B------:R-:W-:-:S04]  /*2d00*/  IADD3 R122, P0, R23, R14, RZ ;  /* 0x0000000e177a7210 */ /* 0x000fc80007f1e0ff */
[----:B------:R-:W-:-:S05]  /*2d10*/  LEA.HI.X.SX32 R128, R23, R3, 0x1, P0 ;  /* 0x0000000317807211 */ /* 0x000fca00000f0eff */
[----:B------:R-:W-:Y:S01]  /*2d20*/  IMAD R3, R128, c[0x0][0x238], RZ ;  /* 0x00008e0080037a24 */ /* 0x000fe200078e02ff */
[----:B------:R-:W-:Y:S02]  /*2d30*/  IADD3 R31, R2, -0x1, RZ ;  /* 0xffffffff021f7810 */ /* 0x000fe40007ffe0ff */
[----:B------:R-:W-:Y:S01]  /*2d40*/  SHF.R.S32.HI R9, RZ, 0x1f, R17 ;  /* 0x0000001fff097819 */ /* 0x000fe20000011411 */
[----:B------:R-:W-:-:S03]  /*2d50*/  IMAD R3, R122, c[0x0][0x23c], R3 ;  /* 0x00008f007a037a24 */ /* 0x000fc600078e0203 */
[----:B------:R-:W-:Y:S01]  /*2d60*/  SEL R10, R9, RZ, !P3 ;  /* 0x000000ff090a7207 */ /* 0x000fe20005800000 */
[----:B------:R-:W-:Y:S01]  /*2d70*/  IMAD.MOV.U32 R136, RZ, RZ, 0x30 ;  /* 0x00000030ff887424 */ /* 0x000fe200078e00ff */
[----:B------:R-:W-:-:S03]  /*2d80*/  SEL R11, R17, RZ, !P3 ;  /* 0x000000ff110b7207 */ /* 0x000fc60005800000 */
[C---:B------:R-:W-:Y:S02]  /*2d90*/  IMAD R152, R136.reuse, c[0x0][0x23c], RZ ;  /* 0x00008f0088987a24 */ /* 0x040fe400078e02ff */
[----:B------:R-:W-:-:S05]  /*2da0*/  IMAD.WIDE.U32 R142, R136, c[0x0][0x238], RZ ;  /* 0x00008e00888e7a25 */ /* 0x000fca00078e00ff */
[----:B------:R-:W-:Y:S02]  /*2db0*/  IADD3 R152, R143, R152, RZ ;  /* 0x000000988f987210 */ /* 0x000fe40007ffe0ff */
[----:B------:R-:W-:-:S04]  /*2dc0*/  MOV R151, c[0x0][0x238] ;  /* 0x00008e0000977a02 */ /* 0x000fc80000000f00 */
[----:B------:R-:W-:Y:S01]  /*2dd0*/  SHF.L.U32 R153, R151, 0x5, RZ ;  /* 0x0000000597997819 */ /* 0x000fe200000006ff */
[----:B--2---:R-:W-:-:S04]  /*2de0*/  IMAD.WIDE.U32 R4, R122, c[0x0][0x238], R18 ;  /* 0x00008e007a047a25 */ /* 0x004fc800078e0012 */
[----:B------:R-:W-:Y:S02]  /*2df0*/  IMAD.IADD R3, R5, 0x1, R3 ;  /* 0x0000000105037824 */ /* 0x000fe400078e0203 */
[----:B------:R-:W-:Y:S02]  /*2e00*/  IMAD R5, R31, -0x30, R0 ;  /* 0xffffffd01f057824 */ /* 0x000fe400078e0200 */
[----:B------:R-:W-:Y:S02]  /*2e10*/  IMAD.MOV.U32 R2, RZ, RZ, R4 ;  /* 0x000000ffff027224 */ /* 0x000fe400078e0004 */
[----:B------:R-:W-:Y:S01]  /*2e20*/  IMAD R4, R10, c[0x0][0x248], RZ ;  /* 0x000092000a047a24 */ /* 0x000fe200078e02ff */
[----:B------:R-:W-:Y:S01]  /*2e30*/  IMNMX R6, R5, 0x30, PT ;  /* 0x0000003005067817 */ /* 0x000fe20003800200 */
[----:B------:R-:W-:-:S04]  /*2e40*/  IMAD.WIDE.U32 R2, R22, c[0x0][0x240], R2 ;  /* 0x0000900016027a25 */ /* 0x000fc800078e0002 */
[----:B------:R-:W-:Y:S02]  /*2e50*/  IMAD R5, R11, c[0x0][0x24c], R4 ;  /* 0x000093000b057a24 */ /* 0x000fe400078e0204 */
[----:B------:R-:W-:Y:S02]  /*2e60*/  IMAD.IADD R4, R6, 0x1, -R23 ;  /* 0x0000000106047824 */ /* 0x000fe400078e0a17 */
[----:B------:R-:W-:-:S03]  /*2e70*/  IMAD R3, R22, c[0x0][0x244], R3 ;  /* 0x0000910016037a24 */ /* 0x000fc600078e0203 */
[C---:B------:R-:W-:Y:S01]  /*2e80*/  ISETP.GE.AND P1, PT, R4.reuse, 0x1, PT ;  /* 0x000000010400780c */ /* 0x040fe20003f26270 */
[----:B------:R-:W-:Y:S01]  /*2e90*/  IMAD.WIDE.U32 R98, R11, c[0x0][0x248], R2 ;  /* 0x000092000b627a25 */ /* 0x000fe200078e0002 */
[----:B------:R-:W-:Y:S02]  /*2ea0*/  ISETP.GT.AND P0, PT, R4, 0x20, PT ;  /* 0x000000200400780c */ /* 0x000fe40003f04270 */
[----:B------:R-:W-:Y:S01]  /*2eb0*/  SHF.R.S32.HI R3, RZ, 0x1f, R31 ;  /* 0x0000001fff037819 */ /* 0x000fe2000001141f */
[----:B------:R-:W-:Y:S02]  /*2ec0*/  IMAD R2, R152, R31, RZ ;  /* 0x0000001f98027224 */ /* 0x000fe400078e02ff */
[----:B------:R-:W-:Y:S02]  /*2ed0*/  IMAD.IADD R89, R99, 0x1, R5 ;  /* 0x0000000163597824 */ /* 0x000fe400078e0205 */
[----:B------:R-:W-:Y:S02]  /*2ee0*/  IMAD.MOV.U32 R88, RZ, RZ, R98 ;  /* 0x000000ffff587224 */ /* 0x000fe400078e0062 */
[----:B------:R-:W-:-:S02]  /*2ef0*/  IMAD R4, R3, R142, R2 ;  /* 0x0000008e03047224 */ /* 0x000fc400078e0202 */
[----:B------:R-:W-:Y:S02]  /*2f00*/  IMAD.MOV.U32 R5, RZ, RZ, 0x5 ;  /* 0x00000005ff057424 */ /* 0x000fe400078e00ff */
[----:B------:R-:W-:-:S03]  /*2f10*/  IMAD.WIDE.U32 R2, R31, R142, R88 ;  /* 0x0000008e1f027225 */ /* 0x000fc600078e0058 */
[----:B------:R-:W-:Y:S01]  /*2f20*/  SHF.L.U64.HI R151, R151, R5, c[0x0][0x23c] ;  /* 0x00008f0097977619 */ /* 0x000fe20000010205 */
[----:B------:R-:W-:Y:S01]  /*2f30*/  IMAD.IADD R3, R3, 0x1, R4 ;  /* 0x0000000103037824 */ /* 0x000fe200078e0204 */
[----:B------:R-:W-:Y:S02]  /*2f40*/  @P1 LEA R4, P3, R2, c[0x0][0x220], 0x1 ;  /* 0x0000880002041a11 */ /* 0x000fe400078608ff */
[----:B------:R-:W-:Y:S02]  /*2f50*/  @P0 IADD3 R6, P2, R153, R2, RZ ;  /* 0x0000000299060210 */ /* 0x000fe40007f5e0ff */
[----:B------:R-:W-:Y:S02]  /*2f60*/  ISETP.GE.AND P6, PT, R18, c[0x0][0x1d4], PT ;  /* 0x0000750012007a0c */ /* 0x000fe40003fc6270 */
[----:B------:R-:W-:Y:S01]  /*2f70*/  @P1 LEA.HI.X R5, R2, c[0x0][0x224], R3, 0x1, P3 ;  /* 0x0000890002051a11 */ /* 0x000fe200018f0c03 */
[----:B------:R-:W-:Y:S01]  /*2f80*/  @P0 IMAD.X R3, R3, 0x1, R151, P2 ;  /* 0x0000000103030824 */ /* 0x000fe200010e0697 */
[----:B---3--:R-:W-:-:S02]  /*2f90*/  ISETP.GE.AND P5, PT, R21, c[0x0][0x1d4], PT ;  /* 0x0000750015007a0c */ /* 0x008fc40003fa6270 */
[----:B----4-:R-:W-:Y:S02]  /*2fa0*/  ISETP.GE.AND P4, PT, R20, c[0x0][0x1d4], PT ;  /* 0x0000750014007a0c */ /* 0x010fe40003f86270 */
[----:B------:R-:W-:-:S04]  /*2fb0*/  @P0 LEA R2, P2, R6, c[0x0][0x220], 0x1 ;  /* 0x0000880006020a11 */ /* 0x000fc800078408ff */
[----:B------:R-:W-:Y:S02]  /*2fc0*/  @P0 LEA.HI.X R3, R6, c[0x0][0x224], R3, 0x1, P2 ;  /* 0x0000890006030a11 */ /* 0x000fe400010f0c03 */
[----:B------:R-:W-:-:S05]  /*2fd0*/  @P1 SHF.L.U32 R6, R8, 0x1, RZ ;  /* 0x0000000108061819 */ /* 0x000fca00000006ff */
[----:B------:R-:W-:Y:S01]  /*2fe0*/  @!PT LDS RZ, [RZ] ;  /* 0x00000000fffff984 */ /* 0x000fe20000000800 */
[----:B------:R-:W-:Y:S01]  /*2ff0*/  @!PT LDS RZ, [RZ] ;  /* 0x00000000fffff984 */ /* 0x000fe20000000800 */
[----:B------:R-:W-:Y:S01]  /*3000*/  @!PT LDS RZ, [RZ] ;  /* 0x00000000fffff984 */ /* 0x000fe20000000800 */
[----:B------:R1:W-:Y:S04]  /*3010*/  @P1 LDGSTS.E.BYPASS.LTC128B.128 [R6+0x3c80], [R4.64], !P6 ;  /* 0x03c8000004061fae */ /* 0x0003e8000f101d46 */
[----:B------:R1:W-:Y:S04]  /*3020*/  @P1 LDGSTS.E.BYPASS.LTC128B.128 [R6+0x4880], [R4.64+0x40], !P5 ;  /* 0x0488004004061fae */ /* 0x0003e8000e901d46 */
[----:B------:R1:W-:Y:S02]  /*3030*/  @P1 LDGSTS.E.BYPASS.LTC128B.128 [R6+0x5480], [R4.64+0x80], !P4 ;  /* 0x0548008004061fae */ /* 0x0003e4000e101d46 */
[----:B-1----:R-:W-:-:S05]  /*3040*/  @P0 IMAD.SHL.U32 R4, R8, 0x2, RZ ;  /* 0x0000000208040824 */ /* 0x002fca00078e00ff */
[----:B------:R1:W-:Y:S04]  /*3050*/  @P0 LDGSTS.E.BYPASS.LTC128B.128 [R4+0x4480], [R2.64], !P6 ;  /* 0x0448000002040fae */ /* 0x0003e8000f101d46 */
[----:B------:R1:W-:Y:S04]  /*3060*/  @P0 LDGSTS.E.BYPASS.LTC128B.128 [R4+0x5080], [R2.64+0x40], !P5 ;  /* 0x0508004002040fae */ /* 0x0003e8000e901d46 */
[----:B------:R1:W-:Y:S01]  /*3070*/  @P0 LDGSTS.E.BYPASS.LTC128B.128 [R4+0x5c80], [R2.64+0x80], !P4 ;  /* 0x05c8008002040fae */ /* 0x0003e2000e101d46 */
[----:B------:R-:W-:Y:S01]  /*3080*/  ISETP.NE.U32.AND P0, PT, RZ, c[0x0][0x340], PT ;  /* 0x0000d000ff007a0c */ /* 0x000fe20003f05070 */
[----:B------:R-:W-:-:S02]  /*3090*/  IMAD.IADD R6, R13, 0x1, R144 ;  /* 0x000000010d067824 */ /* 0x000fc400078e0290 */
[----:B------:R-:W2:Y:S01]  /*30a0*/  S2R R20, SR_TID.X ;  /* 0x0000000000147919 */ /* 0x000ea20000002100 */
[----:B------:R-:W-:Y:S02]  /*30b0*/  ISETP.NE.AND.EX P0, PT, RZ, c[0x0][0x344], PT, P0 ;  /* 0x0000d100ff007a0c */ /* 0x000fe40003f05300 */
[----:B------:R-:W-:Y:S01]  /*30c0*/  ISETP.NE.AND P3, PT, R15, RZ, PT ;  /* 0x000000ff0f00720c */ /* 0x000fe20003f65270 */
[----:B------:R-:W-:Y:S01]  /*30d0*/  IMAD.MOV.U32 R156, RZ, RZ, c[0x0][0x27c] ;  /* 0x00009f00ff9c7624 */ /* 0x000fe200078e00ff */
[----:B------:R-:W0:Y:S09]  /*30e0*/  LDGDEPBAR ;  /* 0x00000000000079af */ /* 0x000e320000000000 */
[----:B-1----:R-:W-:-:S05]  /*30f0*/  @P0 IMAD.WIDE R2, R17, R16, c[0x0][0x340] ;  /* 0x0000d00011020625 */ /* 0x002fca00078e0210 */
[----:B------:R1:W3:Y:S01]  /*3100*/  @P0 LDG.E R7, [R2.64] ;  /* 0x0000000602070981 */ /* 0x0002e2000c1e1900 */
[----:B------:R-:W-:-:S05]  /*3110*/  SHF.R.S32.HI R8, RZ, 0x1f, R6 ;  /* 0x0000001fff087819 */ /* 0x000fca0000011406 */
[----:B------:R-:W-:-:S04]  /*3120*/  IMAD R4, R8, c[0x0][0x1e0], RZ ;  /* 0x0000780008047a24 */ /* 0x000fc800078e02ff */
[----:B------:R-:W-:Y:S01]  /*3130*/  IMAD R4, R6, c[0x0][0x1e4], R4 ;  /* 0x0000790006047a24 */ /* 0x000fe200078e0204 */
[----:B--2---:R-:W-:Y:S01]  /*3140*/  LEA.HI R20, R20, R20, RZ, 0x1 ;  /* 0x0000001414147211 */ /* 0x004fe200078f08ff */
[----:B-1----:R-:W-:-:S05]  /*3150*/  IMAD.WIDE.U32 R2, R6, c[0x0][0x1e0], RZ ;  /* 0x0000780006027a25 */ /* 0x002fca00078e00ff */
[----:B------:R-:W-:-:S05]  /*3160*/  IADD3 R3, R3, R4, RZ ;  /* 0x0000000403037210 */ /* 0x000fca0007ffe0ff */
[----:B------:R-:W-:Y:S01]  /*3170*/  IMAD.WIDE.U32 R2, R22, c[0x0][0x1e8], R2 ;  /* 0x00007a0016027a25 */ /* 0x000fe200078e0002 */
[----:B------:R-:W-:-:S03]  /*3180*/  SHF.R.S32.HI R20, RZ, 0x1, R20 ;  /* 0x00000001ff147819 */ /* 0x000fc60000011414 */
[----:B------:R-:W-:Y:S02]  /*3190*/  IMAD R5, R22, c[0x0][0x1ec], R3 ;  /* 0x00007b0016057a24 */ /* 0x000fe400078e0203 */
[----:B------:R-:W-:Y:S01]  /*31a0*/  IMAD.MOV.U32 R4, RZ, RZ, R2 ;  /* 0x000000ffff047224 */ /* 0x000fe200078e0002 */
[----:B------:R-:W-:Y:S01]  /*31b0*/  SHF.R.S32.HI R12, RZ, 0x1f, R20 ;  /* 0x0000001fff0c7819 */ /* 0x000fe20000011414 */
[----:B------:R-:W-:Y:S01]  /*31c0*/  IMAD.WIDE.U32 R154, R20, c[0x0][0x1e0], RZ ;  /* 0x00007800149a7a25 */ /* 0x000fe200078e00ff */
[----:B------:R-:W-:Y:S01]  /*31d0*/  WARPSYNC 0xffffffff ;  /* 0xffffffff00007948 */ /* 0x000fe20003800000 */
[----:B------:R-:W-:Y:S02]  /*31e0*/  ISETP.GE.AND P2, PT, R124, c[0x0][0x27c], PT ;  /* 0x00009f007c007a0c */ /* 0x000fe40003f46270 */
[----:B------:R-:W-:Y:S02]  /*31f0*/  SHF.R.S32.HI R163, RZ, 0x1f, R162 ;  /* 0x0000001fffa37819 */ /* 0x000fe400000114a2 */
[----:B-----5:R-:W-:-:S02]  /*3200*/  SHF.R.S32.HI R26, RZ, 0x1f, R134 ;  /* 0x0000001fff1a7819 */ /* 0x020fc40000011486 */
[----:B---3--:R-:W-:Y:S01]  /*3210*/  @P0 SHF.R.S32.HI R3, RZ, 0x1f, R7 ;  /* 0x0000001fff030819 */ /* 0x008fe20000011407 */
[----:B------:R-:W-:Y:S02]  /*3220*/  @!P0 IMAD.MOV.U32 R3, RZ, RZ, R9 ;  /* 0x000000ffff038224 */ /* 0x000fe400078e0009 */
[----:B------:R-:W-:Y:S01]  /*3230*/  @P0 IMAD.MOV.U32 R2, RZ, RZ, R7 ;  /* 0x000000ffff020224 */ /* 0x000fe200078e0007 */
[----:B------:R-:W-:Y:S02]  /*3240*/  @!P0 MOV R2, R17 ;  /* 0x0000001100028202 */ /* 0x000fe40000000f00 */
[----:B------:R-:W-:Y:S02]  /*3250*/  SEL R21, R3, RZ, !P3 ;  /* 0x000000ff03157207 */ /* 0x000fe40005800000 */
[----:B------:R-:W-:Y:S01]  /*3260*/  SEL R15, R2, RZ, !P3 ;  /* 0x000000ff020f7207 */ /* 0x000fe20005800000 */
[----:B------:R-:W-:Y:S02]  /*3270*/  IMAD R2, R12, c[0x0][0x1e0], RZ ;  /* 0x000078000c027a24 */ /* 0x000fe400078e02ff */
[----:B------:R-:W-:-:S02]  /*3280*/  IMAD R7, R21, c[0x0][0x1f0], RZ ;  /* 0x00007c0015077a24 */ /* 0x000fc400078e02ff */
[----:B------:R-:W-:Y:S02]  /*3290*/  IMAD R3, R20, c[0x0][0x1e4], R2 ;  /* 0x0000790014037a24 */ /* 0x000fe400078e0202 */
[----:B------:R-:W-:-:S04]  /*32a0*/  IMAD.WIDE.U32 R78, R15, c[0x0][0x1f0], R4 ;  /* 0x00007c000f4e7a25 */ /* 0x000fc800078e0004 */
[----:B------:R-:W-:Y:S01]  /*32b0*/  IMAD R2, R15, c[0x0][0x1f4], R7 ;  /* 0x00007d000f027a24 */ /* 0x000fe200078e0207 */
[----:B------:R-:W-:Y:S01]  /*32c0*/  SHF.L.U32 R5, R156, 0x1, RZ ;  /* 0x000000019c057819 */ /* 0x000fe200000006ff */
[----:B------:R-:W-:-:S03]  /*32d0*/  IMAD.IADD R126, R155, 0x1, R3 ;  /* 0x000000019b7e7824 */ /* 0x000fc600078e0203 */
[----:B------:R-:W-:Y:S02]  /*32e0*/  IADD3 R77, R79, R2, RZ ;  /* 0x000000024f4d7210 */ /* 0x000fe40007ffe0ff */
[----:B------:R-:W2:Y:S01]  /*32f0*/  LDL R35, [R1+0x74] ;  /* 0x0000740001237983 */ /* 0x000ea20000100800 */
[----:B------:R-:W-:Y:S01]  /*3300*/  IADD3 R132, P1, P0, R78, R154, R124 ;  /* 0x0000009a4e847210 */ /* 0x000fe2000783e07c */
[----:B------:R-:W-:Y:S01]  /*3310*/  IMAD.WIDE.U32 R2, R22, c[0x0][0x260], R18 ;  /* 0x0000980016027a25 */ /* 0x000fe200078e0012 */
[----:B------:R-:W-:Y:S01]  /*3320*/  IADD3 R19, -R5, c[0x0][0x1d4], RZ ;  /* 0x0000750005137a10 */ /* 0x000fe20007ffe1ff */
[----:B------:R-:W3:Y:S01]  /*3330*/  LDL R33, [R1+0x78] ;  /* 0x0000780001217983 */ /* 0x000ee20000100800 */
[----:B------:R-:W-:Y:S01]  /*3340*/  IADD3.X R131, R77, R126, R125, P1, P0 ;  /* 0x0000007e4d837210 */ /* 0x000fe20000fe047d */
[----:B------:R-:W-:Y:S01]  /*3350*/  IMAD R4, R10, c[0x0][0x268], RZ ;  /* 0x00009a000a047a24 */ /* 0x000fe200078e02ff */
[----:B------:R-:W-:Y:S01]  /*3360*/  IADD3 R130, P0, R20, R6, RZ ;  /* 0x0000000614827210 */ /* 0x000fe20007f1e0ff */
[----:B------:R-:W4:Y:S01]  /*3370*/  LDL R34, [R1+0x7c] ;  /* 0x00007c0001227983 */ /* 0x000f220000100800 */
[----:B------:R-:W-:Y:S01]  /*3380*/  ISETP.GE.AND P1, PT, R160, c[0x0][0x27c], PT ;  /* 0x00009f00a0007a0c */ /* 0x000fe20003f26270 */
[----:B------:R-:W-:Y:S01]  /*3390*/  IMAD R3, R22, c[0x0][0x264], R3 ;  /* 0x0000990016037a24 */ /* 0x000fe200078e0203 */
[-C--:B------:R-:W-:Y:S01]  /*33a0*/  SEL R18, R5, R19.reuse, !P2 ;  /* 0x0000001305127207 */ /* 0x080fe20005000000 */
[----:B------:R-:W-:Y:S01]  /*33b0*/  IMAD.X R129, R8, 0x1, R12, P0 ;  /* 0x0000000108817824 */ /* 0x000fe200000e060c */
[----:B------:R-:W-:Y:S01]  /*33c0*/  ISETP.GE.AND P0, PT, R127, c[0x0][0x27c], PT ;  /* 0x00009f007f007a0c */ /* 0x000fe20003f06270 */
[C---:B------:R-:W-:Y:S01]  /*33d0*/  IMAD R8, R12.reuse, c[0x0][0x280], RZ ;  /* 0x0000a0000c087a24 */ /* 0x040fe200078e02ff */
[-C--:B------:R-:W-:Y:S01]  /*33e0*/  SEL R17, R5, R19.reuse, !P1 ;  /* 0x0000001305117207 */ /* 0x080fe20004800000 */
[----:B------:R-:W-:Y:S01]  /*33f0*/  IMAD R32, R11, c[0x0][0x26c], R4 ;  /* 0x00009b000b207a24 */ /* 0x000fe200078e0204 */
[----:B------:R-:W-:Y:S01]  /*3400*/  SEL R19, R5, R19, !P0 ;  /* 0x0000001305137207 */ /* 0x000fe20004000000 */
[----:B------:R-:W-:Y:S01]  /*3410*/  IMAD R9, R12, c[0x0][0x290], RZ ;  /* 0x0000a4000c097a24 */ /* 0x000fe200078e02ff */
[----:B------:R-:W-:Y:S01]  /*3420*/  SEL R16, RZ, c[0x0][0x27c], !P2 ;  /* 0x00009f00ff107a07 */ /* 0x000fe20005000000 */
[----:B------:R-:W-:Y:S01]  /*3430*/  IMAD.WIDE.U32 R4, R20, c[0x0][0x280], R162 ;  /* 0x0000a00014047a25 */ /* 0x000fe200078e00a2 */
[----:B------:R-:W-:Y:S01]  /*3440*/  SEL R25, RZ, c[0x0][0x27c], !P1 ;  /* 0x00009f00ff197a07 */ /* 0x000fe20004800000 */
[----:B------:R-:W-:Y:S01]  /*3450*/  ULDC.U8 UR4, c[0x0][0x298] ;  /* 0x0000a60000047ab9 */ /* 0x000fe20000000000 */
[----:B------:R-:W-:Y:S01]  /*3460*/  ISETP.GE.AND P1, PT, R156, 0x1, PT ;  /* 0x000000019c00780c */ /* 0x000fe20003f26270 */
[----:B------:R-:W-:-:S02]  /*3470*/  IMAD R8, R20, c[0x0][0x284], R8 ;  /* 0x0000a10014087a24 */ /* 0x000fc400078e0208 */
[----:B------:R-:W-:-:S04]  /*3480*/  IMAD.WIDE.U32 R12, R20, c[0x0][0x280], R124 ;  /* 0x0000a000140c7a25 */ /* 0x000fc800078e007c */
[----:B------:R-:W-:-:S04]  /*3490*/  IMAD.WIDE.U32 R82, R11, c[0x0][0x268], R2 ;  /* 0x00009a000b527a25 */ /* 0x000fc800078e0002 */
[----:B------:R-:W-:Y:S02]  /*34a0*/  IMAD R14, R20, c[0x0][0x294], R9 ;  /* 0x0000a500140e7a24 */ /* 0x000fe400078e0209 */
[----:B------:R-:W-:-:S04]  /*34b0*/  IMAD.WIDE.U32 R2, R22, c[0x0][0x210], R124 ;  /* 0x0000840016027a25 */ /* 0x000fc800078e007c */
[----:B------:R-:W-:Y:S02]  /*34c0*/  IMAD.IADD R9, R5, 0x1, R8 ;  /* 0x0000000105097824 */ /* 0x000fe400078e0208 */
[----:B------:R-:W-:Y:S02]  /*34d0*/  IMAD.IADD R5, R8, 0x1, R13 ;  /* 0x0000000108057824 */ /* 0x000fe400078e020d */
[----:B------:R-:W-:Y:S02]  /*34e0*/  IMAD.IADD R13, R124, 0x1, R16 ;  /* 0x000000017c0d7824 */ /* 0x000fe400078e0210 */
[----:B------:R-:W-:Y:S02]  /*34f0*/  IMAD R11, R22, c[0x0][0x214], R3 ;  /* 0x00008500160b7a24 */ /* 0x000fe400078e0203 */
[----:B------:R-:W-:Y:S02]  /*3500*/  IMAD.MOV.U32 R10, RZ, RZ, R2 ;  /* 0x000000ffff0a7224 */ /* 0x000fe400078e0002 */
[----:B------:R-:W-:-:S04]  /*3510*/  IMAD.WIDE.U32 R6, R20, c[0x0][0x290], R162 ;  /* 0x0000a40014067a25 */ /* 0x000fc800078e00a2 */
[----:B------:R-:W-:-:S04]  /*3520*/  IMAD.WIDE.U32 R2, R20, c[0x0][0x290], R124 ;  /* 0x0000a40014027a25 */ /* 0x000fc800078e007c */
[----:B------:R-:W-:Y:S02]  /*3530*/  IMAD.MOV.U32 R8, RZ, RZ, R4 ;  /* 0x000000ffff087224 */ /* 0x000fe400078e0004 */
[----:B------:R-:W-:Y:S01]  /*3540*/  IMAD.MOV.U32 R4, RZ, RZ, R12 ;  /* 0x000000ffff047224 */ /* 0x000fe200078e000c */
[----:B------:R-:W-:Y:S01]  /*3550*/  SHF.R.S32.HI R12, RZ, 0x1f, R13 ;  /* 0x0000001fff0c7819 */ /* 0x000fe2000001140d */
[----:B------:R-:W-:Y:S02]  /*3560*/  IMAD.IADD R7, R7, 0x1, R14 ;  /* 0x0000000107077824 */ /* 0x000fe400078e020e */
[----:B------:R-:W-:Y:S01]  /*3570*/  IMAD.IADD R3, R14, 0x1, R3 ;  /* 0x000000010e037824 */ /* 0x000fe200078e0203 */
[----:B------:R-:W-:Y:S02]  /*3580*/  SHF.R.S32.HI R14, RZ, 0x1f, R17 ;  /* 0x0000001fff0e7819 */ /* 0x000fe40000011411 */
[CC--:B------:R-:W-:Y:S02]  /*3590*/  LEA.HI R16, R12.reuse, R13.reuse, RZ, 0x3 ;  /* 0x0000000d0c107211 */ /* 0x0c0fe400078f18ff */
[----:B------:R-:W-:Y:S01]  /*35a0*/  LEA.HI R22, R12, R13, RZ, 0x5 ;  /* 0x0000000d0c167211 */ /* 0x000fe200078f28ff */
[----:B------:R-:W-:Y:S01]  /*35b0*/  IMAD.IADD R12, R160, 0x1, R25 ;  /* 0x00000001a00c7824 */ /* 0x000fe200078e0219 */
[----:B------:R-:W-:-:S02]  /*35c0*/  SHF.R.S32.HI R13, RZ, 0x1f, R19 ;  /* 0x0000001fff0d7819 */ /* 0x000fc40000011413 */
[----:B------:R-:W-:Y:S01]  /*35d0*/  LEA.HI R23, R14, R17, RZ, 0x4 ;  /* 0x000000110e177211 */ /* 0x000fe200078f20ff */
[----:B------:R-:W-:Y:S01]  /*35e0*/  IMAD R14, R21, c[0x0][0x218], RZ ;  /* 0x00008600150e7a24 */ /* 0x000fe200078e02ff */
[----:B------:R-:W-:Y:S02]  /*35f0*/  LEA.HI R21, R13, R19, RZ, 0x4 ;  /* 0x000000130d157211 */ /* 0x000fe400078f20ff */
[----:B------:R-:W-:Y:S01]  /*3600*/  SHF.R.S32.HI R13, RZ, 0x1f, R12 ;  /* 0x0000001fff0d7819 */ /* 0x000fe2000001140c */
[C---:B------:R-:W-:Y:S01]  /*3610*/  IMAD.WIDE.U32 R100, R15.reuse, c[0x0][0x218], R10 ;  /* 0x000086000f647a25 */ /* 0x040fe200078e000a */
[----:B------:R-:W-:Y:S02]  /*3620*/  SHF.R.S32.HI R20, RZ, 0x1f, R18 ;  /* 0x0000001fff147819 */ /* 0x000fe40000011412 */
[----:B------:R-:W-:Y:S01]  /*3630*/  SEL R17, RZ, c[0x0][0x27c], !P0 ;  /* 0x00009f00ff117a07 */ /* 0x000fe20004000000 */
[----:B------:R-:W-:Y:S01]  /*3640*/  IMAD R27, R15, c[0x0][0x21c], R14 ;  /* 0x000087000f1b7a24 */ /* 0x000fe200078e020e */
[----:B------:R-:W-:-:S02]  /*3650*/  LEA.HI R11, R13, R12, RZ, 0x5 ;  /* 0x0000000c0d0b7211 */ /* 0x000fc400078f28ff */
[----:B------:R-:W-:Y:S01]  /*3660*/  LEA.HI R15, R13, R12, RZ, 0x3 ;  /* 0x0000000c0d0f7211 */ /* 0x000fe200078f18ff */
[----:B------:R-:W-:Y:S01]  /*3670*/  IMAD.IADD R14, R127, 0x1, R17 ;  /* 0x000000017f0e7824 */ /* 0x000fe200078e0211 */
[----:B------:R-:W-:Y:S02]  /*3680*/  LEA.HI R24, R20, R18, RZ, 0x4 ;  /* 0x0000001214187211 */ /* 0x000fe400078f20ff */
[----:B------:R-:W-:Y:S02]  /*3690*/  SHF.R.S32.HI R11, RZ, 0x5, R11 ;  /* 0x00000005ff0b7819 */ /* 0x000fe4000001140b */
[----:B------:R-:W-:Y:S02]  /*36a0*/  SHF.R.S32.HI R17, RZ, 0x5, R22 ;  /* 0x00000005ff117819 */ /* 0x000fe40000011416 */
[----:B------:R-:W-:-:S04]  /*36b0*/  SHF.R.S32.HI R10, RZ, 0x1f, R14 ;  /* 0x0000001fff0a7819 */ /* 0x000fc8000001140e */
[----:B------:R-:W-:Y:S01]  /*36c0*/  LEA.HI R13, R10, R14, RZ, 0x3 ;  /* 0x0000000e0a0d7211 */ /* 0x000fe200078f18ff */
[C---:B------:R-:W-:Y:S01]  /*36d0*/  IMAD R146, R136.reuse, c[0x0][0x1e4], RZ ;  /* 0x0000790088927a24 */ /* 0x040fe200078e02ff */
[----:B------:R-:W-:Y:S01]  /*36e0*/  ISETP.NE.AND P0, PT, RZ, UR4, PT ;  /* 0x00000004ff007c0c */ /* 0x000fe2000bf05270 */
[----:B------:R-:W-:Y:S01]  /*36f0*/  IMAD R147, R136, c[0x0][0x284], RZ ;  /* 0x0000a10088937a24 */ /* 0x000fe200078e02ff */
[----:B------:R-:W-:Y:S01]  /*3700*/  LOP3.LUT R103, R16, 0xfffffff8, RZ, 0xc0, !PT ;  /* 0xfffffff810677812 */ /* 0x000fe200078ec0ff */
[C---:B------:R-:W-:Y:S01]  /*3710*/  IMAD R148, R136.reuse, c[0x0][0x294], RZ ;  /* 0x0000a50088947a24 */ /* 0x040fe200078e02ff */
[----:B------:R-:W-:Y:S01]  /*3720*/  LOP3.LUT R102, R15, 0xfffffff8, RZ, 0xc0, !PT ;  /* 0xfffffff80f667812 */ /* 0x000fe200078ec0ff */
[----:B------:R-:W-:Y:S01]  /*3730*/  IMAD.WIDE.U32 R140, R136, c[0x0][0x1e0], RZ ;  /* 0x00007800888c7a25 */ /* 0x000fe200078e00ff */
[----:B------:R-:W-:-:S03]  /*3740*/  LOP3.LUT R87, R13, 0xfffffff8, RZ, 0xc0, !PT ;  /* 0xfffffff80d577812 */ /* 0x000fc600078ec0ff */
[----:B------:R-:W-:-:S04]  /*3750*/  IMAD.WIDE.U32 R138, R136, c[0x0][0x280], RZ ;  /* 0x0000a000888a7a25 */ /* 0x000fc800078e00ff */
[----:B------:R-:W-:-:S04]  /*3760*/  IMAD.WIDE.U32 R90, R134, c[0x0][0x290], R2 ;  /* 0x0000a400865a7a25 */ /* 0x000fc800078e0002 */
[----:B------:R-:W-:-:S04]  /*3770*/  IMAD.WIDE.U32 R136, R136, c[0x0][0x290], RZ ;  /* 0x0000a40088887a25 */ /* 0x000fc800078e00ff */
[----:B------:R-:W-:-:S04]  /*3780*/  IMAD.WIDE.U32 R96, R134, c[0x0][0x280], R8 ;  /* 0x0000a00086607a25 */ /* 0x000fc800078e0008 */
[----:B------:R-:W-:-:S04]  /*3790*/  IMAD.WIDE.U32 R94, R134, c[0x0][0x290], R6 ;  /* 0x0000a400865e7a25 */ /* 0x000fc800078e0006 */
[----:B------:R-:W-:Y:S01]  /*37a0*/  IMAD.WIDE.U32 R92, R134, c[0x0][0x280], R4 ;  /* 0x0000a000865c7a25 */ /* 0x000fe200078e0004 */
[----:B------:R-:W-:Y:S02]  /*37b0*/  P2R R121, PR, RZ, 0x1 ;  /* 0x00000001ff797803 */ /* 0x000fe40000000000 */
[----:B------:R-:W-:Y:S01]  /*37c0*/  IADD3 R146, R141, R146, RZ ;  /* 0x000000928d927210 */ /* 0x000fe20007ffe0ff */
[----:B------:R-:W-:Y:S01]  /*37d0*/  IMAD.IADD R147, R139, 0x1, R147 ;  /* 0x000000018b937824 */ /* 0x000fe200078e0293 */
[----:B------:R-:W-:Y:S01]  /*37e0*/  SHF.R.S32.HI R114, RZ, 0x1f, R103 ;  /* 0x0000001fff727819 */ /* 0x000fe20000011467 */
[----:B------:R-:W-:Y:S01]  /*37f0*/  IMAD.IADD R148, R137, 0x1, R148 ;  /* 0x0000000189947824 */ /* 0x000fe200078e0294 */
[----:B------:R-:W-:Y:S01]  /*3800*/  SHF.R.S32.HI R113, RZ, 0x1f, R102 ;  /* 0x0000001fff717819 */ /* 0x000fe20000011466 */
[----:B------:R-:W-:Y:S01]  /*3810*/  IMAD.IADD R86, R83, 0x1, R32 ;  /* 0x0000000153567824 */ /* 0x000fe200078e0220 */
[----:B------:R-:W-:Y:S01]  /*3820*/  SHF.R.S32.HI R112, RZ, 0x1f, R87 ;  /* 0x0000001fff707819 */ /* 0x000fe20000011457 */
[----:B------:R-:W-:Y:S01]  /*3830*/  IMAD.IADD R120, R101, 0x1, R27 ;  /* 0x0000000165787824 */ /* 0x000fe200078e021b */
[----:B--2---:R-:W-:-:S02]  /*3840*/  LOP3.LUT R18, R35, 0x18, R16, 0xf8, !PT ;  /* 0x0000001823127812 */ /* 0x004fc400078ef810 */
[----:B------:R-:W-:Y:S02]  /*3850*/  LOP3.LUT R12, R35, 0x18, R15, 0xf8, !PT ;  /* 0x00000018230c7812 */ /* 0x000fe400078ef80f */
[-C--:B---3--:R-:W-:Y:S01]  /*3860*/  LOP3.LUT R19, R18, R33.reuse, RZ, 0x3c, !PT ;  /* 0x0000002112137212 */ /* 0x088fe200078e3cff */
[--C-:B----4-:R-:W-:Y:S01]  /*3870*/  IMAD R18, R11, 0x600, R34.reuse ;  /* 0x000006000b127824 */ /* 0x110fe200078e0222 */
[----:B------:R-:W-:Y:S01]  /*3880*/  LOP3.LUT R11, R12, R33, RZ, 0x3c, !PT ;  /* 0x000000210c0b7212 */ /* 0x000fe200078e3cff */
[----:B------:R-:W-:Y:S01]  /*3890*/  IMAD R20, R17, 0x600, R34 ;  /* 0x0000060011147824 */ /* 0x000fe200078e0222 */
[----:B------:R-:W-:Y:S02]  /*38a0*/  LEA.HI R17, R10, R14, RZ, 0x5 ;  /* 0x0000000e0a117211 */ /* 0x000fe400078f28ff */
[----:B------:R-:W-:Y:S01]  /*38b0*/  SHF.R.S32.HI R10, RZ, 0x4, R24 ;  /* 0x00000004ff0a7819 */ /* 0x000fe20000011418 */
[----:B------:R-:W-:Y:S01]  /*38c0*/  IMAD.IADD R24, R18, 0x1, R11 ;  /* 0x0000000112187824 */ /* 0x000fe200078e020b */
[----:B------:R-:W-:-:S02]  /*38d0*/  SHF.R.S32.HI R11, RZ, 0x4, R23 ;  /* 0x00000004ff0b7819 */ /* 0x000fc40000011417 */
[----:B------:R-:W-:Y:S02]  /*38e0*/  SHF.R.S32.HI R14, RZ, 0x4, R21 ;  /* 0x00000004ff0e7819 */ /* 0x000fe40000011415 */
[----:B------:R-:W-:Y:S02]  /*38f0*/  SHF.R.S32.HI R17, RZ, 0x5, R17 ;  /* 0x00000005ff117819 */ /* 0x000fe40000011411 */
[----:B------:R-:W-:Y:S02]  /*3900*/  LEA.HI.SX32 R12, R16, R10, 0x1d ;  /* 0x0000000a100c7211 */ /* 0x000fe400078feaff */
[----:B------:R-:W-:Y:S02]  /*3910*/  LEA.HI.SX32 R11, R15, R11, 0x1d ;  /* 0x0000000b0f0b7211 */ /* 0x000fe400078feaff */
[----:B------:R-:W-:Y:S01]  /*3920*/  LEA.HI.SX32 R10, R13, R14, 0x1d ;  /* 0x0000000e0d0a7211 */ /* 0x000fe200078feaff */
[----:B------:R-:W-:Y:S01]  /*3930*/  IMAD R22, R17, 0x600, R34 ;  /* 0x0000060011167824 */ /* 0x000fe200078e0222 */
[----:B------:R-:W-:-:S02]  /*3940*/  SHF.R.S32.HI R17, RZ, 0x1f, R11 ;  /* 0x0000001fff117819 */ /* 0x000fc4000001140b */
[----:B------:R-:W-:Y:S01]  /*3950*/  SHF.R.S32.HI R18, RZ, 0x1f, R10 ;  /* 0x0000001fff127819 */ /* 0x000fe2000001140a */
[----:B------:R-:W-:Y:S01]  /*3960*/  IMAD.SHL.U32 R81, R11, 0x8, RZ ;  /* 0x000000080b517824 */ /* 0x000fe200078e00ff */
[----:B------:R-:W-:Y:S01]  /*3970*/  LEA.HI R17, R17, R11, RZ, 0x2 ;  /* 0x0000000b11117211 */ /* 0x000fe200078f10ff */
[----:B------:R-:W-:Y:S01]  /*3980*/  IMAD.SHL.U32 R84, R12, 0x8, RZ ;  /* 0x000000080c547824 */ /* 0x000fe200078e00ff */
[----:B------:R-:W-:Y:S01]  /*3990*/  IADD3 R25, R20, R19, RZ ;  /* 0x0000001314197210 */ /* 0x000fe20007ffe0ff */
[----:B------:R-:W-:Y:S01]  /*39a0*/  IMAD.SHL.U32 R85, R10, 0x8, RZ ;  /* 0x000000080a557824 */ /* 0x000fe200078e00ff */
[----:B------:R-:W-:Y:S02]  /*39b0*/  SHF.R.S32.HI R14, RZ, 0x1f, R12 ;  /* 0x0000001fff0e7819 */ /* 0x000fe4000001140c */
[----:B------:R-:W-:Y:S02]  /*39c0*/  LEA.HI R11, R18, R10, RZ, 0x2 ;  /* 0x0000000a120b7211 */ /* 0x000fe400078f10ff */
[----:B------:R-:W-:-:S02]  /*39d0*/  LOP3.LUT R20, R35, 0x18, R13, 0xf8, !PT ;  /* 0x0000001823147812 */ /* 0x000fc400078ef80d */
[----:B------:R-:W-:Y:S02]  /*39e0*/  LEA.HI R19, R14, R12, RZ, 0x2 ;  /* 0x0000000c0e137211 */ /* 0x000fe400078f10ff */
[----:B------:R-:W-:Y:S02]  /*39f0*/  SHF.R.S32.HI R10, RZ, 0x2, R11 ;  /* 0x00000002ff0a7819 */ /* 0x000fe4000001140b */
[----:B------:R-:W-:Y:S02]  /*3a00*/  LOP3.LUT R21, R20, R33, RZ, 0x3c, !PT ;  /* 0x0000002114157212 */ /* 0x000fe400078e3cff */
[C---:B------:R-:W-:Y:S02]  /*3a10*/  LOP3.LUT R14, R35.reuse, 0x18, R84, 0xf8, !PT ;  /* 0x00000018230e7812 */ /* 0x040fe400078ef854 */
[----:B------:R-:W-:Y:S02]  /*3a20*/  LOP3.LUT R12, R35, 0x18, R81, 0xf8, !PT ;  /* 0x00000018230c7812 */ /* 0x000fe400078ef851 */
[----:B------:R-:W-:-:S02]  /*3a30*/  SHF.R.S32.HI R17, RZ, 0x2, R17 ;  /* 0x00000002ff117819 */ /* 0x000fc40000011411 */
[----:B------:R-:W-:Y:S01]  /*3a40*/  LOP3.LUT R20, R35, 0x18, R85, 0xf8, !PT ;  /* 0x0000001823147812 */ /* 0x000fe200078ef855 */
[--C-:B------:R-:W-:Y:S01]  /*3a50*/  IMAD R11, R10, 0x600, R34.reuse ;  /* 0x000006000a0b7824 */ /* 0x100fe200078e0222 */
[----:B------:R-:W-:Y:S02]  /*3a60*/  SHF.R.S32.HI R18, RZ, 0x2, R19 ;  /* 0x00000002ff127819 */ /* 0x000fe40000011413 */
[-C--:B------:R-:W-:Y:S01]  /*3a70*/  LOP3.LUT R19, R14, R33.reuse, RZ, 0x3c, !PT ;  /* 0x000000210e137212 */ /* 0x080fe200078e3cff */
[----:B------:R-:W-:Y:S01]  /*3a80*/  IMAD R14, R17, 0x600, R34 ;  /* 0x00000600110e7824 */ /* 0x000fe200078e0222 */
[-C--:B------:R-:W-:Y:S02]  /*3a90*/  LOP3.LUT R12, R12, R33.reuse, RZ, 0x3c, !PT ;  /* 0x000000210c0c7212 */ /* 0x080fe400078e3cff */
[----:B------:R-:W-:-:S03]  /*3aa0*/  LOP3.LUT R10, R20, R33, RZ, 0x3c, !PT ;  /* 0x00000021140a7212 */ /* 0x000fc600078e3cff */
[----:B------:R-:W-:Y:S02]  /*3ab0*/  IMAD.IADD R14, R14, 0x1, R12 ;  /* 0x000000010e0e7824 */ /* 0x000fe400078e020c */
[----:B------:R-:W-:Y:S02]  /*3ac0*/  IMAD.IADD R12, R11, 0x1, R10 ;  /* 0x000000010b0c7824 */ /* 0x000fe400078e020a */
[----:B------:R-:W-:Y:S02]  /*3ad0*/  IMAD R10, R26, c[0x0][0x290], RZ ;  /* 0x0000a4001a0a7a24 */ /* 0x000fe400078e02ff */
[----:B------:R-:W-:Y:S02]  /*3ae0*/  IMAD R18, R18, 0x600, R34 ;  /* 0x0000060012127824 */ /* 0x000fe400078e0222 */
[----:B------:R-:W-:Y:S02]  /*3af0*/  IMAD R11, R26, c[0x0][0x280], RZ ;  /* 0x0000a0001a0b7a24 */ /* 0x000fe400078e02ff */
[----:B------:R-:W-:-:S02]  /*3b00*/  IMAD R10, R134, c[0x0][0x294], R10 ;  /* 0x0000a500860a7a24 */ /* 0x000fc400078e020a */
[----:B------:R-:W-:Y:S02]  /*3b10*/  IMAD.IADD R17, R22, 0x1, R21 ;  /* 0x0000000116117824 */ /* 0x000fe400078e0215 */
[----:B------:R-:W-:Y:S02]  /*3b20*/  IMAD.IADD R18, R18, 0x1, R19 ;  /* 0x0000000112127824 */ /* 0x000fe400078e0213 */
[----:B------:R-:W-:Y:S01]  /*3b30*/  IMAD R11, R134, c[0x0][0x284], R11 ;  /* 0x0000a100860b7a24 */ /* 0x000fe200078e020b */
[----:B------:R-:W-:Y:S01]  /*3b40*/  IADD3 R108, R10, R91, RZ ;  /* 0x0000005b0a6c7210 */ /* 0x000fe20007ffe0ff */
[----:B------:R-:W-:Y:S01]  /*3b50*/  IMAD.IADD R118, R95, 0x1, R10 ;  /* 0x000000015f767824 */ /* 0x000fe200078e020a */
[----:B------:R-:W-:Y:S01]  /*3b60*/  SHF.R.S32.HI R111, RZ, 0x1f, R84 ;  /* 0x0000001fff6f7819 */ /* 0x000fe20000011454 */
[----:B------:R-:W-:Y:S01]  /*3b70*/  IMAD.IADD R119, R97, 0x1, R11 ;  /* 0x0000000161777824 */ /* 0x000fe200078e020b */
[----:B------:R-:W-:Y:S01]  /*3b80*/  SHF.R.S32.HI R110, RZ, 0x1f, R81 ;  /* 0x0000001fff6e7819 */ /* 0x000fe20000011451 */
[----:B------:R-:W-:Y:S01]  /*3b90*/  IMAD.IADD R117, R11, 0x1, R93 ;  /* 0x000000010b757824 */ /* 0x000fe200078e025d */
[----:B------:R-:W-:Y:S01]  /*3ba0*/  SHF.R.S32.HI R109, RZ, 0x1f, R85 ;  /* 0x0000001fff6d7819 */ /* 0x000fe20000011455 */
[----:B------:R-:W-:-:S02]  /*3bb0*/  IMAD.SHL.U32 R116, R25, 0x2, RZ ;  /* 0x0000000219747824 */ /* 0x000fc400078e00ff */
[----:B------:R-:W-:Y:S02]  /*3bc0*/  IMAD.SHL.U32 R115, R24, 0x2, RZ ;  /* 0x0000000218737824 */ /* 0x000fe400078e00ff */
[----:B------:R-:W-:Y:S02]  /*3bd0*/  IMAD.SHL.U32 R107, R17, 0x2, RZ ;  /* 0x00000002116b7824 */ /* 0x000fe400078e00ff */
[----:B------:R-:W-:Y:S02]  /*3be0*/  IMAD.SHL.U32 R106, R18, 0x2, RZ ;  /* 0x00000002126a7824 */ /* 0x000fe400078e00ff */
[----:B------:R-:W-:Y:S02]  /*3bf0*/  IMAD.SHL.U32 R105, R14, 0x2, RZ ;  /* 0x000000020e697824 */ /* 0x000fe400078e00ff */
[----:B------:R-:W-:Y:S01]  /*3c00*/  IMAD.SHL.U32 R104, R12, 0x2, RZ ;  /* 0x000000020c687824 */ /* 0x000fe200078e00ff */
[----:B------:R-:W-:Y:S06]  /*3c10*/  BAR.SYNC.DEFER_BLOCKING 0x0 ;  /* 0x0000000000007b1d */ /* 0x000fec0000010000 */
.L_x_739:
[----:B-1----:R-:W1:Y:S01]  /*3c20*/  S2R R158, SR_TID.X ;  /* 0x00000000009e7919 */ /* 0x002e620000002100 */
[----:B------:R-:W-:Y:S01]  /*3c30*/  SHF.R.S32.HI R80, RZ, 0x1f, R31 ;  /* 0x0000001fff507819 */ /* 0x000fe2000001141f */
[----:B------:R-:W-:Y:S04]  /*3c40*/  DEPBAR.LE SB0, 0x0 ;  /* 0x000080000000791a */ /* 0x000fe80000000000 */
[----:B------:R-:W-:Y:S01]  /*3c50*/  ISETP.GE.AND P1, PT, R156, 0x1, PT ;  /* 0x000000019c00780c */ /* 0x000fe20003f26270 */
[-C--:B------:R-:W-:Y:S01]  /*3c60*/  IMAD R2, R146, R31.reuse, RZ ;  /* 0x0000001f92027224 */ /* 0x080fe200078e02ff */
[----:B------:R-:W-:Y:S01]  /*3c70*/  WARPSYNC 0xffffffff ;  /* 0xffffffff00007948 */ /* 0x000fe20003800000 */
[----:B------:R-:W-:Y:S01]  /*3c80*/  BAR.SYNC.DEFER_BLOCKING 0x0 ;  /* 0x0000000000007b1d */ /* 0x000fe20000010000 */
[----:B------:R-:W-:Y:S04]  /*3c90*/  IMAD.WIDE.U32 R10, R140, R31, RZ ;  /* 0x0000001f8c0a7225 */ /* 0x000fe800078e00ff */
[----:B------:R-:W-:Y:S04]  /*3ca0*/  IMAD R2, R80, R140, R2 ;  /* 0x0000008c50027224 */ /* 0x000fe800078e0202 */
[----:B------:R-:W-:Y:S01]  /*3cb0*/  IMAD.IADD R12, R11, 0x1, R2 ;  /* 0x000000010b0c7824 */ /* 0x000fe200078e0202 */
[----:B------:R-:W-:Y:S02]  /*3cc0*/  IADD3 R2, P0, R132, R10, RZ ;  /* 0x0000000a84027210 */ /* 0x000fe40007f1e0ff */
[----:B-1----:R-:W-:Y:S03]  /*3cd0*/  LEA.HI R157, R158, R158, RZ, 0x1 ;  /* 0x0000009e9e9d7211 */ /* 0x002fe600078f08ff */
[----:B------:R-:W-:Y:S01]  /*3ce0*/  IMAD.X R3, R12, 0x1, R131, P0 ;  /* 0x000000010c037824 */ /* 0x000fe200000e0683 */
[C---:B------:R-:W-:Y:S02]  /*3cf0*/  LEA R52, P0, R2.reuse, c[0x0][0x1c8], 0x1 ;  /* 0x0000720002347a11 */ /* 0x040fe400078008ff */
[----:B------:R-:W-:Y:S02]  /*3d00*/  SHF.R.S32.HI R157, RZ, 0x1, R157 ;  /* 0x00000001ff9d7819 */ /* 0x000fe4000001149d */
        /* <DEDUP_REMOVED lines=74> */
.L_x_717:
[----:B------:R-:W-:Y:S05]  /*41b0*/  BSYNC B0 ;  /* 0x0000000000007941 */ /* 0x000fea0003800000 */
.L_x_716:
        /* <DEDUP_REMOVED lines=35> */
[----:B------:R-:W2:Y:S01]  /*43f0*/  LDL R10, [R1+0x18] ;  /* 0x00001800010a7983 */ /* 0x000ea20000100800 */
        /* <DEDUP_REMOVED lines=13> */
[C---:B------:R-:W-:Y:S02]  /*44d0*/  @!P0 SHF.L.U32 R4, R5.reuse, 0x10, RZ ;  /* 0x0000001005048819 */ /* 0x040fe400000006ff */
[----:B------:R-:W-:Y:S02]  /*44e0*/  @!P0 LOP3.LUT R32, R32, 0xffff0000, RZ, 0xc0, !PT ;  /* 0xffff000020208812 */ /* 0x000fe400078ec0ff */
[----:B------:R-:W-:Y:S01]  /*44f0*/  @!P0 LOP3.LUT R5, R5, 0xffff0000, RZ, 0xc0, !PT ;  /* 0xffff000005058812 */ /* 0x000fe200078ec0ff */
[----:B--2---:R-:W1:Y:S02]  /*4500*/  LDS.128 R8, [R10+0x2400] ;  /* 0x002400000a087984 */ /* 0x004e640000000c00 */
[C---:B-1----:R-:W-:Y:S01]  /*4510*/  @!P0 IMAD.U32 R27, R8.reuse, 0x10000, RZ ;  /* 0x00010000081b8824 */ /* 0x042fe200078e00ff */
[----:B------:R-:W-:Y:S02]  /*4520*/  @!P0 LOP3.LUT R2, R8, 0xffff0000, RZ, 0xc0, !PT ;  /* 0xffff000008028812 */ /* 0x000fe400078ec0ff */
[C---:B------:R-:W-:Y:S02]  /*4530*/  @!P0 LOP3.LUT R3, R9.reuse, 0xffff0000, RZ, 0xc0, !PT ;  /* 0xffff000009038812 */ /* 0x040fe400078ec0ff */
[----:B------:R-:W-:Y:S01]  /*4540*/  @!P0 SHF.L.U32 R33, R9, 0x10, RZ ;  /* 0x0000001009218819 */ /* 0x000fe200000006ff */
[C---:B------:R-:W-:Y:S02]  /*4550*/  @!P0 FMUL.FTZ R34, R2.reuse, R14 ;  /* 0x0000000e02228220 */ /* 0x040fe40000410000 */
[----:B------:R-:W-:Y:S02]  /*4560*/  @!P0 FMUL.FTZ R2, R2, R4 ;  /* 0x0000000402028220 */ /* 0x000fe40000410000 */
        /* <DEDUP_REMOVED lines=31> */
.L_x_720:
[----:B------:R-:W-:Y:S05]  /*4760*/  BSYNC B0 ;  /* 0x0000000000007941 */ /* 0x000fea0003800000 */
.L_x_719:
[----:B------:R-:W-:Y:S01]  /*4770*/  ISETP.GE.AND P0, PT, R160, c[0x0][0x1d4], PT ;  /* 0x00007500a0007a0c */ /* 0x000fe20003f06270 */
[----:B------:R-:W-:Y:S01]  /*4780*/  @!UPT UIADD3 URZ, URZ, URZ, URZ ;  /* 0x0000003f3f3ff290 */ /* 0x000fe2000fffe03f */
[----:B------:R-:W-:Y:S11]  /*4790*/  BSSY B0, `(.L_x_721) ;  /* 0x0000037000007945 */ /* 0x000ff60003800000 */
[----:B------:R-:W-:-:S05]  /*47a0*/  @P0 BRA `(.L_x_722) ;  /* 0x0000035000000947 */ /* 0x000fca0003800000 */
[----:B------:R-:W-:Y:S01]  /*47b0*/  ISETP.GE.AND P0, PT, R30, c[0x0][0x27c], PT ;  /* 0x00009f001e007a0c */ /* 0x000fe20003f06270 */
[----:B------:R-:W2:Y:S11]  /*47c0*/  LDL R2, [R1+0x1c] ;  /* 0x00001c0001027983 */ /* 0x000eb60000100800 */
[----:B------:R-:W-:Y:S01]  /*47d0*/  @!UPT UIADD3 URZ, URZ, URZ, URZ ;  /* 0x0000003f3f3ff290 */ /* 0x000fe2000fffe03f */
[----:B------:R-:W-:Y:S02]  /*47e0*/  @!P0 SHF.R.U64 R5, R38, 0x10, R39 ;  /* 0x0000001026058819 */ /* 0x000fe40000001227 */
[----:B------:R-:W-:Y:S02]  /*47f0*/  @!P0 SHF.R.U32.HI R3, RZ, 0x10, R7 ;  /* 0x00000010ff038819 */ /* 0x000fe40000011607 */
[----:B------:R-:W-:Y:S02]  /*4800*/  @!P0 PRMT R5, R37, 0x5410, R5 ;  /* 0x0000541025058816 */ /* 0x000fe40000000005 */
[----:B------:R-:W-:Y:S03]  /*4810*/  @!P0 SHF.R.U32.HI R4, RZ, 0x10, R39 ;  /* 0x00000010ff048819 */ /* 0x000fe60000011627 */
[----:B------:R-:W-:Y:S01]  /*4820*/  @!P0 IMAD.U32 R14, R5, 0x10000, RZ ;  /* 0x00010000050e8824 */ /* 0x000fe200078e00ff */
[----:B------:R-:W-:Y:S01]  /*4830*/  @!P0 PRMT R32, R37, 0x5432, R4 ;  /* 0x0000543225208816 */ /* 0x000fe20000000004 */
[----:B-12---:R1:W2:Y:S02]  /*4840*/  LDS.128 R8, [R2+0x2400] ;  /* 0x0024000002087984 */ /* 0x0062a40000000c00 */
[----:B-1----:R-:W-:Y:S02]  /*4850*/  @!P0 SHF.R.U64 R2, R6, 0x10, R7 ;  /* 0x0000001006028819 */ /* 0x002fe40000001207 */
[C---:B------:R-:W-:Y:S02]  /*4860*/  @!P0 PRMT R6, R22.reuse, 0x5410, R3 ;  /* 0x0000541016068816 */ /* 0x040fe40000000003 */
[----:B------:R-:W-:Y:S02]  /*4870*/  @!P0 PRMT R2, R22, 0x5432, R2 ;  /* 0x0000543216028816 */ /* 0x000fe40000000002 */
[----:B------:R-:W-:Y:S02]  /*4880*/  @!P0 LOP3.LUT R22, R5, 0xffff0000, RZ, 0xc0, !PT ;  /* 0xffff000005168812 */ /* 0x000fe400078ec0ff */
[C---:B------:R-:W-:Y:S01]  /*4890*/  @!P0 LOP3.LUT R5, R2.reuse, 0xffff0000, RZ, 0xc0, !PT ;  /* 0xffff000002058812 */ /* 0x040fe200078ec0ff */
[----:B------:R-:W-:Y:S02]  /*48a0*/  @!P0 IMAD.U32 R7, R2, 0x10000, RZ ;  /* 0x0001000002078824 */ /* 0x000fe400078e00ff */
[C---:B--2---:R-:W-:Y:S01]  /*48b0*/  @!P0 IMAD.U32 R27, R9.reuse, 0x10000, RZ ;  /* 0x00010000091b8824 */ /* 0x044fe200078e00ff */
        /* <DEDUP_REMOVED lines=36> */
.L_x_722:
[----:B------:R-:W-:Y:S05]  /*4b00*/  BSYNC B0 ;  /* 0x0000000000007941 */ /* 0x000fea0003800000 */
.L_x_721:
        /* <DEDUP_REMOVED lines=9> */
[C---:B------:R-:W-:Y:S02]  /*4ba0*/  @!P0 PRMT R5, R48.reuse, 0x5410, R5 ;  /* 0x0000541030058816 */ /* 0x040fe40000000005 */
[----:B------:R-:W-:Y:S02]  /*4bb0*/  @!P0 SHF.R.U32.HI R4, RZ, 0x10, R41 ;  /* 0x00000010ff048819 */ /* 0x000fe40000011629 */
[----:B------:R-:W-:Y:S02]  /*4bc0*/  @!P0 PRMT R6, R23, 0x5410, R3 ;  /* 0x0000541017068816 */ /* 0x000fe40000000003 */
[----:B------:R-:W-:Y:S02]  /*4bd0*/  @!P0 PRMT R22, R48, 0x5432, R4 ;  /* 0x0000543230168816 */ /* 0x000fe40000000004 */
[C---:B------:R-:W-:Y:S01]  /*4be0*/  @!P0 LOP3.LUT R14, R5.reuse, 0xffff0000, RZ, 0xc0, !PT ;  /* 0xffff0000050e8812 */ /* 0x040fe200078ec0ff */
[----:B-12---:R1:W2:Y:S02]  /*4bf0*/  LDS.128 R8, [R2+0x3000] ;  /* 0x0030000002087984 */ /* 0x0062a40000000c00 */
[----:B-1----:R-:W-:Y:S01]  /*4c00*/  @!P0 SHF.R.U64 R2, R12, 0x10, R13 ;  /* 0x000000100c028819 */ /* 0x002fe2000000120d */
[----:B------:R-:W-:Y:S03]  /*4c10*/  @!P0 IMAD.U32 R12, R5, 0x10000, RZ ;  /* 0x00010000050c8824 */ /* 0x000fe600078e00ff */
[----:B------:R-:W-:Y:S04]  /*4c20*/  @!P0 PRMT R2, R23, 0x5432, R2 ;  /* 0x0000543217028816 */ /* 0x000fe80000000002 */
        /* <DEDUP_REMOVED lines=39> */
.L_x_724:
[----:B------:R-:W-:Y:S05]  /*4ea0*/  BSYNC B0 ;  /* 0x0000000000007941 */ /* 0x000fea0003800000 */
.L_x_723:
[----:B------:R-:W-:Y:S01]  /*4eb0*/  IADD3 R2, R124, 0x30, RZ ;  /* 0x000000307c027810 */ /* 0x000fe20007ffe0ff */
[----:B------:R-:W-:Y:S03]  /*4ec0*/  BSSY B0, `(.L_x_725) ;  /* 0x0000039000007945 */ /* 0x000fe60003800000 */
[----:B------:R-:W-:Y:S11]  /*4ed0*/  ISETP.GE.AND P0, PT, R2, c[0x0][0x1d4], PT ;  /* 0x0000750002007a0c */ /* 0x000ff60003f06270 */
[----:B------:R-:W-:Y:S02]  /*4ee0*/  @!UPT UIADD3 URZ, URZ, URZ, URZ ;  /* 0x0000003f3f3ff290 */ /* 0x000fe4000fffe03f */
[----:B------:R-:W-:-:S05]  /*4ef0*/  @P0 BRA `(.L_x_726) ;  /* 0x0000035000000947 */ /* 0x000fca0003800000 */
[----:B------:R-:W-:Y:S01]  /*4f00*/  ISETP.GE.AND P0, PT, R29, c[0x0][0x27c], PT ;  /* 0x00009f001d007a0c */ /* 0x000fe20003f06270 */
[----:B------:R-:W2:Y:S11]  /*4f10*/  LDL R3, [R1+0x1c] ;  /* 0x00001c0001037983 */ /* 0x000eb60000100800 */
[----:B------:R-:W-:Y:S01]  /*4f20*/  @!UPT UIADD3 URZ, URZ, URZ, URZ ;  /* 0x0000003f3f3ff290 */ /* 0x000fe2000fffe03f */
[----:B------:R-:W-:Y:S02]  /*4f30*/  @!P0 SHF.R.U64 R5, R42, 0x10, R43 ;  /* 0x000000102a058819 */ /* 0x000fe4000000122b */
[----:B------:R-:W-:Y:S02]  /*4f40*/  @!P0 SHF.R.U64 R2, R16, 0x10, R17 ;  /* 0x0000001010028819 */ /* 0x000fe40000001211 */
[----:B------:R-:W-:Y:S02]  /*4f50*/  @!P0 PRMT R5, R49, 0x5410, R5 ;  /* 0x0000541031058816 */ /* 0x000fe40000000005 */
[----:B------:R-:W-:Y:S02]  /*4f60*/  @!P0 PRMT R2, R24, 0x5432, R2 ;  /* 0x0000543218028816 */ /* 0x000fe40000000002 */
[----:B------:R-:W-:Y:S01]  /*4f70*/  @!P0 SHF.R.U32.HI R4, RZ, 0x10, R43 ;  /* 0x00000010ff048819 */ /* 0x000fe2000001162b */
[C---:B------:R-:W-:Y:S01]  /*4f80*/  @!P0 IMAD.U32 R12, R5.reuse, 0x10000, RZ ;  /* 0x00010000050c8824 */ /* 0x040fe200078e00ff */
[----:B------:R-:W-:Y:S01]  /*4f90*/  @!P0 LOP3.LUT R14, R5, 0xffff0000, RZ, 0xc0, !PT ;  /* 0xffff0000050e8812 */ /* 0x000fe200078ec0ff */
[C---:B------:R-:W-:Y:S01]  /*4fa0*/  @!P0 IMAD.U32 R7, R2.reuse, 0x10000, RZ ;  /* 0x0001000002078824 */ /* 0x040fe200078e00ff */
[----:B------:R-:W-:Y:S02]  /*4fb0*/  @!P0 PRMT R16, R49, 0x5432, R4 ;  /* 0x0000543231108816 */ /* 0x000fe40000000004 */
[----:B------:R-:W-:Y:S01]  /*4fc0*/  @!P0 LOP3.LUT R5, R2, 0xffff0000, RZ, 0xc0, !PT ;  /* 0xffff000002058812 */ /* 0x000fe200078ec0ff */
[----:B-12---:R1:W2:Y:S02]  /*4fd0*/  LDS.128 R8, [R3+0x3000] ;  /* 0x0030000003087984 */ /* 0x0062a40000000c00 */
[----:B-1----:R-:W-:Y:S04]  /*4fe0*/  @!P0 SHF.R.U32.HI R3, RZ, 0x10, R17 ;  /* 0x00000010ff038819 */ /* 0x002fe80000011611 */
[----:B------:R-:W-:Y:S01]  /*4ff0*/  @!P0 PRMT R6, R24, 0x5410, R3 ;  /* 0x0000541018068816 */ /* 0x000fe20000000003 */
        /* <DEDUP_REMOVED lines=37> */
.L_x_726:
[----:B------:R-:W-:Y:S05]  /*5250*/  BSYNC B0 ;  /* 0x0000000000007941 */ /* 0x000fea0003800000 */
.L_x_725:
        /* <DEDUP_REMOVED lines=15> */
[----:B------:R-:W-:Y:S01]  /*5350*/  @!P0 IMAD.U32 R7, R2, 0x10000, RZ ;  /* 0x0001000002078824 */ /* 0x000fe200078e00ff */
        /* <DEDUP_REMOVED lines=42> */
.L_x_728:
[----:B------:R-:W-:Y:S05]  /*5600*/  BSYNC B0 ;  /* 0x0000000000007941 */ /* 0x000fea0003800000 */
.L_x_727:
[----:B------:R-:W-:Y:S04]  /*5610*/  IADD3 R2, R124, 0x50, RZ ;  /* 0x000000507c027810 */ /* 0x000fe80007ffe0ff */
        /* <DEDUP_REMOVED lines=57> */
.L_x_715:
        /* <DEDUP_REMOVED lines=47> */
.L_x_730:
[----:B------:R-:W-:Y:S05]  /*5ca0*/  BSYNC B0 ;  /* 0x0000000000007941 */ /* 0x000fea0003800000 */
.L_x_729:
        /* <DEDUP_REMOVED lines=32> */
[CC--:B------:R-:W-:Y:S01]  /*5eb0*/  IADD3 R2, P1, P0, R78.reuse, R70.reuse, R103 ;  /* 0x000000464e027210 */ /* 0x0c0fe2000783e067 */
[----:B------:R-:W-:Y:S02]  /*5ec0*/  IMAD.MOV.U32 R36, RZ, RZ, R35 ;  /* 0x000000ffff247224 */ /* 0x000fe400078e0023 */
[----:B------:R-:W-:Y:S01]  /*5ed0*/  IMAD.MOV.U32 R38, RZ, RZ, R32 ;  /* 0x000000ffff267224 */ /* 0x000fe200078e0020 */
[CC--:B------:R-:W-:Y:S01]  /*5ee0*/  IADD3.X R8, R77.reuse, R69.reuse, R114, P1, P0 ;  /* 0x000000454d087210 */ /* 0x0c0fe20000fe0472 */
[----:B------:R-:W-:Y:S02]  /*5ef0*/  IMAD.MOV.U32 R40, RZ, RZ, R33 ;  /* 0x000000ffff287224 */ /* 0x000fe400078e0021 */
        /* <DEDUP_REMOVED lines=12> */
[----:B------:R-:W-:Y:S02]  /*5fc0*/  @!P0 SHF.R.U32.HI R37, RZ, 0x10, R33 ;  /* 0x00000010ff258819 */ /* 0x000fe40000011621 */
[----:B------:R-:W-:Y:S02]  /*5fd0*/  @!P0 SHF.R.U32.HI R11, RZ, 0x10, R35 ;  /* 0x00000010ff0b8819 */ /* 0x000fe40000011623 */
[----:B------:R-:W-:Y:S02]  /*5fe0*/  @!P0 SHF.R.U32.HI R2, RZ, 0x10, R7 ;  /* 0x00000010ff028819 */ /* 0x000fe40000011607 */
[----:B-1----:R-:W-:Y:S02]  /*5ff0*/  @!P0 LOP3.LUT R41, R50, 0xffff0000, RZ, 0xc0, !PT ;  /* 0xffff000032298812 */ /* 0x002fe400078ec0ff */
[C---:B------:R-:W-:Y:S02]  /*6000*/  @!P0 SHF.L.U32 R43, R51.reuse, 0x10, RZ ;  /* 0x00000010332b8819 */ /* 0x040fe400000006ff */
[----:B------:R-:W-:Y:S02]  /*6010*/  @!P0 LOP3.LUT R45, R51, 0xffff0000, RZ, 0xc0, !PT ;  /* 0xffff0000332d8812 */ /* 0x000fe400078ec0ff */
[----:B------:R-:W-:Y:S02]  /*6020*/  @!P0 SHF.R.U64 R39, R32, 0x10, R33 ;  /* 0x0000001020278819 */ /* 0x000fe40000001221 */
[----:B------:R-:W-:Y:S01]  /*6030*/  @!P0 SHF.R.U64 R33, R34, 0x10, R35 ;  /* 0x0000001022218819 */ /* 0x000fe20000001223 */
[C---:B------:R-:W-:Y:S01]  /*6040*/  @!P0 IMAD.U32 R35, R49.reuse, 0x10000, RZ ;  /* 0x0001000031238824 */ /* 0x040fe200078e00ff */
[----:B------:R-:W-:Y:S02]  /*6050*/  @!P0 PRMT R39, R38, 0x5410, R39 ;  /* 0x0000541026278816 */ /* 0x000fe40000000027 */
[----:B------:R-:W-:Y:S02]  /*6060*/  @!P0 PRMT R38, R40, 0x5410, R37 ;  /* 0x0000541028268816 */ /* 0x000fe40000000025 */
[----:B------:R-:W-:Y:S02]  /*6070*/  @!P0 LOP3.LUT R37, R49, 0xffff0000, RZ, 0xc0, !PT ;  /* 0xffff000031258812 */ /* 0x000fe400078ec0ff */
[----:B------:R-:W-:Y:S01]  /*6080*/  MOV R32, R34 ;  /* 0x0000002200207202 */ /* 0x000fe20000000f00 */
[----:B------:R-:W-:Y:S01]  /*6090*/  @!P0 IMAD.U32 R34, R38, 0x10000, RZ ;  /* 0x0001000026228824 */ /* 0x000fe200078e00ff */
[----:B------:R-:W-:Y:S02]  /*60a0*/  @!P0 PRMT R44, R36, 0x5410, R11 ;  /* 0x00005410242c8816 */ /* 0x000fe4000000000b */
        /* <DEDUP_REMOVED lines=29> */
[----:B------:R-:W-:Y:S01]  /*6280*/  @!P0 SHF.L.U32 R39, R50, 0x10, RZ ;  /* 0x0000001032278819 */ /* 0x000fe200000006ff */
[-C--:B------:R-:W-:Y:S01]  /*6290*/  @!P0 FMUL.FTZ R5, R3, R7.reuse ;  /* 0x0000000703058220 */ /* 0x080fe20000410000 */
[----:B------:R-:W-:Y:S01]  /*62a0*/  @!P0 LOP3.LUT R8, R9, 0xffff0000, RZ, 0xc0, !PT ;  /* 0xffff000009088812 */ /* 0x000fe200078ec0ff */
[----:B------:R-:W-:Y:S04]  /*62b0*/  @!P0 FMUL.FTZ R9, R3, R36 ;  /* 0x0000002403098220 */ /* 0x000fe80000410000 */
        /* <DEDUP_REMOVED lines=23> */
[----:B------:R-:W-:Y:S01]  /*6430*/  @!P0 FMUL.FTZ R62, R8, R42 ;  /* 0x0000002a083e8220 */ /* 0x000fe20000410000 */
[----:B------:R-:W-:Y:S01]  /*6440*/  @!P0 F2FP.BF16.PACK_AB R33, R72, R75 ;  /* 0x0000004b4821823e */ /* 0x000fe200000010ff */
[----:B------:R-:W-:Y:S02]  /*6450*/  @!P0 FMUL.FTZ R63, R9, R44 ;  /* 0x0000002c093f8220 */ /* 0x000fe40000410000 */
[----:B------:R-:W-:Y:S01]  /*6460*/  @!P0 FFMA.FTZ R4, R34, R35, R4 ;  /* 0x0000002322048223 */ /* 0x000fe20000010004 */
[----:B------:R-:W-:Y:S01]  /*6470*/  @!P0 MOV R48, R33 ;  /* 0x0000002100308202 */ /* 0x000fe20000000f00 */
[----:B------:R-:W-:Y:S02]  /*6480*/  @!P0 FFMA.FTZ R5, R36, R37, R5 ;  /* 0x0000002524058223 */ /* 0x000fe40000010005 */
[-C--:B------:R-:W-:Y:S02]  /*6490*/  @!P0 FMUL.FTZ R8, R8, R10.reuse ;  /* 0x0000000a08088220 */ /* 0x080fe40000410000 */
[----:B------:R-:W-:Y:S01]  /*64a0*/  @!P0 FFMA.FTZ R10, R43, R10, -R62 ;  /* 0x0000000a2b0a8223 */ /* 0x000fe2000001083e */
[----:B------:R-:W-:Y:S01]  /*64b0*/  @!P0 F2FP.BF16.PACK_AB R62, R73, R74 ;  /* 0x0000004a493e823e */ /* 0x000fe200000010ff */
[----:B------:R-:W-:Y:S01]  /*64c0*/  @!P0 FFMA.FTZ R63, R45, R11, -R63 ;  /* 0x0000000b2d3f8223 */ /* 0x000fe2000001083f */
[----:B------:R-:W-:Y:S01]  /*64d0*/  @!P0 F2FP.BF16.PACK_AB R4, R5, R4 ;  /* 0x000000040504823e */ /* 0x000fe200000010ff */
[----:B------:R-:W-:Y:S02]  /*64e0*/  @!P0 FFMA.FTZ R6, R38, R39, R6 ;  /* 0x0000002726068223 */ /* 0x000fe40000010006 */
[----:B------:R-:W-:Y:S01]  /*64f0*/  @!P0 FMUL.FTZ R9, R9, R11 ;  /* 0x0000000b09098220 */ /* 0x000fe20000410000 */
[----:B------:R-:W-:Y:S01]  /*6500*/  @!P0 F2FP.BF16.PACK_AB R11, R63, R10 ;  /* 0x0000000a3f0b823e */ /* 0x000fe200000010ff */
[----:B------:R-:W-:Y:S01]  /*6510*/  @!P0 FFMA.FTZ R7, R40, R41, R7 ;  /* 0x0000002928078223 */ /* 0x000fe20000010007 */
[----:B------:R-:W-:Y:S01]  /*6520*/  @!P0 F2FP.BF16.PACK_AB R10, R3, R2 ;  /* 0x00000002030a823e */ /* 0x000fe200000010ff */
[----:B------:R-:W-:Y:S01]  /*6530*/  @!P0 FFMA.FTZ R8, R42, R43, R8 ;  /* 0x0000002b2a088223 */ /* 0x000fe20000010008 */
[----:B------:R-:W-:Y:S01]  /*6540*/  @!P0 MOV R51, R11 ;  /* 0x0000000b00338202 */ /* 0x000fe20000000f00 */
[----:B------:R-:W-:Y:S01]  /*6550*/  @!P0 FFMA.FTZ R9, R44, R45, R9 ;  /* 0x0000002d2c098223 */ /* 0x000fe20000010009 */
[----:B------:R-:W-:Y:S01]  /*6560*/  @!P0 F2FP.BF16.PACK_AB R3, R7, R6 ;  /* 0x000000060703823e */ /* 0x000fe200000010ff */
[----:B------:R-:W-:Y:S02]  /*6570*/  @!P0 IMAD.MOV.U32 R49, RZ, RZ, R62 ;  /* 0x000000ffff318224 */ /* 0x000fe400078e003e */
        /* <DEDUP_REMOVED lines=8> */
.L_x_732:
[----:B------:R-:W-:Y:S05]  /*6600*/  BSYNC B0 ;  /* 0x0000000000007941 */ /* 0x000fea0003800000 */
.L_x_731:
[----:B------:R-:W-:Y:S01]  /*6610*/  ISETP.GE.AND P0, PT, R160, c[0x0][0x1d4], PT ;  /* 0x00007500a0007a0c */ /* 0x000fe20003f06270 */
[----:B------:R-:W-:Y:S01]  /*6620*/  @!UPT UIADD3 URZ, URZ, URZ, URZ ;  /* 0x0000003f3f3ff290 */ /* 0x000fe2000fffe03f */
[----:B------:R-:W-:Y:S11]  /*6630*/  BSSY B0, `(.L_x_733) ;  /* 0x0000071000007945 */ /* 0x000ff60003800000 */
[----:B------:R-:W-:-:S05]  /*6640*/  @P0 BRA `(.L_x_734) ;  /* 0x000006f000000947 */ /* 0x000fca0003800000 */
[----:B------:R-:W-:Y:S01]  /*6650*/  ISETP.GE.AND P2, PT, R81, c[0x0][0x1d4], PT ;  /* 0x0000750051007a0c */ /* 0x000fe20003f46270 */
[----:B-1----:R-:W-:Y:S01]  /*6660*/  LDS.128 R12, [R105+0x3c80] ;  /* 0x003c8000690c7984 */ /* 0x002fe20000000c00 */
[CC--:B------:R-:W-:Y:S04]  /*6670*/  IADD3 R2, P1, P0, R78.reuse, R70.reuse, R102 ;  /* 0x000000464e027210 */ /* 0x0c0fe8000783e066 */
[CC--:B------:R-:W-:Y:S03]  /*6680*/  IADD3.X R4, R77.reuse, R69.reuse, R113, P1, P0 ;  /* 0x000000454d047210 */ /* 0x0c0fe60000fe0471 */
        /* <DEDUP_REMOVED lines=35> */
[----:B------:R-:W-:Y:S02]  /*68c0*/  @!P0 LOP3.LUT R5, R2, 0xffff0000, RZ, 0xc0, !PT ;  /* 0xffff000002058812 */ /* 0x000fe400078ec0ff */
[----:B------:R-:W-:Y:S01]  /*68d0*/  @!P0 PRMT R32, R46, 0x5432, R7 ;  /* 0x000054322e208816 */ /* 0x000fe20000000007 */
[----:B------:R-:W-:Y:S01]  /*68e0*/  @!P0 IMAD.U32 R7, R2, 0x10000, RZ ;  /* 0x0001000002078824 */ /* 0x000fe200078e00ff */
[----:B------:R-:W-:Y:S01]  /*68f0*/  @!P0 PRMT R6, R24, 0x5410, R6 ;  /* 0x0000541018068816 */ /* 0x000fe20000000006 */
[C---:B------:R-:W-:Y:S01]  /*6900*/  @!P0 FMUL.FTZ R18, R3.reuse, R9 ;  /* 0x0000000903128220 */ /* 0x040fe20000410000 */
        /* <DEDUP_REMOVED lines=24> */
[----:B------:R-:W-:Y:S01]  /*6a90*/  @!P0 FFMA.FTZ R3, R16, R17, R3 ;  /* 0x0000001110038223 */ /* 0x000fe20000010003 */
[----:B------:R-:W-:Y:S01]  /*6aa0*/  @!P0 F2FP.BF16.PACK_AB R17, R54, R55 ;  /* 0x000000373611823e */ /* 0x000fe200000010ff */
[----:B------:R-:W-:Y:S02]  /*6ab0*/  @!P0 FMUL.FTZ R33, R7, R38 ;  /* 0x0000002607218220 */ /* 0x000fe40000410000 */
[----:B------:R-:W-:Y:S01]  /*6ac0*/  @!P0 FMUL.FTZ R8, R6, R9 ;  /* 0x0000000906088220 */ /* 0x000fe20000410000 */
[----:B------:R-:W-:Y:S01]  /*6ad0*/  @!P0 MOV R40, R17 ;  /* 0x0000001100288202 */ /* 0x000fe20000000f00 */
[----:B------:R-:W-:Y:S02]  /*6ae0*/  @!P0 FFMA.FTZ R47, R37, R9, -R32 ;  /* 0x00000009252f8223 */ /* 0x000fe40000010820 */
[-C--:B------:R-:W-:Y:S01]  /*6af0*/  @!P0 FMUL.FTZ R9, R7, R11.reuse ;  /* 0x0000000b07098220 */ /* 0x080fe20000410000 */
[----:B------:R-:W-:Y:S01]  /*6b00*/  @!P0 LOP3.LUT R7, R14, 0xffff0000, RZ, 0xc0, !PT ;  /* 0xffff00000e078812 */ /* 0x000fe200078ec0ff */
        /* <DEDUP_REMOVED lines=9> */
[----:B------:R-:W-:Y:S02]  /*6ba0*/  @!P0 FMUL.FTZ R45, R7, R34 ;  /* 0x00000022072d8220 */ /* 0x000fe40000410000 */
        /* <DEDUP_REMOVED lines=9> */
[----:B------:R-:W-:Y:S01]  /*6c40*/  @!P0 F2FP.BF16.PACK_AB R11, R45, R11 ;  /* 0x0000000b2d0b823e */ /* 0x000fe200000010ff */
[----:B------:R-:W-:Y:S01]  /*6c50*/  @!P0 FFMA.FTZ R7, R34, R35, R7 ;  /* 0x0000002322078223 */ /* 0x000fe20000010007 */
[----:B------:R-:W-:Y:S01]  /*6c60*/  @!P0 F2FP.BF16.PACK_AB R4, R5, R4 ;  /* 0x000000040504823e */ /* 0x000fe200000010ff */
[----:B------:R-:W-:Y:S02]  /*6c70*/  @!P0 FFMA.FTZ R8, R36, R37, R8 ;  /* 0x0000002524088223 */ /* 0x000fe40000010008 */
[----:B------:R-:W-:Y:S01]  /*6c80*/  @!P0 FFMA.FTZ R9, R38, R39, R9 ;  /* 0x0000002726098223 */ /* 0x000fe20000010009 */
[----:B------:R-:W-:Y:S01]  /*6c90*/  @!P0 F2FP.BF16.PACK_AB R3, R7, R6 ;  /* 0x000000060703823e */ /* 0x000fe200000010ff */
[----:B------:R-:W-:Y:S01]  /*6ca0*/  @!P0 IMAD.MOV.U32 R41, RZ, RZ, R44 ;  /* 0x000000ffff298224 */ /* 0x000fe200078e002c */
[----:B------:R-:W-:Y:S01]  /*6cb0*/  @!P0 MOV R13, R4 ;  /* 0x00000004000d8202 */ /* 0x000fe20000000f00 */
[----:B------:R-:W-:Y:S01]  /*6cc0*/  @!P0 IMAD.MOV.U32 R42, RZ, RZ, R11 ;  /* 0x000000ffff2a8224 */ /* 0x000fe200078e000b */
[----:B------:R-:W-:Y:S01]  /*6cd0*/  @!P0 F2FP.BF16.PACK_AB R2, R9, R8 ;  /* 0x000000080902823e */ /* 0x000fe200000010ff */
[----:B------:R-:W-:Y:S02]  /*6ce0*/  @!P0 IMAD.MOV.U32 R43, RZ, RZ, R16 ;  /* 0x000000ffff2b8224 */ /* 0x000fe400078e0010 */
[----:B------:R-:W-:Y:S02]  /*6cf0*/  @!P0 IMAD.MOV.U32 R12, RZ, RZ, R10 ;  /* 0x000000ffff0c8224 */ /* 0x000fe400078e000a */
[----:B------:R-:W-:Y:S01]  /*6d00*/  @!P0 IMAD.MOV.U32 R14, RZ, RZ, R3 ;  /* 0x000000ffff0e8224 */ /* 0x000fe200078e0003 */
[----:B------:R1:W-:Y:S01]  /*6d10*/  STG.E.128 [R50.64], R40 ;  /* 0x0000002832007986 */ /* 0x0003e2000c101d06 */
[----:B------:R-:W-:Y:S07]  /*6d20*/  @!P0 IMAD.MOV.U32 R15, RZ, RZ, R2 ;  /* 0x000000ffff0f8224 */ /* 0x000fee00078e0002 */
[----:B------:R1:W-:Y:S02]  /*6d30*/  @!P2 STG.E.128 [R48.64], R12 ;  /* 0x0000000c3000a986 */ /* 0x0003e4000c101d06 */
.L_x_734:
[----:B------:R-:W-:Y:S05]  /*6d40*/  BSYNC B0 ;  /* 0x0000000000007941 */ /* 0x000fea0003800000 */
.L_x_733:
[----:B------:R-:W-:Y:S11]  /*6d50*/  ISETP.GE.AND P0, PT, R127, c[0x0][0x1d4], PT ;  /* 0x000075007f007a0c */ /* 0x000ff60003f06270 */
[----:B------:R-:W-:Y:S02]  /*6d60*/  @!UPT UIADD3 URZ, URZ, URZ, URZ ;  /* 0x0000003f3f3ff290 */ /* 0x000fe4000fffe03f */
[----:B------:R-:W-:-:S05]  /*6d70*/  @P0 BRA `(.L_x_718) ;  /* 0x0000091000000947 */ /* 0x000fca0003800000 */
[----:B------:R-:W-:Y:S01]  /*6d80*/  IADD3 R2, P1, P0, R78, R70, R87 ;  /* 0x000000464e027210 */ /* 0x000fe2000783e057 */
[----:B-1----:R-:W-:Y:S03]  /*6d90*/  LDS.128 R12, [R104+0x3c80] ;  /* 0x003c8000680c7984 */ /* 0x002fe60000000c00 */
[----:B------:R-:W-:Y:S02]  /*6da0*/  IADD3.X R3, R77, R69, R112, P1, P0 ;  /* 0x000000454d037210 */ /* 0x000fe40000fe0470 */
[C---:B------:R-:W-:Y:S03]  /*6db0*/  LEA R44, P0, R2.reuse, c[0x0][0x1c8], 0x1 ;  /* 0x00007200022c7a11 */ /* 0x040fe600078008ff */
[----:B------:R-:W1:Y:S01]  /*6dc0*/  LDS.128 R36, [R107+0x3c80] ;  /* 0x003c80006b247984 */ /* 0x000e620000000c00 */
[----:B------:R-:W-:Y:S02]  /*6dd0*/  LEA.HI.X R45, R2, c[0x0][0x1cc], R3, 0x1, P0 ;  /* 0x00007300022d7a11 */ /* 0x000fe400000f0c03 */
[----:B------:R-:W-:Y:S11]  /*6de0*/  ISETP.GE.AND P0, PT, R127, c[0x0][0x27c], PT ;  /* 0x00009f007f007a0c */ /* 0x000ff60003f06270 */
[----:B------:R-:W-:Y:S02]  /*6df0*/  @!UPT UIADD3 URZ, URZ, URZ, URZ ;  /* 0x0000003f3f3ff290 */ /* 0x000fe4000fffe03f */
[--C-:B------:R-:W-:Y:S02]  /*6e00*/  @!P0 SHF.R.U64 R5, R56, 0x10, R57.reuse ;  /* 0x0000001038058819 */ /* 0x100fe40000001239 */
[----:B------:R-:W-:Y:S02]  /*6e10*/  @!P0 SHF.R.U32.HI R8, RZ, 0x10, R57 ;  /* 0x00000010ff088819 */ /* 0x000fe40000011639 */
[----:B------:R-:W-:Y:S02]  /*6e20*/  @!P0 PRMT R17, R60, 0x5410, R5 ;  /* 0x000054103c118816 */ /* 0x000fe40000000005 */
[--C-:B------:R-:W-:Y:S02]  /*6e30*/  @!P0 SHF.R.U64 R2, R20, 0x10, R21.reuse ;  /* 0x0000001014028819 */ /* 0x100fe40000001215 */
[----:B------:R-:W-:Y:S02]  /*6e40*/  @!P0 SHF.R.U32.HI R3, RZ, 0x10, R21 ;  /* 0x00000010ff038819 */ /* 0x000fe40000011615 */
[----:B------:R-:W-:Y:S02]  /*6e50*/  @!P0 PRMT R16, R60, 0x5432, R8 ;  /* 0x000054323c108816 */ /* 0x000fe40000000008 */
[--C-:B------:R-:W-:Y:S02]  /*6e60*/  @!P0 SHF.R.U32.HI R9, RZ, 0x10, R59.reuse ;  /* 0x00000010ff098819 */ /* 0x100fe4000001163b */
[----:B------:R-:W-:Y:S01]  /*6e70*/  @!P0 SHF.R.U64 R10, R58, 0x10, R59 ;  /* 0x000000103a0a8819 */ /* 0x000fe2000000123b */
[----:B------:R-:W-:Y:S01]  /*6e80*/  @!P0 IMAD.U32 R18, R16, 0x10000, RZ ;  /* 0x0001000010128824 */ /* 0x000fe200078e00ff */
[--C-:B------:R-:W-:Y:S02]  /*6e90*/  @!P0 SHF.R.U64 R4, R22, 0x10, R23.reuse ;  /* 0x0000001016048819 */ /* 0x100fe40000001217 */
[----:B------:R-:W-:Y:S02]  /*6ea0*/  @!P0 SHF.R.U32.HI R6, RZ, 0x10, R23 ;  /* 0x00000010ff068819 */ /* 0x000fe40000011617 */
[----:B------:R-:W-:Y:S01]  /*6eb0*/  @!P0 PRMT R22, R61, 0x5410, R9 ;  /* 0x000054103d168816 */ /* 0x000fe20000000009 */
[----:B------:R-:W-:Y:S01]  /*6ec0*/  @!P0 IMAD.U32 R9, R17, 0x10000, RZ ;  /* 0x0001000011098824 */ /* 0x000fe200078e00ff */
[----:B------:R-:W-:Y:S01]  /*6ed0*/  @!P0 PRMT R8, R27, 0x5410, R6 ;  /* 0x000054101b088816 */ /* 0x000fe20000000006 */
[----:B-1----:R-:W-:Y:S01]  /*6ee0*/  @!P0 IMAD.U32 R11, R36, 0x10000, RZ ;  /* 0x00010000240b8824 */ /* 0x002fe200078e00ff */
[----:B------:R-:W-:Y:S01]  /*6ef0*/  @!P0 LOP3.LUT R33, R39, 0xffff0000, RZ, 0xc0, !PT ;  /* 0xffff000027218812 */ /* 0x000fe200078ec0ff */
[----:B------:R-:W-:Y:S01]  /*6f00*/  @!P0 IMAD.U32 R19, R37, 0x10000, RZ ;  /* 0x0001000025138824 */ /* 0x000fe200078e00ff */
[----:B------:R-:W-:Y:S02]  /*6f10*/  @!P0 LOP3.LUT R25, R38, 0xffff0000, RZ, 0xc0, !PT ;  /* 0xffff000026198812 */ /* 0x000fe400078ec0ff */
[----:B------:R-:W-:Y:S02]  /*6f20*/  @!P0 PRMT R24, R61, 0x5432, R10 ;  /* 0x000054323d188816 */ /* 0x000fe4000000000a */
[----:B------:R-:W-:Y:S02]  /*6f30*/  @!P0 PRMT R10, R27, 0x5432, R4 ;  /* 0x000054321b0a8816 */ /* 0x000fe40000000004 */
[----:B------:R-:W-:Y:S02]  /*6f40*/  @!P0 SHF.L.U32 R27, R39, 0x10, RZ ;  /* 0x00000010271b8819 */ /* 0x000fe400000006ff */
[----:B------:R-:W-:Y:S02]  /*6f50*/  @!P0 LOP3.LUT R32, R22, 0xffff0000, RZ, 0xc0, !PT ;  /* 0xffff000016208812 */ /* 0x000fe400078ec0ff */
[----:B------:R-:W-:Y:S01]  /*6f60*/  @!P0 PRMT R7, R26, 0x5432, R2 ;  /* 0x000054321a078816 */ /* 0x000fe20000000002 */
[----:B------:R-:W-:Y:S01]  /*6f70*/  @!P0 IMAD.U32 R2, R12, 0x10000, RZ ;  /* 0x000100000c028824 */ /* 0x000fe200078e00ff */
[----:B------:R-:W-:Y:S01]  /*6f80*/  @!P0 PRMT R5, R26, 0x5410, R3 ;  /* 0x000054101a058816 */ /* 0x000fe20000000003 */
[----:B------:R-:W-:Y:S01]  /*6f90*/  @!P0 IMAD.U32 R26, R22, 0x10000, RZ ;  /* 0x00010000161a8824 */ /* 0x000fe200078e00ff */
[----:B------:R-:W-:Y:S01]  /*6fa0*/  @!P0 SHF.L.U32 R3, R13, 0x10, RZ ;  /* 0x000000100d038819 */ /* 0x000fe200000006ff */
[C---:B------:R-:W-:Y:S01]  /*6fb0*/  @!P0 IMAD.U32 R4, R7.reuse, 0x10000, RZ ;  /* 0x0001000007048824 */ /* 0x040fe200078e00ff */
[----:B------:R-:W-:Y:S01]  /*6fc0*/  @!P0 LOP3.LUT R7, R7, 0xffff0000, RZ, 0xc0, !PT ;  /* 0xffff000007078812 */ /* 0x000fe200078ec0ff */
[----:B------:R-:W-:Y:S02]  /*6fd0*/  @!P0 IMAD.U32 R6, R5, 0x10000, RZ ;  /* 0x0001000005068824 */ /* 0x000fe400078e00ff */
[C---:B------:R-:W-:Y:S02]  /*6fe0*/  @!P0 FMUL.FTZ R20, R2.reuse, R9 ;  /* 0x0000000902148220 */ /* 0x040fe40000410000 */
[----:B------:R-:W-:Y:S02]  /*6ff0*/  @!P0 FMUL.FTZ R21, R3, R18 ;  /* 0x0000001203158220 */ /* 0x000fe40000410000 */
[-C--:B------:R-:W-:Y:S02]  /*7000*/  @!P0 FMUL.FTZ R2, R2, R4.reuse ;  /* 0x0000000402028220 */ /* 0x080fe40000410000 */
[----:B------:R-:W-:Y:S01]  /*7010*/  @!P0 FFMA.FTZ R47, R11, R4, -R20 ;  /* 0x000000040b2f8223 */ /* 0x000fe20000010814 */
[----:B------:R-:W-:Y:S01]  /*7020*/  @!P0 LOP3.LUT R20, R16, 0xffff0000, RZ, 0xc0, !PT ;  /* 0xffff000010148812 */ /* 0x000fe200078ec0ff */
[-C--:B------:R-:W-:Y:S01]  /*7030*/  @!P0 FMUL.FTZ R4, R3, R6.reuse ;  /* 0x0000000603048220 */ /* 0x080fe20000410000 */
[----:B------:R-:W-:Y:S01]  /*7040*/  @!P0 LOP3.LUT R16, R17, 0xffff0000, RZ, 0xc0, !PT ;  /* 0xffff000011108812 */ /* 0x000fe200078ec0ff */
[----:B------:R-:W-:Y:S01]  /*7050*/  @!P0 FFMA.FTZ R46, R19, R6, -R21 ;  /* 0x00000006132e8223 */ /* 0x000fe20000010815 */
[----:B------:R-:W-:Y:S01]  /*7060*/  @!P0 LOP3.LUT R21, R37, 0xffff0000, RZ, 0xc0, !PT ;  /* 0xffff000025158812 */ /* 0x000fe200078ec0ff */
[----:B------:R-:W-:Y:S01]  /*7070*/  @!P0 FFMA.FTZ R2, R9, R11, R2 ;  /* 0x0000000b09028223 */ /* 0x000fe20000010002 */
[----:B------:R-:W-:Y:S02]  /*7080*/  @!P0 LOP3.LUT R17, R36, 0xffff0000, RZ, 0xc0, !PT ;  /* 0xffff000024118812 */ /* 0x000fe400078ec0ff */
[----:B------:R-:W-:Y:S02]  /*7090*/  @!P0 LOP3.LUT R6, R12, 0xffff0000, RZ, 0xc0, !PT ;  /* 0xffff00000c068812 */ /* 0x000fe400078ec0ff */
[----:B------:R-:W-:Y:S02]  /*70a0*/  @!P0 LOP3.LUT R9, R5, 0xffff0000, RZ, 0xc0, !PT ;  /* 0xffff000005098812 */ /* 0x000fe400078ec0ff */
[----:B------:R-:W-:Y:S01]  /*70b0*/  @!P0 LOP3.LUT R3, R13, 0xffff0000, RZ, 0xc0, !PT ;  /* 0xffff00000d038812 */ /* 0x000fe200078ec0ff */
[C---:B------:R-:W-:Y:S04]  /*70c0*/  @!P0 FMUL.FTZ R23, R6.reuse, R16 ;  /* 0x0000001006178220 */ /* 0x040fe80000410000 */
[C---:B------:R-:W-:Y:S02]  /*70d0*/  @!P0 FMUL.FTZ R11, R3.reuse, R20 ;  /* 0x00000014030b8220 */ /* 0x040fe40000410000 */
[----:B------:R-:W-:Y:S02]  /*70e0*/  @!P0 FMUL.FTZ R5, R3, R9 ;  /* 0x0000000903058220 */ /* 0x000fe40000410000 */
[----:B------:R-:W-:Y:S02]  /*70f0*/  @!P0 FMUL.FTZ R3, R6, R7 ;  /* 0x0000000706038220 */ /* 0x000fe40000410000 */
[----:B------:R-:W-:Y:S02]  /*7100*/  @!P0 IMAD.U32 R6, R15, 0x10000, RZ ;  /* 0x000100000f068824 */ /* 0x000fe400078e00ff */
[----:B------:R-:W-:Y:S01]  /*7110*/  @!P0 FFMA.FTZ R43, R21, R9, -R11 ;  /* 0x00000009152b8223 */ /* 0x000fe2000001080b */
[C---:B------:R-:W-:Y:S01]  /*7120*/  @!P0 LOP3.LUT R11, R8.reuse, 0xffff0000, RZ, 0xc0, !PT ;  /* 0xffff0000080b8812 */ /* 0x040fe200078ec0ff */
[----:B------:R-:W-:Y:S01]  /*7130*/  @!P0 FFMA.FTZ R42, R17, R7, -R23 ;  /* 0x00000007112a8223 */ /* 0x000fe20000010817 */
[----:B------:R-:W-:Y:S01]  /*7140*/  @!P0 LOP3.LUT R7, R15, 0xffff0000, RZ, 0xc0, !PT ;  /* 0xffff00000f078812 */ /* 0x000fe200078ec0ff */
[----:B------:R-:W-:Y:S02]  /*7150*/  @!P0 IMAD.U32 R9, R8, 0x10000, RZ ;  /* 0x0001000008098824 */ /* 0x000fe400078e00ff */
[C---:B------:R-:W-:Y:S02]  /*7160*/  @!P0 FMUL.FTZ R22, R6.reuse, R26 ;  /* 0x0000001a06168220 */ /* 0x040fe40000410000 */
[----:B------:R-:W-:Y:S02]  /*7170*/  @!P0 FMUL.FTZ R23, R7, R32 ;  /* 0x0000002007178220 */ /* 0x000fe40000410000 */
[-C--:B------:R-:W-:Y:S02]  /*7180*/  @!P0 FMUL.FTZ R8, R6, R9.reuse ;  /* 0x0000000906088220 */ /* 0x080fe40000410000 */
[----:B------:R-:W-:Y:S02]  /*7190*/  @!P0 FFMA.FTZ R41, R27, R9, -R22 ;  /* 0x000000091b298223 */ /* 0x000fe40000010816 */
[-C--:B------:R-:W-:Y:S01]  /*71a0*/  @!P0 FMUL.FTZ R9, R7, R11.reuse ;  /* 0x0000000b07098220 */ /* 0x080fe20000410000 */
[----:B------:R-:W-:Y:S01]  /*71b0*/  @!P0 LOP3.LUT R7, R14, 0xffff0000, RZ, 0xc0, !PT ;  /* 0xffff00000e078812 */ /* 0x000fe200078ec0ff */
[C---:B------:R-:W-:Y:S01]  /*71c0*/  @!P0 IMAD.U32 R22, R24.reuse, 0x10000, RZ ;  /* 0x0001000018168824 */ /* 0x040fe200078e00ff */
[----:B------:R-:W-:Y:S01]  /*71d0*/  @!P0 LOP3.LUT R24, R24, 0xffff0000, RZ, 0xc0, !PT ;  /* 0xffff000018188812 */ /* 0x000fe200078ec0ff */
[----:B------:R-:W-:Y:S02]  /*71e0*/  @!P0 IMAD.U32 R6, R14, 0x10000, RZ ;  /* 0x000100000e068824 */ /* 0x000fe400078e00ff */
[----:B------:R-:W-:Y:S01]  /*71f0*/  @!P0 FFMA.FTZ R40, R33, R11, -R23 ;  /* 0x0000000b21288223 */ /* 0x000fe20000010817 */
[----:B------:R-:W-:Y:S01]  /*7200*/  @!P0 SHF.L.U32 R23, R38, 0x10, RZ ;  /* 0x0000001026178819 */ /* 0x000fe200000006ff */
[C---:B------:R-:W-:Y:S01]  /*7210*/  @!P0 IMAD.U32 R11, R10.reuse, 0x10000, RZ ;  /* 0x000100000a0b8824 */ /* 0x040fe200078e00ff */
[----:B------:R-:W-:Y:S01]  /*7220*/  @!P0 LOP3.LUT R10, R10, 0xffff0000, RZ, 0xc0, !PT ;  /* 0xffff00000a0a8812 */ /* 0x000fe200078ec0ff */
[----:B------:R-:W-:Y:S02]  /*7230*/  @!P0 FMUL.FTZ R34, R6, R22 ;  /* 0x0000001606228220 */ /* 0x000fe40000410000 */
[----:B------:R-:W-:Y:S02]  /*7240*/  @!P0 FMUL.FTZ R35, R7, R24 ;  /* 0x0000001807238220 */ /* 0x000fe40000410000 */
[----:B------:R-:W-:Y:S01]  /*7250*/  @!P0 FFMA.FTZ R3, R16, R17, R3 ;  /* 0x0000001110038223 */ /* 0x000fe20000010003 */
[----:B------:R-:W-:Y:S01]  /*7260*/  @!P0 F2FP.BF16.PACK_AB R17, R42, R47 ;  /* 0x0000002f2a11823e */ /* 0x000fe200000010ff */
[----:B------:R-:W-:Y:S01]  /*7270*/  @!P0 FMUL.FTZ R6, R6, R11 ;  /* 0x0000000b06068220 */ /* 0x000fe20000410000 */
[----:B------:R-:W-:Y:S01]  /*7280*/  @!P0 F2FP.BF16.PACK_AB R16, R40, R41 ;  /* 0x000000292810823e */ /* 0x000fe200000010ff */
[----:B------:R-:W-:Y:S01]  /*7290*/  @!P0 FFMA.FTZ R11, R23, R11, -R34 ;  /* 0x0000000b170b8223 */ /* 0x000fe20000010822 */
[----:B------:R-:W-:Y:S01]  /*72a0*/  @!P0 MOV R36, R17 ;  /* 0x0000001100248202 */ /* 0x000fe20000000f00 */
[----:B------:R-:W-:Y:S01]  /*72b0*/  @!P0 FFMA.FTZ R35, R25, R10, -R35 ;  /* 0x0000000a19238223 */ /* 0x000fe20000010823 */
[----:B------:R-:W-:Y:S01]  /*72c0*/  @!P0 MOV R39, R16 ;  /* 0x0000001000278202 */ /* 0x000fe20000000f00 */
[----:B------:R-:W-:Y:S01]  /*72d0*/  @!P0 FFMA.FTZ R4, R18, R19, R4 ;  /* 0x0000001312048223 */ /* 0x000fe20000010004 */
[----:B------:R-:W-:Y:S01]  /*72e0*/  @!P0 F2FP.BF16.PACK_AB R34, R43, R46 ;  /* 0x0000002e2b22823e */ /* 0x000fe200000010ff */
[----:B------:R-:W-:Y:S01]  /*72f0*/  @!P0 FMUL.FTZ R7, R7, R10 ;  /* 0x0000000a07078220 */ /* 0x000fe20000410000 */
[----:B------:R-:W-:Y:S01]  /*7300*/  @!P0 F2FP.BF16.PACK_AB R11, R35, R11 ;  /* 0x0000000b230b823e */ /* 0x000fe200000010ff */
[----:B------:R-:W-:Y:S01]  /*7310*/  @!P0 FFMA.FTZ R5, R20, R21, R5 ;  /* 0x0000001514058223 */ /* 0x000fe20000010005 */
[----:B------:R-:W-:Y:S01]  /*7320*/  @!P0 F2FP.BF16.PACK_AB R10, R3, R2 ;  /* 0x00000002030a823e */ /* 0x000fe200000010ff */
[----:B------:R-:W-:Y:S02]  /*7330*/  @!P0 FFMA.FTZ R6, R22, R23, R6 ;  /* 0x0000001716068223 */ /* 0x000fe40000010006 */
[----:B------:R-:W-:Y:S01]  /*7340*/  @!P0 FFMA.FTZ R7, R24, R25, R7 ;  /* 0x0000001918078223 */ /* 0x000fe20000010007 */
[----:B------:R-:W-:Y:S01]  /*7350*/  @!P0 F2FP.BF16.PACK_AB R4, R5, R4 ;  /* 0x000000040504823e */ /* 0x000fe200000010ff */
[----:B------:R-:W-:Y:S02]  /*7360*/  @!P0 FFMA.FTZ R8, R26, R27, R8 ;  /* 0x0000001b1a088223 */ /* 0x000fe40000010008 */
        /* <DEDUP_REMOVED lines=9> */
[----:B------:R-:W-:Y:S01]  /*7400*/  @!P0 IMAD.MOV.U32 R15, RZ, RZ, R2 ;  /* 0x000000ffff0f8224 */ /* 0x000fe200078e0002 */
[----:B------:R-:W-:Y:S11]  /*7410*/  ISETP.GE.AND P0, PT, R85, c[0x0][0x1d4], PT ;  /* 0x0000750055007a0c */ /* 0x000ff60003f06270 */
[----:B------:R-:W-:Y:S02]  /*7420*/  @!UPT UIADD3 URZ, URZ, URZ, URZ ;  /* 0x0000003f3f3ff290 */ /* 0x000fe4000fffe03f */
[----:B------:R-:W-:-:S05]  /*7430*/  @P0 BRA `(.L_x_718) ;  /* 0x0000025000000947 */ /* 0x000fca0003800000 */
[----:B------:R-:W-:Y:S04]  /*7440*/  IADD3 R3, P1, P0, R78, R70, R85 ;  /* 0x000000464e037210 */ /* 0x000fe8000783e055 */
[----:B------:R-:W-:Y:S02]  /*7450*/  IADD3.X R4, R77, R69, R109, P1, P0 ;  /* 0x000000454d047210 */ /* 0x000fe40000fe046d */
[C---:B------:R-:W-:Y:S04]  /*7460*/  LEA R2, P0, R3.reuse, c[0x0][0x1c8], 0x1 ;  /* 0x0000720003027a11 */ /* 0x040fe800078008ff */
[----:B------:R-:W-:Y:S05]  /*7470*/  LEA.HI.X R3, R3, c[0x0][0x1cc], R4, 0x1, P0 ;  /* 0x0000730003037a11 */ /* 0x000fea00000f0c04 */
[----:B------:R2:W-:Y:S01]  /*7480*/  STG.E.128 [R2.64], R12 ;  /* 0x0000000c02007986 */ /* 0x0005e2000c101d06 */
[----:B------:R-:W-:-:S05]  /*7490*/  BRA `(.L_x_718) ;  /* 0x000001f000007947 */ /* 0x000fca0003800000 */
.L_x_714:
[----:B------:R-:W-:Y:S05]  /*74a0*/  IMAD R2, R31, -0x30, R0 ;  /* 0xffffffd01f027824 */ /* 0x000fea00078e0200 */
[----:B------:R-:W-:Y:S04]  /*74b0*/  IMNMX R76, R2, 0x30, PT ;  /* 0x00000030024c7817 */ /* 0x000fe80003800200 */
[----:B------:R-:W-:Y:S11]  /*74c0*/  ISETP.GE.AND P0, PT, R157, R76, PT ;  /* 0x0000004c9d00720c */ /* 0x000ff60003f06270 */
[----:B------:R-:W-:Y:S02]  /*74d0*/  @!UPT UIADD3 URZ, URZ, URZ, URZ ;  /* 0x0000003f3f3ff290 */ /* 0x000fe4000fffe03f */
[----:B------:R-:W-:-:S05]  /*74e0*/  @P0 BRA `(.L_x_718) ;  /* 0x000001a000000947 */ /* 0x000fca0003800000 */
[----:B------:R-:W2:Y:S01]  /*74f0*/  LDL R12, [R1+0x18] ;  /* 0x00001800010c7983 */ /* 0x000ea20000100800 */
[C---:B------:R-:W-:Y:S02]  /*7500*/  ISETP.GE.AND P0, PT, R124.reuse, c[0x0][0x1d4], PT ;  /* 0x000075007c007a0c */ /* 0x040fe40003f06270 */
[----:B------:R-:W-:Y:S01]  /*7510*/  IADD3 R2, R124, 0x30, RZ ;  /* 0x000000307c027810 */ /* 0x000fe20007ffe0ff */
[----:B------:R-:W3:Y:S10]  /*7520*/  LDL R3, [R1+0x1c] ;  /* 0x00001c0001037983 */ /* 0x000ef40000100800 */
[----:B--2---:R-:W1:Y:S04]  /*7530*/  @!P0 LDS.128 R4, [R12+0x2400] ;  /* 0x002400000c048984 */ /* 0x004e680000000c00 */
[----:B-1----:R-:W-:Y:S01]  /*7540*/  @!P0 STG.E.128 [R52.64], R4 ;  /* 0x0000000434008986 */ /* 0x002fe2000c101d06 */
[----:B------:R-:W-:Y:S11]  /*7550*/  ISETP.GE.AND P0, PT, R160, c[0x0][0x1d4], PT ;  /* 0x00007500a0007a0c */ /* 0x000ff60003f06270 */
[----:B------:R-:W-:Y:S02]  /*7560*/  @!UPT UIADD3 URZ, URZ, URZ, URZ ;  /* 0x0000003f3f3ff290 */ /* 0x000fe4000fffe03f */
[----:B---3--:R-:W1:Y:S04]  /*7570*/  @!P0 LDS.128 R8, [R3+0x2400] ;  /* 0x0024000003088984 */ /* 0x008e680000000c00 */
[----:B-1----:R-:W-:Y:S01]  /*7580*/  @!P0 STG.E.128 [R52.64+0x20], R8 ;  /* 0x0000200834008986 */ /* 0x002fe2000c101d06 */
[----:B------:R-:W-:Y:S11]  /*7590*/  ISETP.GE.AND P0, PT, R127, c[0x0][0x1d4], PT ;  /* 0x000075007f007a0c */ /* 0x000ff60003f06270 */
[----:B------:R-:W-:Y:S02]  /*75a0*/  @!UPT UIADD3 URZ, URZ, URZ, URZ ;  /* 0x0000003f3f3ff290 */ /* 0x000fe4000fffe03f */
[----:B------:R-:W1:Y:S04]  /*75b0*/  @!P0 LDS.128 R4, [R12+0x3000] ;  /* 0x003000000c048984 */ /* 0x000e680000000c00 */
[----:B-1----:R-:W-:Y:S01]  /*75c0*/  @!P0 STG.E.128 [R52.64+0x40], R4 ;  /* 0x0000400434008986 */ /* 0x002fe2000c101d06 */
[----:B------:R-:W-:Y:S02]  /*75d0*/  ISETP.GE.AND P0, PT, R2, c[0x0][0x1d4], PT ;  /* 0x0000750002007a0c */ /* 0x000fe40003f06270 */
[----:B------:R-:W-:Y:S11]  /*75e0*/  IADD3 R2, R124, 0x40, RZ ;  /* 0x000000407c027810 */ /* 0x000ff60007ffe0ff */
[----:B------:R-:W1:Y:S04]  /*75f0*/  @!P0 LDS.128 R4, [R3+0x3000] ;  /* 0x0030000003048984 */ /* 0x000e680000000c00 */
[----:B-1----:R-:W-:Y:S01]  /*7600*/  @!P0 STG.E.128 [R52.64+0x60], R4 ;  /* 0x0000600434008986 */ /* 0x002fe2000c101d06 */
[----:B------:R-:W-:Y:S02]  /*7610*/  ISETP.GE.AND P0, PT, R2, c[0x0][0x1d4], PT ;  /* 0x0000750002007a0c */ /* 0x000fe40003f06270 */
[----:B------:R-:W-:Y:S11]  /*7620*/  IADD3 R2, R124, 0x50, RZ ;  /* 0x000000507c027810 */ /* 0x000ff60007ffe0ff */
[----:B------:R-:W1:Y:S04]  /*7630*/  @!P0 LDS.128 R4, [R12+0x3c00] ;  /* 0x003c00000c048984 */ /* 0x000e680000000c00 */
[----:B-1----:R-:W-:Y:S01]  /*7640*/  @!P0 STG.E.128 [R52.64+0x80], R4 ;  /* 0x0000800434008986 */ /* 0x002fe2000c101d06 */
[----:B------:R-:W-:Y:S11]  /*7650*/  ISETP.GE.AND P0, PT, R2, c[0x0][0x1d4], PT ;  /* 0x0000750002007a0c */ /* 0x000ff60003f06270 */
[----:B------:R-:W-:Y:S02]  /*7660*/  @!UPT UIADD3 URZ, URZ, URZ, URZ ;  /* 0x0000003f3f3ff290 */ /* 0x000fe4000fffe03f */
[----:B------:R-:W1:Y:S04]  /*7670*/  @!P0 LDS.128 R4, [R3+0x3c00] ;  /* 0x003c000003048984 */ /* 0x000e680000000c00 */
[----:B-1----:R1:W-:Y:S02]  /*7680*/  @!P0 STG.E.128 [R52.64+0xa0], R4 ;  /* 0x0000a00434008986 */ /* 0x0023e4000c101d06 */
.L_x_718:
[----:B------:R-:W-:Y:S05]  /*7690*/  BSYNC B1 ;  /* 0x0000000000017941 */ /* 0x000fea0003800000 */
.L_x_713:
[----:B-1----:R-:W-:Y:S01]  /*76a0*/  IMAD.WIDE.U32 R10, R31, 0x30, RZ ;  /* 0x000000301f0a7825 */ /* 0x002fe200078e00ff */
[----:B-----5:R-:W3:Y:S01]  /*76b0*/  LDL R16, [R1+0x28] ;  /* 0x0000280001107983 */ /* 0x020ee20000100800 */
[----:B------:R-:W-:Y:S01]  /*76c0*/  SHF.R.S32.HI R17, RZ, 0x1f, R158 ;  /* 0x0000001fff117819 */ /* 0x000fe2000001149e */
[----:B------:R-:W-:Y:S01]  /*76d0*/  BSSY B0, `(.L_x_735) ;  /* 0x0000054000007945 */ /* 0x000fe20003800000 */
[----:B--2---:R-:W-:Y:S01]  /*76e0*/  IMAD R2, R80, 0x30, RZ ;  /* 0x0000003050027824 */ /* 0x004fe200078e02ff */
[----:B------:R-:W-:Y:S02]  /*76f0*/  IADD3 R4, P0, R122, R10, RZ ;  /* 0x0000000a7a047210 */ /* 0x000fe40007f1e0ff */
[----:B------:R-:W-:Y:S01]  /*7700*/  LEA.HI R17, R17, R158, RZ, 0x2 ;  /* 0x0000009e11117211 */ /* 0x000fe200078f10ff */
[----:B------:R-:W-:Y:S03]  /*7710*/  IMAD.IADD R9, R11, 0x1, R2 ;  /* 0x000000010b097824 */ /* 0x000fe600078e0202 */
[----:B------:R-:W-:Y:S01]  /*7720*/  SHF.R.S32.HI R17, RZ, 0x2, R17 ;  /* 0x00000002ff117819 */ /* 0x000fe20000011411 */
[----:B------:R-:W-:Y:S03]  /*7730*/  IMAD.X R2, R9, 0x1, R128, P0 ;  /* 0x0000000109027824 */ /* 0x000fe600000e0680 */
[----:B------:R-:W-:Y:S04]  /*7740*/  IADD3 R3, -R17, R76, RZ ;  /* 0x0000004c11037210 */ /* 0x000fe80007ffe1ff */
[C---:B------:R-:W-:Y:S11]  /*7750*/  ISETP.GE.AND P0, PT, R3.reuse, 0x21, PT ;  /* 0x000000210300780c */ /* 0x040ff60003f06270 */
[----:B------:R-:W-:Y:S02]  /*7760*/  @!UPT UIADD3 URZ, URZ, URZ, URZ ;  /* 0x0000003f3f3ff290 */ /* 0x000fe4000fffe03f */
[----:B------:R-:W-:Y:S01]  /*7770*/  @P0 IADD3 R8, P1, R4, 0x20, RZ ;  /* 0x0000002004080810 */ /* 0x000fe20007f3e0ff */
[----:B------:R-:W-:Y:S04]  /*7780*/  @P0 IMAD.MOV.U32 R7, RZ, RZ, R86 ;  /* 0x000000ffff070224 */ /* 0x000fe800078e0056 */
[----:B------:R-:W-:Y:S01]  /*7790*/  @P0 IMAD.X R6, RZ, RZ, R2, P1 ;  /* 0x000000ffff060224 */ /* 0x000fe200008e0602 */
[----:B------:R-:W-:Y:S11]  /*77a0*/  ISETP.GE.AND P1, PT, R3, 0x1, PT ;  /* 0x000000010300780c */ /* 0x000ff60003f26270 */
[----:B------:R-:W-:Y:S02]  /*77b0*/  @!UPT UIADD3 URZ, URZ, URZ, URZ ;  /* 0x0000003f3f3ff290 */ /* 0x000fe4000fffe03f */
[----:B------:R-:W-:Y:S01]  /*77c0*/  @P1 MOV R3, R86 ;  /* 0x0000005600031202 */ /* 0x000fe20000000f00 */
[----:B------:R-:W-:Y:S02]  /*77d0*/  @P1 IMAD R5, R2, c[0x0][0x258], RZ ;  /* 0x0000960002051a24 */ /* 0x000fe400078e02ff */
[----:B------:R-:W-:Y:S04]  /*77e0*/  @P1 IMAD.MOV.U32 R2, RZ, RZ, R82 ;  /* 0x000000ffff021224 */ /* 0x000fe800078e0052 */
[C---:B------:R-:W-:Y:S04]  /*77f0*/  @P1 IMAD.WIDE.U32 R2, R4.reuse, c[0x0][0x258], R2 ;  /* 0x0000960004021a25 */ /* 0x040fe800078e0002 */
[----:B------:R-:W-:Y:S04]  /*7800*/  @P1 IMAD R4, R4, c[0x0][0x25c], R5 ;  /* 0x0000970004041a24 */ /* 0x000fe800078e0205 */
[----:B------:R-:W-:Y:S01]  /*7810*/  @P1 IMAD.IADD R3, R3, 0x1, R4 ;  /* 0x0000000103031824 */ /* 0x000fe200078e0204 */
[C---:B------:R-:W-:Y:S04]  /*7820*/  @P1 LEA R4, P2, R2.reuse, c[0x0][0x250], 0x1 ;  /* 0x0000940002041a11 */ /* 0x040fe800078408ff */
[----:B------:R-:W-:Y:S01]  /*7830*/  @P1 LEA.HI.X R5, R2, c[0x0][0x254], R3, 0x1, P2 ;  /* 0x0000950002051a11 */ /* 0x000fe200010f0c03 */
[----:B------:R-:W-:Y:S01]  /*7840*/  @P0 IMAD R2, R6, c[0x0][0x258], RZ ;  /* 0x0000960006020a24 */ /* 0x000fe200078e02ff */
[----:B------:R-:W-:Y:S03]  /*7850*/  @P0 MOV R6, R82 ;  /* 0x0000005200060202 */ /* 0x000fe60000000f00 */
[C---:B------:R-:W-:Y:S02]  /*7860*/  @P0 IMAD R2, R8.reuse, c[0x0][0x25c], R2 ;  /* 0x0000970008020a24 */ /* 0x040fe400078e0202 */
[----:B------:R-:W-:Y:S05]  /*7870*/  @P0 IMAD.WIDE.U32 R6, R8, c[0x0][0x258], R6 ;  /* 0x0000960008060a25 */ /* 0x000fea00078e0006 */
[----:B------:R-:W-:Y:S02]  /*7880*/  @P0 IADD3 R3, R7, R2, RZ ;  /* 0x0000000207030210 */ /* 0x000fe40007ffe0ff */
[C---:B------:R-:W-:Y:S04]  /*7890*/  @P0 LEA R2, P2, R6.reuse, c[0x0][0x250], 0x1 ;  /* 0x0000940006020a11 */ /* 0x040fe800078408ff */
[----:B------:R-:W-:Y:S01]  /*78a0*/  @P0 LEA.HI.X R3, R6, c[0x0][0x254], R3, 0x1, P2 ;  /* 0x0000950006030a11 */ /* 0x000fe200010f0c03 */
[C---:B---3--:R-:W-:Y:S05]  /*78b0*/  @P1 IMAD.SHL.U32 R6, R16.reuse, 0x2, RZ ;  /* 0x0000000210061824 */ /* 0x048fea00078e00ff */
[----:B------:R-:W-:Y:S01]  /*78c0*/  @!PT LDS RZ, [RZ] ;  /* 0x00000000fffff984 */ /* 0x000fe20000000800 */
[----:B------:R-:W-:Y:S01]  /*78d0*/  @!PT LDS RZ, [RZ] ;  /* 0x00000000fffff984 */ /* 0x000fe20000000800 */
[----:B------:R-:W-:Y:S01]  /*78e0*/  @!PT LDS RZ, [RZ] ;  /* 0x00000000fffff984 */ /* 0x000fe20000000800 */
[----:B------:R1:W-:Y:S04]  /*78f0*/  @P1 LDGSTS.E.BYPASS.LTC128B.128 [R6+0x1880], [R4.64], !P6 ;  /* 0x0188000004061fae */ /* 0x0003e8000f101d46 */
[----:B------:R1:W-:Y:S04]  /*7900*/  @P1 LDGSTS.E.BYPASS.LTC128B.128 [R6+0x2480], [R4.64+0x40], !P5 ;  /* 0x0248004004061fae */ /* 0x0003e8000e901d46 */
[----:B------:R1:W-:Y:S02]  /*7910*/  @P1 LDGSTS.E.BYPASS.LTC128B.128 [R6+0x3080], [R4.64+0x80], !P4 ;  /* 0x0308008004061fae */ /* 0x0003e4000e101d46 */
[----:B-1----:R-:W-:Y:S05]  /*7920*/  @P0 SHF.L.U32 R4, R16, 0x1, RZ ;  /* 0x0000000110040819 */ /* 0x002fea00000006ff */
        /* <DEDUP_REMOVED lines=8> */
[----:B-1----:R-:W2:Y:S01]  /*79b0*/  LDL R19, [R1+0x18] ;  /* 0x0000180001137983 */ /* 0x002ea20000100800 */
[----:B------:R-:W-:Y:S01]  /*79c0*/  IADD3 R2, P0, R130, R10, RZ ;  /* 0x0000000a82027210 */ /* 0x000fe20007f1e0ff */
[----:B------:R-:W-:Y:S02]  /*79d0*/  IMAD.MOV.U32 R4, RZ, RZ, R100 ;  /* 0x000000ffff047224 */ /* 0x000fe400078e0064 */
[----:B------:R-:W3:Y:S01]  /*79e0*/  LDL R18, [R1+0x1c] ;  /* 0x00001c0001127983 */ /* 0x000ee20000100800 */
[----:B------:R-:W-:Y:S02]  /*79f0*/  IMAD.MOV.U32 R5, RZ, RZ, R120 ;  /* 0x000000ffff057224 */ /* 0x000fe400078e0078 */
[----:B------:R-:W-:Y:S02]  /*7a00*/  IMAD.X R3, R9, 0x1, R129, P0 ;  /* 0x0000000109037824 */ /* 0x000fe400000e0681 */
[C---:B------:R-:W-:Y:S04]  /*7a10*/  IMAD.WIDE.U32 R4, R2.reuse, c[0x0][0x208], R4 ;  /* 0x0000820002047a25 */ /* 0x040fe800078e0004 */
[----:B------:R-:W-:Y:S04]  /*7a20*/  IMAD R3, R3, c[0x0][0x208], RZ ;  /* 0x0000820003037a24 */ /* 0x000fe800078e02ff */
[----:B------:R-:W-:Y:S04]  /*7a30*/  IMAD R2, R2, c[0x0][0x20c], R3 ;  /* 0x0000830002027a24 */ /* 0x000fe800078e0203 */
[----:B------:R-:W-:Y:S01]  /*7a40*/  IMAD.IADD R3, R5, 0x1, R2 ;  /* 0x0000000105037824 */ /* 0x000fe200078e0202 */
[C---:B------:R-:W-:Y:S04]  /*7a50*/  LEA R2, P0, R4.reuse, c[0x0][0x1f8], 0x1 ;  /* 0x00007e0004027a11 */ /* 0x040fe800078008ff */
[----:B------:R-:W-:Y:S02]  /*7a60*/  LEA.HI.X R3, R4, c[0x0][0x1fc], R3, 0x1, P0 ;  /* 0x00007f0004037a11 */ /* 0x000fe400000f0c03 */
[----:B------:R-:W-:Y:S11]  /*7a70*/  ISETP.GE.AND P0, PT, R124, c[0x0][0x1d4], PT ;  /* 0x000075007c007a0c */ /* 0x000ff60003f06270 */
[----:B------:R-:W-:Y:S02]  /*7a80*/  @!UPT UIADD3 URZ, URZ, URZ, URZ ;  /* 0x0000003f3f3ff290 */ /* 0x000fe4000fffe03f */
[----:B--2---:R-:W1:Y:S04]  /*7a90*/  @!P0 LDS.128 R12, [R19] ;  /* 0x00000000130c8984 */ /* 0x004e680000000c00 */
[----:B-1----:R-:W-:Y:S01]  /*7aa0*/  @!P0 STG.E.128 [R2.64], R12 ;  /* 0x0000000c02008986 */ /* 0x002fe2000c101d06 */
[----:B------:R-:W-:Y:S11]  /*7ab0*/  ISETP.GE.AND P0, PT, R160, c[0x0][0x1d4], PT ;  /* 0x00007500a0007a0c */ /* 0x000ff60003f06270 */
[----:B------:R-:W-:Y:S02]  /*7ac0*/  @!UPT UIADD3 URZ, URZ, URZ, URZ ;  /* 0x0000003f3f3ff290 */ /* 0x000fe4000fffe03f */
[----:B---3--:R-:W1:Y:S04]  /*7ad0*/  @!P0 LDS.128 R4, [R18] ;  /* 0x0000000012048984 */ /* 0x008e680000000c00 */
[----:B-1----:R-:W-:Y:S01]  /*7ae0*/  @!P0 STG.E.128 [R2.64+0x20], R4 ;  /* 0x0000200402008986 */ /* 0x002fe2000c101d06 */
[----:B------:R-:W-:Y:S11]  /*7af0*/  ISETP.GE.AND P0, PT, R127, c[0x0][0x1d4], PT ;  /* 0x000075007f007a0c */ /* 0x000ff60003f06270 */
[----:B------:R-:W-:Y:S02]  /*7b00*/  @!UPT UIADD3 URZ, URZ, URZ, URZ ;  /* 0x0000003f3f3ff290 */ /* 0x000fe4000fffe03f */
[----:B------:R-:W1:Y:S04]  /*7b10*/  @!P0 LDS.128 R4, [R19+0xc00] ;  /* 0x000c000013048984 */ /* 0x000e680000000c00 */
[----:B-1----:R1:W-:Y:S02]  /*7b20*/  @!P0 STG.E.128 [R2.64+0x40], R4 ;  /* 0x0000400402008986 */ /* 0x0023e4000c101d06 */
[----:B-1----:R-:W-:Y:S04]  /*7b30*/  IADD3 R4, R124, 0x30, RZ ;  /* 0x000000307c047810 */ /* 0x002fe80007ffe0ff */
        /* <DEDUP_REMOVED lines=8> */
[----:B-1----:R-:W-:Y:S04]  /*7bc0*/  IADD3 R4, R124, 0x50, RZ ;  /* 0x000000507c047810 */ /* 0x002fe80007ffe0ff */
[----:B------:R-:W-:Y:S11]  /*7bd0*/  ISETP.GE.AND P0, PT, R4, c[0x0][0x1d4], PT ;  /* 0x0000750004007a0c */ /* 0x000ff60003f06270 */
[----:B------:R-:W-:Y:S02]  /*7be0*/  @!UPT UIADD3 URZ, URZ, URZ, URZ ;  /* 0x0000003f3f3ff290 */ /* 0x000fe4000fffe03f */
[----:B------:R-:W1:Y:S04]  /*7bf0*/  @!P0 LDS.128 R4, [R18+0x1800] ;  /* 0x0018000012048984 */ /* 0x000e680000000c00 */
[----:B-1----:R1:W-:Y:S02]  /*7c00*/  @!P0 STG.E.128 [R2.64+0xa0], R4 ;  /* 0x0000a00402008986 */ /* 0x0023e4000c101d06 */
.L_x_736:
[----:B-1----:R-:W-:Y:S05]  /*7c10*/  BSYNC B0 ;  /* 0x0000000000007941 */ /* 0x002fea0003800000 */
.L_x_735:
[----:B------:R-:W-:Y:S01]  /*7c20*/  ISETP.GT.AND P3, PT, R31, R123, PT ;  /* 0x0000007b1f00720c */ /* 0x000fe20003f64270 */
[----:B------:R-:W-:Y:S01]  /*7c30*/  @!UPT UIADD3 URZ, URZ, URZ, URZ ;  /* 0x0000003f3f3ff290 */ /* 0x000fe2000fffe03f */
[----:B------:R-:W-:Y:S11]  /*7c40*/  BSSY B0, `(.L_x_737) ;  /* 0x0000020000007945 */ /* 0x000ff60003800000 */
[----:B------:R-:W-:-:S05]  /*7c50*/  @!P3 BRA `(.L_x_738) ;  /* 0x000001e00000b947 */ /* 0x000fca0003800000 */
[----:B------:R-:W-:Y:S01]  /*7c60*/  IADD3 R4, R31, -0x1, RZ ;  /* 0xffffffff1f047810 */ /* 0x000fe20007ffe0ff */
[----:B------:R-:W-:Y:S02]  /*7c70*/  IMAD.MOV.U32 R2, RZ, RZ, R98 ;  /* 0x000000ffff027224 */ /* 0x000fe400078e0062 */
[----:B------:R-:W-:Y:S01]  /*7c80*/  IMAD.MOV.U32 R3, RZ, RZ, R89 ;  /* 0x000000ffff037224 */ /* 0x000fe200078e0059 */
[----:B------:R-:W-:Y:S01]  /*7c90*/  SHF.R.S32.HI R6, RZ, 0x1f, R4 ;  /* 0x0000001fff067819 */ /* 0x000fe20000011404 */
[----:B------:R-:W-:Y:S02]  /*7ca0*/  IMAD R5, R152, R4, RZ ;  /* 0x0000000498057224 */ /* 0x000fe400078e02ff */
[-C--:B------:R-:W-:Y:S04]  /*7cb0*/  IMAD.WIDE.U32 R2, R4, R142.reuse, R2 ;  /* 0x0000008e04027225 */ /* 0x080fe800078e0002 */
[----:B------:R-:W-:Y:S01]  /*7cc0*/  IMAD R4, R6, R142, R5 ;  /* 0x0000008e06047224 */ /* 0x000fe200078e0205 */
[----:B------:R-:W-:Y:S03]  /*7cd0*/  IADD3 R6, -R17, 0x30, RZ ;  /* 0x0000003011067810 */ /* 0x000fe60007ffe1ff */
[----:B------:R-:W-:Y:S01]  /*7ce0*/  IMAD.IADD R3, R3, 0x1, R4 ;  /* 0x0000000103037824 */ /* 0x000fe200078e0204 */
[----:B------:R-:W-:Y:S11]  /*7cf0*/  ISETP.GE.AND P1, PT, R6, 0x1, PT ;  /* 0x000000010600780c */ /* 0x000ff60003f26270 */
[----:B------:R-:W-:Y:S02]  /*7d00*/  @!UPT UIADD3 URZ, URZ, URZ, URZ ;  /* 0x0000003f3f3ff290 */ /* 0x000fe4000fffe03f */
        /* <DEDUP_REMOVED lines=19> */
.L_x_738:
[----:B------:R-:W-:Y:S05]  /*7e40*/  BSYNC B0 ;  /* 0x0000000000007941 */ /* 0x000fea0003800000 */
.L_x_737:
[----:B------:R-:W0:Y:S01]  /*7e50*/  LDGDEPBAR ;  /* 0x00000000000079af */ /* 0x000e220000000000 */
[----:B------:R-:W-:Y:S01]  /*7e60*/  IADD3 R31, R31, -0x1, RZ ;  /* 0xffffffff1f1f7810 */ /* 0x000fe20007ffe0ff */
[----:B------:R-:W-:-:S05]  /*7e70*/  @P3 BRA `(.L_x_739) ;  /* 0xffffbda000003947 */ /* 0x000fca000383ffff */
[----:B------:R-:W-:Y:S01]  /*7e80*/  WARPSYNC 0xffffffff ;  /* 0xffffffff00007948 */ /* 0x000fe20003800000 */
[----:B------:R-:W-:Y:S06]  /*7e90*/  BAR.SYNC.DEFER_BLOCKING 0x0 ;  /* 0x0000000000007b1d */ /* 0x000fec0000010000 */
.L_x_712:
[----:B------:R-:W2:Y:S01]  /*7ea0*/  LDL R24, [R1+0x2c] ;  /* 0x00002c0001187983 */ /* 0x000ea20000100800 */
[----:B------:R-:W-:-:S05]  /*7eb0*/  IMAD.MOV.U32 R0, RZ, RZ, c[0x0][0x2c4] ;  /* 0x0000b100ff007624 */ /* 0x000fca00078e00ff */
[----:B------:R-:W-:Y:S01]  /*7ec0*/  ISETP.NE.AND P3, PT, R0, 0x1, PT ;  /* 0x000000010000780c */ /* 0x000fe20003f65270 */
[----:B-1----:R-:W-:-:S05]  /*7ed0*/  IMAD.MOV.U32 R3, RZ, RZ, c[0x0][0x32c] ;  /* 0x0000cb00ff037624 */ /* 0x002fca00078e00ff */
[----:B------:R-:W-:Y:S01]  /*7ee0*/  ISETP.GE.AND P1, PT, R3, 0x1, PT ;  /* 0x000000010300780c */ /* 0x000fe20003f26270 */
[----:B------:R-:W-:Y:S01]  /*7ef0*/  IMAD.IADD R11, R144, 0x1, R145 ;  /* 0x00000001900b7824 */ /* 0x000fe200078e0291 */
[----:B--2---:R-:W-:-:S05]  /*7f00*/  IADD3 R0, R24, 0x7f, RZ ;  /* 0x0000007f18007810 */ /* 0x004fca0007ffe0ff */
[----:B------:R-:W-:-:S05]  /*7f10*/  @P3 IMAD.HI.U32 R2, R0, c[0x0][0x2c8], RZ ;  /* 0x0000b20000023a27 */ /* 0x000fca00078e00ff */
[----:B------:R-:W-:-:S05]  /*7f20*/  @P3 SHF.R.U32.HI R0, RZ, c[0x0][0x2cc], R2 ;  /* 0x0000b300ff003a19 */ /* 0x000fca0000011602 */
[----:B------:R-:W-:-:S05]  /*7f30*/  IMAD.IADD R0, R149, 0x1, R0 ;  /* 0x0000000195007824 */ /* 0x000fca00078e0200 */
[----:B------:R-:W-:Y:S01]  /*7f40*/  IADD3 R3, R0, c[0x0][0x328], RZ ;  /* 0x0000ca0000037a10 */ /* 0x000fe20007ffe0ff */
[----:B------:R-:W-:Y:S05]  /*7f50*/  @!P1 BRA `(.L_x_740) ;  /* 0x0000011000009947 */ /* 0x000fea0003800000 */
[C---:B------:R-:W-:Y:S01]  /*7f60*/  ISETP.GT.AND P0, PT, R0.reuse, RZ, PT ;  /* 0x000000ff0000720c */ /* 0x040fe20003f04270 */
[----:B------:R-:W-:Y:S01]  /*7f70*/  BSSY B0, `(.L_x_741) ;  /* 0x000000d000007945 */ /* 0x000fe20003800000 */
[----:B------:R-:W-:Y:S01]  /*7f80*/  IADD3 R2, R0, -0x1, RZ ;  /* 0xffffffff00027810 */ /* 0x000fe20007ffe0ff */
        /* <DEDUP_REMOVED lines=8> */
.L_x_742:
[----:B------:R-:W-:-:S13]  /*8010*/  ISETP.NE.AND P0, PT, R4, 0x1, PT ;  /* 0x000000010400780c */ /* 0x000fda0003f05270 */
[----:B------:R-:W-:-:S05]  /*8020*/  @P0 IMAD.HI.U32 R0, R2, c[0x0][0x330], RZ ;  /* 0x0000cc0002000a27 */ /* 0x000fca00078e00ff */
[----:B------:R-:W-:Y:S02]  /*8030*/  @P0 SHF.R.U32.HI R2, RZ, c[0x0][0x334], R0 ;  /* 0x0000cd00ff020a19 */ /* 0x000fe40000011600 */
.L_x_743:
[----:B------:R-:W-:Y:S05]  /*8040*/  BSYNC B0 ;  /* 0x0000000000007941 */ /* 0x000fea0003800000 */
.L_x_741:
[----:B------:R-:W-:-:S05]  /*8050*/  IMAD R2, R2, R4, c[0x0][0x32c] ;  /* 0x0000cb0002027624 */ /* 0x000fca00078e0204 */
[----:B------:R-:W-:-:S04]  /*8060*/  IMNMX R3, R3, R2, PT ;  /* 0x0000000203037217 */ /* 0x000fc80003800200 */
.L_x_740:
[----:B------:R-:W-:Y:S01]  /*8070*/  IADD3 R3, R3, 0x2f, RZ ;  /* 0x0000002f03037810 */ /* 0x000fe20007ffe0ff */
[----:B------:R-:W-:-:S04]  /*8080*/  @P3 IMAD.HI.U32 R2, R24, c[0x0][0x2c8], RZ ;  /* 0x0000b20018023a27 */ /* 0x000fc800078e00ff */
[----:B------:R-:W-:-:S04]  /*8090*/  IMAD.HI R3, R3, 0x2aaaaaab, RZ ;  /* 0x2aaaaaab03037827 */ /* 0x000fc800078e02ff */
[----:B------:R-:W-:Y:S01]  /*80a0*/  IMAD.MOV.U32 R0, RZ, RZ, R24 ;  /* 0x000000ffff007224 */ /* 0x000fe200078e0018 */
[----:B------:R-:W-:Y:S02]  /*80b0*/  @P3 SHF.R.U32.HI R0, RZ, c[0x0][0x2cc], R2 ;  /* 0x0000b300ff003a19 */ /* 0x000fe40000011602 */
        /* <DEDUP_REMOVED lines=16> */
.L_x_746:
[----:B------:R-:W-:-:S04]  /*81c0*/  MOV R3, c[0x0][0x32c] ;  /* 0x0000cb0000037a02 */ /* 0x000fc80000000f00 */
[----:B------:R-:W-:-:S13]  /*81d0*/  ISETP.NE.AND P0, PT, R3, 0x1, PT ;  /* 0x000000010300780c */ /* 0x000fda0003f05270 */
[----:B------:R-:W-:-:S05]  /*81e0*/  @P0 IMAD.HI.U32 R3, R0, c[0x0][0x330], RZ ;  /* 0x0000cc0000030a27 */ /* 0x000fca00078e00ff */
[----:B------:R-:W-:Y:S02]  /*81f0*/  @P0 SHF.R.U32.HI R0, RZ, c[0x0][0x334], R3 ;  /* 0x0000cd00ff000a19 */ /* 0x000fe40000011603 */
.L_x_747:
[----:B------:R-:W-:Y:S05]  /*8200*/  BSYNC B0 ;  /* 0x0000000000007941 */ /* 0x000fea0003800000 */
.L_x_745:
[----:B------:R-:W-:-:S05]  /*8210*/  IMAD R0, R0, c[0x0][0x32c], RZ ;  /* 0x0000cb0000007a24 */ /* 0x000fca00078e02ff */
[----:B------:R-:W-:-:S05]  /*8220*/  IMNMX R2, R2, R0, !PT ;  /* 0x0000000002027217 */ /* 0x000fca0007800200 */
.L_x_744:
[----:B------:R-:W-:Y:S01]  /*8230*/  IMAD.HI R2, R2, 0x2aaaaaab, RZ ;  /* 0x2aaaaaab02027827 */ /* 0x000fe200078e02ff */
[----:B------:R-:W-:Y:S04]  /*8240*/  BSSY B0, `(.L_x_748) ;  /* 0x0000024000007945 */ /* 0x000fe80003800000 */
[----:B------:R-:W-:-:S04]  /*8250*/  SHF.R.U32.HI R0, RZ, 0x1f, R2 ;  /* 0x0000001fff007819 */ /* 0x000fc80000011602 */
[----:B------:R-:W-:Y:S01]  /*8260*/  LEA.HI.SX32 R2, R2, R0, 0x1d ;  /* 0x0000000002027211 */ /* 0x000fe200078feaff */
[----:B------:R-:W-:-:S03]  /*8270*/  IMAD.MOV.U32 R0, RZ, RZ, RZ ;  /* 0x000000ffff007224 */ /* 0x000fc600078e00ff */
[----:B------:R-:W-:-:S04]  /*8280*/  IMNMX R6, RZ, R2, !PT ;  /* 0x00000002ff067217 */ /* 0x000fc80007800200 */
[----:B------:R-:W-:-:S13]  /*8290*/  ISETP.GT.AND P0, PT, R7, R6, PT ;  /* 0x000000060700720c */ /* 0x000fda0003f04270 */
[----:B------:R-:W-:Y:S05]  /*82a0*/  @!P0 BRA `(.L_x_749) ;  /* 0x000001d000008947 */ /* 0x000fea0003800000 */
[----:B------:R-:W-:Y:S02]  /*82b0*/  IABS R2, R133 ;  /* 0x0000008500027213 */ /* 0x000fe40000000000 */
[----:B------:R-:W-:Y:S02]  /*82c0*/  IADD3 R3, R133, -0x1, R7 ;  /* 0xffffffff85037810 */ /* 0x000fe40007ffe007 */
[----:B------:R-:W1:Y:S03]  /*82d0*/  I2F.RP R0, R2 ;  /* 0x0000000200007306 */ /* 0x000e660000209400 */
[----:B------:R-:W-:-:S05]  /*82e0*/  IMAD.IADD R8, R3, 0x1, -R6 ;  /* 0x0000000103087824 */ /* 0x000fca00078e0a06 */
[----:B------:R-:W-:Y:S01]  /*82f0*/  IABS R10, R8 ;  /* 0x00000008000a7213 */ /* 0x000fe20000000000 */
[----:B-1----:R-:W1:Y:S02]  /*8300*/  MUFU.RCP R0, R0 ;  /* 0x0000000000007308 */ /* 0x002e640000001000 */
[----:B-1----:R-:W-:-:S06]  /*8310*/  IADD3 R0, R0, 0xffffffe, RZ ;  /* 0x0ffffffe00007810 */ /* 0x002fcc0007ffe0ff */
[----:B------:R-:W1:Y:S02]  /*8320*/  F2I.FTZ.U32.TRUNC.NTZ R5, R0 ;  /* 0x0000000000057305 */ /* 0x000e64000021f000 */
        /* <DEDUP_REMOVED lines=21> */
.L_x_749:
[----:B------:R-:W-:Y:S05]  /*8480*/  BSYNC B0 ;  /* 0x0000000000007941 */ /* 0x000fea0003800000 */
.L_x_748:
[----:B------:R-:W2:Y:S01]  /*8490*/  LDL R2, [R1+0x40] ;  /* 0x0000400001027983 */ /* 0x000ea20000100800 */
        /* <DEDUP_REMOVED lines=50> */
[----:B--2---:R-:W-:-:S04]  /*87c0*/  IMAD R3, R2, R0, R6 ;  /* 0x0000000002037224 */ /* 0x004fc800078e0206 */
[--C-:B------:R-:W-:Y:S01]  /*87d0*/  IMAD.IADD R2, R3, 0x1, R0.reuse ;  /* 0x0000000103027824 */ /* 0x100fe200078e0200 */
[----:B------:R1:W-:Y:S01]  /*87e0*/  STL [R1+0x20], R3 ;  /* 0x0000200301007387 */ /* 0x0003e20000100800 */
[----:B------:R-:W-:-:S03]  /*87f0*/  PRMT R0, RZ, 0x7610, R0 ;  /* 0x00007610ff007816 */ /* 0x000fc60000000000 */
[----:B------:R-:W-:-:S04]  /*8800*/  IMNMX R230, R7, R2, PT ;  /* 0x0000000207e67217 */ /* 0x000fc80003800200 */
[----:B------:R-:W-:-:S13]  /*8810*/  ISETP.GT.AND P0, PT, R230, R3, PT ;  /* 0x00000003e600720c */ /* 0x000fda0003f04270 */
[----:B------:R-:W-:Y:S05]  /*8820*/  @!P0 BRA `(.L_x_750) ;  /* 0x0001642000008947 */ /* 0x000fea0003800000 */
[----:B------:R-:W2:Y:S04]  /*8830*/  LDL R31, [R1+0x44] ;  /* 0x00004400011f7983 */ /* 0x000ea80000100800 */
[----:B------:R-:W3:Y:S01]  /*8840*/  LDL R25, [R1+0x54] ;  /* 0x0000540001197983 */ /* 0x000ee20000100800 */
[----:B------:R-:W-:-:S03]  /*8850*/  ISETP.NE.U32.AND P0, PT, RZ, c[0x0][0x340], PT ;  /* 0x0000d000ff007a0c */ /* 0x000fc60003f05070 */
[----:B------:R-:W4:Y:S01]  /*8860*/  LDL.64 R26, [R1+0x30] ;  /* 0x00003000011a7983 */ /* 0x000f220000100a00 */
[----:B------:R-:W-:-:S03]  /*8870*/  ISETP.NE.AND.EX P0, PT, RZ, c[0x0][0x344], PT, P0 ;  /* 0x0000d100ff007a0c */ /* 0x000fc60003f05300 */
[----:B------:R-:W3:Y:S04]  /*8880*/  LDL R20, [R1+0x48] ;  /* 0x0000480001147983 */ /* 0x000ee80000100800 */
[----:B------:R-:W3:Y:S06]  /*8890*/  LDL R18, [R1+0x4c] ;  /* 0x00004c0001127983 */ /* 0x000eec0000100800 */
[----:B------:R-:W-:Y:S01]  /*88a0*/  @P0 IMAD.MOV.U32 R2, RZ, RZ, 0x4 ;  /* 0x00000004ff020424 */ /* 0x000fe200078e00ff */
[----:B------:R-:W1:Y:S01]  /*88b0*/  S2R R5, SR_TID.X ;  /* 0x0000000000057919 */ /* 0x000e620000002100 */
[----:B------:R-:W-:-:S05]  /*88c0*/  SHF.R.S32.HI R0, RZ, 0x1f, R135 ;  /* 0x0000001fff007819 */ /* 0x000fca0000011487 */
[----:B------:R-:W-:Y:S01]  /*88d0*/  IMAD R0, R0, c[0x0][0x178], RZ ;  /* 0x00005e0000007a24 */ /* 0x000fe200078e02ff */
[----:B------:R-:W-:-:S03]  /*88e0*/  ISETP.NE.U32.AND P2, PT, RZ, c[0x0][0x348], PT ;  /* 0x0000d200ff007a0c */ /* 0x000fc60003f45070 */
[----:B------:R-:W-:Y:S01]  /*88f0*/  IMAD R0, R135, c[0x0][0x17c], R0 ;  /* 0x00005f0087007a24 */ /* 0x000fe200078e0200 */
[----:B-1----:R-:W-:Y:S01]  /*8900*/  SHF.R.S32.HI R4, RZ, 0x1f, R5 ;  /* 0x0000001fff047819 */ /* 0x002fe20000011405 */
[----:B--2---:R-:W-:-:S05]  /*8910*/  @P0 IMAD.WIDE R2, R31, R2, c[0x0][0x340] ;  /* 0x0000d0001f020625 */ /* 0x004fca00078e0202 */
[----:B------:R1:W2:Y:S01]  /*8920*/  @P0 LDG.E R16, [R2.64] ;  /* 0x0000000602100981 */ /* 0x0002a2000c1e1900 */
[-C--:B------:R-:W-:Y:S02]  /*8930*/  LEA.HI R4, R4, R5.reuse, RZ, 0x2 ;  /* 0x0000000504047211 */ /* 0x080fe400078f10ff */
[----:B------:R-:W-:Y:S02]  /*8940*/  SHF.R.S32.HI R19, RZ, 0x1f, R5 ;  /* 0x0000001fff137819 */ /* 0x000fe40000011405 */
[----:B------:R-:W-:Y:S02]  /*8950*/  LOP3.LUT R4, R4, 0xfffffffc, RZ, 0xc0, !PT ;  /* 0xfffffffc04047812 */ /* 0x000fe400078ec0ff */
[----:B------:R-:W-:-:S03]  /*8960*/  LEA.HI R19, R19, R5, RZ, 0x2 ;  /* 0x0000000513137211 */ /* 0x000fc600078f10ff */
[----:B------:R-:W-:Y:S01]  /*8970*/  IMAD.IADD R4, R5, 0x1, -R4 ;  /* 0x0000000105047824 */ /* 0x000fe200078e0a04 */
[----:B------:R-:W-:Y:S02]  /*8980*/  SHF.R.S32.HI R19, RZ, 0x2, R19 ;  /* 0x00000002ff137819 */ /* 0x000fe40000011413 */
[----:B------:R-:W-:Y:S02]  /*8990*/  SHF.R.S32.HI R14, RZ, 0x1f, R31 ;  /* 0x0000001fff0e7819 */ /* 0x000fe4000001141f */
[----:B------:R-:W-:Y:S01]  /*89a0*/  ISETP.NE.AND.EX P2, PT, RZ, c[0x0][0x34c], PT, P2 ;  /* 0x0000d300ff007a0c */ /* 0x000fe20003f45320 */
[----:B-1----:R-:W-:-:S04]  /*89b0*/  IMAD.WIDE.U32 R2, R135, c[0x0][0x178], RZ ;  /* 0x00005e0087027a25 */ /* 0x002fc800078e00ff */
[----:B------:R-:W-:Y:S01]  /*89c0*/  IMAD.IADD R3, R3, 0x1, R0 ;  /* 0x0000000103037824 */ /* 0x000fe200078e0200 */
[----:B------:R-:W-:Y:S02]  /*89d0*/  LEA R0, R4, R19, 0x5 ;  /* 0x0000001304007211 */ /* 0x000fe400078e28ff */
[----:B------:R-:W-:Y:S01]  /*89e0*/  SEL R6, R14, RZ, !P2 ;  /* 0x000000ff0e067207 */ /* 0x000fe20005000000 */
[----:B---3--:R-:W-:-:S04]  /*89f0*/  IMAD.WIDE.U32 R4, R25, c[0x0][0x1b8], R2 ;  /* 0x00006e0019047a25 */ /* 0x008fc800078e0002 */
[----:B------:R-:W-:Y:S01]  /*8a00*/  IMAD.IADD R10, R24, 0x1, R0 ;  /* 0x00000001180a7824 */ /* 0x000fe200078e0200 */
[----:B------:R-:W-:Y:S01]  /*8a10*/  SHF.R.S32.HI R8, RZ, 0x1f, R11 ;  /* 0x0000001fff087819 */ /* 0x000fe2000001140b */
[----:B------:R-:W-:Y:S01]  /*8a20*/  IMAD R6, R6, c[0x0][0x1c0], RZ ;  /* 0x0000700006067a24 */ /* 0x000fe200078e02ff */
[----:B------:R-:W-:Y:S01]  /*8a30*/  IADD3 R2, P1, R19, R11, RZ ;  /* 0x0000000b13027210 */ /* 0x000fe20007f3e0ff */
[----:B------:R-:W-:Y:S01]  /*8a40*/  @P3 IMAD.HI.U32 R7, R10, c[0x0][0x2c8], RZ ;  /* 0x0000b2000a073a27 */ /* 0x000fe200078e00ff */
[----:B------:R-:W-:-:S03]  /*8a50*/  SEL R3, R31, RZ, !P2 ;  /* 0x000000ff1f037207 */ /* 0x000fc60005000000 */
[----:B------:R-:W-:Y:S01]  /*8a60*/  IMAD R5, R25, c[0x0][0x1bc], R5 ;  /* 0x00006f0019057a24 */ /* 0x000fe200078e0205 */
[----:B------:R-:W-:Y:S01]  /*8a70*/  LEA.HI.X.SX32 R11, R19, R8, 0x1, P1 ;  /* 0x00000008130b7211 */ /* 0x000fe200008f0eff */
[----:B------:R-:W-:Y:S01]  /*8a80*/  IMAD.MOV.U32 R0, RZ, RZ, R10 ;  /* 0x000000ffff007224 */ /* 0x000fe200078e000a */
[----:B------:R-:W-:Y:S01]  /*8a90*/  @P3 SHF.R.U32.HI R0, RZ, c[0x0][0x2cc], R7 ;  /* 0x0000b300ff003a19 */ /* 0x000fe20000011607 */
[C---:B------:R-:W-:Y:S02]  /*8aa0*/  IMAD R13, R3.reuse, c[0x0][0x1c4], R6 ;  /* 0x00007100030d7a24 */ /* 0x040fe400078e0206 */
[----:B------:R-:W-:Y:S01]  /*8ab0*/  IMAD.WIDE.U32 R6, R3, c[0x0][0x1c0], R4 ;  /* 0x0000700003067a25 */ /* 0x000fe200078e0004 */
[----:B----4-:R-:W-:Y:S02]  /*8ac0*/  MOV R4, R26 ;  /* 0x0000001a00047202 */ /* 0x010fe40000000f00 */
[----:B------:R-:W-:Y:S01]  /*8ad0*/  ISETP.GE.AND P3, PT, R20, c[0x0][0x1d4], PT ;  /* 0x0000750014007a0c */ /* 0x000fe20003f66270 */
[----:B------:R-:W-:-:S02]  /*8ae0*/  IMAD.MOV.U32 R5, RZ, RZ, R27 ;  /* 0x000000ffff057224 */ /* 0x000fc400078e001b */
[C---:B------:R-:W-:Y:S02]  /*8af0*/  IMAD R3, R11.reuse, c[0x0][0x1e0], RZ ;  /* 0x000078000b037a24 */ /* 0x040fe400078e02ff */
[----:B------:R-:W-:Y:S01]  /*8b00*/  IMAD R15, R11, c[0x0][0x208], RZ ;  /* 0x000082000b0f7a24 */ /* 0x000fe200078e02ff */
[----:B------:R-:W-:Y:S01]  /*8b10*/  SHF.R.S32.HI R12, RZ, 0x1f, R0 ;  /* 0x0000001fff0c7819 */ /* 0x000fe20000011400 */
[----:B------:R-:W-:-:S04]  /*8b20*/  IMAD.WIDE.U32 R8, R2, c[0x0][0x1e0], R4 ;  /* 0x0000780002087a25 */ /* 0x000fc800078e0004 */
[----:B------:R-:W-:-:S04]  /*8b30*/  IMAD.WIDE.U32 R4, R2, c[0x0][0x208], R4 ;  /* 0x0000820002047a25 */ /* 0x000fc800078e0004 */
[----:B------:R-:W-:Y:S02]  /*8b40*/  IMAD.MOV R11, RZ, RZ, -R0 ;  /* 0x000000ffff0b7224 */ /* 0x000fe400078e0a00 */
[C---:B------:R-:W-:Y:S02]  /*8b50*/  IMAD R17, R2.reuse, c[0x0][0x1e4], R3 ;  /* 0x0000790002117a24 */ /* 0x040fe400078e0203 */
[----:B------:R-:W-:Y:S01]  /*8b60*/  IMAD R15, R2, c[0x0][0x20c], R15 ;  /* 0x00008300020f7a24 */ /* 0x000fe200078e020f */
[----:B------:R-:W-:Y:S01]  /*8b70*/  IADD3 R3, R7, R13, RZ ;  /* 0x0000000d07037210 */ /* 0x000fe20007ffe0ff */
[----:B------:R-:W-:Y:S01]  /*8b80*/  IMAD.MOV.U32 R2, RZ, RZ, R6 ;  /* 0x000000ffff027224 */ /* 0x000fe200078e0006 */
[----:B------:R-:W-:Y:S01]  /*8b90*/  SEL R6, RZ, 0xffffffff, P3 ;  /* 0xffffffffff067807 */ /* 0x000fe20001800000 */
[----:B------:R-:W-:Y:S01]  /*8ba0*/  IMAD R7, R12, c[0x0][0x1b0], RZ ;  /* 0x00006c000c077a24 */ /* 0x000fe200078e02ff */
[----:B------:R-:W-:Y:S01]  /*8bb0*/  ISETP.GE.AND P2, PT, R26, c[0x0][0x1d4], PT ;  /* 0x000075001a007a0c */ /* 0x000fe20003f46270 */
[----:B------:R-:W-:Y:S01]  /*8bc0*/  IMAD R10, R11, c[0x0][0x2c4], R10 ;  /* 0x0000b1000b0a7a24 */ /* 0x000fe200078e020a */
[----:B------:R-:W-:Y:S01]  /*8bd0*/  LOP3.LUT R203, R203, 0xffffff7f, RZ, 0xc0, !PT ;  /* 0xffffff7fcbcb7812 */ /* 0x000fe200078ec0ff */
[----:B------:R-:W-:-:S02]  /*8be0*/  IMAD R12, R0, c[0x0][0x1b4], R7 ;  /* 0x00006d00000c7a24 */ /* 0x000fc400078e0207 */
[----:B------:R-:W-:Y:S01]  /*8bf0*/  IMAD.WIDE.U32 R2, R0, c[0x0][0x1b0], R2 ;  /* 0x00006c0000027a25 */ /* 0x000fe200078e0002 */
[----:B------:R-:W-:-:S03]  /*8c00*/  SEL R0, RZ, 0x1, P2 ;  /* 0x00000001ff007807 */ /* 0x000fc60001000000 */
[----:B------:R-:W-:Y:S01]  /*8c10*/  IMAD.SHL.U32 R6, R6, 0x2, RZ ;  /* 0x0000000206067824 */ /* 0x000fe200078e00ff */
[----:B------:R-:W-:Y:S02]  /*8c20*/  @P3 LOP3.LUT R203, R203, 0x80, RZ, 0xfc, !PT ;  /* 0x00000080cbcb3812 */ /* 0x000fe400078efcff */
[----:B------:R-:W-:Y:S01]  /*8c30*/  SHF.R.S32.HI R11, RZ, 0x1f, R10 ;  /* 0x0000001fff0b7819 */ /* 0x000fe2000001140a */
[----:B------:R-:W-:Y:S01]  /*8c40*/  IMAD.IADD R7, R5, 0x1, R15 ;  /* 0x0000000105077824 */ /* 0x000fe200078e020f */
[----:B------:R-:W-:Y:S01]  /*8c50*/  LOP3.LUT R13, R6, 0x2, R0, 0xe2, !PT ;  /* 0x00000002060d7812 */ /* 0x000fe200078ee200 */
[----:B------:R-:W-:Y:S01]  /*8c60*/  IMAD.IADD R5, R3, 0x1, R12 ;  /* 0x0000000103057824 */ /* 0x000fe200078e020c */
[----:B------:R-:W-:Y:S01]  /*8c70*/  LOP3.LUT R203, R203, 0xfffffeff, RZ, 0xc0, !PT ;  /* 0xfffffeffcbcb7812 */ /* 0x000fe200078ec0ff */
[----:B------:R-:W-:Y:S01]  /*8c80*/  IMAD R0, R11, c[0x0][0x1a8], RZ ;  /* 0x00006a000b007a24 */ /* 0x000fe200078e02ff */
[----:B------:R-:W-:Y:S01]  /*8c90*/  MOV R6, R4 ;  /* 0x0000000400067202 */ /* 0x000fe20000000f00 */
[----:B------:R-:W-:Y:S01]  /*8ca0*/  IMAD.MOV.U32 R4, RZ, RZ, R2 ;  /* 0x000000ffff047224 */ /* 0x000fe200078e0002 */
[----:B------:R-:W-:-:S02]  /*8cb0*/  ISETP.NE.U32.AND P1, PT, RZ, c[0x0][0x350], PT ;  /* 0x0000d400ff007a0c */ /* 0x000fc40003f25070 */
[----:B------:R-:W-:Y:S01]  /*8cc0*/  IADD3 R9, R9, R17, RZ ;  /* 0x0000001109097210 */ /* 0x000fe20007ffe0ff */
[C---:B------:R-:W-:Y:S01]  /*8cd0*/  IMAD R12, R10.reuse, c[0x0][0x1ac], R0 ;  /* 0x00006b000a0c7a24 */ /* 0x040fe200078e0200 */
[----:B------:R-:W-:Y:S01]  /*8ce0*/  @P2 LOP3.LUT R203, R203, 0x100, RZ, 0xfc, !PT ;  /* 0x00000100cbcb2812 */ /* 0x000fe200078efcff */
[----:B------:R-:W-:Y:S01]  /*8cf0*/  IMAD.WIDE.U32 R10, R10, c[0x0][0x1a8], R4 ;  /* 0x00006a000a0a7a25 */ /* 0x000fe200078e0004 */
[----:B------:R-:W-:-:S03]  /*8d00*/  ISETP.GE.AND P2, PT, R18, c[0x0][0x1d4], PT ;  /* 0x0000750012007a0c */ /* 0x000fc60003f46270 */
[----:B------:R-:W-:-:S04]  /*8d10*/  IMAD.WIDE.U32 R4, R25, c[0x0][0x1e8], R8 ;  /* 0x00007a0019047a25 */ /* 0x000fc800078e0008 */
[----:B------:R-:W-:-:S04]  /*8d20*/  IMAD.WIDE.U32 R6, R25, c[0x0][0x210], R6 ;  /* 0x0000840019067a25 */ /* 0x000fc800078e0006 */
[----:B------:R-:W-:Y:S01]  /*8d30*/  IMAD R5, R25, c[0x0][0x1ec], R5 ;  /* 0x00007b0019057a24 */ /* 0x000fe200078e0205 */
[----:B------:R-:W-:Y:S01]  /*8d40*/  LOP3.LUT R203, R203, 0xffffffbf, RZ, 0xc0, !PT ;  /* 0xffffffbfcbcb7812 */ /* 0x000fe200078ec0ff */
[----:B------:R-:W-:Y:S01]  /*8d50*/  IMAD.IADD R9, R19, 0x1, R24 ;  /* 0x0000000113097824 */ /* 0x000fe200078e0218 */
[----:B------:R-:W-:Y:S02]  /*8d60*/  ISETP.GE.AND P4, PT, R26, c[0x0][0x198], PT ;  /* 0x000066001a007a0c */ /* 0x000fe40003f86270 */
[----:B------:R-:W-:Y:S02]  /*8d70*/  @P2 LOP3.LUT R203, R203, 0x40, RZ, 0xfc, !PT ;  /* 0x00000040cbcb2812 */ /* 0x000fe400078efcff */
[----:B------:R-:W-:Y:S02]  /*8d80*/  ISETP.GE.AND P3, PT, R20, c[0x0][0x198], PT ;  /* 0x0000660014007a0c */ /* 0x000fe40003f66270 */
[----:B------:R-:W-:Y:S02]  /*8d90*/  IADD3 R117, R230, -0x1, RZ ;  /* 0xffffffffe6757810 */ /* 0x000fe40007ffe0ff */
[--C-:B--2---:R-:W-:Y:S01]  /*8da0*/  @P0 SHF.R.S32.HI R3, RZ, 0x1f, R16.reuse ;  /* 0x0000001fff030819 */ /* 0x104fe20000011410 */
[----:B------:R-:W-:Y:S01]  /*8db0*/  @P0 IMAD.MOV.U32 R2, RZ, RZ, R16 ;  /* 0x000000ffff020224 */ /* 0x000fe200078e0010 */
[----:B------:R-:W-:Y:S01]  /*8dc0*/  @!P0 MOV R2, R31 ;  /* 0x0000001f00028202 */ /* 0x000fe20000000f00 */
[----:B------:R-:W-:Y:S01]  /*8dd0*/  @!P0 IMAD.MOV.U32 R3, RZ, RZ, R14 ;  /* 0x000000ffff038224 */ /* 0x000fe200078e000e */
[----:B------:R-:W-:-:S04]  /*8de0*/  ISETP.NE.AND.EX P0, PT, RZ, c[0x0][0x354], PT, P1 ;  /* 0x0000d500ff007a0c */ /* 0x000fc80003f05310 */
[----:B------:R-:W-:Y:S02]  /*8df0*/  SEL R8, R2, RZ, !P0 ;  /* 0x000000ff02087207 */ /* 0x000fe40004000000 */
[----:B------:R-:W-:Y:S02]  /*8e00*/  SEL R2, RZ, 0x4, P2 ;  /* 0x00000004ff027807 */ /* 0x000fe40001000000 */
[----:B------:R-:W-:Y:S02]  /*8e10*/  SEL R0, R3, RZ, !P0 ;  /* 0x000000ff03007207 */ /* 0x000fe40004000000 */
[----:B------:R-:W-:Y:S01]  /*8e20*/  LOP3.LUT R94, R13, R2, RZ, 0xfc, !PT ;  /* 0x000000020d5e7212 */ /* 0x000fe200078efcff */
[----:B------:R-:W-:Y:S01]  /*8e30*/  IMAD R3, R25, c[0x0][0x214], R7 ;  /* 0x0000850019037a24 */ /* 0x000fe200078e0207 */
[----:B------:R-:W-:Y:S01]  /*8e40*/  MOV R2, R6 ;  /* 0x0000000600027202 */ /* 0x000fe20000000f00 */
[----:B------:R-:W-:Y:S02]  /*8e50*/  IMAD R6, R0, c[0x0][0x1f0], RZ ;  /* 0x00007c0000067a24 */ /* 0x000fe400078e02ff */
[----:B------:R-:W-:-:S04]  /*8e60*/  IMAD.WIDE.U32 R14, R8, c[0x0][0x1f0], R4 ;  /* 0x00007c00080e7a25 */ /* 0x000fc800078e0004 */
[----:B------:R-:W-:-:S04]  /*8e70*/  IMAD.WIDE.U32 R240, R8, c[0x0][0x218], R2 ;  /* 0x0000860008f07a25 */ /* 0x000fc800078e0002 */
[----:B------:R-:W-:-:S04]  /*8e80*/  IMAD R2, R8, c[0x0][0x1f4], R6 ;  /* 0x00007d0008027a24 */ /* 0x000fc800078e0206 */
[----:B------:R-:W-:Y:S01]  /*8e90*/  IMAD.IADD R2, R15, 0x1, R2 ;  /* 0x000000010f027824 */ /* 0x000fe200078e0202 */
[----:B------:R1:W-:Y:S04]  /*8ea0*/  STL.64 [R1+0x8], R14 ;  /* 0x0000080e01007387 */ /* 0x0003e80000100a00 */
[----:B------:R1:W-:Y:S01]  /*8eb0*/  STL [R1+0x14], R2 ;  /* 0x0000140201007387 */ /* 0x0003e20000100800 */
[----:B------:R-:W-:Y:S02]  /*8ec0*/  IMAD R0, R0, c[0x0][0x218], RZ ;  /* 0x0000860000007a24 */ /* 0x000fe400078e02ff */
[----:B------:R-:W-:Y:S01]  /*8ed0*/  IMAD.IADD R7, R11, 0x1, R12 ;  /* 0x000000010b077824 */ /* 0x000fe200078e020c */
[----:B------:R-:W-:Y:S01]  /*8ee0*/  LEA R11, P0, R10, c[0x0][0x160], 0x1 ;  /* 0x000058000a0b7a11 */ /* 0x000fe200078008ff */
[----:B------:R-:W-:Y:S01]  /*8ef0*/  IMAD R0, R8, c[0x0][0x21c], R0 ;  /* 0x0000870008007a24 */ /* 0x000fe200078e0200 */
[----:B------:R-:W-:-:S02]  /*8f00*/  ISETP.GE.AND P2, PT, R18, c[0x0][0x198], PT ;  /* 0x0000660012007a0c */ /* 0x000fc40003f46270 */
[----:B------:R-:W-:Y:S02]  /*8f10*/  LEA.HI.X R10, R10, c[0x0][0x164], R7, 0x1, P0 ;  /* 0x000059000a0a7a11 */ /* 0x000fe400000f0c07 */
[----:B------:R-:W-:Y:S01]  /*8f20*/  IADD3 R249, R241, R0, RZ ;  /* 0x00000000f1f97210 */ /* 0x000fe20007ffe0ff */
[----:B------:R-:W-:Y:S06]  /*8f30*/  BRA.DIV ~URZ, `(.L_x_751) ;  /* 0x0001aa327f007947 */ /* 0x000fec000b800000 */
[----:B------:R2:W3:Y:S02]  /*8f40*/  SHFL.IDX PT, R8, R10, RZ, 0x1c1f ;  /* 0x001c1fff0a087589 */ /* 0x0004e400000e0000 */
.L_x_955:
[----:B------:R-:W-:Y:S05]  /*8f50*/  BRA.DIV ~URZ, `(.L_x_752) ;  /* 0x0001aa827f007947 */ /* 0x000fea000b800000 */
[----:B------:R4:W1:Y:S02]  /*8f60*/  SHFL.IDX PT, R0, R11, RZ, 0x1c1f ;  /* 0x001c1fff0b007589 */ /* 0x00086400000e0000 */
.L_x_956:
[----:B-12---:R-:W2:Y:S01]  /*8f70*/  LDL R2, [R1] ;  /* 0x0000000001027983 */ /* 0x006ea20000100800 */
[----:B------:R-:W-:Y:S01]  /*8f80*/  BSSY B0, `(.L_x_753) ;  /* 0x0000017000007945 */ /* 0x000fe20003800000 */
[----:B--2---:R-:W-:-:S05]  /*8f90*/  IMAD R31, R2, c[0x0][0x2c4], RZ ;  /* 0x0000b100021f7a24 */ /* 0x004fca00078e02ff */
[----:B------:R-:W-:-:S13]  /*8fa0*/  ISETP.GE.AND P0, PT, R9, R31, PT ;  /* 0x0000001f0900720c */ /* 0x000fda0003f06270 */
[----:B------:R-:W-:Y:S05]  /*8fb0*/  @P0 BRA `(.L_x_754) ;  /* 0x0000013000000947 */ /* 0x000fea0003800000 */
[----:B------:R-:W2:Y:S04]  /*8fc0*/  LDL.64 R4, [R1+0x30] ;  /* 0x0000300001047983 */ /* 0x000ea80000100a00 */
[----:B----4-:R-:W4:Y:S04]  /*8fd0*/  LDL R2, [R1+0x48] ;  /* 0x0000480001027983 */ /* 0x010f280000100800 */
[----:B---3--:R-:W3:Y:S04]  /*8fe0*/  LDL R3, [R1+0x70] ;  /* 0x0000700001037983 */ /* 0x008ee80000100800 */
[----:B------:R-:W3:Y:S04]  /*8ff0*/  LDL R13, [R1+0x4c] ;  /* 0x00004c00010d7983 */ /* 0x000ee80000100800 */
[----:B------:R-:W3:Y:S04]  /*9000*/  LDL R12, [R1+0x28] ;  /* 0x00002800010c7983 */ /* 0x000ee80000100800 */
[----:B------:R-:W3:Y:S01]  /*9010*/  LDL R14, [R1+0x6c] ;  /* 0x00006c00010e7983 */ /* 0x000ee20000100800 */
[----:B--2---:R-:W-:-:S04]  /*9020*/  LEA R6, P0, R4, R0, 0x1 ;  /* 0x0000000004067211 */ /* 0x004fc800078008ff */
[----:B------:R-:W-:Y:S02]  /*9030*/  LEA.HI.X R7, R4, R8, R5, 0x1, P0 ;  /* 0x0000000804077211 */ /* 0x000fe400000f0c05 */
[----:B----4-:R-:W-:-:S04]  /*9040*/  LEA R4, P0, R2, R0, 0x1 ;  /* 0x0000000002047211 */ /* 0x010fc800078008ff */
[----:B---3--:R-:W-:Y:S02]  /*9050*/  LEA.HI.X R5, R2, R8, R3, 0x1, P0 ;  /* 0x0000000802057211 */ /* 0x008fe400000f0c03 */
[----:B------:R-:W-:Y:S01]  /*9060*/  LEA R2, P0, R13, R0, 0x1 ;  /* 0x000000000d027211 */ /* 0x000fe200078008ff */
        /* <DEDUP_REMOVED lines=8> */
.L_x_754:
[----:B------:R-:W-:Y:S05]  /*90f0*/  BSYNC B0 ;  /* 0x0000000000007941 */ /* 0x000fea0003800000 */
.L_x_753:
[----:B------:R-:W-:Y:S05]  /*9100*/  BRA.DIV ~URZ, `(.L_x_755) ;  /* 0x0001a9327f007947 */ /* 0x000fea000b800000 */
[----:B---3--:R2:W3:Y:S04]  /*9110*/  SHFL.IDX PT, R8, R10, 0x1, 0x1c1f ;  /* 0x003c1f000a087f89 */ /* 0x0084e800000e0000 */
[----:B-1----:R2:W1:Y:S02]  /*9120*/  SHFL.IDX PT, R0, R11, 0x1, 0x1c1f ;  /* 0x003c1f000b007f89 */ /* 0x00246400000e0000 */
.L_x_957:
[----:B------:R-:W-:Y:S01]  /*9130*/  IADD3 R2, R9, 0x20, RZ ;  /* 0x0000002009027810 */ /* 0x000fe20007ffe0ff */
[----:B------:R-:W-:Y:S03]  /*9140*/  BSSY B0, `(.L_x_756) ;  /* 0x0000016000007945 */ /* 0x000fe60003800000 */
[----:B------:R-:W-:-:S13]  /*9150*/  ISETP.GE.AND P0, PT, R2, R31, PT ;  /* 0x0000001f0200720c */ /* 0x000fda0003f06270 */
[----:B------:R-:W-:Y:S05]  /*9160*/  @P0 BRA `(.L_x_757) ;  /* 0x0000013000000947 */ /* 0x000fea0003800000 */
[----:B--2---:R-:W2:Y:S04]  /*9170*/  LDL.64 R4, [R1+0x30] ;  /* 0x0000300001047983 */ /* 0x004ea80000100a00 */
[----:B----4-:R-:W4:Y:S04]  /*9180*/  LDL R3, [R1+0x48] ;  /* 0x0000480001037983 */ /* 0x010f280000100800 */
[----:B---3--:R-:W3:Y:S04]  /*9190*/  LDL R15, [R1+0x70] ;  /* 0x00007000010f7983 */ /* 0x008ee80000100800 */
[----:B------:R-:W3:Y:S04]  /*91a0*/  LDL R13, [R1+0x4c] ;  /* 0x00004c00010d7983 */ /* 0x000ee80000100800 */
[----:B------:R-:W3:Y:S04]  /*91b0*/  LDL R12, [R1+0x28] ;  /* 0x00002800010c7983 */ /* 0x000ee80000100800 */
[----:B------:R-:W3:Y:S01]  /*91c0*/  LDL R14, [R1+0x6c] ;  /* 0x00006c00010e7983 */ /* 0x000ee20000100800 */
[----:B-12---:R-:W-:-:S04]  /*91d0*/  LEA R6, P0, R4, R0, 0x1 ;  /* 0x0000000004067211 */ /* 0x006fc800078008ff */
        /* <DEDUP_REMOVED lines=12> */
.L_x_757:
[----:B------:R-:W-:Y:S05]  /*92a0*/  BSYNC B0 ;  /* 0x0000000000007941 */ /* 0x000fea0003800000 */
.L_x_756:
[----:B------:R-:W-:Y:S05]  /*92b0*/  BRA.DIV ~URZ, `(.L_x_758) ;  /* 0x0001a8427f007947 */ /* 0x000fea000b800000 */
[----:B---3--:R3:W2:Y:S02]  /*92c0*/  SHFL.IDX PT, R8, R10, 0x2, 0x1c1f ;  /* 0x005c1f000a087f89 */ /* 0x0086a400000e0000 */
.L_x_958:
[----:B------:R-:W-:Y:S05]  /*92d0*/  BRA.DIV ~URZ, `(.L_x_759) ;  /* 0x0001a8927f007947 */ /* 0x000fea000b800000 */
[----:B-1----:R1:W3:Y:S02]  /*92e0*/  SHFL.IDX PT, R0, R11, 0x2, 0x1c1f ;  /* 0x005c1f000b007f89 */ /* 0x0022e400000e0000 */
.L_x_959:
[----:B------:R-:W-:Y:S01]  /*92f0*/  IADD3 R2, R9, 0x40, RZ ;  /* 0x0000004009027810 */ /* 0x000fe20007ffe0ff */
[----:B------:R-:W-:Y:S03]  /*9300*/  BSSY B0, `(.L_x_760) ;  /* 0x0000016000007945 */ /* 0x000fe60003800000 */
[----:B------:R-:W-:-:S13]  /*9310*/  ISETP.GE.AND P0, PT, R2, R31, PT ;  /* 0x0000001f0200720c */ /* 0x000fda0003f06270 */
[----:B------:R-:W-:Y:S05]  /*9320*/  @P0 BRA `(.L_x_761) ;  /* 0x0000013000000947 */ /* 0x000fea0003800000 */
[----:B----4-:R-:W4:Y:S04]  /*9330*/  LDL.64 R4, [R1+0x30] ;  /* 0x0000300001047983 */ /* 0x010f280000100a00 */
[----:B---3--:R-:W3:Y:S04]  /*9340*/  LDL R3, [R1+0x48] ;  /* 0x0000480001037983 */ /* 0x008ee80000100800 */
[----:B--2---:R-:W2:Y:S04]  /*9350*/  LDL R15, [R1+0x70] ;  /* 0x00007000010f7983 */ /* 0x004ea80000100800 */
[----:B------:R-:W2:Y:S04]  /*9360*/  LDL R13, [R1+0x4c] ;  /* 0x00004c00010d7983 */ /* 0x000ea80000100800 */
[----:B------:R-:W2:Y:S04]  /*9370*/  LDL R12, [R1+0x28] ;  /* 0x00002800010c7983 */ /* 0x000ea80000100800 */
[----:B------:R-:W2:Y:S01]  /*9380*/  LDL R14, [R1+0x6c] ;  /* 0x00006c00010e7983 */ /* 0x000ea20000100800 */
[----:B----4-:R-:W-:-:S04]  /*9390*/  LEA R6, P0, R4, R0, 0x1 ;  /* 0x0000000004067211 */ /* 0x010fc800078008ff */
[----:B------:R-:W-:Y:S02]  /*93a0*/  LEA.HI.X R7, R4, R8, R5, 0x1, P0 ;  /* 0x0000000804077211 */ /* 0x000fe400000f0c05 */
[----:B---3--:R-:W-:-:S04]  /*93b0*/  LEA R4, P0, R3, R0, 0x1 ;  /* 0x0000000003047211 */ /* 0x008fc800078008ff */
[----:B--2---:R-:W-:Y:S02]  /*93c0*/  LEA.HI.X R5, R3, R8, R15, 0x1, P0 ;  /* 0x0000000803057211 */ /* 0x004fe400000f0c0f */
        /* <DEDUP_REMOVED lines=9> */
.L_x_761:
[----:B------:R-:W-:Y:S05]  /*9460*/  BSYNC B0 ;  /* 0x0000000000007941 */ /* 0x000fea0003800000 */
.L_x_760:
[----:B------:R-:W-:Y:S05]  /*9470*/  BRA.DIV ~URZ, `(.L_x_762) ;  /* 0x0001a7527f007947 */ /* 0x000fea000b800000 */
[----:B--2---:R2:W1:Y:S04]  /*9480*/  SHFL.IDX PT, R8, R10, 0x3, 0x1c1f ;  /* 0x007c1f000a087f89 */ /* 0x00446800000e0000 */
[----:B---3--:R2:W3:Y:S02]  /*9490*/  SHFL.IDX PT, R0, R11, 0x3, 0x1c1f ;  /* 0x007c1f000b007f89 */ /* 0x0084e400000e0000 */
.L_x_960:
[----:B--2---:R-:W2:Y:S04]  /*94a0*/  LDL.64 R12, [R1+0x30] ;  /* 0x00003000010c7983 */ /* 0x004ea80000100a00 */
[----:B----4-:R-:W4:Y:S04]  /*94b0*/  LDL R4, [R1+0x48] ;  /* 0x0000480001047983 */ /* 0x010f280000100800 */
[----:B---3--:R-:W3:Y:S04]  /*94c0*/  LDL R5, [R1+0x70] ;  /* 0x0000700001057983 */ /* 0x008ee80000100800 */
[----:B------:R-:W3:Y:S04]  /*94d0*/  LDL R10, [R1+0x4c] ;  /* 0x00004c00010a7983 */ /* 0x000ee80000100800 */
[----:B------:R-:W3:Y:S04]  /*94e0*/  LDL R96, [R1+0x28] ;  /* 0x0000280001607983 */ /* 0x000ee80000100800 */
[----:B------:R-:W3:Y:S04]  /*94f0*/  LDL R119, [R1+0x4] ;  /* 0x0000040001777983 */ /* 0x000ee80000100800 */
[----:B-1----:R-:W3:Y:S04]  /*9500*/  LDL R11, [R1+0x6c] ;  /* 0x00006c00010b7983 */ /* 0x002ee80000100800 */
[----:B------:R-:W3:Y:S04]  /*9510*/  LDL.64 R128, [R1+0x8] ;  /* 0x0000080001807983 */ /* 0x000ee80000100a00 */
[----:B------:R-:W3:Y:S04]  /*9520*/  LDL R122, [R1+0x14] ;  /* 0x00001400017a7983 */ /* 0x000ee80000100800 */
[----:B------:R1:W5:Y:S01]  /*9530*/  LDL R235, [R1+0x2c] ;  /* 0x00002c0001eb7983 */ /* 0x0003620000100800 */
[----:B------:R-:W-:-:S03]  /*9540*/  IADD3 R2, R9, 0x60, RZ ;  /* 0x0000006009027810 */ /* 0x000fc60007ffe0ff */
[----:B------:R-:W1:Y:S01]  /*9550*/  S2R R98, SR_TID.X ;  /* 0x0000000000627919 */ /* 0x000e620000002100 */
[----:B------:R-:W-:Y:S01]  /*9560*/  ISETP.GE.AND P0, PT, R2, R31, PT ;  /* 0x0000001f0200720c */ /* 0x000fe20003f06270 */
[----:B------:R-:W-:-:S04]  /*9570*/  IMAD.MOV.U32 R116, RZ, RZ, 0x30 ;  /* 0x00000030ff747424 */ /* 0x000fc800078e00ff */
[----:B------:R-:W-:Y:S01]  /*9580*/  IMAD R116, R230, -0x30, R116 ;  /* 0xffffffd0e6747824 */ /* 0x000fe200078e0274 */
[----:B------:R-:W-:Y:S02]  /*9590*/  SHF.R.S32.HI R95, RZ, 0x1f, R117 ;  /* 0x0000001fff5f7819 */ /* 0x000fe40000011475 */
[----:B-1----:R-:W-:-:S04]  /*95a0*/  SHF.R.S32.HI R123, RZ, 0x1f, R98 ;  /* 0x0000001fff7b7819 */ /* 0x002fc80000011462 */
[----:B------:R-:W-:-:S04]  /*95b0*/  LEA.HI R123, R123, R98, RZ, 0x2 ;  /* 0x000000627b7b7211 */ /* 0x000fc800078f10ff */
[----:B------:R-:W-:Y:S02]  /*95c0*/  SHF.R.S32.HI R123, RZ, 0x2, R123 ;  /* 0x00000002ff7b7819 */ /* 0x000fe4000001147b */
[C---:B------:R-:W-:Y:S02]  /*95d0*/  LOP3.LUT P5, RZ, R203.reuse, 0x100, RZ, 0xc0, !PT ;  /* 0x00000100cbff7812 */ /* 0x040fe400078ac0ff */
[----:B------:R-:W-:Y:S01]  /*95e0*/  LOP3.LUT P6, RZ, R203, 0x40, RZ, 0xc0, !PT ;  /* 0x00000040cbff7812 */ /* 0x000fe200078cc0ff */
[----:B------:R-:W-:Y:S01]  /*95f0*/  IMAD.MOV.U32 R237, RZ, RZ, c[0x0][0x2c4] ;  /* 0x0000b100ffed7624 */ /* 0x000fe200078e00ff */
[----:B--2---:R-:W-:-:S04]  /*9600*/  @!P0 LEA R6, P1, R12, R0, 0x1 ;  /* 0x000000000c068211 */ /* 0x004fc800078208ff */
[----:B------:R-:W-:Y:S02]  /*9610*/  @!P0 LEA.HI.X R7, R12, R8, R13, 0x1, P1 ;  /* 0x000000080c078211 */ /* 0x000fe400008f0c0d */
[----:B----4-:R-:W-:-:S04]  /*9620*/  @!P0 LEA R2, P1, R4, R0, 0x1 ;  /* 0x0000000004028211 */ /* 0x010fc800078208ff */
[----:B---3--:R-:W-:Y:S02]  /*9630*/  @!P0 LEA.HI.X R3, R4, R8, R5, 0x1, P1 ;  /* 0x0000000804038211 */ /* 0x008fe400008f0c05 */
[----:B------:R-:W-:Y:S01]  /*9640*/  @!P0 LEA R4, P1, R10, R0, 0x1 ;  /* 0x000000000a048211 */ /* 0x000fe200078208ff */
[----:B------:R-:W-:Y:S02]  /*9650*/  @!P0 IMAD.SHL.U32 R0, R96, 0x2, RZ ;  /* 0x0000000260008824 */ /* 0x000fe400078e00ff */
[----:B------:R-:W-:-:S03]  /*9660*/  IMAD.IADD R118, R119, 0x1, R116 ;  /* 0x0000000177767824 */ /* 0x000fc600078e0274 */
[----:B------:R-:W-:Y:S01]  /*9670*/  @!PT LDS RZ, [RZ] ;  /* 0x00000000fffff984 */ /* 0x000fe20000000800 */
[----:B------:R-:W-:Y:S01]  /*9680*/  @!PT LDS RZ, [RZ] ;  /* 0x00000000fffff984 */ /* 0x000fe20000000800 */
[----:B------:R-:W-:Y:S01]  /*9690*/  @!PT LDS RZ, [RZ] ;  /* 0x00000000fffff984 */ /* 0x000fe20000000800 */
[----:B------:R1:W-:Y:S01]  /*96a0*/  @!P0 LDGSTS.E.BYPASS.LTC128B.128 [R0+0x7880], [R6.64], !P4 ;  /* 0x0788000006008fae */ /* 0x0003e2000e101d46 */
[----:B------:R-:W-:-:S03]  /*96b0*/  @!P0 LEA.HI.X R5, R10, R8, R11, 0x1, P1 ;  /* 0x000000080a058211 */ /* 0x000fc600008f0c0b */
[----:B------:R2:W-:Y:S04]  /*96c0*/  @!P0 LDGSTS.E.BYPASS.LTC128B.128 [R0+0x9880], [R2.64], !P3 ;  /* 0x0988000002008fae */ /* 0x0005e8000d901d46 */
[----:B------:R3:W-:Y:S01]  /*96d0*/  @!P0 LDGSTS.E.BYPASS.LTC128B.128 [R0+0xb880], [R4.64], !P2 ;  /* 0x0b88000004008fae */ /* 0x0007e2000d101d46 */
[----:B------:R-:W-:Y:S02]  /*96e0*/  IMAD.MOV.U32 R120, RZ, RZ, R128 ;  /* 0x000000ffff787224 */ /* 0x000fe400078e0080 */
[----:B------:R-:W-:Y:S01]  /*96f0*/  IMAD.MOV.U32 R121, RZ, RZ, R122 ;  /* 0x000000ffff797224 */ /* 0x000fe200078e007a */
[----:B------:R-:W0:Y:S01]  /*9700*/  LDGDEPBAR ;  /* 0x00000000000079af */ /* 0x000e220000000000 */
[----:B-1----:R-:W-:Y:S01]  /*9710*/  IMNMX R6, R118, 0x30, PT ;  /* 0x0000003076067817 */ /* 0x002fe20003800200 */
[----:B------:R-:W-:-:S04]  /*9720*/  IMAD R7, R95, c[0x0][0x1e0], RZ ;  /* 0x000078005f077a24 */ /* 0x000fc800078e02ff */
[----:B------:R-:W-:Y:S02]  /*9730*/  IMAD.IADD R6, R6, 0x1, -R123 ;  /* 0x0000000106067824 */ /* 0x000fe400078e0a7b */
[----:B--2---:R-:W-:-:S03]  /*9740*/  IMAD.WIDE.U32 R2, R117, c[0x0][0x1e0], RZ ;  /* 0x0000780075027a25 */ /* 0x004fc600078e00ff */
[----:B------:R-:W-:Y:S01]  /*9750*/  ISETP.GE.AND P0, PT, R6, 0x21, PT ;  /* 0x000000210600780c */ /* 0x000fe20003f06270 */
[----:B------:R-:W-:-:S04]  /*9760*/  IMAD R7, R117, c[0x0][0x1e4], R7 ;  /* 0x0000790075077a24 */ /* 0x000fc800078e0207 */
[----:B---3--:R-:W-:Y:S02]  /*9770*/  IMAD.IADD R0, R3, 0x1, R7 ;  /* 0x0000000103007824 */ /* 0x008fe400078e0207 */
[----:B------:R-:W-:Y:S02]  /*9780*/  IMAD.MOV.U32 R7, RZ, RZ, 0x20 ;  /* 0x00000020ff077424 */ /* 0x000fe400078e00ff */
[----:B------:R-:W-:-:S04]  /*9790*/  IMAD.WIDE.U32 R2, R2, 0x30, R120 ;  /* 0x0000003002027825 */ /* 0x000fc800078e0078 */
[----:B------:R-:W-:Y:S02]  /*97a0*/  IMAD R0, R0, 0x30, RZ ;  /* 0x0000003000007824 */ /* 0x000fe400078e02ff */
[----:B------:R-:W-:-:S04]  /*97b0*/  IMAD.WIDE.U32 R4, R7, c[0x0][0x1e0], RZ ;  /* 0x0000780007047a25 */ /* 0x000fc800078e00ff */
[----:B------:R-:W-:Y:S02]  /*97c0*/  IMAD R7, R7, c[0x0][0x1e4], RZ ;  /* 0x0000790007077a24 */ /* 0x000fe400078e02ff */
[----:B------:R-:W-:Y:S01]  /*97d0*/  IMAD.IADD R0, R3, 0x1, R0 ;  /* 0x0000000103007824 */ /* 0x000fe200078e0200 */
[----:B------:R-:W-:Y:S01]  /*97e0*/  @P0 IADD3 R3, P1, R2, R4, RZ ;  /* 0x0000000402030210 */ /* 0x000fe20007f3e0ff */
[----:B------:R-:W-:Y:S03]  /*97f0*/  WARPSYNC 0xffffffff ;  /* 0xffffffff00007948 */ /* 0x000fe60003800000 */
[----:B------:R-:W-:Y:S01]  /*9800*/  @P0 IADD3.X R7, R0, R5, R7, P1, !PT ;  /* 0x0000000500070210 */ /* 0x000fe20000ffe407 */
[----:B------:R-:W-:Y:S01]  /*9810*/  BAR.SYNC.DEFER_BLOCKING 0x0 ;  /* 0x0000000000007b1d */ /* 0x000fe20000010000 */
[----:B------:R-:W-:Y:S02]  /*9820*/  ISETP.GE.AND P1, PT, R6, 0x1, PT ;  /* 0x000000010600780c */ /* 0x000fe40003f26270 */
[----:B------:R-:W-:-:S11]  /*9830*/  LOP3.LUT P4, RZ, R203, 0x80, RZ, 0xc0, !PT ;  /* 0x00000080cbff7812 */ /* 0x000fd6000788c0ff */
[----:B------:R-:W-:Y:S01]  /*9840*/  @P1 LEA R4, P2, R2, c[0x0][0x1c8], 0x1 ;  /* 0x0000720002041a11 */ /* 0x000fe200078408ff */
[----:B------:R-:W-:-:S03]  /*9850*/  @P1 IMAD.SHL.U32 R6, R96, 0x2, RZ ;  /* 0x0000000260061824 */ /* 0x000fc600078e00ff */
[----:B------:R-:W-:Y:S02]  /*9860*/  @P1 LEA.HI.X R5, R2, c[0x0][0x1cc], R0, 0x1, P2 ;  /* 0x0000730002051a11 */ /* 0x000fe400010f0c00 */
[----:B------:R-:W-:Y:S01]  /*9870*/  @P0 LEA R2, P2, R3, c[0x0][0x1c8], 0x1 ;  /* 0x0000720003020a11 */ /* 0x000fe200078408ff */
[----:B------:R-:W-:-:S03]  /*9880*/  @P0 IMAD.SHL.U32 R0, R96, 0x2, RZ ;  /* 0x0000000260000824 */ /* 0x000fc600078e00ff */
[----:B------:R-:W-:Y:S01]  /*9890*/  @P0 LEA.HI.X R3, R3, c[0x0][0x1cc], R7, 0x1, P2 ;  /* 0x0000730003030a11 */ /* 0x000fe200010f0c07 */
        /* <DEDUP_REMOVED lines=8> */
[----:B------:R1:W-:Y:S01]  /*9920*/  @P0 LDGSTS.E.BYPASS.LTC128B.128 [R0+0x5c80], [R2.64+0x80], !P6 ;  /* 0x05c8008002000fae */ /* 0x0003e2000f101d46 */
[----:B------:R-:W-:-:S03]  /*9930*/  ISETP.LT.AND P0, PT, RZ, c[0x0][0x27c], PT ;  /* 0x00009f00ff007a0c */ /* 0x000fc60003f01270 */
[----:B------:R-:W0:Y:S01]  /*9940*/  LDGDEPBAR ;  /* 0x00000000000079af */ /* 0x000e220000000000 */
[----:B------:R-:W-:-:S09]  /*9950*/  ISETP.NE.AND P5, PT, R237, 0x1, PT ;  /* 0x00000001ed00780c */ /* 0x000fd20003fa5270 */
[----:B------:R-:W-:Y:S05]  /*9960*/  @P0 BRA `(.L_x_763) ;  /* 0x0000002000000947 */ /* 0x000fea0003800000 */
[----:B------:R-:W-:-:S04]  /*9970*/  DEPBAR.LE SB0, 0x1 ;  /* 0x000080400000791a */ /* 0x000fc80000000000 */
[----:B------:R-:W-:Y:S05]  /*9980*/  BRA `(.L_x_764) ;  /* 0x00006f3000007947 */ /* 0x000fea0003800000 */
.L_x_763:
[----:B------:R-:W2:Y:S01]  /*9990*/  S2R R89, SR_TID.X ;  /* 0x0000000000597919 */ /* 0x000ea20000002100 */
[----:B------:R-:W-:Y:S01]  /*99a0*/  ULDC.U8 UR4, c[0x0][0x298] ;  /* 0x0000a60000047ab9 */ /* 0x000fe20000000000 */
[----:B-1---5:R-:W-:Y:S01]  /*99b0*/  SHF.R.S32.HI R0, RZ, 0x1f, R134 ;  /* 0x0000001fff007819 */ /* 0x022fe20000011486 */
[----:B------:R-:W-:Y:S01]  /*99c0*/  IMAD.WIDE.U32 R4, R134, c[0x0][0x280], RZ ;  /* 0x0000a00086047a25 */ /* 0x000fe200078e00ff */
[----:B------:R-:W-:Y:S01]  /*99d0*/  ISETP.NE.AND P0, PT, RZ, UR4, PT ;  /* 0x00000004ff007c0c */ /* 0x000fe2000bf05270 */
[----:B------:R-:W-:Y:S01]  /*99e0*/  BSSY B2, `(.L_x_764) ;  /* 0x00006ed000027945 */ /* 0x000fe20003800000 */
[----:B------:R-:W-:Y:S01]  /*99f0*/  LEA.HI R97, R98, R98, RZ, 0x1 ;  /* 0x0000006262617211 */ /* 0x000fe200078f08ff */
[C---:B------:R-:W-:Y:S02]  /*9a00*/  IMAD R2, R0.reuse, c[0x0][0x280], RZ ;  /* 0x0000a00000027a24 */ /* 0x040fe400078e02ff */
[----:B------:R-:W-:Y:S01]  /*9a10*/  IMAD R0, R0, c[0x0][0x290], RZ ;  /* 0x0000a40000007a24 */ /* 0x000fe200078e02ff */
[----:B------:R-:W-:Y:S01]  /*9a20*/  LOP3.LUT R97, R97, 0xfffffffe, RZ, 0xc0, !PT ;  /* 0xfffffffe61617812 */ /* 0x000fe200078ec0ff */
[----:B------:R-:W-:-:S02]  /*9a30*/  IMAD R7, R134, c[0x0][0x284], R2 ;  /* 0x0000a10086077a24 */ /* 0x000fc400078e0202 */
[C---:B------:R-:W-:Y:S01]  /*9a40*/  IMAD R6, R134.reuse, c[0x0][0x294], R0 ;  /* 0x0000a50086067a24 */ /* 0x040fe200078e0200 */
[----:B------:R-:W-:Y:S01]  /*9a50*/  IADD3 R97, -R97, R98, RZ ;  /* 0x0000006261617210 */ /* 0x000fe20007ffe1ff */
[----:B------:R-:W-:Y:S01]  /*9a60*/  IMAD.WIDE.U32 R2, R134, c[0x0][0x290], RZ ;  /* 0x0000a40086027a25 */ /* 0x000fe200078e00ff */
[----:B------:R-:W-:-:S03]  /*9a70*/  IADD3 R7, R7, R5, RZ ;  /* 0x0000000507077210 */ /* 0x000fc60007ffe0ff */
[----:B------:R-:W-:Y:S01]  /*9a80*/  IMAD.IADD R6, R6, 0x1, R3 ;  /* 0x0000000106067824 */ /* 0x000fe200078e0203 */
[----:B--2---:R-:W-:-:S04]  /*9a90*/  LEA.HI R99, R89, R89, RZ, 0x1 ;  /* 0x0000005959637211 */ /* 0x004fc800078f08ff */
[----:B------:R-:W-:-:S04]  /*9aa0*/  SHF.R.S32.HI R99, RZ, 0x1, R99 ;  /* 0x00000001ff637819 */ /* 0x000fc80000011463 */
[----:B------:R-:W-:-:S05]  /*9ab0*/  IADD3 R20, R99, R235, RZ ;  /* 0x000000eb63147210 */ /* 0x000fca0007ffe0ff */
[----:B------:R-:W-:Y:S01]  /*9ac0*/  IMAD R0, R97, 0x40, R20 ;  /* 0x0000004061007824 */ /* 0x000fe200078e0214 */
[----:B------:R-:W-:Y:S05]  /*9ad0*/  @!P0 BRA `(.L_x_765) ;  /* 0x0000376000008947 */ /* 0x000fea0003800000 */
[----:B------:R-:W-:Y:S01]  /*9ae0*/  @P5 IMAD.HI.U32 R3, R0, c[0x0][0x2c8], RZ ;  /* 0x0000b20000035a27 */ /* 0x000fe200078e00ff */
[----:B------:R-:W-:Y:S01]  /*9af0*/  BSSY B0, `(.L_x_766) ;  /* 0x0000068000007945 */ /* 0x000fe20003800000 */
[----:B------:R-:W-:Y:S01]  /*9b00*/  SHF.R.S32.HI R47, RZ, 0x1f, R29 ;  /* 0x0000001fff2f7819 */ /* 0x000fe2000001141d */
[----:B------:R-:W-:Y:S01]  /*9b10*/  CS2R R70, SRZ ;  /* 0x0000000000467805 */ /* 0x000fe2000001ff00 */
[----:B------:R-:W-:Y:S01]  /*9b20*/  IMAD.MOV.U32 R5, RZ, RZ, R7 ;  /* 0x000000ffff057224 */ /* 0x000fe200078e0007 */
[----:B------:R-:W-:Y:S01]  /*9b30*/  @P5 SHF.R.U32.HI R0, RZ, c[0x0][0x2cc], R3 ;  /* 0x0000b300ff005a19 */ /* 0x000fe20000011603 */
[----:B------:R-:W-:Y:S01]  /*9b40*/  IMAD.MOV.U32 R7, RZ, RZ, R6 ;  /* 0x000000ffff077224 */ /* 0x000fe200078e0006 */
[----:B------:R-:W-:Y:S01]  /*9b50*/  SHF.R.S32.HI R21, RZ, 0x1f, R30 ;  /* 0x0000001fff157819 */ /* 0x000fe2000001141e */
[----:B------:R-:W-:Y:S01]  /*9b60*/  IMAD.MOV.U32 R6, RZ, RZ, R2 ;  /* 0x000000ffff067224 */ /* 0x000fe200078e0002 */
[----:B------:R-:W-:Y:S01]  /*9b70*/  SHF.R.S32.HI R3, RZ, 0x1f, R0 ;  /* 0x0000001fff037819 */ /* 0x000fe20000011400 */
[----:B------:R-:W-:Y:S01]  /*9b80*/  IMAD.WIDE.U32 R4, R0, c[0x0][0x280], R4 ;  /* 0x0000a00000047a25 */ /* 0x000fe200078e0004 */
[----:B------:R-:W-:Y:S01]  /*9b90*/  SHF.R.S32.HI R48, RZ, 0x1f, R161 ;  /* 0x0000001fff307819 */ /* 0x000fe200000114a1 */
[----:B------:R-:W-:Y:S01]  /*9ba0*/  CS2R R42, SRZ ;  /* 0x00000000002a7805 */ /* 0x000fe2000001ff00 */
[----:B------:R-:W-:Y:S01]  /*9bb0*/  SHF.R.S32.HI R49, RZ, 0x1f, R28 ;  /* 0x0000001fff317819 */ /* 0x000fe2000001141c */
[C---:B------:R-:W-:Y:S01]  /*9bc0*/  IMAD R8, R3.reuse, c[0x0][0x280], RZ ;  /* 0x0000a00003087a24 */ /* 0x040fe200078e02ff */
[----:B------:R-:W-:Y:S01]  /*9bd0*/  LEA R38, P0, R4, c[0x0][0x270], 0x1 ;  /* 0x00009c0004267a11 */ /* 0x000fe200078008ff */
[----:B------:R-:W-:Y:S01]  /*9be0*/  IMAD R9, R3, c[0x0][0x290], RZ ;  /* 0x0000a40003097a24 */ /* 0x000fe200078e02ff */
[----:B------:R-:W-:Y:S01]  /*9bf0*/  SHF.R.S32.HI R46, RZ, 0x1f, R164 ;  /* 0x0000001fff2e7819 */ /* 0x000fe200000114a4 */
[C---:B------:R-:W-:Y:S01]  /*9c00*/  IMAD R8, R0.reuse, c[0x0][0x284], R8 ;  /* 0x0000a10000087a24 */ /* 0x040fe200078e0208 */
[----:B------:R-:W-:Y:S01]  /*9c10*/  CS2R R34, SRZ ;  /* 0x0000000000227805 */ /* 0x000fe2000001ff00 */
[----:B------:R-:W-:Y:S01]  /*9c20*/  IMAD.WIDE.U32 R2, R0, c[0x0][0x290], R6 ;  /* 0x0000a40000027a25 */ /* 0x000fe200078e0006 */
[----:B------:R-:W-:Y:S01]  /*9c30*/  CS2R R26, SRZ ;  /* 0x00000000001a7805 */ /* 0x000fe2000001ff00 */
[----:B------:R-:W-:Y:S01]  /*9c40*/  CS2R R22, SRZ ;  /* 0x0000000000167805 */ /* 0x000fe2000001ff00 */
[----:B------:R-:W-:Y:S01]  /*9c50*/  CS2R R16, SRZ ;  /* 0x0000000000107805 */ /* 0x000fe2000001ff00 */
[----:B------:R-:W-:Y:S01]  /*9c60*/  IMAD.IADD R5, R5, 0x1, R8 ;  /* 0x0000000105057824 */ /* 0x000fe200078e0208 */
[----:B------:R-:W-:Y:S01]  /*9c70*/  LEA R39, P1, R2, c[0x0][0x288], 0x1 ;  /* 0x0000a20002277a11 */ /* 0x000fe200078208ff */
[----:B------:R-:W-:Y:S01]  /*9c80*/  IMAD R0, R0, c[0x0][0x294], R9 ;  /* 0x0000a50000007a24 */ /* 0x000fe200078e0209 */
[----:B------:R-:W-:Y:S01]  /*9c90*/  CS2R R44, SRZ ;  /* 0x00000000002c7805 */ /* 0x000fe2000001ff00 */
[----:B------:R-:W-:Y:S01]  /*9ca0*/  CS2R R8, SRZ ;  /* 0x0000000000087805 */ /* 0x000fe2000001ff00 */
[----:B------:R-:W-:Y:S01]  /*9cb0*/  LEA.HI.X R15, R4, c[0x0][0x274], R5, 0x1, P0 ;  /* 0x00009d00040f7a11 */ /* 0x000fe200000f0c05 */
[----:B------:R-:W-:Y:S01]  /*9cc0*/  IMAD.IADD R0, R3, 0x1, R0 ;  /* 0x0000000103007824 */ /* 0x000fe200078e0200 */
[----:B------:R-:W-:Y:S01]  /*9cd0*/  ISETP.GE.AND P0, PT, R20, R31, PT ;  /* 0x0000001f1400720c */ /* 0x000fe20003f06270 */
[----:B------:R1:W2:Y:S01]  /*9ce0*/  SHFL.IDX PT, R4, R38, RZ, 0x1e1f ;  /* 0x001e1fff26047589 */ /* 0x0002a200000e0000 */
[----:B------:R-:W-:Y:S01]  /*9cf0*/  CS2R R36, SRZ ;  /* 0x0000000000247805 */ /* 0x000fe2000001ff00 */
[----:B------:R-:W-:Y:S01]  /*9d00*/  CS2R R32, SRZ ;  /* 0x0000000000207805 */ /* 0x000fe2000001ff00 */
[----:B------:R-:W-:Y:S01]  /*9d10*/  LEA.HI.X R14, R2, c[0x0][0x28c], R0, 0x1, P1 ;  /* 0x0000a300020e7a11 */ /* 0x000fe200008f0c00 */
[----:B------:R1:W3:Y:S01]  /*9d20*/  SHFL.IDX PT, R5, R15, RZ, 0x1e1f ;  /* 0x001e1fff0f057589 */ /* 0x0002e200000e0000 */
[----:B------:R-:W-:Y:S01]  /*9d30*/  CS2R R24, SRZ ;  /* 0x0000000000187805 */ /* 0x000fe2000001ff00 */
[----:B------:R-:W-:Y:S01]  /*9d40*/  CS2R R18, SRZ ;  /* 0x0000000000127805 */ /* 0x000fe2000001ff00 */
[----:B------:R-:W-:Y:S01]  /*9d50*/  CS2R R6, SRZ ;  /* 0x0000000000067805 */ /* 0x000fe2000001ff00 */
[----:B------:R1:W4:Y:S04]  /*9d60*/  SHFL.IDX PT, R2, R39, RZ, 0x1e1f ;  /* 0x001e1fff27027589 */ /* 0x00032800000e0000 */
[----:B------:R1:W1:Y:S01]  /*9d70*/  SHFL.IDX PT, R3, R14, RZ, 0x1e1f ;  /* 0x001e1fff0e037589 */ /* 0x00026200000e0000 */
[----:B------:R-:W-:Y:S05]  /*9d80*/  @P0 BRA `(.L_x_767) ;  /* 0x000003e000000947 */ /* 0x000fea0003800000 */
[----:B------:R-:W-:Y:S01]  /*9d90*/  ISETP.GE.AND P0, PT, R30, c[0x0][0x27c], PT ;  /* 0x00009f001e007a0c */ /* 0x000fe20003f06270 */
[----:B------:R-:W-:Y:S01]  /*9da0*/  CS2R R16, SRZ ;  /* 0x0000000000107805 */ /* 0x000fe2000001ff00 */
[----:B------:R-:W-:-:S11]  /*9db0*/  CS2R R18, SRZ ;  /* 0x0000000000127805 */ /* 0x000fd6000001ff00 */
[C---:B------:R-:W-:Y:S01]  /*9dc0*/  @!P0 IMAD.SHL.U32 R0, R30.reuse, 0x2, RZ ;  /* 0x000000021e008824 */ /* 0x040fe200078e00ff */
[----:B------:R-:W-:-:S04]  /*9dd0*/  @!P0 SHF.L.U64.HI R7, R30, 0x1, R21 ;  /* 0x000000011e078819 */ /* 0x000fc80000010215 */
[----:B--2---:R-:W-:-:S05]  /*9de0*/  @!P0 IADD3 R8, P1, R4, R0, RZ ;  /* 0x0000000004088210 */ /* 0x004fca0007f3e0ff */
[----:B---3--:R-:W-:Y:S01]  /*9df0*/  @!P0 IMAD.X R9, R5, 0x1, R7, P1 ;  /* 0x0000000105098824 */ /* 0x008fe200008e0607 */
[----:B----4-:R-:W-:-:S04]  /*9e00*/  @!P0 IADD3 R6, P1, R2, R0, RZ ;  /* 0x0000000002068210 */ /* 0x010fc80007f3e0ff */
[----:B------:R2:W5:Y:S01]  /*9e10*/  @!P0 LD.E.64 R16, [R8.64] ;  /* 0x0000000608108980 */ /* 0x000562000c101b00 */
[----:B-1----:R-:W-:Y:S01]  /*9e20*/  @!P0 IMAD.X R7, R3, 0x1, R7, P1 ;  /* 0x0000000103078824 */ /* 0x002fe200008e0607 */
[----:B------:R-:W-:-:S04]  /*9e30*/  ISETP.GE.AND P1, PT, R164, c[0x0][0x27c], PT ;  /* 0x00009f00a4007a0c */ /* 0x000fc80003f26270 */
[----:B------:R1:W5:Y:S09]  /*9e40*/  @!P0 LD.E.64 R18, [R6.64] ;  /* 0x0000000606128980 */ /* 0x000372000c101b00 */
[C---:B------:R-:W-:Y:S01]  /*9e50*/  @!P1 IMAD.SHL.U32 R10, R164.reuse, 0x2, RZ ;  /* 0x00000002a40a9824 */ /* 0x040fe200078e00ff */
[----:B------:R-:W-:-:S04]  /*9e60*/  @!P1 SHF.L.U64.HI R0, R164, 0x1, R46 ;  /* 0x00000001a4009819 */ /* 0x000fc8000001022e */
[----:B--2---:R-:W-:-:S05]  /*9e70*/  @!P1 IADD3 R8, P0, R4, R10, RZ ;  /* 0x0000000a04089210 */ /* 0x004fca0007f1e0ff */
[----:B------:R-:W-:Y:S01]  /*9e80*/  @!P1 IMAD.X R9, R5, 0x1, R0, P0 ;  /* 0x0000000105099824 */ /* 0x000fe200000e0600 */
[----:B-1----:R-:W-:-:S05]  /*9e90*/  @!P1 IADD3 R6, P0, R2, R10, RZ ;  /* 0x0000000a02069210 */ /* 0x002fca0007f1e0ff */
[----:B------:R-:W-:Y:S01]  /*9ea0*/  @!P1 IMAD.X R7, R3, 0x1, R0, P0 ;  /* 0x0000000103079824 */ /* 0x000fe200000e0600 */
[----:B------:R-:W-:Y:S01]  /*9eb0*/  ISETP.GE.AND P0, PT, R29, c[0x0][0x27c], PT ;  /* 0x00009f001d007a0c */ /* 0x000fe20003f06270 */
[----:B------:R-:W-:Y:S01]  /*9ec0*/  CS2R R22, SRZ ;  /* 0x0000000000167805 */ /* 0x000fe2000001ff00 */
[----:B------:R-:W-:Y:S01]  /*9ed0*/  CS2R R24, SRZ ;  /* 0x0000000000187805 */ /* 0x000fe2000001ff00 */
[----:B------:R-:W-:-:S04]  /*9ee0*/  ISETP.GE.AND P2, PT, R161, c[0x0][0x27c], PT ;  /* 0x00009f00a1007a0c */ /* 0x000fc80003f46270 */
[----:B------:R1:W5:Y:S04]  /*9ef0*/  @!P1 LD.E.64 R22, [R8.64] ;  /* 0x0000000608169980 */ /* 0x000368000c101b00 */
[----:B------:R2:W5:Y:S02]  /*9f00*/  @!P1 LD.E.64 R24, [R6.64] ;  /* 0x0000000606189980 */ /* 0x000564000c101b00 */
[C---:B------:R-:W-:Y:S01]  /*9f10*/  @!P0 IMAD.SHL.U32 R10, R29.reuse, 0x2, RZ ;  /* 0x000000021d0a8824 */ /* 0x040fe200078e00ff */
[----:B------:R-:W-:Y:S01]  /*9f20*/  @!P0 SHF.L.U64.HI R0, R29, 0x1, R47 ;  /* 0x000000011d008819 */ /* 0x000fe2000001022f */
[----:B------:R-:W-:Y:S01]  /*9f30*/  CS2R R26, SRZ ;  /* 0x00000000001a7805 */ /* 0x000fe2000001ff00 */
[----:B------:R-:W-:Y:S02]  /*9f40*/  CS2R R32, SRZ ;  /* 0x0000000000207805 */ /* 0x000fe4000001ff00 */
[----:B-1----:R-:W-:-:S05]  /*9f50*/  @!P0 IADD3 R8, P1, R4, R10, RZ ;  /* 0x0000000a04088210 */ /* 0x002fca0007f3e0ff */
[----:B------:R-:W-:Y:S01]  /*9f60*/  @!P0 IMAD.X R9, R5, 0x1, R0, P1 ;  /* 0x0000000105098824 */ /* 0x000fe200008e0600 */
[----:B--2---:R-:W-:Y:S01]  /*9f70*/  @!P0 IADD3 R6, P1, R2, R10, RZ ;  /* 0x0000000a02068210 */ /* 0x004fe20007f3e0ff */
[----:B------:R-:W-:-:S03]  /*9f80*/  @!P2 IMAD.SHL.U32 R10, R161, 0x2, RZ ;  /* 0x00000002a10aa824 */ /* 0x000fc600078e00ff */
[----:B------:R1:W5:Y:S01]  /*9f90*/  @!P0 LD.E.64 R26, [R8.64] ;  /* 0x00000006081a8980 */ /* 0x000362000c101b00 */
[----:B------:R-:W-:Y:S01]  /*9fa0*/  @!P0 IMAD.X R7, R3, 0x1, R0, P1 ;  /* 0x0000000103078824 */ /* 0x000fe200008e0600 */
[----:B------:R-:W-:-:S04]  /*9fb0*/  @!P2 SHF.L.U64.HI R0, R161, 0x1, R48 ;  /* 0x00000001a100a819 */ /* 0x000fc80000010230 */
[----:B------:R2:W5:Y:S01]  /*9fc0*/  @!P0 LD.E.64 R32, [R6.64] ;  /* 0x0000000606208980 */ /* 0x000562000c101b00 */
[----:B------:R-:W-:Y:S01]  /*9fd0*/  ISETP.GE.AND P1, PT, R162, c[0x0][0x27c], PT ;  /* 0x00009f00a2007a0c */ /* 0x000fe20003f26270 */
[----:B------:R-:W-:Y:S01]  /*9fe0*/  CS2R R34, SRZ ;  /* 0x0000000000227805 */ /* 0x000fe2000001ff00 */
[----:B------:R-:W-:Y:S01]  /*9ff0*/  CS2R R36, SRZ ;  /* 0x0000000000247805 */ /* 0x000fe2000001ff00 */
[----:B-1----:R-:W-:-:S05]  /*a000*/  @!P2 IADD3 R8, P0, R4, R10, RZ ;  /* 0x0000000a0408a210 */ /* 0x002fca0007f1e0ff */
[----:B------:R-:W-:Y:S01]  /*a010*/  @!P2 IMAD.X R9, R5, 0x1, R0, P0 ;  /* 0x000000010509a824 */ /* 0x000fe200000e0600 */
[----:B--2---:R-:W-:-:S04]  /*a020*/  @!P2 IADD3 R6, P0, R2, R10, RZ ;  /* 0x0000000a0206a210 */ /* 0x004fc80007f1e0ff */
[----:B------:R-:W-:Y:S01]  /*a030*/  @!P1 IMAD.WIDE R12, R162, 0x2, R4 ;  /* 0x00000002a20c9825 */ /* 0x000fe200078e0204 */
[----:B------:R1:W5:Y:S03]  /*a040*/  @!P2 LD.E.64 R34, [R8.64] ;  /* 0x000000060822a980 */ /* 0x000366000c101b00 */
[----:B------:R-:W-:Y:S01]  /*a050*/  @!P2 IMAD.X R7, R3, 0x1, R0, P0 ;  /* 0x000000010307a824 */ /* 0x000fe200000e0600 */
[----:B------:R-:W-:Y:S01]  /*a060*/  ISETP.GE.AND P0, PT, R28, c[0x0][0x27c], PT ;  /* 0x00009f001c007a0c */ /* 0x000fe20003f06270 */
[----:B------:R-:W-:-:S03]  /*a070*/  @!P1 IMAD.WIDE R10, R162, 0x2, R2 ;  /* 0x00000002a20a9825 */ /* 0x000fc600078e0202 */
[----:B------:R2:W5:Y:S09]  /*a080*/  @!P2 LD.E.64 R36, [R6.64] ;  /* 0x000000060624a980 */ /* 0x000572000c101b00 */
[----:B------:R-:W-:Y:S01]  /*a090*/  @!P0 IMAD.SHL.U32 R0, R28, 0x2, RZ ;  /* 0x000000021c008824 */ /* 0x000fe200078e00ff */
[----:B-1----:R-:W-:Y:S01]  /*a0a0*/  CS2R R8, SRZ ;  /* 0x0000000000087805 */ /* 0x002fe2000001ff00 */
[----:B--2---:R-:W-:-:S05]  /*a0b0*/  CS2R R6, SRZ ;  /* 0x0000000000067805 */ /* 0x004fca000001ff00 */
[----:B------:R1:W5:Y:S04]  /*a0c0*/  @!P1 LD.E.64 R8, [R12.64] ;  /* 0x000000060c089980 */ /* 0x000368000c101b00 */
[----:B------:R2:W5:Y:S01]  /*a0d0*/  @!P1 LD.E.64 R6, [R10.64] ;  /* 0x000000060a069980 */ /* 0x000562000c101b00 */
[----:B------:R-:W-:Y:S01]  /*a0e0*/  @!P0 IADD3 R4, P1, R4, R0, RZ ;  /* 0x0000000004048210 */ /* 0x000fe20007f3e0ff */
[----:B------:R-:W-:Y:S01]  /*a0f0*/  CS2R R42, SRZ ;  /* 0x00000000002a7805 */ /* 0x000fe2000001ff00 */
[----:B------:R-:W-:Y:S01]  /*a100*/  CS2R R44, SRZ ;  /* 0x00000000002c7805 */ /* 0x000fe2000001ff00 */
[----:B--2---:R-:W-:-:S05]  /*a110*/  @!P0 SHF.L.U64.HI R10, R28, 0x1, R49 ;  /* 0x000000011c0a8819 */ /* 0x004fca0000010231 */
[----:B------:R-:W-:Y:S01]  /*a120*/  @!P0 IMAD.X R5, R5, 0x1, R10, P1 ;  /* 0x0000000105058824 */ /* 0x000fe200008e060a */
[----:B------:R-:W-:-:S04]  /*a130*/  @!P0 IADD3 R2, P1, R2, R0, RZ ;  /* 0x0000000002028210 */ /* 0x000fc80007f3e0ff */
[----:B------:R1:W5:Y:S01]  /*a140*/  @!P0 LD.E.64 R42, [R4.64] ;  /* 0x00000006042a8980 */ /* 0x000362000c101b00 */
[----:B------:R-:W-:-:S05]  /*a150*/  @!P0 IMAD.X R3, R3, 0x1, R10, P1 ;  /* 0x0000000103038824 */ /* 0x000fca00008e060a */
[----:B------:R1:W5:Y:S03]  /*a160*/  @!P0 LD.E.64 R44, [R2.64] ;  /* 0x00000006022c8980 */ /* 0x000366000c101b00 */
.L_x_767:
[----:B------:R-:W-:Y:S05]  /*a170*/  BSYNC B0 ;  /* 0x0000000000007941 */ /* 0x000fea0003800000 */
.L_x_766:
[----:B------:R-:W-:Y:S01]  /*a180*/  IADD3 R0, R20, 0x40, RZ ;  /* 0x0000004014007810 */ /* 0x000fe20007ffe0ff */
[----:B-1--45:R-:W-:Y:S01]  /*a190*/  IMAD.MOV.U32 R2, RZ, RZ, R34 ;  /* 0x000000ffff027224 */ /* 0x032fe200078e0022 */
[----:B------:R-:W-:Y:S01]  /*a1a0*/  MOV R10, R6 ;  /* 0x00000006000a7202 */ /* 0x000fe20000000f00 */
[----:B--2---:R-:W-:Y:S01]  /*a1b0*/  IMAD.MOV.U32 R4, RZ, RZ, R42 ;  /* 0x000000ffff047224 */ /* 0x004fe200078e002a */
[----:B------:R-:W-:Y:S01]  /*a1c0*/  ISETP.GE.AND P0, PT, R0, R31, PT ;  /* 0x0000001f0000720c */ /* 0x000fe20003f06270 */
[----:B------:R-:W-:Y:S01]  /*a1d0*/  IMAD.MOV.U32 R0, RZ, RZ, R35 ;  /* 0x000000ffff007224 */ /* 0x000fe200078e0023 */
[----:B---3--:R-:W1:Y:S01]  /*a1e0*/  SHFL.IDX PT, R5, R15, 0x1, 0x1e1f ;  /* 0x003e1f000f057f89 */ /* 0x008e6200000e0000 */
[----:B------:R-:W-:Y:S01]  /*a1f0*/  IMAD.MOV.U32 R3, RZ, RZ, R43 ;  /* 0x000000ffff037224 */ /* 0x000fe200078e002b */
[----:B------:R-:W-:Y:S01]  /*a200*/  BSSY B0, `(.L_x_768) ;  /* 0x000006d000007945 */ /* 0x000fe20003800000 */
[----:B------:R-:W-:Y:S01]  /*a210*/  IMAD.MOV.U32 R12, RZ, RZ, R18 ;  /* 0x000000ffff0c7224 */ /* 0x000fe200078e0012 */
[----:B------:R-:W-:Y:S01]  /*a220*/  PRMT R78, R0, 0x5410, R2 ;  /* 0x00005410004e7816 */ /* 0x000fe20000000002 */
[----:B------:R-:W-:Y:S01]  /*a230*/  IMAD.MOV.U32 R2, RZ, RZ, R22 ;  /* 0x000000ffff027224 */ /* 0x000fe200078e0016 */
[----:B------:R-:W-:Y:S01]  /*a240*/  PRMT R80, R3, 0x5410, R4 ;  /* 0x0000541003507816 */ /* 0x000fe20000000004 */
[----:B------:R-:W-:Y:S01]  /*a250*/  IMAD.MOV.U32 R0, RZ, RZ, R23 ;  /* 0x000000ffff007224 */ /* 0x000fe200078e0017 */
[----:B------:R-:W-:Y:S01]  /*a260*/  MOV R4, R26 ;  /* 0x0000001a00047202 */ /* 0x000fe20000000f00 */
[----:B------:R-:W-:Y:S01]  /*a270*/  IMAD.MOV.U32 R3, RZ, RZ, R27 ;  /* 0x000000ffff037224 */ /* 0x000fe200078e001b */
[----:B------:R-:W-:Y:S01]  /*a280*/  CS2R R62, SRZ ;  /* 0x00000000003e7805 */ /* 0x000fe2000001ff00 */
[----:B------:R-:W-:Y:S01]  /*a290*/  IMAD.MOV.U32 R11, RZ, RZ, R19 ;  /* 0x000000ffff0b7224 */ /* 0x000fe200078e0013 */
[----:B------:R-:W-:Y:S01]  /*a2a0*/  PRMT R74, R0, 0x5410, R2 ;  /* 0x00005410004a7816 */ /* 0x000fe20000000002 */
[----:B------:R-:W-:Y:S01]  /*a2b0*/  IMAD.MOV.U32 R2, RZ, RZ, R8 ;  /* 0x000000ffff027224 */ /* 0x000fe200078e0008 */
[----:B------:R-:W-:Y:S01]  /*a2c0*/  PRMT R76, R3, 0x5410, R4 ;  /* 0x00005410034c7816 */ /* 0x000fe20000000004 */
[----:B------:R-:W-:Y:S01]  /*a2d0*/  IMAD.MOV.U32 R0, RZ, RZ, R9 ;  /* 0x000000ffff007224 */ /* 0x000fe200078e0009 */
[----:B------:R-:W-:Y:S01]  /*a2e0*/  MOV R4, R16 ;  /* 0x0000001000047202 */ /* 0x000fe20000000f00 */
[----:B------:R-:W-:Y:S01]  /*a2f0*/  IMAD.MOV.U32 R3, RZ, RZ, R17 ;  /* 0x000000ffff037224 */ /* 0x000fe200078e0011 */
[----:B------:R-:W-:Y:S01]  /*a300*/  PRMT R69, R11, 0x5410, R12 ;  /* 0x000054100b457816 */ /* 0x000fe2000000000c */
[----:B------:R-:W-:Y:S01]  /*a310*/  CS2R R58, SRZ ;  /* 0x00000000003a7805 */ /* 0x000fe2000001ff00 */
[----:B------:R-:W-:Y:S01]  /*a320*/  PRMT R68, R0, 0x5410, R2 ;  /* 0x0000541000447816 */ /* 0x000fe20000000002 */
[----:B------:R-:W-:Y:S01]  /*a330*/  IMAD.MOV.U32 R2, RZ, RZ, R36 ;  /* 0x000000ffff027224 */ /* 0x000fe200078e0024 */
[----:B------:R-:W-:Y:S01]  /*a340*/  PRMT R72, R3, 0x5410, R4 ;  /* 0x0000541003487816 */ /* 0x000fe20000000004 */
[----:B------:R-:W-:Y:S01]  /*a350*/  IMAD.MOV.U32 R0, RZ, RZ, R37 ;  /* 0x000000ffff007224 */ /* 0x000fe200078e0025 */
[----:B------:R-:W-:Y:S01]  /*a360*/  MOV R4, R44 ;  /* 0x0000002c00047202 */ /* 0x000fe20000000f00 */
[----:B------:R-:W-:Y:S01]  /*a370*/  IMAD.MOV.U32 R3, RZ, RZ, R45 ;  /* 0x000000ffff037224 */ /* 0x000fe200078e002d */
[----:B------:R-:W-:Y:S01]  /*a380*/  CS2R R54, SRZ ;  /* 0x0000000000367805 */ /* 0x000fe2000001ff00 */
[----:B------:R-:W-:Y:S01]  /*a390*/  CS2R R50, SRZ ;  /* 0x0000000000327805 */ /* 0x000fe2000001ff00 */
[----:B------:R-:W-:Y:S01]  /*a3a0*/  PRMT R77, R0, 0x5410, R2 ;  /* 0x00005410004d7816 */ /* 0x000fe20000000002 */
[----:B------:R-:W-:Y:S01]  /*a3b0*/  IMAD.MOV.U32 R2, RZ, RZ, R24 ;  /* 0x000000ffff027224 */ /* 0x000fe200078e0018 */
[----:B------:R-:W-:Y:S01]  /*a3c0*/  PRMT R79, R3, 0x5410, R4 ;  /* 0x00005410034f7816 */ /* 0x000fe20000000004 */
[----:B------:R-:W-:Y:S01]  /*a3d0*/  IMAD.MOV.U32 R3, RZ, RZ, R33 ;  /* 0x000000ffff037224 */ /* 0x000fe200078e0021 */
[----:B------:R-:W-:Y:S01]  /*a3e0*/  MOV R0, R25 ;  /* 0x0000001900007202 */ /* 0x000fe20000000f00 */
[----:B------:R-:W-:Y:S01]  /*a3f0*/  CS2R R66, SRZ ;  /* 0x0000000000427805 */ /* 0x000fe2000001ff00 */
[----:B------:R-:W-:Y:S01]  /*a400*/  MOV R4, R32 ;  /* 0x0000002000047202 */ /* 0x000fe20000000f00 */
[----:B------:R-:W-:Y:S01]  /*a410*/  CS2R R64, SRZ ;  /* 0x0000000000407805 */ /* 0x000fe2000001ff00 */
[----:B------:R-:W-:Y:S01]  /*a420*/  PRMT R73, R0, 0x5410, R2 ;  /* 0x0000541000497816 */ /* 0x000fe20000000002 */
[----:B------:R-:W-:Y:S01]  /*a430*/  IMAD.MOV.U32 R0, RZ, RZ, R7 ;  /* 0x000000ffff007224 */ /* 0x000fe200078e0007 */
[----:B------:R-:W-:Y:S01]  /*a440*/  PRMT R75, R3, 0x5410, R4 ;  /* 0x00005410034b7816 */ /* 0x000fe20000000004 */
[----:B------:R-:W2:Y:S01]  /*a450*/  SHFL.IDX PT, R2, R39, 0x1, 0x1e1f ;  /* 0x003e1f0027027f89 */ /* 0x000ea200000e0000 */
[----:B------:R-:W-:Y:S01]  /*a460*/  CS2R R60, SRZ ;  /* 0x00000000003c7805 */ /* 0x000fe2000001ff00 */
[----:B------:R-:W-:Y:S01]  /*a470*/  CS2R R56, SRZ ;  /* 0x0000000000387805 */ /* 0x000fe2000001ff00 */
[----:B------:R-:W-:Y:S01]  /*a480*/  PRMT R20, R0, 0x5410, R10 ;  /* 0x0000541000147816 */ /* 0x000fe2000000000a */
[----:B------:R3:W4:Y:S01]  /*a490*/  SHFL.IDX PT, R4, R38, 0x1, 0x1e1f ;  /* 0x003e1f0026047f89 */ /* 0x00072200000e0000 */
[----:B------:R-:W-:Y:S01]  /*a4a0*/  CS2R R52, SRZ ;  /* 0x0000000000347805 */ /* 0x000fe2000001ff00 */
[----:B------:R-:W-:-:S02]  /*a4b0*/  CS2R R40, SRZ ;  /* 0x0000000000287805 */ /* 0x000fc4000001ff00 */
[----:B------:R1:W1:Y:S01]  /*a4c0*/  SHFL.IDX PT, R3, R14, 0x1, 0x1e1f ;  /* 0x003e1f000e037f89 */ /* 0x00026200000e0000 */
[----:B---3--:R-:W-:Y:S01]  /*a4d0*/  CS2R R38, SRZ ;  /* 0x0000000000267805 */ /* 0x008fe2000001ff00 */
[----:B------:R-:W-:Y:S05]  /*a4e0*/  @P0 BRA `(.L_x_769) ;  /* 0x000003e000000947 */ /* 0x000fea0003800000 */
[----:B--2-4-:R-:W-:Y:S01]  /*a4f0*/  ISETP.GE.AND P0, PT, R30, c[0x0][0x27c], PT ;  /* 0x00009f001e007a0c */ /* 0x014fe20003f06270 */
[----:B------:R-:W-:Y:S01]  /*a500*/  CS2R R50, SRZ ;  /* 0x0000000000327805 */ /* 0x000fe2000001ff00 */
[----:B------:R-:W-:-:S11]  /*a510*/  CS2R R52, SRZ ;  /* 0x0000000000347805 */ /* 0x000fd6000001ff00 */
[C---:B------:R-:W-:Y:S01]  /*a520*/  @!P0 IMAD.SHL.U32 R0, R30.reuse, 0x2, RZ ;  /* 0x000000021e008824 */ /* 0x040fe200078e00ff */
[----:B------:R-:W-:-:S04]  /*a530*/  @!P0 SHF.L.U64.HI R11, R30, 0x1, R21 ;  /* 0x000000011e0b8819 */ /* 0x000fc80000010215 */
[----:B------:R-:W-:-:S05]  /*a540*/  @!P0 IADD3 R12, P1, R4, R0, RZ ;  /* 0x00000000040c8210 */ /* 0x000fca0007f3e0ff */
[----:B-1----:R-:W-:Y:S01]  /*a550*/  @!P0 IMAD.X R13, R5, 0x1, R11, P1 ;  /* 0x00000001050d8824 */ /* 0x002fe200008e060b */
[----:B------:R-:W-:-:S04]  /*a560*/  @!P0 IADD3 R10, P1, R2, R0, RZ ;  /* 0x00000000020a8210 */ /* 0x000fc80007f3e0ff */
[----:B------:R1:W5:Y:S01]  /*a570*/  @!P0 LD.E.64 R50, [R12.64] ;  /* 0x000000060c328980 */ /* 0x000362000c101b00 */
[----:B------:R-:W-:Y:S01]  /*a580*/  @!P0 IMAD.X R11, R3, 0x1, R11, P1 ;  /* 0x00000001030b8824 */ /* 0x000fe200008e060b */
[----:B------:R-:W-:-:S04]  /*a590*/  ISETP.GE.AND P1, PT, R164, c[0x0][0x27c], PT ;  /* 0x00009f00a4007a0c */ /* 0x000fc80003f26270 */
[----:B------:R2:W5:Y:S09]  /*a5a0*/  @!P0 LD.E.64 R52, [R10.64] ;  /* 0x000000060a348980 */ /* 0x000572000c101b00 */
[----:B------:R-:W-:-:S05]  /*a5b0*/  @!P1 IMAD.SHL.U32 R0, R164, 0x2, RZ ;  /* 0x00000002a4009824 */ /* 0x000fca00078e00ff */
[----:B-1----:R-:W-:Y:S02]  /*a5c0*/  @!P1 IADD3 R12, P0, R4, R0, RZ ;  /* 0x00000000040c9210 */ /* 0x002fe40007f1e0ff */
[----:B--2---:R-:W-:-:S05]  /*a5d0*/  @!P1 SHF.L.U64.HI R11, R164, 0x1, R46 ;  /* 0x00000001a40b9819 */ /* 0x004fca000001022e */
[----:B------:R-:W-:Y:S01]  /*a5e0*/  @!P1 IMAD.X R13, R5, 0x1, R11, P0 ;  /* 0x00000001050d9824 */ /* 0x000fe200000e060b */
[----:B------:R-:W-:-:S05]  /*a5f0*/  @!P1 IADD3 R10, P0, R2, R0, RZ ;  /* 0x00000000020a9210 */ /* 0x000fca0007f1e0ff */
[----:B------:R-:W-:Y:S01]  /*a600*/  @!P1 IMAD.X R11, R3, 0x1, R11, P0 ;  /* 0x00000001030b9824 */ /* 0x000fe200000e060b */
[----:B------:R-:W-:Y:S01]  /*a610*/  ISETP.GE.AND P0, PT, R29, c[0x0][0x27c], PT ;  /* 0x00009f001d007a0c */ /* 0x000fe20003f06270 */
[----:B------:R-:W-:Y:S01]  /*a620*/  CS2R R54, SRZ ;  /* 0x0000000000367805 */ /* 0x000fe2000001ff00 */
[----:B------:R-:W-:Y:S01]  /*a630*/  CS2R R56, SRZ ;  /* 0x0000000000387805 */ /* 0x000fe2000001ff00 */
[----:B------:R-:W-:-:S04]  /*a640*/  ISETP.GE.AND P2, PT, R161, c[0x0][0x27c], PT ;  /* 0x00009f00a1007a0c */ /* 0x000fc80003f46270 */
[----:B------:R1:W5:Y:S04]  /*a650*/  @!P1 LD.E.64 R54, [R12.64] ;  /* 0x000000060c369980 */ /* 0x000368000c101b00 */
[----:B------:R2:W5:Y:S02]  /*a660*/  @!P1 LD.E.64 R56, [R10.64] ;  /* 0x000000060a389980 */ /* 0x000564000c101b00 */
[----:B------:R-:W-:Y:S01]  /*a670*/  @!P0 IMAD.SHL.U32 R0, R29, 0x2, RZ ;  /* 0x000000021d008824 */ /* 0x000fe200078e00ff */
[----:B------:R-:W-:Y:S01]  /*a680*/  CS2R R58, SRZ ;  /* 0x00000000003a7805 */ /* 0x000fe2000001ff00 */
[----:B------:R-:W-:-:S03]  /*a690*/  CS2R R60, SRZ ;  /* 0x00000000003c7805 */ /* 0x000fc6000001ff00 */
[----:B-1----:R-:W-:Y:S02]  /*a6a0*/  @!P0 IADD3 R12, P1, R4, R0, RZ ;  /* 0x00000000040c8210 */ /* 0x002fe40007f3e0ff */
[----:B--2---:R-:W-:-:S05]  /*a6b0*/  @!P0 SHF.L.U64.HI R11, R29, 0x1, R47 ;  /* 0x000000011d0b8819 */ /* 0x004fca000001022f */
[----:B------:R-:W-:Y:S01]  /*a6c0*/  @!P0 IMAD.X R13, R5, 0x1, R11, P1 ;  /* 0x00000001050d8824 */ /* 0x000fe200008e060b */
[----:B------:R-:W-:Y:S01]  /*a6d0*/  @!P0 IADD3 R10, P1, R2, R0, RZ ;  /* 0x00000000020a8210 */ /* 0x000fe20007f3e0ff */
[----:B------:R-:W-:-:S03]  /*a6e0*/  @!P2 IMAD.SHL.U32 R0, R161, 0x2, RZ ;  /* 0x00000002a100a824 */ /* 0x000fc600078e00ff */
[----:B------:R1:W5:Y:S01]  /*a6f0*/  @!P0 LD.E.64 R58, [R12.64] ;  /* 0x000000060c3a8980 */ /* 0x000362000c101b00 */
[----:B------:R-:W-:-:S05]  /*a700*/  @!P0 IMAD.X R11, R3, 0x1, R11, P1 ;  /* 0x00000001030b8824 */ /* 0x000fca00008e060b */
[----:B------:R2:W5:Y:S01]  /*a710*/  @!P0 LD.E.64 R60, [R10.64] ;  /* 0x000000060a3c8980 */ /* 0x000562000c101b00 */
[----:B------:R-:W-:Y:S01]  /*a720*/  ISETP.GE.AND P1, PT, R162, c[0x0][0x27c], PT ;  /* 0x00009f00a2007a0c */ /* 0x000fe20003f26270 */
[----:B------:R-:W-:Y:S01]  /*a730*/  CS2R R62, SRZ ;  /* 0x00000000003e7805 */ /* 0x000fe2000001ff00 */
[----:B-1----:R-:W-:Y:S02]  /*a740*/  @!P2 IADD3 R12, P0, R4, R0, RZ ;  /* 0x00000000040ca210 */ /* 0x002fe40007f1e0ff */
[----:B--2---:R-:W-:-:S05]  /*a750*/  @!P2 SHF.L.U64.HI R11, R161, 0x1, R48 ;  /* 0x00000001a10ba819 */ /* 0x004fca0000010230 */
[--C-:B------:R-:W-:Y:S01]  /*a760*/  @!P2 IMAD.X R13, R5, 0x1, R11.reuse, P0 ;  /* 0x00000001050da824 */ /* 0x100fe200000e060b */
[----:B------:R-:W-:Y:S01]  /*a770*/  @!P2 IADD3 R10, P0, R2, R0, RZ ;  /* 0x00000000020aa210 */ /* 0x000fe20007f1e0ff */
[----:B------:R-:W-:Y:S01]  /*a780*/  CS2R R64, SRZ ;  /* 0x0000000000407805 */ /* 0x000fe2000001ff00 */
[----:B------:R-:W-:Y:S01]  /*a790*/  CS2R R38, SRZ ;  /* 0x0000000000267805 */ /* 0x000fe2000001ff00 */
[----:B------:R-:W-:Y:S01]  /*a7a0*/  CS2R R40, SRZ ;  /* 0x0000000000287805 */ /* 0x000fe2000001ff00 */
[----:B------:R1:W5:Y:S01]  /*a7b0*/  @!P2 LD.E.64 R62, [R12.64] ;  /* 0x000000060c3ea980 */ /* 0x000362000c101b00 */
[----:B------:R-:W-:Y:S01]  /*a7c0*/  @!P2 IMAD.X R11, R3, 0x1, R11, P0 ;  /* 0x00000001030ba824 */ /* 0x000fe200000e060b */
[----:B------:R-:W-:-:S04]  /*a7d0*/  ISETP.GE.AND P0, PT, R28, c[0x0][0x27c], PT ;  /* 0x00009f001c007a0c */ /* 0x000fc80003f06270 */
[----:B------:R2:W5:Y:S09]  /*a7e0*/  @!P2 LD.E.64 R64, [R10.64] ;  /* 0x000000060a40a980 */ /* 0x000572000c101b00 */
[----:B------:R-:W-:Y:S02]  /*a7f0*/  @!P0 IMAD.SHL.U32 R0, R28, 0x2, RZ ;  /* 0x000000021c008824 */ /* 0x000fe400078e00ff */
[----:B-1----:R-:W-:-:S05]  /*a800*/  @!P1 IMAD.WIDE R12, R162, 0x2, R4 ;  /* 0x00000002a20c9825 */ /* 0x002fca00078e0204 */
[----:B------:R1:W5:Y:S01]  /*a810*/  @!P1 LD.E.64 R38, [R12.64] ;  /* 0x000000060c269980 */ /* 0x000362000c101b00 */
[----:B--2---:R-:W-:-:S05]  /*a820*/  @!P1 IMAD.WIDE R10, R162, 0x2, R2 ;  /* 0x00000002a20a9825 */ /* 0x004fca00078e0202 */
        /* <DEDUP_REMOVED lines=10> */
.L_x_769:
[----:B--2-4-:R-:W-:Y:S05]  /*a8d0*/  BSYNC B0 ;  /* 0x0000000000007941 */ /* 0x014fea0003800000 */
.L_x_768:
[----:B-----5:R-:W-:Y:S01]  /*a8e0*/  IMAD.MOV.U32 R0, RZ, RZ, R70 ;  /* 0x000000ffff007224 */ /* 0x020fe200078e0046 */
[----:B------:R-:W-:-:S04]  /*a8f0*/  DEPBAR.LE SB0, 0x1 ;  /* 0x000080400000791a */ /* 0x000fc80000000000 */
[----:B-1----:R-:W-:Y:S01]  /*a900*/  IMAD.MOV.U32 R4, RZ, RZ, R71 ;  /* 0x000000ffff047224 */ /* 0x002fe200078e0047 */
[----:B------:R-:W-:Y:S01]  /*a910*/  BSSY B1, `(.L_x_770) ;  /* 0x000015c000017945 */ /* 0x000fe20003800000 */
[----:B------:R-:W-:Y:S02]  /*a920*/  IMAD.MOV.U32 R3, RZ, RZ, R62 ;  /* 0x000000ffff037224 */ /* 0x000fe400078e003e */
[----:B------:R-:W-:Y:S01]  /*a930*/  IMAD.MOV.U32 R2, RZ, RZ, R63 ;  /* 0x000000ffff027224 */ /* 0x000fe200078e003f */
[----:B------:R-:W-:Y:S01]  /*a940*/  PRMT R88, R4, 0x5410, R0 ;  /* 0x0000541004587816 */ /* 0x000fe20000000000 */
[----:B------:R-:W-:Y:S01]  /*a950*/  IMAD.MOV.U32 R0, RZ, RZ, R58 ;  /* 0x000000ffff007224 */ /* 0x000fe200078e003a */
[----:B------:R-:W-:Y:S02]  /*a960*/  MOV R4, R59 ;  /* 0x0000003b00047202 */ /* 0x000fe40000000f00 */
[----:B------:R-:W-:Y:S01]  /*a970*/  PRMT R86, R2, 0x5410, R3 ;  /* 0x0000541002567816 */ /* 0x000fe20000000003 */
[----:B------:R-:W-:Y:S01]  /*a980*/  IMAD.MOV.U32 R3, RZ, RZ, R54 ;  /* 0x000000ffff037224 */ /* 0x000fe200078e0036 */
[----:B------:R-:W-:Y:S01]  /*a990*/  PRMT R84, R84, 0x5410, R0 ;  /* 0x0000541054547816 */ /* 0x000fe20000000000 */
[----:B------:R-:W-:-:S02]  /*a9a0*/  IMAD.MOV.U32 R0, RZ, RZ, R50 ;  /* 0x000000ffff007224 */ /* 0x000fc400078e0032 */
[----:B------:R-:W-:Y:S01]  /*a9b0*/  IMAD.MOV.U32 R2, RZ, RZ, R55 ;  /* 0x000000ffff027224 */ /* 0x000fe200078e0037 */
[----:B------:R-:W-:Y:S01]  /*a9c0*/  PRMT R84, R4, 0x7610, R84 ;  /* 0x0000761004547816 */ /* 0x000fe20000000054 */
        /* <DEDUP_REMOVED lines=9> */
[----:B------:R-:W-:-:S02]  /*aa60*/  MOV R3, R38 ;  /* 0x0000002600037202 */ /* 0x000fc40000000f00 */
[----:B------:R-:W-:Y:S01]  /*aa70*/  PRMT R87, R4, 0x7610, R87 ;  /* 0x0000761004577816 */ /* 0x000fe20000000057 */
[----:B------:R-:W-:Y:S01]  /*aa80*/  IMAD.IADD R4, R31, 0x1, -R235 ;  /* 0x000000011f047824 */ /* 0x000fe200078e0aeb */
[----:B------:R-:W-:Y:S01]  /*aa90*/  PRMT R47, R2, 0x5410, R3 ;  /* 0x00005410022f7816 */ /* 0x000fe20000000003 */
[----:B------:R-:W-:Y:S01]  /*aaa0*/  IMAD.MOV.U32 R2, RZ, RZ, R65 ;  /* 0x000000ffff027224 */ /* 0x000fe200078e0041 */
[----:B------:R-:W-:Y:S02]  /*aab0*/  MOV R3, R64 ;  /* 0x0000004000037202 */ /* 0x000fe40000000f00 */
[----:B------:R-:W-:Y:S01]  /*aac0*/  IMNMX R31, R4, 0x80, PT ;  /* 0x00000080041f7817 */ /* 0x000fe20003800200 */
[----:B------:R-:W-:Y:S01]  /*aad0*/  IMAD.MOV.U32 R4, RZ, RZ, R52 ;  /* 0x000000ffff047224 */ /* 0x000fe200078e0034 */
[----:B------:R-:W-:Y:S01]  /*aae0*/  PRMT R83, R83, 0x5410, R0 ;  /* 0x0000541053537816 */ /* 0x000fe20000000000 */
[----:B------:R-:W-:Y:S01]  /*aaf0*/  IMAD.MOV.U32 R0, RZ, RZ, R57 ;  /* 0x000000ffff007224 */ /* 0x000fe200078e0039 */
[----:B------:R-:W-:Y:S01]  /*ab00*/  BAR.SYNC.DEFER_BLOCKING 0x0 ;  /* 0x0000000000007b1d */ /* 0x000fe20000010000 */
[----:B------:R-:W-:-:S02]  /*ab10*/  ISETP.GE.AND P0, PT, R99, R31, PT ;  /* 0x0000001f6300720c */ /* 0x000fc40003f06270 */
[----:B------:R-:W-:Y:S01]  /*ab20*/  PRMT R85, R2, 0x5410, R3 ;  /* 0x0000541002557816 */ /* 0x000fe20000000003 */
[----:B------:R-:W-:Y:S01]  /*ab30*/  IMAD.MOV.U32 R3, RZ, RZ, R61 ;  /* 0x000000ffff037224 */ /* 0x000fe200078e003d */
[----:B------:R-:W-:-:S04]  /*ab40*/  MOV R2, R56 ;  /* 0x0000003800027202 */ /* 0x000fc80000000f00 */
[----:B------:R-:W-:Y:S01]  /*ab50*/  PRMT R81, R0, 0x5410, R2 ;  /* 0x0000541000517816 */ /* 0x000fe20000000002 */
[----:B------:R-:W-:Y:S01]  /*ab60*/  IMAD.MOV.U32 R2, RZ, RZ, R40 ;  /* 0x000000ffff027224 */ /* 0x000fe200078e0028 */
[----:B------:R-:W-:Y:S01]  /*ab70*/  PRMT R83, R3, 0x7610, R83 ;  /* 0x0000761003537816 */ /* 0x000fe20000000053 */
[----:B------:R-:W-:Y:S01]  /*ab80*/  IMAD.MOV.U32 R0, RZ, RZ, R41 ;  /* 0x000000ffff007224 */ /* 0x000fe200078e0029 */
[----:B------:R-:W-:-:S04]  /*ab90*/  MOV R3, R53 ;  /* 0x0000003500037202 */ /* 0x000fc80000000f00 */
[----:B------:R-:W-:Y:S02]  /*aba0*/  PRMT R48, R3, 0x5410, R4 ;  /* 0x0000541003307816 */ /* 0x000fe40000000004 */
[----:B------:R-:W-:Y:S01]  /*abb0*/  PRMT R46, R0, 0x5410, R2 ;  /* 0x00005410002e7816 */ /* 0x000fe20000000002 */
[----:B------:R-:W-:Y:S05]  /*abc0*/  @P0 BRA `(.L_x_771) ;  /* 0x0000130000000947 */ /* 0x000fea0003800000 */
[----:B------:R-:W-:Y:S01]  /*abd0*/  ISETP.GE.AND P0, PT, R162, c[0x0][0x27c], PT ;  /* 0x00009f00a2007a0c */ /* 0x000fe20003f06270 */
[----:B------:R-:W-:-:S12]  /*abe0*/  BSSY B0, `(.L_x_772) ;  /* 0x0000031000007945 */ /* 0x000fd80003800000 */
[----:B------:R-:W-:Y:S05]  /*abf0*/  @P0 BRA `(.L_x_773) ;  /* 0x000002f000000947 */ /* 0x000fea0003800000 */
[----:B------:R-:W2:Y:S01]  /*ac00*/  LDL R90, [R1+0x18] ;  /* 0x00001800015a7983 */ /* 0x000ea20000100800 */
[----:B------:R-:W-:Y:S02]  /*ac10*/  SHF.R.U32.HI R0, RZ, 0x10, R9 ;  /* 0x00000010ff007819 */ /* 0x000fe40000011609 */
[--C-:B------:R-:W-:Y:S02]  /*ac20*/  SHF.R.U32.HI R2, RZ, 0x10, R7.reuse ;  /* 0x00000010ff027819 */ /* 0x100fe40000011607 */
[----:B------:R-:W-:Y:S02]  /*ac30*/  SHF.R.U64 R4, R6, 0x10, R7 ;  /* 0x0000001006047819 */ /* 0x000fe40000001207 */
[----:B------:R-:W-:Y:S02]  /*ac40*/  PRMT R6, R68, 0x5410, R0 ;  /* 0x0000541044067816 */ /* 0x000fe40000000000 */
[----:B------:R-:W-:Y:S02]  /*ac50*/  PRMT R0, R20, 0x5410, R2 ;  /* 0x0000541014007816 */ /* 0x000fe40000000002 */
[----:B------:R-:W-:-:S02]  /*ac60*/  SHF.R.U64 R3, R8, 0x10, R9 ;  /* 0x0000001008037819 */ /* 0x000fc40000001209 */
[----:B------:R-:W-:Y:S02]  /*ac70*/  LOP3.LUT R21, R0, 0xffff0000, RZ, 0xc0, !PT ;  /* 0xffff000000157812 */ /* 0x000fe400078ec0ff */
[----:B------:R-:W-:Y:S02]  /*ac80*/  PRMT R8, R20, 0x5432, R4 ;  /* 0x0000543214087816 */ /* 0x000fe40000000004 */
[----:B------:R-:W-:Y:S02]  /*ac90*/  LOP3.LUT R20, R6, 0xffff0000, RZ, 0xc0, !PT ;  /* 0xffff000006147812 */ /* 0x000fe400078ec0ff */
[----:B------:R-:W-:Y:S01]  /*aca0*/  PRMT R9, R68, 0x5432, R3 ;  /* 0x0000543244097816 */ /* 0x000fe20000000003 */
[----:B--2---:R-:W1:Y:S02]  /*acb0*/  LDS.128 R12, [R90+0x4800] ;  /* 0x004800005a0c7984 */ /* 0x004e640000000c00 */
[C---:B-1----:R-:W-:Y:S01]  /*acc0*/  LOP3.LUT R7, R14.reuse, 0xffff0000, RZ, 0xc0, !PT ;  /* 0xffff00000e077812 */ /* 0x042fe200078ec0ff */
[C---:B------:R-:W-:Y:S01]  /*acd0*/  IMAD.U32 R10, R15.reuse, 0x10000, RZ ;  /* 0x000100000f0a7824 */ /* 0x040fe200078e00ff */
[----:B------:R-:W-:Y:S01]  /*ace0*/  LOP3.LUT R2, R15, 0xffff0000, RZ, 0xc0, !PT ;  /* 0xffff00000f027812 */ /* 0x000fe200078ec0ff */
[----:B------:R-:W-:Y:S01]  /*acf0*/  IMAD.U32 R11, R14, 0x10000, RZ ;  /* 0x000100000e0b7824 */ /* 0x000fe200078e00ff */
[----:B------:R-:W-:Y:S01]  /*ad00*/  SHF.L.U32 R5, R12, 0x10, RZ ;  /* 0x000000100c057819 */ /* 0x000fe200000006ff */
[----:B------:R-:W-:Y:S01]  /*ad10*/  IMAD.U32 R15, R0, 0x10000, RZ ;  /* 0x00010000000f7824 */ /* 0x000fe200078e00ff */
[----:B------:R-:W-:Y:S01]  /*ad20*/  LOP3.LUT R4, R12, 0xffff0000, RZ, 0xc0, !PT ;  /* 0xffff00000c047812 */ /* 0x000fe200078ec0ff */
[----:B------:R-:W-:Y:S01]  /*ad30*/  IMAD.U32 R14, R6, 0x10000, RZ ;  /* 0x00010000060e7824 */ /* 0x000fe200078e00ff */
[----:B------:R-:W-:Y:S01]  /*ad40*/  SHF.L.U32 R3, R13, 0x10, RZ ;  /* 0x000000100d037819 */ /* 0x000fe200000006ff */
[----:B------:R-:W-:Y:S01]  /*ad50*/  FMUL.FTZ R12, R7, R15 ;  /* 0x0000000f070c7220 */ /* 0x000fe20000410000 */
[----:B------:R-:W-:Y:S01]  /*ad60*/  LOP3.LUT R0, R13, 0xffff0000, RZ, 0xc0, !PT ;  /* 0xffff00000d007812 */ /* 0x000fe200078ec0ff */
[----:B------:R-:W-:-:S02]  /*ad70*/  FMUL.FTZ R7, R7, R14 ;  /* 0x0000000e07077220 */ /* 0x000fc40000410000 */
[C---:B------:R-:W-:Y:S02]  /*ad80*/  FMUL.FTZ R6, R2.reuse, R21 ;  /* 0x0000001502067220 */ /* 0x040fe40000410000 */
[----:B------:R-:W-:Y:S01]  /*ad90*/  FFMA.FTZ R13, R11, R14, -R12 ;  /* 0x0000000e0b0d7223 */ /* 0x000fe2000001080c */
[----:B------:R-:W-:Y:S01]  /*ada0*/  SHF.L.U32 R14, R9, 0x10, RZ ;  /* 0x00000010090e7819 */ /* 0x000fe200000006ff */
[----:B------:R-:W-:Y:S01]  /*adb0*/  FFMA.FTZ R12, R11, R15, R7 ;  /* 0x0000000f0b0c7223 */ /* 0x000fe20000010007 */
[----:B------:R-:W-:Y:S01]  /*adc0*/  LOP3.LUT R9, R9, 0xffff0000, RZ, 0xc0, !PT ;  /* 0xffff000009097812 */ /* 0x000fe200078ec0ff */
[-C--:B------:R-:W-:Y:S02]  /*add0*/  FMUL.FTZ R2, R2, R20.reuse ;  /* 0x0000001402027220 */ /* 0x080fe40000410000 */
[----:B------:R-:W-:Y:S01]  /*ade0*/  FFMA.FTZ R11, R10, R20, -R6 ;  /* 0x000000140a0b7223 */ /* 0x000fe20000010806 */
[C---:B------:R-:W-:Y:S01]  /*adf0*/  LOP3.LUT R20, R8.reuse, 0xffff0000, RZ, 0xc0, !PT ;  /* 0xffff000008147812 */ /* 0x040fe200078ec0ff */
[----:B------:R-:W-:-:S02]  /*ae00*/  IMAD.U32 R15, R8, 0x10000, RZ ;  /* 0x00010000080f7824 */ /* 0x000fc400078e00ff */
[----:B------:R-:W-:Y:S02]  /*ae10*/  FFMA.FTZ R7, R10, R21, R2 ;  /* 0x000000150a077223 */ /* 0x000fe40000010002 */
[----:B------:R-:W-:Y:S02]  /*ae20*/  FMUL.FTZ R6, R4, R15 ;  /* 0x0000000f04067220 */ /* 0x000fe40000410000 */
[----:B------:R-:W-:Y:S01]  /*ae30*/  FMUL.FTZ R2, R0, R20 ;  /* 0x0000001400027220 */ /* 0x000fe20000410000 */
[----:B------:R-:W-:Y:S01]  /*ae40*/  F2FP.BF16.PACK_AB R7, R7, R11 ;  /* 0x0000000b0707723e */ /* 0x000fe200000010ff */
[-C--:B------:R-:W-:Y:S02]  /*ae50*/  FMUL.FTZ R4, R4, R14.reuse ;  /* 0x0000000e04047220 */ /* 0x080fe40000410000 */
[----:B------:R-:W-:Y:S02]  /*ae60*/  FMUL.FTZ R0, R0, R9 ;  /* 0x0000000900007220 */ /* 0x000fe40000410000 */
[C---:B------:R-:W-:Y:S01]  /*ae70*/  FFMA.FTZ R8, R5.reuse, R14, -R6 ;  /* 0x0000000e05087223 */ /* 0x040fe20000010806 */
[----:B------:R-:W-:Y:S01]  /*ae80*/  F2FP.BF16.PACK_AB R6, R12, R13 ;  /* 0x0000000d0c06723e */ /* 0x000fe200000010ff */
[----:B------:R-:W-:-:S02]  /*ae90*/  FFMA.FTZ R4, R5, R15, R4 ;  /* 0x0000000f05047223 */ /* 0x000fc40000010004 */
[C---:B------:R-:W-:Y:S02]  /*aea0*/  FFMA.FTZ R2, R3.reuse, R9, -R2 ;  /* 0x0000000903027223 */ /* 0x040fe40000010802 */
[----:B------:R-:W-:Y:S01]  /*aeb0*/  FFMA.FTZ R0, R3, R20, R0 ;  /* 0x0000001403007223 */ /* 0x000fe20000010000 */
[----:B------:R-:W-:-:S04]  /*aec0*/  F2FP.BF16.PACK_AB R4, R4, R8 ;  /* 0x000000080404723e */ /* 0x000fc800000010ff */
[----:B------:R-:W-:-:S05]  /*aed0*/  F2FP.BF16.PACK_AB R5, R0, R2 ;  /* 0x000000020005723e */ /* 0x000fca00000010ff */
[----:B------:R1:W-:Y:S02]  /*aee0*/  STS.128 [R90+0x4800], R4 ;  /* 0x004800045a007388 */ /* 0x0003e40000000c00 */
.L_x_773:
[----:B------:R-:W-:Y:S05]  /*aef0*/  BSYNC B0 ;  /* 0x0000000000007941 */ /* 0x000fea0003800000 */
.L_x_772:
[----:B------:R-:W-:Y:S01]  /*af00*/  ISETP.GE.AND P0, PT, R30, c[0x0][0x27c], PT ;  /* 0x00009f001e007a0c */ /* 0x000fe20003f06270 */
[----:B------:R-:W-:-:S12]  /*af10*/  BSSY B0, `(.L_x_774) ;  /* 0x0000031000007945 */ /* 0x000fd80003800000 */
[----:B------:R-:W-:Y:S05]  /*af20*/  @P0 BRA `(.L_x_775) ;  /* 0x000002f000000947 */ /* 0x000fea0003800000 */
[----:B------:R-:W2:Y:S01]  /*af30*/  LDL R20, [R1+0x1c] ;  /* 0x00001c0001147983 */ /* 0x000ea20000100800 */
[--C-:B------:R-:W-:Y:S02]  /*af40*/  SHF.R.U64 R0, R16, 0x10, R17.reuse ;  /* 0x0000001010007819 */ /* 0x100fe40000001211 */
[----:B------:R-:W-:Y:S02]  /*af50*/  SHF.R.U32.HI R2, RZ, 0x10, R17 ;  /* 0x00000010ff027819 */ /* 0x000fe40000011611 */
[----:B------:R-:W-:Y:S02]  /*af60*/  SHF.R.U32.HI R9, RZ, 0x10, R19 ;  /* 0x00000010ff097819 */ /* 0x000fe40000011613 */
[C---:B------:R-:W-:Y:S02]  /*af70*/  PRMT R11, R72.reuse, 0x5432, R0 ;  /* 0x00005432480b7816 */ /* 0x040fe40000000000 */
[----:B------:R-:W-:Y:S02]  /*af80*/  PRMT R8, R72, 0x5410, R2 ;  /* 0x0000541048087816 */ /* 0x000fe40000000002 */
[----:B------:R-:W-:-:S02]  /*af90*/  PRMT R0, R69, 0x5410, R9 ;  /* 0x0000541045007816 */ /* 0x000fc40000000009 */
[----:B------:R-:W-:Y:S01]  /*afa0*/  SHF.R.U64 R3, R18, 0x10, R19 ;  /* 0x0000001012037819 */ /* 0x000fe20000001213 */
[----:B------:R-:W-:Y:S01]  /*afb0*/  IMAD.U32 R14, R8, 0x10000, RZ ;  /* 0x00010000080e7824 */ /* 0x000fe200078e00ff */
[C---:B------:R-:W-:Y:S01]  /*afc0*/  LOP3.LUT R17, R0.reuse, 0xffff0000, RZ, 0xc0, !PT ;  /* 0xffff000000117812 */ /* 0x040fe200078ec0ff */
[----:B------:R-:W-:Y:S01]  /*afd0*/  IMAD.U32 R15, R0, 0x10000, RZ ;  /* 0x00010000000f7824 */ /* 0x000fe200078e00ff */
[----:B------:R-:W-:Y:S02]  /*afe0*/  PRMT R10, R69, 0x5432, R3 ;  /* 0x00005432450a7816 */ /* 0x000fe40000000003 */
[----:B------:R-:W-:Y:S01]  /*aff0*/  LOP3.LUT R16, R8, 0xffff0000, RZ, 0xc0, !PT ;  /* 0xffff000008107812 */ /* 0x000fe200078ec0ff */
[----:B-12---:R-:W1:Y:S02]  /*b000*/  LDS.128 R4, [R20+0x4800] ;  /* 0x0048000014047984 */ /* 0x006e640000000c00 */
[C---:B-1----:R-:W-:Y:S01]  /*b010*/  LOP3.LUT R9, R6.reuse, 0xffff0000, RZ, 0xc0, !PT ;  /* 0xffff000006097812 */ /* 0x042fe200078ec0ff */
[C---:B------:R-:W-:Y:S01]  /*b020*/  IMAD.U32 R12, R7.reuse, 0x10000, RZ ;  /* 0x00010000070c7824 */ /* 0x040fe200078e00ff */
[----:B------:R-:W-:Y:S01]  /*b030*/  LOP3.LUT R2, R7, 0xffff0000, RZ, 0xc0, !PT ;  /* 0xffff000007027812 */ /* 0x000fe200078ec0ff */
[----:B------:R-:W-:Y:S01]  /*b040*/  IMAD.U32 R13, R6, 0x10000, RZ ;  /* 0x00010000060d7824 */ /* 0x000fe200078e00ff */
[C---:B------:R-:W-:Y:S01]  /*b050*/  SHF.L.U32 R6, R4.reuse, 0x10, RZ ;  /* 0x0000001004067819 */ /* 0x040fe200000006ff */
[----:B------:R-:W-:Y:S01]  /*b060*/  FMUL.FTZ R7, R9, R14 ;  /* 0x0000000e09077220 */ /* 0x000fe20000410000 */
[----:B------:R-:W-:Y:S01]  /*b070*/  SHF.L.U32 R3, R5, 0x10, RZ ;  /* 0x0000001005037819 */ /* 0x000fe200000006ff */
[-C--:B------:R-:W-:Y:S01]  /*b080*/  FMUL.FTZ R8, R9, R15.reuse ;  /* 0x0000000f09087220 */ /* 0x080fe20000410000 */
[----:B------:R-:W-:Y:S01]  /*b090*/  LOP3.LUT R0, R5, 0xffff0000, RZ, 0xc0, !PT ;  /* 0xffff000005007812 */ /* 0x000fe200078ec0ff */
[----:B------:R-:W-:Y:S01]  /*b0a0*/  FFMA.FTZ R9, R13, R15, R7 ;  /* 0x0000000f0d097223 */ /* 0x000fe20000010007 */
[----:B------:R-:W-:Y:S01]  /*b0b0*/  LOP3.LUT R4, R4, 0xffff0000, RZ, 0xc0, !PT ;  /* 0xffff000004047812 */ /* 0x000fe200078ec0ff */
[----:B------:R-:W-:-:S02]  /*b0c0*/  FMUL.FTZ R5, R2, R17 ;  /* 0x0000001102057220 */ /* 0x000fc40000410000 */
[----:B------:R-:W-:Y:S01]  /*b0d0*/  FFMA.FTZ R14, R13, R14, -R8 ;  /* 0x0000000e0d0e7223 */ /* 0x000fe20000010808 */
[C---:B------:R-:W-:Y:S01]  /*b0e0*/  SHF.L.U32 R13, R11.reuse, 0x10, RZ ;  /* 0x000000100b0d7819 */ /* 0x040fe200000006ff */
[C---:B------:R-:W-:Y:S01]  /*b0f0*/  IMAD.U32 R15, R10.reuse, 0x10000, RZ ;  /* 0x000100000a0f7824 */ /* 0x040fe200078e00ff */
[----:B------:R-:W-:Y:S01]  /*b100*/  LOP3.LUT R10, R10, 0xffff0000, RZ, 0xc0, !PT ;  /* 0xffff00000a0a7812 */ /* 0x000fe200078ec0ff */
[-C--:B------:R-:W-:Y:S01]  /*b110*/  FMUL.FTZ R2, R2, R16.reuse ;  /* 0x0000001002027220 */ /* 0x080fe20000410000 */
[----:B------:R-:W-:Y:S01]  /*b120*/  LOP3.LUT R11, R11, 0xffff0000, RZ, 0xc0, !PT ;  /* 0xffff00000b0b7812 */ /* 0x000fe200078ec0ff */
[C---:B------:R-:W-:Y:S02]  /*b130*/  FFMA.FTZ R8, R12.reuse, R16, -R5 ;  /* 0x000000100c087223 */ /* 0x040fe40000010805 */
[----:B------:R-:W-:Y:S02]  /*b140*/  FFMA.FTZ R7, R12, R17, R2 ;  /* 0x000000110c077223 */ /* 0x000fe40000010002 */
[----:B------:R-:W-:-:S02]  /*b150*/  FMUL.FTZ R5, R4, R15 ;  /* 0x0000000f04057220 */ /* 0x000fc40000410000 */
[----:B------:R-:W-:Y:S01]  /*b160*/  FMUL.FTZ R4, R4, R13 ;  /* 0x0000000d04047220 */ /* 0x000fe20000410000 */
[----:B------:R-:W-:Y:S01]  /*b170*/  F2FP.BF16.PACK_AB R7, R7, R8 ;  /* 0x000000080707723e */ /* 0x000fe200000010ff */
[C---:B------:R-:W-:Y:S02]  /*b180*/  FMUL.FTZ R2, R0.reuse, R10 ;  /* 0x0000000a00027220 */ /* 0x040fe40000410000 */
[----:B------:R-:W-:Y:S02]  /*b190*/  FMUL.FTZ R0, R0, R11 ;  /* 0x0000000b00007220 */ /* 0x000fe40000410000 */
[C---:B------:R-:W-:Y:S02]  /*b1a0*/  FFMA.FTZ R5, R6.reuse, R13, -R5 ;  /* 0x0000000d06057223 */ /* 0x040fe40000010805 */
[----:B------:R-:W-:Y:S01]  /*b1b0*/  FFMA.FTZ R4, R6, R15, R4 ;  /* 0x0000000f06047223 */ /* 0x000fe20000010004 */
[----:B------:R-:W-:Y:S01]  /*b1c0*/  F2FP.BF16.PACK_AB R6, R9, R14 ;  /* 0x0000000e0906723e */ /* 0x000fe200000010ff */
[----:B------:R-:W-:-:S02]  /*b1d0*/  FFMA.FTZ R2, R3, R11, -R2 ;  /* 0x0000000b03027223 */ /* 0x000fc40000010802 */
[----:B------:R-:W-:Y:S01]  /*b1e0*/  FFMA.FTZ R0, R3, R10, R0 ;  /* 0x0000000a03007223 */ /* 0x000fe20000010000 */
[----:B------:R-:W-:-:S04]  /*b1f0*/  F2FP.BF16.PACK_AB R4, R4, R5 ;  /* 0x000000050404723e */ /* 0x000fc800000010ff */
[----:B------:R-:W-:-:S05]  /*b200*/  F2FP.BF16.PACK_AB R5, R0, R2 ;  /* 0x000000020005723e */ /* 0x000fca00000010ff */
[----:B------:R1:W-:Y:S02]  /*b210*/  STS.128 [R20+0x4800], R4 ;  /* 0x0048000414007388 */ /* 0x0003e40000000c00 */
.L_x_775:
[----:B------:R-:W-:Y:S05]  /*b220*/  BSYNC B0 ;  /* 0x0000000000007941 */ /* 0x000fea0003800000 */
.L_x_774:
        /* <DEDUP_REMOVED lines=50> */
.L_x_777:
[----:B------:R-:W-:Y:S05]  /*b550*/  BSYNC B0 ;  /* 0x0000000000007941 */ /* 0x000fea0003800000 */
.L_x_776:
[----:B------:R-:W-:Y:S01]  /*b560*/  ISETP.GE.AND P0, PT, R29, c[0x0][0x27c], PT ;  /* 0x00009f001d007a0c */ /* 0x000fe20003f06270 */
[----:B------:R-:W-:-:S12]  /*b570*/  BSSY B0, `(.L_x_778) ;  /* 0x0000031000007945 */ /* 0x000fd80003800000 */
[----:B------:R-:W-:Y:S05]  /*b580*/  @P0 BRA `(.L_x_779) ;  /* 0x000002f000000947 */ /* 0x000fea0003800000 */
[----:B-1----:R-:W2:Y:S01]  /*b590*/  LDL R18, [R1+0x1c] ;  /* 0x00001c0001127983 */ /* 0x002ea20000100800 */
        /* <DEDUP_REMOVED lines=12> */
[----:B--2---:R-:W1:Y:S02]  /*b660*/  LDS.128 R4, [R18+0x6800] ;  /* 0x0068000012047984 */ /* 0x004e640000000c00 */
        /* <DEDUP_REMOVED lines=33> */
.L_x_779:
[----:B------:R-:W-:Y:S05]  /*b880*/  BSYNC B0 ;  /* 0x0000000000007941 */ /* 0x000fea0003800000 */
.L_x_778:
        /* <DEDUP_REMOVED lines=50> */
.L_x_781:
[----:B------:R-:W-:Y:S05]  /*bbb0*/  BSYNC B0 ;  /* 0x0000000000007941 */ /* 0x000fea0003800000 */
.L_x_780:
[----:B------:R-:W-:-:S13]  /*bbc0*/  ISETP.GE.AND P0, PT, R28, c[0x0][0x27c], PT ;  /* 0x00009f001c007a0c */ /* 0x000fda0003f06270 */
        /* <DEDUP_REMOVED lines=48> */
.L_x_771:
[----:B------:R-:W-:Y:S05]  /*bed0*/  BSYNC B1 ;  /* 0x0000000000017941 */ /* 0x000fea0003800000 */
.L_x_770:
[----:B------:R-:W-:-:S04]  /*bee0*/  LEA.HI R0, R89, R89, RZ, 0x1 ;  /* 0x0000005959007211 */ /* 0x000fc800078f08ff */
[----:B------:R-:W-:-:S04]  /*bef0*/  SHF.R.S32.HI R0, RZ, 0x1, R0 ;  /* 0x00000001ff007819 */ /* 0x000fc80000011400 */
[----:B------:R-:W-:-:S04]  /*bf00*/  IADD3 R0, R0, 0x40, RZ ;  /* 0x0000004000007810 */ /* 0x000fc80007ffe0ff */
[----:B------:R-:W-:-:S13]  /*bf10*/  ISETP.GE.AND P0, PT, R0, R31, PT ;  /* 0x0000001f0000720c */ /* 0x000fda0003f06270 */
[----:B------:R-:W-:Y:S05]  /*bf20*/  @P0 BRA `(.L_x_782) ;  /* 0x0000498000000947 */ /* 0x000fea0003800000 */
        /* <DEDUP_REMOVED lines=50> */
.L_x_784:
[----:B------:R-:W-:Y:S05]  /*c250*/  BSYNC B0 ;  /* 0x0000000000007941 */ /* 0x000fea0003800000 */
.L_x_783:
        /* <DEDUP_REMOVED lines=50> */
.L_x_786:
[----:B------:R-:W-:Y:S05]  /*c580*/  BSYNC B0 ;  /* 0x0000000000007941 */ /* 0x000fea0003800000 */
.L_x_785:
        /* <DEDUP_REMOVED lines=50> */
.L_x_788:
[----:B------:R-:W-:Y:S05]  /*c8b0*/  BSYNC B0 ;  /* 0x0000000000007941 */ /* 0x000fea0003800000 */
.L_x_787:
        /* <DEDUP_REMOVED lines=50> */
.L_x_790:
[----:B------:R-:W-:Y:S05]  /*cbe0*/  BSYNC B0 ;  /* 0x0000000000007941 */ /* 0x000fea0003800000 */
.L_x_789:
        /* <DEDUP_REMOVED lines=50> */
.L_x_792:
[----:B------:R-:W-:Y:S05]  /*cf10*/  BSYNC B0 ;  /* 0x0000000000007941 */ /* 0x000fea0003800000 */
.L_x_791:
        /* <DEDUP_REMOVED lines=50> */
.L_x_765:
[----:B------:R1:W5:Y:S04]  /*d240*/  LDL R28, [R1+0x84] ;  /* 0x00008400011c7983 */ /* 0x0003680000100800 */
[----:B------:R1:W5:Y:S01]  /*d250*/  LDL R26, [R1+0x80] ;  /* 0x00008000011a7983 */ /* 0x0003620000100800 */
[----:B------:R-:W-:Y:S01]  /*d260*/  @P5 IMAD.HI.U32 R3, R0, c[0x0][0x2c8], RZ ;  /* 0x0000b20000035a27 */ /* 0x000fe200078e00ff */
[----:B------:R-:W-:Y:S01]  /*d270*/  MOV R5, R7 ;  /* 0x0000000700057202 */ /* 0x000fe20000000f00 */
[----:B------:R-:W-:Y:S01]  /*d280*/  BSSY B0, `(.L_x_793) ;  /* 0x0000045000007945 */ /* 0x000fe20003800000 */
[----:B------:R-:W-:Y:S01]  /*d290*/  MOV R7, R6 ;  /* 0x0000000600077202 */ /* 0x000fe20000000f00 */
[----:B------:R-:W-:Y:S01]  /*d2a0*/  IMAD.MOV.U32 R6, RZ, RZ, R2 ;  /* 0x000000ffff067224 */ /* 0x000fe200078e0002 */
[----:B------:R-:W-:Y:S01]  /*d2b0*/  @P5 SHF.R.U32.HI R0, RZ, c[0x0][0x2cc], R3 ;  /* 0x0000b300ff005a19 */ /* 0x000fe20000011603 */
[----:B------:R-:W-:Y:S01]  /*d2c0*/  CS2R R70, SRZ ;  /* 0x0000000000467805 */ /* 0x000fe2000001ff00 */
[----:B------:R-:W-:Y:S01]  /*d2d0*/  CS2R R42, SRZ ;  /* 0x00000000002a7805 */ /* 0x000fe2000001ff00 */
[----:B------:R-:W-:Y:S01]  /*d2e0*/  CS2R R40, SRZ ;  /* 0x0000000000287805 */ /* 0x000fe2000001ff00 */
[----:B------:R-:W-:Y:S01]  /*d2f0*/  SHF.R.S32.HI R3, RZ, 0x1f, R0 ;  /* 0x0000001fff037819 */ /* 0x000fe20000011400 */
[----:B------:R-:W-:Y:S01]  /*d300*/  IMAD.WIDE.U32 R4, R0, c[0x0][0x280], R4 ;  /* 0x0000a00000047a25 */ /* 0x000fe200078e0004 */
[----:B------:R-:W-:Y:S01]  /*d310*/  CS2R R34, SRZ ;  /* 0x0000000000227805 */ /* 0x000fe2000001ff00 */
[----:B------:R-:W-:Y:S01]  /*d320*/  CS2R R32, SRZ ;  /* 0x0000000000207805 */ /* 0x000fe2000001ff00 */
[----:B------:R-:W-:Y:S01]  /*d330*/  CS2R R10, SRZ ;  /* 0x00000000000a7805 */ /* 0x000fe2000001ff00 */
[C---:B------:R-:W-:Y:S01]  /*d340*/  IMAD R9, R3.reuse, c[0x0][0x280], RZ ;  /* 0x0000a00003097a24 */ /* 0x040fe200078e02ff */
[----:B------:R-:W-:Y:S01]  /*d350*/  LEA R21, P1, R4, c[0x0][0x270], 0x1 ;  /* 0x00009c0004157a11 */ /* 0x000fe200078208ff */
[----:B------:R-:W-:Y:S01]  /*d360*/  IMAD R8, R3, c[0x0][0x290], RZ ;  /* 0x0000a40003087a24 */ /* 0x000fe200078e02ff */
[----:B------:R-:W-:Y:S01]  /*d370*/  CS2R R46, SRZ ;  /* 0x00000000002e7805 */ /* 0x000fe2000001ff00 */
[C---:B------:R-:W-:Y:S01]  /*d380*/  IMAD.WIDE.U32 R2, R0.reuse, c[0x0][0x290], R6 ;  /* 0x0000a40000027a25 */ /* 0x040fe200078e0006 */
[----:B------:R-:W-:Y:S01]  /*d390*/  CS2R R44, SRZ ;  /* 0x00000000002c7805 */ /* 0x000fe2000001ff00 */
[----:B------:R1:W2:Y:S01]  /*d3a0*/  SHFL.IDX PT, R12, R21, RZ, 0x1e1f ;  /* 0x001e1fff150c7589 */ /* 0x0002a200000e0000 */
[----:B------:R-:W-:Y:S01]  /*d3b0*/  CS2R R38, SRZ ;  /* 0x0000000000267805 */ /* 0x000fe2000001ff00 */
[----:B------:R-:W-:Y:S01]  /*d3c0*/  IMAD R6, R0, c[0x0][0x284], R9 ;  /* 0x0000a10000067a24 */ /* 0x000fe200078e0209 */
[----:B------:R-:W-:Y:S01]  /*d3d0*/  LEA R22, P0, R2, c[0x0][0x288], 0x1 ;  /* 0x0000a20002167a11 */ /* 0x000fe200078008ff */
[----:B------:R-:W-:Y:S01]  /*d3e0*/  IMAD R0, R0, c[0x0][0x294], R8 ;  /* 0x0000a50000007a24 */ /* 0x000fe200078e0208 */
[----:B------:R-:W-:Y:S01]  /*d3f0*/  CS2R R36, SRZ ;  /* 0x0000000000247805 */ /* 0x000fe2000001ff00 */
[----:B------:R-:W-:Y:S01]  /*d400*/  CS2R R8, SRZ ;  /* 0x0000000000087805 */ /* 0x000fe2000001ff00 */
[----:B------:R-:W-:Y:S01]  /*d410*/  IADD3 R6, R5, R6, RZ ;  /* 0x0000000605067210 */ /* 0x000fe20007ffe0ff */
[----:B------:R-:W-:-:S03]  /*d420*/  IMAD.IADD R0, R3, 0x1, R0 ;  /* 0x0000000103007824 */ /* 0x000fc600078e0200 */
[----:B------:R-:W-:Y:S02]  /*d430*/  LEA.HI.X R19, R4, c[0x0][0x274], R6, 0x1, P1 ;  /* 0x00009d0004137a11 */ /* 0x000fe400008f0c06 */
[----:B------:R-:W-:Y:S01]  /*d440*/  LEA.HI.X R18, R2, c[0x0][0x28c], R0, 0x1, P0 ;  /* 0x0000a30002127a11 */ /* 0x000fe200000f0c00 */
[----:B------:R-:W-:Y:S01]  /*d450*/  CS2R R6, SRZ ;  /* 0x0000000000067805 */ /* 0x000fe2000001ff00 */
[----:B------:R-:W-:Y:S01]  /*d460*/  ISETP.GE.AND P0, PT, R20, R31, PT ;  /* 0x0000001f1400720c */ /* 0x000fe20003f06270 */
[----:B------:R1:W3:Y:S01]  /*d470*/  SHFL.IDX PT, R2, R22, RZ, 0x1e1f ;  /* 0x001e1fff16027589 */ /* 0x0002e200000e0000 */
[----:B------:R-:W-:-:S03]  /*d480*/  CS2R R4, SRZ ;  /* 0x0000000000047805 */ /* 0x000fc6000001ff00 */
[----:B------:R1:W4:Y:S04]  /*d490*/  SHFL.IDX PT, R13, R19, RZ, 0x1e1f ;  /* 0x001e1fff130d7589 */ /* 0x00032800000e0000 */
[----:B------:R1:W1:Y:S04]  /*d4a0*/  SHFL.IDX PT, R3, R18, RZ, 0x1e1f ;  /* 0x001e1fff12037589 */ /* 0x00026800000e0000 */
[----:B------:R-:W-:Y:S05]  /*d4b0*/  @P0 BRA `(.L_x_794) ;  /* 0x0000021000000947 */ /* 0x000fea0003800000 */
[----:B--2---:R-:W-:Y:S01]  /*d4c0*/  ISETP.GE.AND P1, PT, R124, c[0x0][0x27c], PT ;  /* 0x00009f007c007a0c */ /* 0x004fe20003f26270 */
[----:B------:R-:W-:Y:S01]  /*d4d0*/  CS2R R34, SRZ ;  /* 0x0000000000227805 */ /* 0x000fe2000001ff00 */
[----:B------:R-:W-:Y:S01]  /*d4e0*/  CS2R R32, SRZ ;  /* 0x0000000000207805 */ /* 0x000fe2000001ff00 */
[----:B------:R-:W-:Y:S01]  /*d4f0*/  CS2R R38, SRZ ;  /* 0x0000000000267805 */ /* 0x000fe2000001ff00 */
[----:B------:R-:W-:-:S09]  /*d500*/  CS2R R36, SRZ ;  /* 0x0000000000247805 */ /* 0x000fd2000001ff00 */
[C---:B------:R-:W-:Y:S01]  /*d510*/  @!P1 IMAD.SHL.U32 R0, R124.reuse, 0x2, RZ ;  /* 0x000000027c009824 */ /* 0x040fe200078e00ff */
[----:B------:R-:W-:-:S04]  /*d520*/  @!P1 SHF.L.U64.HI R4, R124, 0x1, R125 ;  /* 0x000000017c049819 */ /* 0x000fc8000001027d */
[----:B------:R-:W-:-:S04]  /*d530*/  @!P1 IADD3 R16, P0, R12, R0, RZ ;  /* 0x000000000c109210 */ /* 0x000fc80007f1e0ff */
[----:B----4-:R-:W-:Y:S02]  /*d540*/  @!P1 IADD3.X R17, R13, R4, RZ, P0, !PT ;  /* 0x000000040d119210 */ /* 0x010fe400007fe4ff */
[----:B---3--:R-:W-:-:S05]  /*d550*/  @!P1 IADD3 R14, P0, R2, R0, RZ ;  /* 0x00000000020e9210 */ /* 0x008fca0007f1e0ff */
[----:B-1----:R-:W-:Y:S01]  /*d560*/  @!P1 IMAD.X R15, R3, 0x1, R4, P0 ;  /* 0x00000001030f9824 */ /* 0x002fe200000e0604 */
[----:B------:R-:W-:-:S13]  /*d570*/  ISETP.GE.AND P0, PT, R160, c[0x0][0x27c], PT ;  /* 0x00009f00a0007a0c */ /* 0x000fda0003f06270 */
[----:B-----5:R-:W-:-:S05]  /*d580*/  @!P0 SHF.L.U32 R0, R28, 0x3, RZ ;  /* 0x000000031c008819 */ /* 0x020fca00000006ff */
[----:B------:R-:W-:-:S04]  /*d590*/  @!P0 IMAD.WIDE R6, R0, 0x2, R12 ;  /* 0x0000000200068825 */ /* 0x000fc800078e020c */
[----:B------:R-:W-:Y:S01]  /*d5a0*/  @!P0 IMAD.WIDE R4, R0, 0x2, R2 ;  /* 0x0000000200048825 */ /* 0x000fe200078e0202 */
[----:B------:R1:W5:Y:S04]  /*d5b0*/  @!P0 LD.E.128 R32, [R6.64] ;  /* 0x0000000606208980 */ /* 0x000368000c101d00 */
[----:B------:R2:W5:Y:S01]  /*d5c0*/  @!P0 LD.E.128 R36, [R4.64] ;  /* 0x0000000604248980 */ /* 0x000562000c101d00 */
[----:B------:R-:W-:Y:S01]  /*d5d0*/  ISETP.GE.AND P0, PT, R127, c[0x0][0x27c], PT ;  /* 0x00009f007f007a0c */ /* 0x000fe20003f06270 */
[----:B------:R-:W-:Y:S01]  /*d5e0*/  CS2R R42, SRZ ;  /* 0x00000000002a7805 */ /* 0x000fe2000001ff00 */
[----:B------:R-:W-:Y:S01]  /*d5f0*/  CS2R R40, SRZ ;  /* 0x0000000000287805 */ /* 0x000fe2000001ff00 */
[----:B------:R-:W-:-:S10]  /*d600*/  CS2R R46, SRZ ;  /* 0x00000000002e7805 */ /* 0x000fd4000001ff00 */
[----:B------:R-:W-:Y:S01]  /*d610*/  @!P0 IMAD.SHL.U32 R0, R26, 0x8, RZ ;  /* 0x000000081a008824 */ /* 0x000fe200078e00ff */
[----:B------:R-:W-:Y:S01]  /*d620*/  CS2R R44, SRZ ;  /* 0x00000000002c7805 */ /* 0x000fe2000001ff00 */
[----:B------:R-:W-:Y:S01]  /*d630*/  CS2R R10, SRZ ;  /* 0x00000000000a7805 */ /* 0x000fe2000001ff00 */
[----:B------:R-:W-:Y:S01]  /*d640*/  CS2R R8, SRZ ;  /* 0x0000000000087805 */ /* 0x000fe2000001ff00 */
[----:B------:R-:W-:Y:S01]  /*d650*/  @!P0 IMAD.WIDE R2, R0, 0x2, R2 ;  /* 0x0000000200028825 */ /* 0x000fe200078e0202 */
[----:B-1----:R-:W-:-:S04]  /*d660*/  CS2R R6, SRZ ;  /* 0x0000000000067805 */ /* 0x002fc8000001ff00 */
[----:B------:R1:W5:Y:S01]  /*d670*/  @!P0 LD.E.128 R44, [R2.64] ;  /* 0x00000006022c8980 */ /* 0x000362000c101d00 */
[----:B--2---:R-:W-:-:S03]  /*d680*/  @!P0 IMAD.WIDE R4, R0, 0x2, R12 ;  /* 0x0000000200048825 */ /* 0x004fc600078e020c */
[----:B------:R1:W5:Y:S04]  /*d690*/  @!P1 LD.E.128 R8, [R16.64] ;  /* 0x0000000610089980 */ /* 0x000368000c101d00 */
[----:B------:R2:W5:Y:S02]  /*d6a0*/  @!P0 LD.E.128 R40, [R4.64] ;  /* 0x0000000604288980 */ /* 0x000564000c101d00 */
[----:B--2---:R-:W-:-:S06]  /*d6b0*/  CS2R R4, SRZ ;  /* 0x0000000000047805 */ /* 0x004fcc000001ff00 */
[----:B------:R1:W5:Y:S02]  /*d6c0*/  @!P1 LD.E.128 R4, [R14.64] ;  /* 0x000000060e049980 */ /* 0x000364000c101d00 */
.L_x_794:
[----:B--2---:R-:W-:Y:S05]  /*d6d0*/  BSYNC B0 ;  /* 0x0000000000007941 */ /* 0x004fea0003800000 */
.L_x_793:
[----:B------:R-:W-:Y:S01]  /*d6e0*/  IADD3 R0, R20, 0x40, RZ ;  /* 0x0000004014007810 */ /* 0x000fe20007ffe0ff */
[----:B-1-3-5:R-:W-:Y:S01]  /*d6f0*/  IMAD.MOV.U32 R2, RZ, RZ, R40 ;  /* 0x000000ffff027224 */ /* 0x02afe200078e0028 */
[----:B------:R-:W-:Y:S01]  /*d700*/  MOV R14, R4 ;  /* 0x00000004000e7202 */ /* 0x000fe20000000f00 */
[----:B------:R-:W-:Y:S01]  /*d710*/  IMAD.MOV.U32 R12, RZ, RZ, R42 ;  /* 0x000000ffff0c7224 */ /* 0x000fe200078e002a */
[----:B------:R-:W-:Y:S01]  /*d720*/  ISETP.GE.AND P0, PT, R0, R31, PT ;  /* 0x0000001f0000720c */ /* 0x000fe20003f06270 */
[----:B------:R-:W-:Y:S01]  /*d730*/  IMAD.MOV.U32 R0, RZ, RZ, R41 ;  /* 0x000000ffff007224 */ /* 0x000fe200078e0029 */
[----:B----4-:R-:W1:Y:S01]  /*d740*/  SHFL.IDX PT, R13, R19, 0x1, 0x1e1f ;  /* 0x003e1f00130d7f89 */ /* 0x010e6200000e0000 */
        /* <DEDUP_REMOVED lines=23> */
[----:B------:R-:W-:Y:S01]  /*d8c0*/  PRMT R25, R12, 0x7610, R25 ;  /* 0x000076100c197816 */ /* 0x000fe20000000019 */
[----:B------:R-:W-:Y:S01]  /*d8d0*/  IMAD.MOV.U32 R3, RZ, RZ, R47 ;  /* 0x000000ffff037224 */ /* 0x000fe200078e002f */
[----:B------:R-:W-:Y:S01]  /*d8e0*/  MOV R12, R46 ;  /* 0x0000002e000c7202 */ /* 0x000fe20000000f00 */
        /* <DEDUP_REMOVED lines=12> */
[----:B------:R2:W3:Y:S01]  /*d9b0*/  SHFL.IDX PT, R2, R22, 0x1, 0x1e1f ;  /* 0x003e1f0016027f89 */ /* 0x0004e200000e0000 */
[----:B------:R-:W-:Y:S01]  /*d9c0*/  CS2R R66, SRZ ;  /* 0x0000000000427805 */ /* 0x000fe2000001ff00 */
[----:B------:R-:W-:Y:S01]  /*d9d0*/  CS2R R64, SRZ ;  /* 0x0000000000407805 */ /* 0x000fe2000001ff00 */
[----:B------:R-:W-:Y:S01]  /*d9e0*/  CS2R R62, SRZ ;  /* 0x00000000003e7805 */ /* 0x000fe2000001ff00 */
[----:B------:R4:W1:Y:S01]  /*d9f0*/  SHFL.IDX PT, R12, R21, 0x1, 0x1e1f ;  /* 0x003e1f00150c7f89 */ /* 0x00086200000e0000 */
[----:B------:R-:W-:Y:S01]  /*da00*/  CS2R R60, SRZ ;  /* 0x00000000003c7805 */ /* 0x000fe2000001ff00 */
[----:B------:R-:W-:Y:S01]  /*da10*/  CS2R R54, SRZ ;  /* 0x0000000000367805 */ /* 0x000fe2000001ff00 */
[----:B------:R-:W-:Y:S01]  /*da20*/  CS2R R52, SRZ ;  /* 0x0000000000347805 */ /* 0x000fe2000001ff00 */
[----:B------:R4:W1:Y:S01]  /*da30*/  SHFL.IDX PT, R3, R18, 0x1, 0x1e1f ;  /* 0x003e1f0012037f89 */ /* 0x00086200000e0000 */
[----:B--2---:R-:W-:Y:S01]  /*da40*/  PRMT R22, R0, 0x5410, R14 ;  /* 0x0000541000167816 */ /* 0x004fe2000000000e */
[----:B------:R-:W-:Y:S05]  /*da50*/  @P0 BRA `(.L_x_796) ;  /* 0x0000021000000947 */ /* 0x000fea0003800000 */
[----:B---3--:R-:W-:Y:S01]  /*da60*/  ISETP.GE.AND P1, PT, R124, c[0x0][0x27c], PT ;  /* 0x00009f007c007a0c */ /* 0x008fe20003f26270 */
[----:B------:R-:W-:Y:S01]  /*da70*/  CS2R R58, SRZ ;  /* 0x00000000003a7805 */ /* 0x000fe2000001ff00 */
[----:B------:R-:W-:Y:S01]  /*da80*/  CS2R R56, SRZ ;  /* 0x0000000000387805 */ /* 0x000fe2000001ff00 */
[----:B------:R-:W-:Y:S01]  /*da90*/  CS2R R62, SRZ ;  /* 0x00000000003e7805 */ /* 0x000fe2000001ff00 */
[----:B------:R-:W-:-:S09]  /*daa0*/  CS2R R60, SRZ ;  /* 0x00000000003c7805 */ /* 0x000fd2000001ff00 */
[C---:B------:R-:W-:Y:S01]  /*dab0*/  @!P1 IMAD.SHL.U32 R0, R124.reuse, 0x2, RZ ;  /* 0x000000027c009824 */ /* 0x040fe200078e00ff */
[----:B------:R-:W-:-:S04]  /*dac0*/  @!P1 SHF.L.U64.HI R15, R124, 0x1, R125 ;  /* 0x000000017c0f9819 */ /* 0x000fc8000001027d */
[----:B-1----:R-:W-:-:S04]  /*dad0*/  @!P1 IADD3 R16, P0, R12, R0, RZ ;  /* 0x000000000c109210 */ /* 0x002fc80007f1e0ff */
[----:B------:R-:W-:Y:S02]  /*dae0*/  @!P1 IADD3.X R17, R13, R15, RZ, P0, !PT ;  /* 0x0000000f0d119210 */ /* 0x000fe400007fe4ff */
[----:B------:R-:W-:-:S05]  /*daf0*/  @!P1 IADD3 R14, P0, R2, R0, RZ ;  /* 0x00000000020e9210 */ /* 0x000fca0007f1e0ff */
[----:B------:R-:W-:Y:S01]  /*db00*/  @!P1 IMAD.X R15, R3, 0x1, R15, P0 ;  /* 0x00000001030f9824 */ /* 0x000fe200000e060f */
[----:B------:R-:W-:-:S13]  /*db10*/  ISETP.GE.AND P0, PT, R160, c[0x0][0x27c], PT ;  /* 0x00009f00a0007a0c */ /* 0x000fda0003f06270 */
[----:B------:R-:W-:-:S05]  /*db20*/  @!P0 SHF.L.U32 R0, R28, 0x3, RZ ;  /* 0x000000031c008819 */ /* 0x000fca00000006ff */
[----:B----4-:R-:W-:-:S04]  /*db30*/  @!P0 IMAD.WIDE R20, R0, 0x2, R12 ;  /* 0x0000000200148825 */ /* 0x010fc800078e020c */
[----:B------:R-:W-:Y:S01]  /*db40*/  @!P0 IMAD.WIDE R18, R0, 0x2, R2 ;  /* 0x0000000200128825 */ /* 0x000fe200078e0202 */
[----:B------:R1:W5:Y:S04]  /*db50*/  @!P0 LD.E.128 R56, [R20.64] ;  /* 0x0000000614388980 */ /* 0x000368000c101d00 */
[----:B------:R1:W5:Y:S01]  /*db60*/  @!P0 LD.E.128 R60, [R18.64] ;  /* 0x00000006123c8980 */ /* 0x000362000c101d00 */
[----:B------:R-:W-:Y:S01]  /*db70*/  ISETP.GE.AND P0, PT, R127, c[0x0][0x27c], PT ;  /* 0x00009f007f007a0c */ /* 0x000fe20003f06270 */
[----:B------:R-:W-:Y:S01]  /*db80*/  CS2R R70, SRZ ;  /* 0x0000000000467805 */ /* 0x000fe2000001ff00 */
[----:B------:R-:W-:Y:S01]  /*db90*/  CS2R R68, SRZ ;  /* 0x0000000000447805 */ /* 0x000fe2000001ff00 */
[----:B------:R-:W-:Y:S01]  /*dba0*/  CS2R R66, SRZ ;  /* 0x0000000000427805 */ /* 0x000fe2000001ff00 */
[----:B------:R-:W-:Y:S01]  /*dbb0*/  CS2R R64, SRZ ;  /* 0x0000000000407805 */ /* 0x000fe2000001ff00 */
[----:B------:R-:W-:Y:S01]  /*dbc0*/  CS2R R50, SRZ ;  /* 0x0000000000327805 */ /* 0x000fe2000001ff00 */
[----:B------:R-:W-:Y:S01]  /*dbd0*/  CS2R R48, SRZ ;  /* 0x0000000000307805 */ /* 0x000fe2000001ff00 */
[----:B------:R-:W-:Y:S01]  /*dbe0*/  CS2R R54, SRZ ;  /* 0x0000000000367805 */ /* 0x000fe2000001ff00 */
[----:B------:R-:W-:-:S04]  /*dbf0*/  CS2R R52, SRZ ;  /* 0x0000000000347805 */ /* 0x000fc8000001ff00 */
[----:B------:R1:W5:Y:S01]  /*dc00*/  @!P1 LD.E.128 R48, [R16.64] ;  /* 0x0000000610309980 */ /* 0x000362000c101d00 */
[----:B------:R-:W-:-:S03]  /*dc10*/  @!P0 IMAD.SHL.U32 R0, R26, 0x8, RZ ;  /* 0x000000081a008824 */ /* 0x000fc600078e00ff */
[----:B------:R1:W5:Y:S01]  /*dc20*/  @!P1 LD.E.128 R52, [R14.64] ;  /* 0x000000060e349980 */ /* 0x000362000c101d00 */
[----:B------:R-:W-:-:S04]  /*dc30*/  @!P0 IMAD.WIDE R12, R0, 0x2, R12 ;  /* 0x00000002000c8825 */ /* 0x000fc800078e020c */
[----:B------:R-:W-:Y:S01]  /*dc40*/  @!P0 IMAD.WIDE R2, R0, 0x2, R2 ;  /* 0x0000000200028825 */ /* 0x000fe200078e0202 */
[----:B------:R1:W5:Y:S04]  /*dc50*/  @!P0 LD.E.128 R68, [R12.64] ;  /* 0x000000060c448980 */ /* 0x000368000c101d00 */
[----:B------:R1:W5:Y:S02]  /*dc60*/  @!P0 LD.E.128 R64, [R2.64] ;  /* 0x0000000602408980 */ /* 0x000364000c101d00 */
.L_x_796:
[----:B---3--:R-:W-:Y:S05]  /*dc70*/  BSYNC B0 ;  /* 0x0000000000007941 */ /* 0x008fea0003800000 */
.L_x_795:
        /* <DEDUP_REMOVED lines=47> */
[----:B------:R1:W5:Y:S04]  /*df70*/  LDL R101, [R1+0x74] ;  /* 0x0000740001657983 */ /* 0x0003680000100800 */
[----:B------:R1:W5:Y:S04]  /*df80*/  LDL R100, [R1+0x78] ;  /* 0x0000780001647983 */ /* 0x0003680000100800 */
[----:B------:R1:W5:Y:S01]  /*df90*/  LDL R99, [R1+0x7c] ;  /* 0x00007c0001637983 */ /* 0x0003620000100800 */
[----:B------:R-:W-:Y:S01]  /*dfa0*/  ISETP.GE.AND P0, PT, R124, c[0x0][0x27c], PT ;  /* 0x00009f007c007a0c */ /* 0x000fe20003f06270 */
[----:B------:R-:W-:-:S12]  /*dfb0*/  BSSY B0, `(.L_x_799) ;  /* 0x000006a000007945 */ /* 0x000fd80003800000 */
[----:B------:R-:W-:Y:S05]  /*dfc0*/  @P0 BRA `(.L_x_800) ;  /* 0x0000068000000947 */ /* 0x000fea0003800000 */
[----:B------:R-:W2:Y:S01]  /*dfd0*/  LDL R102, [R1+0x98] ;  /* 0x0000980001667983 */ /* 0x000ea20000100800 */
[----:B------:R-:W-:Y:S01]  /*dfe0*/  IMAD.MOV.U32 R0, RZ, RZ, c[0x0][0x27c] ;  /* 0x00009f00ff007624 */ /* 0x000fe200078e00ff */
[--C-:B----4-:R-:W-:Y:S02]  /*dff0*/  SHF.R.U64 R21, R8, 0x10, R9.reuse ;  /* 0x0000001008157819 */ /* 0x110fe40000001209 */
[----:B------:R-:W-:Y:S02]  /*e000*/  SHF.R.U32.HI R8, RZ, 0x10, R9 ;  /* 0x00000010ff087819 */ /* 0x000fe40000011609 */
[----:B------:R-:W-:Y:S02]  /*e010*/  LEA.HI R0, R0, R97, RZ, 0x1d ;  /* 0x0000006100007211 */ /* 0x000fe400078fe8ff */
[----:B------:R-:W-:Y:S02]  /*e020*/  SHF.R.U64 R9, R10, 0x10, R11 ;  /* 0x000000100a097819 */ /* 0x000fe4000000120b */
[----:B------:R-:W-:Y:S01]  /*e030*/  SHF.R.S32.HI R3, RZ, 0x1f, R0 ;  /* 0x0000001fff037819 */ /* 0x000fe20000011400 */
[----:B------:R-:W-:Y:S01]  /*e040*/  IMAD.SHL.U32 R2, R0, 0x8, RZ ;  /* 0x0000000800027824 */ /* 0x000fe200078e00ff */
[----:B------:R-:W-:-:S02]  /*e050*/  SHF.R.U64 R4, R4, 0x10, R5 ;  /* 0x0000001004047819 */ /* 0x000fc40000001205 */
[----:B------:R-:W-:Y:S02]  /*e060*/  LEA.HI R0, R3, R0, RZ, 0x2 ;  /* 0x0000000003007211 */ /* 0x000fe400078f10ff */
[----:B-----5:R-:W-:Y:S02]  /*e070*/  LOP3.LUT R2, R101, 0x18, R2, 0xf8, !PT ;  /* 0x0000001865027812 */ /* 0x020fe400078ef802 */
[----:B------:R-:W-:Y:S01]  /*e080*/  SHF.R.U32.HI R3, RZ, 0x10, R11 ;  /* 0x00000010ff037819 */ /* 0x000fe2000001160b */
[----:B------:R-:W-:Y:S01]  /*e090*/  IMAD.SHL.U32 R0, R0, 0x400, RZ ;  /* 0x0000040000007824 */ /* 0x000fe200078e00ff */
[----:B------:R-:W-:Y:S02]  /*e0a0*/  LOP3.LUT R2, R2, R100, RZ, 0x3c, !PT ;  /* 0x0000006402027212 */ /* 0x000fe400078e3cff */
[----:B------:R-:W-:Y:S02]  /*e0b0*/  PRMT R28, R25, 0x5410, R9 ;  /* 0x00005410191c7816 */ /* 0x000fe40000000009 */
[----:B------:R-:W-:-:S02]  /*e0c0*/  LOP3.LUT R0, R0, 0x7ffff000, RZ, 0xc0, !PT ;  /* 0x7ffff00000007812 */ /* 0x000fc400078ec0ff */
[----:B------:R-:W-:Y:S02]  /*e0d0*/  PRMT R21, R24, 0x5432, R21 ;  /* 0x0000543218157816 */ /* 0x000fe40000000015 */
[----:B------:R-:W-:Y:S02]  /*e0e0*/  IADD3 R0, R2, R0, R99 ;  /* 0x0000000002007210 */ /* 0x000fe40007ffe063 */
[----:B------:R-:W-:Y:S02]  /*e0f0*/  SHF.R.U32.HI R2, RZ, 0x10, R5 ;  /* 0x00000010ff027819 */ /* 0x000fe40000011605 */
[--C-:B------:R-:W-:Y:S01]  /*e100*/  SHF.R.U64 R5, R6, 0x10, R7.reuse ;  /* 0x0000001006057819 */ /* 0x100fe20000001207 */
[----:B------:R-:W-:Y:S01]  /*e110*/  IMAD.SHL.U32 R30, R0, 0x2, RZ ;  /* 0x00000002001e7824 */ /* 0x000fe200078e00ff */
[----:B------:R-:W-:Y:S02]  /*e120*/  SHF.R.U32.HI R0, RZ, 0x10, R7 ;  /* 0x00000010ff007819 */ /* 0x000fe40000011607 */
[----:B------:R-:W-:-:S02]  /*e130*/  PRMT R20, R24, 0x5410, R8 ;  /* 0x0000541018147816 */ /* 0x000fc40000000008 */
[----:B------:R-:W3:Y:S01]  /*e140*/  LDS.128 R12, [R30+0x6080] ;  /* 0x006080001e0c7984 */ /* 0x000ee20000000c00 */
[C---:B------:R-:W-:Y:S02]  /*e150*/  PRMT R11, R22.reuse, 0x5432, R4 ;  /* 0x00005432160b7816 */ /* 0x040fe40000000004 */
[C---:B------:R-:W-:Y:S02]  /*e160*/  PRMT R26, R23.reuse, 0x5432, R5 ;  /* 0x00005432171a7816 */ /* 0x040fe40000000005 */
[----:B------:R-:W-:Y:S02]  /*e170*/  PRMT R25, R23, 0x5410, R0 ;  /* 0x0000541017197816 */ /* 0x000fe40000000000 */
[----:B------:R-:W-:Y:S02]  /*e180*/  PRMT R10, R22, 0x5410, R2 ;  /* 0x00005410160a7816 */ /* 0x000fe40000000002 */
[----:B------:R-:W-:Y:S01]  /*e190*/  PRMT R27, R27, 0x5410, R3 ;  /* 0x000054101b1b7816 */ /* 0x000fe20000000003 */
[----:B------:R-:W-:-:S02]  /*e1a0*/  IMAD.U32 R72, R25, 0x10000, RZ ;  /* 0x0001000019487824 */ /* 0x000fc400078e00ff */
[C---:B---3--:R-:W-:Y:S01]  /*e1b0*/  IMAD.U32 R8, R12.reuse, 0x10000, RZ ;  /* 0x000100000c087824 */ /* 0x048fe200078e00ff */
[----:B------:R-:W-:Y:S01]  /*e1c0*/  SHF.L.U32 R6, R13, 0x10, RZ ;  /* 0x000000100d067819 */ /* 0x000fe200000006ff */
[----:B------:R-:W-:Y:S01]  /*e1d0*/  IMAD.U32 R2, R15, 0x10000, RZ ;  /* 0x000100000f027824 */ /* 0x000fe200078e00ff */
[----:B------:R-:W-:Y:S02]  /*e1e0*/  LOP3.LUT R7, R12, 0xffff0000, RZ, 0xc0, !PT ;  /* 0xffff00000c077812 */ /* 0x000fe400078ec0ff */
[----:B------:R-:W-:Y:S01]  /*e1f0*/  LOP3.LUT R5, R13, 0xffff0000, RZ, 0xc0, !PT ;  /* 0xffff00000d057812 */ /* 0x000fe200078ec0ff */
[----:B------:R-:W-:Y:S01]  /*e200*/  IMAD.U32 R13, R21, 0x10000, RZ ;  /* 0x00010000150d7824 */ /* 0x000fe200078e00ff */
[C---:B------:R-:W-:Y:S02]  /*e210*/  SHF.L.U32 R4, R14.reuse, 0x10, RZ ;  /* 0x000000100e047819 */ /* 0x040fe400000006ff */
[----:B------:R-:W-:Y:S01]  /*e220*/  LOP3.LUT R3, R14, 0xffff0000, RZ, 0xc0, !PT ;  /* 0xffff00000e037812 */ /* 0x000fe200078ec0ff */
[----:B------:R-:W-:Y:S01]  /*e230*/  IMAD.U32 R14, R10, 0x10000, RZ ;  /* 0x000100000a0e7824 */ /* 0x000fe200078e00ff */
[----:B------:R-:W-:-:S02]  /*e240*/  LOP3.LUT R0, R15, 0xffff0000, RZ, 0xc0, !PT ;  /* 0xffff00000f007812 */ /* 0x000fc400078ec0ff */
[----:B------:R-:W-:Y:S01]  /*e250*/  SHF.L.U32 R15, R27, 0x10, RZ ;  /* 0x000000101b0f7819 */ /* 0x000fe200000006ff */
[----:B--2---:R-:W2:Y:S02]  /*e260*/  LDS.128 R16, [R102] ;  /* 0x0000000066107984 */ /* 0x004ea40000000c00 */
[C---:B--2---:R-:W-:Y:S01]  /*e270*/  IMAD.U32 R23, R16.reuse, 0x10000, RZ ;  /* 0x0001000010177824 */ /* 0x044fe200078e00ff */
[----:B------:R-:W-:Y:S01]  /*e280*/  LOP3.LUT R24, R16, 0xffff0000, RZ, 0xc0, !PT ;  /* 0xffff000010187812 */ /* 0x000fe200078ec0ff */
[----:B------:R-:W-:Y:S01]  /*e290*/  IMAD.U32 R9, R19, 0x10000, RZ ;  /* 0x0001000013097824 */ /* 0x000fe200078e00ff */
[C---:B------:R-:W-:Y:S02]  /*e2a0*/  SHF.L.U32 R22, R17.reuse, 0x10, RZ ;  /* 0x0000001011167819 */ /* 0x040fe400000006ff */
[----:B------:R-:W-:Y:S01]  /*e2b0*/  LOP3.LUT R16, R17, 0xffff0000, RZ, 0xc0, !PT ;  /* 0xffff000011107812 */ /* 0x000fe200078ec0ff */
[C---:B------:R-:W-:Y:S01]  /*e2c0*/  IMAD.U32 R17, R18.reuse, 0x10000, RZ ;  /* 0x0001000012117824 */ /* 0x040fe200078e00ff */
[----:B------:R-:W-:-:S02]  /*e2d0*/  LOP3.LUT R29, R18, 0xffff0000, RZ, 0xc0, !PT ;  /* 0xffff0000121d7812 */ /* 0x000fc400078ec0ff */
[----:B------:R-:W-:Y:S01]  /*e2e0*/  LOP3.LUT R18, R19, 0xffff0000, RZ, 0xc0, !PT ;  /* 0xffff000013127812 */ /* 0x000fe200078ec0ff */
[----:B------:R-:W-:-:S04]  /*e2f0*/  IMAD.U32 R19, R11, 0x10000, RZ ;  /* 0x000100000b137824 */ /* 0x000fc800078e00ff */
[C---:B------:R-:W-:Y:S02]  /*e300*/  FMUL.FTZ R12, R8.reuse, R19 ;  /* 0x00000013080c7220 */ /* 0x040fe40000410000 */
[-C--:B------:R-:W-:Y:S02]  /*e310*/  FMUL.FTZ R8, R8, R13.reuse ;  /* 0x0000000d08087220 */ /* 0x080fe40000410000 */
[C---:B------:R-:W-:Y:S02]  /*e320*/  FFMA.FTZ R31, R23.reuse, R13, -R12 ;  /* 0x0000000d171f7223 */ /* 0x040fe4000001080c */
[----:B------:R-:W-:Y:S02]  /*e330*/  IMAD.U32 R13, R20, 0x10000, RZ ;  /* 0x00010000140d7824 */ /* 0x000fe400078e00ff */
[----:B------:R-:W-:Y:S02]  /*e340*/  FMUL.FTZ R12, R6, R14 ;  /* 0x0000000e060c7220 */ /* 0x000fe40000410000 */
[----:B------:R-:W-:-:S02]  /*e350*/  FFMA.FTZ R23, R23, R19, R8 ;  /* 0x0000001317177223 */ /* 0x000fc40000010008 */
[-C--:B------:R-:W-:Y:S02]  /*e360*/  FMUL.FTZ R8, R6, R13.reuse ;  /* 0x0000000d06087220 */ /* 0x080fe40000410000 */
[----:B------:R-:W-:Y:S01]  /*e370*/  FFMA.FTZ R19, R22, R13, -R12 ;  /* 0x0000000d16137223 */ /* 0x000fe2000001080c */
[----:B------:R-:W-:Y:S01]  /*e380*/  LOP3.LUT R12, R11, 0xffff0000, RZ, 0xc0, !PT ;  /* 0xffff00000b0c7812 */ /* 0x000fe200078ec0ff */
[-C--:B------:R-:W-:Y:S01]  /*e390*/  FMUL.FTZ R6, R2, R72.reuse ;  /* 0x0000004802067220 */ /* 0x080fe20000410000 */
[----:B------:R-:W-:Y:S01]  /*e3a0*/  LOP3.LUT R11, R10, 0xffff0000, RZ, 0xc0, !PT ;  /* 0xffff00000a0b7812 */ /* 0x000fe200078ec0ff */
[-C--:B------:R-:W-:Y:S02]  /*e3b0*/  FMUL.FTZ R2, R2, R15.reuse ;  /* 0x0000000f02027220 */ /* 0x080fe40000410000 */
[----:B------:R-:W-:Y:S01]  /*e3c0*/  FFMA.FTZ R15, R9, R15, -R6 ;  /* 0x0000000f090f7223 */ /* 0x000fe20000010806 */
[----:B------:R-:W-:Y:S01]  /*e3d0*/  LOP3.LUT R6, R21, 0xffff0000, RZ, 0xc0, !PT ;  /* 0xffff000015067812 */ /* 0x000fe200078ec0ff */
[----:B------:R-:W-:Y:S01]  /*e3e0*/  FFMA.FTZ R13, R9, R72, R2 ;  /* 0x00000048090d7223 */ /* 0x000fe20000010002 */
[----:B------:R-:W-:Y:S01]  /*e3f0*/  LOP3.LUT R9, R20, 0xffff0000, RZ, 0xc0, !PT ;  /* 0xffff000014097812 */ /* 0x000fe200078ec0ff */
[----:B------:R-:W-:Y:S01]  /*e400*/  FMUL.FTZ R2, R7, R12 ;  /* 0x0000000c07027220 */ /* 0x000fe20000410000 */
[----:B------:R-:W-:Y:S01]  /*e410*/  LOP3.LUT R20, R26, 0xffff0000, RZ, 0xc0, !PT ;  /* 0xffff00001a147812 */ /* 0x000fe200078ec0ff */
[----:B------:R-:W-:-:S02]  /*e420*/  FFMA.FTZ R14, R22, R14, R8 ;  /* 0x0000000e160e7223 */ /* 0x000fc40000010008 */
[----:B------:R-:W-:Y:S02]  /*e430*/  IMAD.U32 R21, R26, 0x10000, RZ ;  /* 0x000100001a157824 */ /* 0x000fe400078e00ff */
[-C--:B------:R-:W-:Y:S02]  /*e440*/  FFMA.FTZ R8, R24, R6.reuse, -R2 ;  /* 0x0000000618087223 */ /* 0x080fe40000010802 */
[----:B------:R-:W-:Y:S02]  /*e450*/  FMUL.FTZ R7, R7, R6 ;  /* 0x0000000607077220 */ /* 0x000fe40000410000 */
[C---:B------:R-:W-:Y:S01]  /*e460*/  FMUL.FTZ R2, R5.reuse, R9 ;  /* 0x0000000905027220 */ /* 0x040fe20000410000 */
[----:B------:R-:W-:Y:S01]  /*e470*/  F2FP.BF16.PACK_AB R8, R8, R31 ;  /* 0x0000001f0808723e */ /* 0x000fe200000010ff */
[----:B------:R-:W-:Y:S02]  /*e480*/  IMAD.U32 R10, R28, 0x10000, RZ ;  /* 0x000100001c0a7824 */ /* 0x000fe400078e00ff */
[----:B------:R-:W-:-:S02]  /*e490*/  FMUL.FTZ R6, R5, R11 ;  /* 0x0000000b05067220 */ /* 0x000fc40000410000 */
[----:B------:R-:W-:Y:S02]  /*e4a0*/  FMUL.FTZ R5, R4, R21 ;  /* 0x0000001504057220 */ /* 0x000fe40000410000 */
[C---:B------:R-:W-:Y:S02]  /*e4b0*/  FFMA.FTZ R11, R16.reuse, R11, R2 ;  /* 0x0000000b100b7223 */ /* 0x040fe40000010002 */
[----:B------:R-:W-:Y:S01]  /*e4c0*/  FFMA.FTZ R9, R16, R9, -R6 ;  /* 0x0000000910097223 */ /* 0x000fe20000010806 */
[----:B------:R-:W-:Y:S01]  /*e4d0*/  LOP3.LUT R6, R28, 0xffff0000, RZ, 0xc0, !PT ;  /* 0xffff00001c067812 */ /* 0x000fe200078ec0ff */
[-C--:B------:R-:W-:Y:S01]  /*e4e0*/  FMUL.FTZ R2, R4, R10.reuse ;  /* 0x0000000a04027220 */ /* 0x080fe20000410000 */
[----:B------:R-:W-:Y:S01]  /*e4f0*/  LOP3.LUT R16, R25, 0xffff0000, RZ, 0xc0, !PT ;  /* 0xffff000019107812 */ /* 0x000fe200078ec0ff */
[----:B------:R-:W-:Y:S01]  /*e500*/  FFMA.FTZ R10, R17, R10, -R5 ;  /* 0x0000000a110a7223 */ /* 0x000fe20000010805 */
[----:B------:R-:W-:Y:S01]  /*e510*/  LOP3.LUT R5, R27, 0xffff0000, RZ, 0xc0, !PT ;  /* 0xffff00001b057812 */ /* 0x000fe200078ec0ff */
[----:B------:R-:W-:Y:S01]  /*e520*/  FFMA.FTZ R12, R24, R12, R7 ;  /* 0x0000000c180c7223 */ /* 0x000fe20000010007 */
[----:B------:R-:W-:Y:S01]  /*e530*/  F2FP.BF16.PACK_AB R9, R9, R19 ;  /* 0x000000130909723e */ /* 0x000fe200000010ff */
[----:B------:R-:W-:-:S02]  /*e540*/  FFMA.FTZ R7, R17, R21, R2 ;  /* 0x0000001511077223 */ /* 0x000fc40000010002 */
[C---:B------:R-:W-:Y:S02]  /*e550*/  FMUL.FTZ R4, R3.reuse, R20 ;  /* 0x0000001403047220 */ /* 0x040fe40000410000 */
[----:B------:R-:W-:Y:S02]  /*e560*/  FMUL.FTZ R3, R3, R6 ;  /* 0x0000000603037220 */ /* 0x000fe40000410000 */
[C---:B------:R-:W-:Y:S02]  /*e570*/  FMUL.FTZ R2, R0.reuse, R16 ;  /* 0x0000001000027220 */ /* 0x040fe40000410000 */
[----:B------:R-:W-:Y:S02]  /*e580*/  FMUL.FTZ R0, R0, R5 ;  /* 0x0000000500007220 */ /* 0x000fe40000410000 */
[C---:B------:R-:W-:Y:S01]  /*e590*/  FFMA.FTZ R6, R29.reuse, R6, -R4 ;  /* 0x000000061d067223 */ /* 0x040fe20000010804 */
[----:B------:R-:W-:Y:S01]  /*e5a0*/  F2FP.BF16.PACK_AB R4, R12, R23 ;  /* 0x000000170c04723e */ /* 0x000fe200000010ff */
[----:B------:R-:W-:-:S02]  /*e5b0*/  FFMA.FTZ R3, R29, R20, R3 ;  /* 0x000000141d037223 */ /* 0x000fc40000010003 */
[C---:B------:R-:W-:Y:S01]  /*e5c0*/  FFMA.FTZ R2, R18.reuse, R5, -R2 ;  /* 0x0000000512027223 */ /* 0x040fe20000010802 */
[----:B------:R-:W-:Y:S01]  /*e5d0*/  F2FP.BF16.PACK_AB R5, R11, R14 ;  /* 0x0000000e0b05723e */ /* 0x000fe200000010ff */
[----:B------:R-:W-:Y:S01]  /*e5e0*/  FFMA.FTZ R0, R18, R16, R0 ;  /* 0x0000001012007223 */ /* 0x000fe20000010000 */
[----:B------:R-:W-:Y:S02]  /*e5f0*/  F2FP.BF16.PACK_AB R10, R6, R10 ;  /* 0x0000000a060a723e */ /* 0x000fe400000010ff */
[----:B------:R-:W-:Y:S02]  /*e600*/  F2FP.BF16.PACK_AB R6, R3, R7 ;  /* 0x000000070306723e */ /* 0x000fe400000010ff */
[----:B------:R-:W-:Y:S02]  /*e610*/  F2FP.BF16.PACK_AB R11, R2, R15 ;  /* 0x0000000f020b723e */ /* 0x000fe400000010ff */
[----:B------:R-:W-:-:S03]  /*e620*/  F2FP.BF16.PACK_AB R7, R0, R13 ;  /* 0x0000000d0007723e */ /* 0x000fc600000010ff */
[----:B------:R2:W-:Y:S04]  /*e630*/  STS.128 [R102], R8 ;  /* 0x0000000866007388 */ /* 0x0005e80000000c00 */
[----:B------:R2:W-:Y:S02]  /*e640*/  STS.128 [R30+0x6080], R4 ;  /* 0x006080041e007388 */ /* 0x0005e40000000c00 */
.L_x_800:
[----:B------:R-:W-:Y:S05]  /*e650*/  BSYNC B0 ;  /* 0x0000000000007941 */ /* 0x000fea0003800000 */
.L_x_799:
[----:B------:R-:W-:Y:S01]  /*e660*/  ISETP.GE.AND P0, PT, R160, c[0x0][0x27c], PT ;  /* 0x00009f00a0007a0c */ /* 0x000fe20003f06270 */
[----:B------:R-:W-:-:S12]  /*e670*/  BSSY B0, `(.L_x_801) ;  /* 0x000006b000007945 */ /* 0x000fd80003800000 */
[----:B------:R-:W-:Y:S05]  /*e680*/  @P0 BRA `(.L_x_802) ;  /* 0x0000069000000947 */ /* 0x000fea0003800000 */
[----:B------:R-:W3:Y:S04]  /*e690*/  LDL R2, [R1+0x84] ;  /* 0x0000840001027983 */ /* 0x000ee80000100800 */
[----:B--2---:R-:W2:Y:S01]  /*e6a0*/  LDL R72, [R1+0xa8] ;  /* 0x0000a80001487983 */ /* 0x004ea20000100800 */
[----:B------:R-:W-:Y:S01]  /*e6b0*/  IMAD.MOV.U32 R0, RZ, RZ, c[0x0][0x27c] ;  /* 0x00009f00ff007624 */ /* 0x000fe200078e00ff */
[----:B------:R-:W-:Y:S02]  /*e6c0*/  SHF.R.U64 R14, R36, 0x10, R37 ;  /* 0x00000010240e7819 */ /* 0x000fe40000001225 */
[----:B------:R-:W-:Y:S02]  /*e6d0*/  SHF.R.U64 R17, R38, 0x10, R39 ;  /* 0x0000001026117819 */ /* 0x000fe40000001227 */
[----:B------:R-:W-:-:S02]  /*e6e0*/  PRMT R14, R74, 0x5432, R14 ;  /* 0x000054324a0e7816 */ /* 0x000fc4000000000e */
[----:B------:R-:W-:Y:S02]  /*e6f0*/  SHF.R.U32.HI R13, RZ, 0x10, R37 ;  /* 0x00000010ff0d7819 */ /* 0x000fe40000011625 */
[----:B----4-:R-:W-:Y:S01]  /*e700*/  SHF.R.U32.HI R18, RZ, 0x10, R39 ;  /* 0x00000010ff127819 */ /* 0x010fe20000011627 */
[----:B------:R-:W-:Y:S01]  /*e710*/  IMAD.U32 R29, R14, 0x10000, RZ ;  /* 0x000100000e1d7824 */ /* 0x000fe200078e00ff */
[C---:B------:R-:W-:Y:S02]  /*e720*/  PRMT R23, R75.reuse, 0x5432, R17 ;  /* 0x000054324b177816 */ /* 0x040fe40000000011 */
[----:B------:R-:W-:Y:S02]  /*e730*/  SHF.R.U32.HI R12, RZ, 0x10, R35 ;  /* 0x00000010ff0c7819 */ /* 0x000fe40000011623 */
[----:B------:R-:W-:Y:S02]  /*e740*/  PRMT R13, R74, 0x5410, R13 ;  /* 0x000054104a0d7816 */ /* 0x000fe4000000000d */
[----:B------:R-:W-:-:S02]  /*e750*/  PRMT R22, R75, 0x5410, R18 ;  /* 0x000054104b167816 */ /* 0x000fc40000000012 */
[----:B------:R-:W-:-:S03]  /*e760*/  PRMT R24, R77, 0x5410, R12 ;  /* 0x000054104d187816 */ /* 0x000fc6000000000c */
[----:B------:R-:W-:Y:S01]  /*e770*/  IMAD.U32 R31, R22, 0x10000, RZ ;  /* 0x00010000161f7824 */ /* 0x000fe200078e00ff */
[----:B---3--:R-:W-:-:S04]  /*e780*/  LEA.HI R0, R0, R2, RZ, 0x1d ;  /* 0x0000000200007211 */ /* 0x008fc800078fe8ff */
[----:B------:R-:W-:Y:S01]  /*e790*/  SHF.R.S32.HI R2, RZ, 0x1f, R0 ;  /* 0x0000001fff027819 */ /* 0x000fe20000011400 */
[----:B------:R-:W-:Y:S01]  /*e7a0*/  IMAD.SHL.U32 R3, R0, 0x8, RZ ;  /* 0x0000000800037824 */ /* 0x000fe200078e00ff */
[----:B--2---:R-:W2:Y:S02]  /*e7b0*/  LDS.128 R8, [R72] ;  /* 0x0000000048087984 */ /* 0x004ea40000000c00 */
[----:B------:R-:W-:Y:S02]  /*e7c0*/  LEA.HI R0, R2, R0, RZ, 0x2 ;  /* 0x0000000002007211 */ /* 0x000fe400078f10ff */
[----:B-----5:R-:W-:Y:S02]  /*e7d0*/  LOP3.LUT R2, R101, 0x18, R3, 0xf8, !PT ;  /* 0x0000001865027812 */ /* 0x020fe400078ef803 */
[----:B------:R-:W-:Y:S01]  /*e7e0*/  SHF.R.U64 R3, R34, 0x10, R35 ;  /* 0x0000001022037819 */ /* 0x000fe20000001223 */
[----:B------:R-:W-:Y:S01]  /*e7f0*/  IMAD.SHL.U32 R0, R0, 0x400, RZ ;  /* 0x0000040000007824 */ /* 0x000fe200078e00ff */
[----:B------:R-:W-:-:S02]  /*e800*/  LOP3.LUT R2, R2, R100, RZ, 0x3c, !PT ;  /* 0x0000006402027212 */ /* 0x000fc400078e3cff */
[----:B------:R-:W-:Y:S02]  /*e810*/  PRMT R26, R77, 0x5432, R3 ;  /* 0x000054324d1a7816 */ /* 0x000fe40000000003 */
[----:B------:R-:W-:-:S04]  /*e820*/  LOP3.LUT R0, R0, 0x7ffff000, RZ, 0xc0, !PT ;  /* 0x7ffff00000007812 */ /* 0x000fc800078ec0ff */
[----:B------:R-:W-:Y:S02]  /*e830*/  IADD3 R0, R2, R0, R99 ;  /* 0x0000000002007210 */ /* 0x000fe40007ffe063 */
[----:B------:R-:W-:-:S03]  /*e840*/  SHF.R.U32.HI R2, RZ, 0x10, R33 ;  /* 0x00000010ff027819 */ /* 0x000fc60000011621 */
[----:B------:R-:W-:Y:S01]  /*e850*/  IMAD.SHL.U32 R28, R0, 0x2, RZ ;  /* 0x00000002001c7824 */ /* 0x000fe200078e00ff */
[----:B------:R-:W-:Y:S01]  /*e860*/  SHF.R.U64 R0, R32, 0x10, R33 ;  /* 0x0000001020007819 */ /* 0x000fe20000001221 */
[----:B------:R-:W-:Y:S01]  /*e870*/  IMAD.U32 R32, R13, 0x10000, RZ ;  /* 0x000100000d207824 */ /* 0x000fe200078e00ff */
[C---:B------:R-:W-:Y:S02]  /*e880*/  PRMT R15, R76.reuse, 0x5410, R2 ;  /* 0x000054104c0f7816 */ /* 0x040fe40000000002 */
[----:B------:R-:W3:Y:S01]  /*e890*/  LDS.128 R4, [R28+0x6080] ;  /* 0x006080001c047984 */ /* 0x000ee20000000c00 */
[----:B------:R-:W-:Y:S02]  /*e8a0*/  PRMT R16, R76, 0x5432, R0 ;  /* 0x000054324c107816 */ /* 0x000fe40000000000 */
[----:B------:R-:W-:-:S03]  /*e8b0*/  LOP3.LUT R33, R14, 0xffff0000, RZ, 0xc0, !PT ;  /* 0xffff00000e217812 */ /* 0x000fc600078ec0ff */
[----:B------:R-:W-:Y:S02]  /*e8c0*/  IMAD.U32 R30, R16, 0x10000, RZ ;  /* 0x00010000101e7824 */ /* 0x000fe400078e00ff */
[C---:B--2---:R-:W-:Y:S01]  /*e8d0*/  IMAD.U32 R20, R10.reuse, 0x10000, RZ ;  /* 0x000100000a147824 */ /* 0x044fe200078e00ff */
[----:B------:R-:W-:Y:S01]  /*e8e0*/  LOP3.LUT R25, R10, 0xffff0000, RZ, 0xc0, !PT ;  /* 0xffff00000a197812 */ /* 0x000fe200078ec0ff */
[C---:B------:R-:W-:Y:S01]  /*e8f0*/  IMAD.U32 R18, R8.reuse, 0x10000, RZ ;  /* 0x0001000008127824 */ /* 0x040fe200078e00ff */
[----:B------:R-:W-:Y:S01]  /*e900*/  SHF.L.U32 R17, R9, 0x10, RZ ;  /* 0x0000001009117819 */ /* 0x000fe200000006ff */
[----:B------:R-:W-:Y:S01]  /*e910*/  IMAD.U32 R12, R11, 0x10000, RZ ;  /* 0x000100000b0c7824 */ /* 0x000fe200078e00ff */
[----:B------:R-:W-:Y:S02]  /*e920*/  LOP3.LUT R19, R9, 0xffff0000, RZ, 0xc0, !PT ;  /* 0xffff000009137812 */ /* 0x000fe400078ec0ff */
[----:B------:R-:W-:Y:S02]  /*e930*/  LOP3.LUT R21, R8, 0xffff0000, RZ, 0xc0, !PT ;  /* 0xffff000008157812 */ /* 0x000fe400078ec0ff */
[----:B------:R-:W-:Y:S01]  /*e940*/  LOP3.LUT R11, R11, 0xffff0000, RZ, 0xc0, !PT ;  /* 0xffff00000b0b7812 */ /* 0x000fe200078ec0ff */
[C---:B---3--:R-:W-:Y:S01]  /*e950*/  IMAD.U32 R10, R4.reuse, 0x10000, RZ ;  /* 0x00010000040a7824 */ /* 0x048fe200078e00ff */
[----:B------:R-:W-:Y:S01]  /*e960*/  LOP3.LUT R9, R4, 0xffff0000, RZ, 0xc0, !PT ;  /* 0xffff000004097812 */ /* 0x000fe200078ec0ff */
[----:B------:R-:W-:Y:S01]  /*e970*/  IMAD.U32 R2, R7, 0x10000, RZ ;  /* 0x0001000007027824 */ /* 0x000fe200078e00ff */
[----:B------:R-:W-:Y:S01]  /*e980*/  SHF.L.U32 R4, R6, 0x10, RZ ;  /* 0x0000001006047819 */ /* 0x000fe200000006ff */
[-C--:B------:R-:W-:Y:S01]  /*e990*/  FMUL.FTZ R27, R10, R29.reuse ;  /* 0x0000001d0a1b7220 */ /* 0x080fe20000410000 */
[----:B------:R-:W-:Y:S01]  /*e9a0*/  LOP3.LUT R3, R6, 0xffff0000, RZ, 0xc0, !PT ;  /* 0xffff000006037812 */ /* 0x000fe200078ec0ff */
[-C--:B------:R-:W-:Y:S01]  /*e9b0*/  FMUL.FTZ R6, R10, R30.reuse ;  /* 0x0000001e0a067220 */ /* 0x080fe20000410000 */
[----:B------:R-:W-:Y:S01]  /*e9c0*/  SHF.L.U32 R8, R5, 0x10, RZ ;  /* 0x0000001005087819 */ /* 0x000fe200000006ff */
[C---:B------:R-:W-:Y:S01]  /*e9d0*/  FFMA.FTZ R30, R18.reuse, R30, -R27 ;  /* 0x0000001e121e7223 */ /* 0x040fe2000001081b */
[----:B------:R-:W-:Y:S01]  /*e9e0*/  LOP3.LUT R0, R7, 0xffff0000, RZ, 0xc0, !PT ;  /* 0xffff000007007812 */ /* 0x000fe200078ec0ff */
[----:B------:R-:W-:Y:S01]  /*e9f0*/  FFMA.FTZ R29, R18, R29, R6 ;  /* 0x0000001d121d7223 */ /* 0x000fe20000010006 */
[----:B------:R-:W-:Y:S01]  /*ea00*/  SHF.L.U32 R18, R24, 0x10, RZ ;  /* 0x0000001018127819 */ /* 0x000fe200000006ff */
[----:B------:R-:W-:Y:S01]  /*ea10*/  IMAD.U32 R27, R15, 0x10000, RZ ;  /* 0x000100000f1b7824 */ /* 0x000fe200078e00ff */
[----:B------:R-:W-:Y:S01]  /*ea20*/  LOP3.LUT R5, R5, 0xffff0000, RZ, 0xc0, !PT ;  /* 0xffff000005057812 */ /* 0x000fe200078ec0ff */
[C---:B------:R-:W-:Y:S01]  /*ea30*/  FMUL.FTZ R10, R8.reuse, R32 ;  /* 0x00000020080a7220 */ /* 0x040fe20000410000 */
[----:B------:R-:W-:Y:S01]  /*ea40*/  LOP3.LUT R15, R15, 0xffff0000, RZ, 0xc0, !PT ;  /* 0xffff00000f0f7812 */ /* 0x000fe200078ec0ff */
[----:B------:R-:W-:-:S02]  /*ea50*/  FMUL.FTZ R7, R8, R27 ;  /* 0x0000001b08077220 */ /* 0x000fc40000410000 */
[C---:B------:R-:W-:Y:S02]  /*ea60*/  FMUL.FTZ R6, R2.reuse, R31 ;  /* 0x0000001f02067220 */ /* 0x040fe40000410000 */
[----:B------:R-:W-:Y:S02]  /*ea70*/  FMUL.FTZ R2, R2, R18 ;  /* 0x0000001202027220 */ /* 0x000fe40000410000 */
[C---:B------:R-:W-:Y:S02]  /*ea80*/  FFMA.FTZ R27, R17.reuse, R27, -R10 ;  /* 0x0000001b111b7223 */ /* 0x040fe4000001080a */
[----:B------:R-:W-:Y:S01]  /*ea90*/  FFMA.FTZ R17, R17, R32, R7 ;  /* 0x0000002011117223 */ /* 0x000fe20000010007 */
[----:B------:R-:W-:Y:S01]  /*eaa0*/  LOP3.LUT R7, R16, 0xffff0000, RZ, 0xc0, !PT ;  /* 0xffff000010077812 */ /* 0x000fe200078ec0ff */
[C---:B------:R-:W-:Y:S01]  /*eab0*/  FFMA.FTZ R14, R12.reuse, R31, R2 ;  /* 0x0000001f0c0e7223 */ /* 0x040fe20000010002 */
[----:B------:R-:W-:Y:S01]  /*eac0*/  LOP3.LUT R16, R23, 0xffff0000, RZ, 0xc0, !PT ;  /* 0xffff000017107812 */ /* 0x000fe200078ec0ff */
[----:B------:R-:W-:Y:S01]  /*ead0*/  FFMA.FTZ R18, R12, R18, -R6 ;  /* 0x000000120c127223 */ /* 0x000fe20000010806 */
[----:B------:R-:W-:Y:S01]  /*eae0*/  LOP3.LUT R12, R13, 0xffff0000, RZ, 0xc0, !PT ;  /* 0xffff00000d0c7812 */ /* 0x000fe200078ec0ff */
[----:B------:R-:W-:-:S02]  /*eaf0*/  FMUL.FTZ R2, R9, R33 ;  /* 0x0000002109027220 */ /* 0x000fc40000410000 */
        /* <DEDUP_REMOVED lines=8> */
[----:B------:R-:W-:Y:S02]  /*eb80*/  FFMA.FTZ R12, R19, R12, R2 ;  /* 0x0000000c130c7223 */ /* 0x000fe40000010002 */
[----:B------:R-:W-:Y:S01]  /*eb90*/  FFMA.FTZ R13, R21, R33, R6 ;  /* 0x00000021150d7223 */ /* 0x000fe20000010006 */
[----:B------:R-:W-:Y:S01]  /*eba0*/  LOP3.LUT R6, R26, 0xffff0000, RZ, 0xc0, !PT ;  /* 0xffff00001a067812 */ /* 0x000fe200078ec0ff */
[----:B------:R-:W-:Y:S01]  /*ebb0*/  FFMA.FTZ R9, R19, R15, -R7 ;  /* 0x0000000f13097223 */ /* 0x000fe20000010807 */
[----:B------:R-:W-:Y:S01]  /*ebc0*/  LOP3.LUT R15, R22, 0xffff0000, RZ, 0xc0, !PT ;  /* 0xffff0000160f7812 */ /* 0x000fe200078ec0ff */
[-C--:B------:R-:W-:Y:S02]  /*ebd0*/  FMUL.FTZ R2, R4, R10.reuse ;  /* 0x0000000a04027220 */ /* 0x080fe40000410000 */
[----:B------:R-:W-:Y:S01]  /*ebe0*/  FFMA.FTZ R10, R20, R10, -R5 ;  /* 0x0000000a140a7223 */ /* 0x000fe20000010805 */
[----:B------:R-:W-:Y:S01]  /*ebf0*/  LOP3.LUT R5, R24, 0xffff0000, RZ, 0xc0, !PT ;  /* 0xffff000018057812 */ /* 0x000fe200078ec0ff */
[----:B------:R-:W-:Y:S01]  /*ec00*/  FFMA.FTZ R7, R20, R31, R2 ;  /* 0x0000001f14077223 */ /* 0x000fe20000010002 */
[----:B------:R-:W-:Y:S01]  /*ec10*/  F2FP.BF16.PACK_AB R9, R9, R27 ;  /* 0x0000001b0909723e */ /* 0x000fe200000010ff */
[----:B------:R-:W-:-:S02]  /*ec20*/  FMUL.FTZ R4, R3, R16 ;  /* 0x0000001003047220 */ /* 0x000fc40000410000 */
[-C--:B------:R-:W-:Y:S02]  /*ec30*/  FMUL.FTZ R3, R3, R6.reuse ;  /* 0x0000000603037220 */ /* 0x080fe40000410000 */
[C---:B------:R-:W-:Y:S02]  /*ec40*/  FMUL.FTZ R2, R0.reuse, R15 ;  /* 0x0000000f00027220 */ /* 0x040fe40000410000 */
[----:B------:R-:W-:Y:S02]  /*ec50*/  FMUL.FTZ R0, R0, R5 ;  /* 0x0000000500007220 */ /* 0x000fe40000410000 */
[----:B------:R-:W-:Y:S01]  /*ec60*/  FFMA.FTZ R6, R25, R6, -R4 ;  /* 0x0000000619067223 */ /* 0x000fe20000010804 */
[----:B------:R-:W-:Y:S01]  /*ec70*/  F2FP.BF16.PACK_AB R4, R13, R29 ;  /* 0x0000001d0d04723e */ /* 0x000fe200000010ff */
[----:B------:R-:W-:Y:S02]  /*ec80*/  FFMA.FTZ R3, R25, R16, R3 ;  /* 0x0000001019037223 */ /* 0x000fe40000010003 */
[C---:B------:R-:W-:Y:S01]  /*ec90*/  FFMA.FTZ R2, R11.reuse, R5, -R2 ;  /* 0x000000050b027223 */ /* 0x040fe20000010802 */
[----:B------:R-:W-:Y:S01]  /*eca0*/  F2FP.BF16.PACK_AB R10, R6, R10 ;  /* 0x0000000a060a723e */ /* 0x000fe200000010ff */
[----:B------:R-:W-:Y:S01]  /*ecb0*/  FFMA.FTZ R0, R11, R15, R0 ;  /* 0x0000000f0b007223 */ /* 0x000fe20000010000 */
[----:B------:R-:W-:-:S02]  /*ecc0*/  F2FP.BF16.PACK_AB R6, R3, R7 ;  /* 0x000000070306723e */ /* 0x000fc400000010ff */
[----:B------:R-:W-:Y:S02]  /*ecd0*/  F2FP.BF16.PACK_AB R11, R2, R18 ;  /* 0x00000012020b723e */ /* 0x000fe400000010ff */
[----:B------:R-:W-:Y:S02]  /*ece0*/  F2FP.BF16.PACK_AB R5, R12, R17 ;  /* 0x000000110c05723e */ /* 0x000fe400000010ff */
[----:B------:R-:W-:Y:S01]  /*ecf0*/  F2FP.BF16.PACK_AB R7, R0, R14 ;  /* 0x0000000e0007723e */ /* 0x000fe200000010ff */
[----:B------:R2:W-:Y:S04]  /*ed00*/  STS.128 [R72], R8 ;  /* 0x0000000848007388 */ /* 0x0005e80000000c00 */
[----:B------:R2:W-:Y:S02]  /*ed10*/  STS.128 [R28+0x6080], R4 ;  /* 0x006080041c007388 */ /* 0x0005e40000000c00 */
.L_x_802:
[----:B------:R-:W-:Y:S05]  /*ed20*/  BSYNC B0 ;  /* 0x0000000000007941 */ /* 0x000fea0003800000 */
.L_x_801:
[----:B------:R-:W-:-:S13]  /*ed30*/  ISETP.GE.AND P0, PT, R127, c[0x0][0x27c], PT ;  /* 0x00009f007f007a0c */ /* 0x000fda0003f06270 */
        /* <DEDUP_REMOVED lines=14> */
[----:B------:R-:W-:Y:S01]  /*ee20*/  PRMT R24, R81, 0x5410, R12 ;  /* 0x0000541051187816 */ /* 0x000fe2000000000c */
[----:B------:R-:W-:Y:S01]  /*ee30*/  IMAD.U32 R32, R13, 0x10000, RZ ;  /* 0x000100000d207824 */ /* 0x000fe200078e00ff */
[----:B------:R-:W-:Y:S01]  /*ee40*/  LOP3.LUT R33, R14, 0xffff0000, RZ, 0xc0, !PT ;  /* 0xffff00000e217812 */ /* 0x000fe200078ec0ff */
        /* <DEDUP_REMOVED lines=15> */
[----:B------:R-:W-:Y:S02]  /*ef40*/  SHF.R.U64 R0, R40, 0x10, R41 ;  /* 0x0000001028007819 */ /* 0x000fe40000001229 */
[C---:B------:R-:W-:Y:S02]  /*ef50*/  PRMT R15, R80.reuse, 0x5410, R2 ;  /* 0x00005410500f7816 */ /* 0x040fe40000000002 */
[----:B------:R-:W3:Y:S01]  /*ef60*/  LDS.128 R4, [R28+0x6080] ;  /* 0x006080001c047984 */ /* 0x000ee20000000c00 */
[----:B------:R-:W-:-:S05]  /*ef70*/  PRMT R16, R80, 0x5432, R0 ;  /* 0x0000543250107816 */ /* 0x000fca0000000000 */
        /* <DEDUP_REMOVED lines=70> */
.L_x_798:
[----:B------:R-:W-:Y:S05]  /*f3e0*/  BSYNC B1 ;  /* 0x0000000000017941 */ /* 0x000fea0003800000 */
.L_x_797:
[----:B------:R-:W-:-:S04]  /*f3f0*/  LEA.HI R0, R98, R98, RZ, 0x1 ;  /* 0x0000006262007211 */ /* 0x000fc800078f08ff */
[----:B------:R-:W-:-:S04]  /*f400*/  SHF.R.S32.HI R0, RZ, 0x1, R0 ;  /* 0x00000001ff007819 */ /* 0x000fc80000011400 */
[----:B------:R-:W-:-:S04]  /*f410*/  IADD3 R0, R0, 0x40, RZ ;  /* 0x0000004000007810 */ /* 0x000fc80007ffe0ff */
[----:B------:R-:W-:-:S13]  /*f420*/  ISETP.GE.AND P0, PT, R0, R73, PT ;  /* 0x000000490000720c */ /* 0x000fda0003f06270 */
[----:B------:R-:W-:Y:S05]  /*f430*/  @P0 BRA `(.L_x_782) ;  /* 0x0000147000000947 */ /* 0x000fea0003800000 */
[----:B------:R3:W5:Y:S04]  /*f440*/  LDL R37, [R1+0x8c] ;  /* 0x00008c0001257983 */ /* 0x0007680000100800 */
[----:B------:R3:W5:Y:S04]  /*f450*/  LDL R36, [R1+0x90] ;  /* 0x0000900001247983 */ /* 0x0007680000100800 */
[----:B------:R3:W5:Y:S01]  /*f460*/  LDL R35, [R1+0x94] ;  /* 0x0000940001237983 */ /* 0x0007620000100800 */
[----:B------:R-:W-:Y:S01]  /*f470*/  ISETP.GE.AND P0, PT, R124, c[0x0][0x27c], PT ;  /* 0x00009f007c007a0c */ /* 0x000fe20003f06270 */
[----:B------:R-:W-:-:S12]  /*f480*/  BSSY B0, `(.L_x_803) ;  /* 0x000006a000007945 */ /* 0x000fd80003800000 */
[----:B------:R-:W-:Y:S05]  /*f490*/  @P0 BRA `(.L_x_804) ;  /* 0x0000068000000947 */ /* 0x000fea0003800000 */
[----:B--2---:R-:W2:Y:S01]  /*f4a0*/  LDL R34, [R1+0xac] ;  /* 0x0000ac0001227983 */ /* 0x004ea20000100800 */
[----:B------:R-:W-:Y:S01]  /*f4b0*/  IMAD.MOV.U32 R0, RZ, RZ, c[0x0][0x27c] ;  /* 0x00009f00ff007624 */ /* 0x000fe200078e00ff */
[----:B------:R-:W-:Y:S02]  /*f4c0*/  SHF.R.U64 R14, R52, 0x10, R53 ;  /* 0x00000010340e7819 */ /* 0x000fe40000001235 */
[----:B------:R-:W-:Y:S02]  /*f4d0*/  SHF.R.U64 R17, R54, 0x10, R55 ;  /* 0x0000001036117819 */ /* 0x000fe40000001237 */
[----:B------:R-:W-:Y:S02]  /*f4e0*/  LEA.HI R0, R0, R97, RZ, 0x1d ;  /* 0x0000006100007211 */ /* 0x000fe400078fe8ff */
[----:B------:R-:W-:Y:S02]  /*f4f0*/  PRMT R14, R82, 0x5432, R14 ;  /* 0x00005432520e7816 */ /* 0x000fe4000000000e */
[----:B------:R-:W-:Y:S01]  /*f500*/  SHF.R.S32.HI R3, RZ, 0x1f, R0 ;  /* 0x0000001fff037819 */ /* 0x000fe20000011400 */
[----:B------:R-:W-:Y:S01]  /*f510*/  IMAD.SHL.U32 R2, R0, 0x8, RZ ;  /* 0x0000000800027824 */ /* 0x000fe200078e00ff */
[----:B------:R-:W-:Y:S01]  /*f520*/  SHF.R.U32.HI R13, RZ, 0x10, R53 ;  /* 0x00000010ff0d7819 */ /* 0x000fe20000011635 */
[----:B------:R-:W-:Y:S01]  /*f530*/  IMAD.U32 R29, R14, 0x10000, RZ ;  /* 0x000100000e1d7824 */ /* 0x000fe200078e00ff */
[----:B------:R-:W-:-:S02]  /*f540*/  LEA.HI R0, R3, R0, RZ, 0x2 ;  /* 0x0000000003007211 */ /* 0x000fc400078f10ff */
[----:B-----5:R-:W-:Y:S02]  /*f550*/  LOP3.LUT R2, R37, 0x18, R2, 0xf8, !PT ;  /* 0x0000001825027812 */ /* 0x020fe400078ef802 */
[----:B------:R-:W-:Y:S01]  /*f560*/  SHF.R.U64 R3, R50, 0x10, R51 ;  /* 0x0000001032037819 */ /* 0x000fe20000001233 */
[----:B------:R-:W-:Y:S01]  /*f570*/  IMAD.SHL.U32 R0, R0, 0x400, RZ ;  /* 0x0000040000007824 */ /* 0x000fe200078e00ff */
[----:B------:R-:W-:Y:S02]  /*f580*/  LOP3.LUT R2, R2, R36, RZ, 0x3c, !PT ;  /* 0x0000002402027212 */ /* 0x000fe400078e3cff */
[----:B----4-:R-:W-:Y:S02]  /*f590*/  SHF.R.U32.HI R18, RZ, 0x10, R55 ;  /* 0x00000010ff127819 */ /* 0x010fe40000011637 */
[----:B------:R-:W-:Y:S02]  /*f5a0*/  LOP3.LUT R0, R0, 0x7ffff000, RZ, 0xc0, !PT ;  /* 0x7ffff00000007812 */ /* 0x000fe400078ec0ff */
[----:B------:R-:W-:-:S02]  /*f5b0*/  PRMT R23, R83, 0x5432, R17 ;  /* 0x0000543253177816 */ /* 0x000fc40000000011 */
[----:B------:R-:W-:Y:S02]  /*f5c0*/  IADD3 R0, R2, R0, R35 ;  /* 0x0000000002007210 */ /* 0x000fe40007ffe023 */
[----:B------:R-:W-:Y:S02]  /*f5d0*/  SHF.R.U32.HI R2, RZ, 0x10, R49 ;  /* 0x00000010ff027819 */ /* 0x000fe40000011631 */
[----:B------:R-:W-:Y:S01]  /*f5e0*/  SHF.R.U32.HI R12, RZ, 0x10, R51 ;  /* 0x00000010ff0c7819 */ /* 0x000fe20000011633 */
[----:B------:R-:W-:Y:S01]  /*f5f0*/  IMAD.SHL.U32 R28, R0, 0x2, RZ ;  /* 0x00000002001c7824 */ /* 0x000fe200078e00ff */
[----:B------:R-:W-:Y:S02]  /*f600*/  SHF.R.U64 R0, R48, 0x10, R49 ;  /* 0x0000001030007819 */ /* 0x000fe40000001231 */
[----:B------:R-:W-:Y:S02]  /*f610*/  PRMT R26, R85, 0x5432, R3 ;  /* 0x00005432551a7816 */ /* 0x000fe40000000003 */
[----:B------:R-:W4:Y:S01]  /*f620*/  LDS.128 R4, [R28+0x6080] ;  /* 0x006080001c047984 */ /* 0x000f220000000c00 */
[----:B------:R-:W-:-:S02]  /*f630*/  PRMT R16, R84, 0x5432, R0 ;  /* 0x0000543254107816 */ /* 0x000fc40000000000 */
[----:B------:R-:W-:Y:S02]  /*f640*/  PRMT R13, R82, 0x5410, R13 ;  /* 0x00005410520d7816 */ /* 0x000fe4000000000d */
[----:B------:R-:W-:Y:S01]  /*f650*/  PRMT R22, R83, 0x5410, R18 ;  /* 0x0000541053167816 */ /* 0x000fe20000000012 */
[----:B------:R-:W-:Y:S01]  /*f660*/  IMAD.U32 R30, R16, 0x10000, RZ ;  /* 0x00010000101e7824 */ /* 0x000fe200078e00ff */
[----:B------:R-:W-:Y:S01]  /*f670*/  PRMT R15, R84, 0x5410, R2 ;  /* 0x00005410540f7816 */ /* 0x000fe20000000002 */
[----:B------:R-:W-:Y:S01]  /*f680*/  IMAD.U32 R32, R13, 0x10000, RZ ;  /* 0x000100000d207824 */ /* 0x000fe200078e00ff */
[----:B------:R-:W-:Y:S01]  /*f690*/  PRMT R24, R85, 0x5410, R12 ;  /* 0x0000541055187816 */ /* 0x000fe2000000000c */
[----:B------:R-:W-:Y:S01]  /*f6a0*/  IMAD.U32 R31, R22, 0x10000, RZ ;  /* 0x00010000161f7824 */ /* 0x000fe200078e00ff */
[----:B------:R-:W-:Y:S02]  /*f6b0*/  LOP3.LUT R33, R14, 0xffff0000, RZ, 0xc0, !PT ;  /* 0xffff00000e217812 */ /* 0x000fe400078ec0ff */
[----:B----4-:R-:W-:Y:S01]  /*f6c0*/  LOP3.LUT R3, R6, 0xffff0000, RZ, 0xc0, !PT ;  /* 0xffff000006037812 */ /* 0x010fe200078ec0ff */
[C---:B------:R-:W-:Y:S01]  /*f6d0*/  IMAD.U32 R2, R7.reuse, 0x10000, RZ ;  /* 0x0001000007027824 */ /* 0x040fe200078e00ff */
[----:B------:R-:W-:Y:S01]  /*f6e0*/  LOP3.LUT R0, R7, 0xffff0000, RZ, 0xc0, !PT ;  /* 0xffff000007007812 */ /* 0x000fe200078ec0ff */
[----:B--2---:R-:W2:Y:S02]  /*f6f0*/  LDS.128 R8, [R34] ;  /* 0x0000000022087984 */ /* 0x004ea40000000c00 */
[C---:B--2---:R-:W-:Y:S01]  /*f700*/  IMAD.U32 R20, R10.reuse, 0x10000, RZ ;  /* 0x000100000a147824 */ /* 0x044fe200078e00ff */
[----:B------:R-:W-:Y:S01]  /*f710*/  LOP3.LUT R25, R10, 0xffff0000, RZ, 0xc0, !PT ;  /* 0xffff00000a197812 */ /* 0x000fe200078ec0ff */
[----:B------:R-:W-:Y:S01]  /*f720*/  IMAD.U32 R10, R4, 0x10000, RZ ;  /* 0x00010000040a7824 */ /* 0x000fe200078e00ff */
[C---:B------:R-:W-:Y:S01]  /*f730*/  SHF.L.U32 R17, R9.reuse, 0x10, RZ ;  /* 0x0000001009117819 */ /* 0x040fe200000006ff */
[----:B------:R-:W-:Y:S01]  /*f740*/  IMAD.U32 R18, R8, 0x10000, RZ ;  /* 0x0001000008127824 */ /* 0x000fe200078e00ff */
[----:B------:R-:W-:Y:S01]  /*f750*/  LOP3.LUT R19, R9, 0xffff0000, RZ, 0xc0, !PT ;  /* 0xffff000009137812 */ /* 0x000fe200078ec0ff */
[-C--:B------:R-:W-:Y:S01]  /*f760*/  FMUL.FTZ R27, R10, R29.reuse ;  /* 0x0000001d0a1b7220 */ /* 0x080fe20000410000 */
[----:B------:R-:W-:Y:S01]  /*f770*/  LOP3.LUT R9, R4, 0xffff0000, RZ, 0xc0, !PT ;  /* 0xffff000004097812 */ /* 0x000fe200078ec0ff */
[----:B------:R-:W-:Y:S01]  /*f780*/  IMAD.U32 R12, R11, 0x10000, RZ ;  /* 0x000100000b0c7824 */ /* 0x000fe200078e00ff */
[----:B------:R-:W-:Y:S01]  /*f790*/  SHF.L.U32 R4, R6, 0x10, RZ ;  /* 0x0000001006047819 */ /* 0x000fe200000006ff */
[-C--:B------:R-:W-:Y:S01]  /*f7a0*/  FMUL.FTZ R6, R10, R30.reuse ;  /* 0x0000001e0a067220 */ /* 0x080fe20000410000 */
[----:B------:R-:W-:Y:S01]  /*f7b0*/  LOP3.LUT R21, R8, 0xffff0000, RZ, 0xc0, !PT ;  /* 0xffff000008157812 */ /* 0x000fe200078ec0ff */
[C---:B------:R-:W-:Y:S01]  /*f7c0*/  FFMA.FTZ R30, R18.reuse, R30, -R27 ;  /* 0x0000001e121e7223 */ /* 0x040fe2000001081b */
[----:B------:R-:W-:Y:S01]  /*f7d0*/  SHF.L.U32 R8, R5, 0x10, RZ ;  /* 0x0000001005087819 */ /* 0x000fe200000006ff */
[----:B------:R-:W-:Y:S01]  /*f7e0*/  FFMA.FTZ R29, R18, R29, R6 ;  /* 0x0000001d121d7223 */ /* 0x000fe20000010006 */
[----:B------:R-:W-:Y:S01]  /*f7f0*/  SHF.L.U32 R18, R24, 0x10, RZ ;  /* 0x0000001018127819 */ /* 0x000fe200000006ff */
[----:B------:R-:W-:Y:S01]  /*f800*/  IMAD.U32 R27, R15, 0x10000, RZ ;  /* 0x000100000f1b7824 */ /* 0x000fe200078e00ff */
[----:B------:R-:W-:Y:S01]  /*f810*/  LOP3.LUT R5, R5, 0xffff0000, RZ, 0xc0, !PT ;  /* 0xffff000005057812 */ /* 0x000fe200078ec0ff */
[C---:B------:R-:W-:Y:S01]  /*f820*/  FMUL.FTZ R10, R8.reuse, R32 ;  /* 0x00000020080a7220 */ /* 0x040fe20000410000 */
[----:B------:R-:W-:Y:S01]  /*f830*/  LOP3.LUT R15, R15, 0xffff0000, RZ, 0xc0, !PT ;  /* 0xffff00000f0f7812 */ /* 0x000fe200078ec0ff */
[----:B------:R-:W-:Y:S01]  /*f840*/  FMUL.FTZ R7, R8, R27 ;  /* 0x0000001b08077220 */ /* 0x000fe20000410000 */
[----:B------:R-:W-:Y:S01]  /*f850*/  LOP3.LUT R11, R11, 0xffff0000, RZ, 0xc0, !PT ;  /* 0xffff00000b0b7812 */ /* 0x000fe200078ec0ff */
[----:B------:R-:W-:-:S02]  /*f860*/  FMUL.FTZ R6, R2, R31 ;  /* 0x0000001f02067220 */ /* 0x000fc40000410000 */
        /* <DEDUP_REMOVED lines=43> */
.L_x_804:
[----:B------:R-:W-:Y:S05]  /*fb20*/  BSYNC B0 ;  /* 0x0000000000007941 */ /* 0x000fea0003800000 */
.L_x_803:
[----:B------:R-:W-:Y:S01]  /*fb30*/  ISETP.GE.AND P0, PT, R160, c[0x0][0x27c], PT ;  /* 0x00009f00a0007a0c */ /* 0x000fe20003f06270 */
[----:B------:R-:W-:-:S12]  /*fb40*/  BSSY B0, `(.L_x_805) ;  /* 0x000006b000007945 */ /* 0x000fd80003800000 */
[----:B------:R-:W-:Y:S05]  /*fb50*/  @P0 BRA `(.L_x_806) ;  /* 0x0000069000000947 */ /* 0x000fea0003800000 */
[----:B--2---:R-:W2:Y:S04]  /*fb60*/  LDL R2, [R1+0x84] ;  /* 0x0000840001027983 */ /* 0x004ea80000100800 */
[----:B---3--:R-:W3:Y:S01]  /*fb70*/  LDL R34, [R1+0xa4] ;  /* 0x0000a40001227983 */ /* 0x008ee20000100800 */
        /* <DEDUP_REMOVED lines=15> */
[----:B--2---:R-:W-:-:S04]  /*fc70*/  LEA.HI R0, R0, R2, RZ, 0x1d ;  /* 0x0000000200007211 */ /* 0x004fc800078fe8ff */
[----:B------:R-:W-:Y:S01]  /*fc80*/  SHF.R.S32.HI R2, RZ, 0x1f, R0 ;  /* 0x0000001fff027819 */ /* 0x000fe20000011400 */
[----:B------:R-:W-:Y:S01]  /*fc90*/  IMAD.SHL.U32 R3, R0, 0x8, RZ ;  /* 0x0000000800037824 */ /* 0x000fe200078e00ff */
[----:B---3--:R-:W2:Y:S02]  /*fca0*/  LDS.128 R8, [R34] ;  /* 0x0000000022087984 */ /* 0x008ea40000000c00 */
        /* <DEDUP_REMOVED lines=84> */
.L_x_806:
[----:B------:R-:W-:Y:S05]  /*101f0*/  BSYNC B0 ;  /* 0x0000000000007941 */ /* 0x000fea0003800000 */
.L_x_805:
[----:B------:R-:W-:-:S13]  /*10200*/  ISETP.GE.AND P0, PT, R127, c[0x0][0x27c], PT ;  /* 0x00009f007f007a0c */ /* 0x000fda0003f06270 */
        /* <DEDUP_REMOVED lines=106> */
.L_x_782:
[----:B------:R-:W-:Y:S05]  /*108b0*/  BSYNC B2 ;  /* 0x0000000000027941 */ /* 0x000fea0003800000 */
.L_x_764:
[----:B--2---:R-:W2:Y:S01]  /*108c0*/  LDL R232, [R1+0x20] ;  /* 0x0000200001e87983 */ /* 0x004ea20000100800 */
[----:B-1----:R-:W-:Y:S01]  /*108d0*/  IMAD R0, R95, c[0x0][0x208], RZ ;  /* 0x000082005f007a24 */ /* 0x002fe200078e02ff */
[----:B------:R-:W-:-:S04]  /*108e0*/  DEPBAR.LE SB0, 0x0 ;  /* 0x000080000000791a */ /* 0x000fc80000000000 */
[----:B------:R-:W1:Y:S01]  /*108f0*/  S2R R22, SR_TID.X ;  /* 0x0000000000167919 */ /* 0x000e620000002100 */
[C---:B------:R-:W-:Y:S01]  /*10900*/  IMAD.WIDE.U32 R2, R117.reuse, c[0x0][0x208], RZ ;  /* 0x0000820075027a25 */ /* 0x040fe200078e00ff */
[----:B------:R-:W-:Y:S02]  /*10910*/  LOP3.LUT P2, RZ, R94, 0x1, RZ, 0xc0, !PT ;  /* 0x000000015eff7812 */ /* 0x000fe4000784c0ff */
[----:B------:R-:W-:Y:S01]  /*10920*/  BAR.SYNC.DEFER_BLOCKING 0x0 ;  /* 0x0000000000007b1d */ /* 0x000fe20000010000 */
[----:B------:R-:W-:Y:S01]  /*10930*/  IMAD R0, R117, c[0x0][0x20c], R0 ;  /* 0x0000830075007a24 */ /* 0x000fe200078e0200 */
[----:B------:R-:W-:Y:S01]  /*10940*/  LOP3.LUT R203, R203, 0xfffffdff, RZ, 0xc0, !PT ;  /* 0xfffffdffcbcb7812 */ /* 0x000fe200078ec0ff */
[----:B------:R-:W-:Y:S02]  /*10950*/  IMAD.MOV.U32 R4, RZ, RZ, R240 ;  /* 0x000000ffff047224 */ /* 0x000fe400078e00f0 */
[----:B------:R-:W-:Y:S02]  /*10960*/  IMAD.IADD R0, R3, 0x1, R0 ;  /* 0x0000000103007824 */ /* 0x000fe400078e0200 */
[----:B------:R-:W-:-:S02]  /*10970*/  IMAD.MOV.U32 R5, RZ, RZ, R249 ;  /* 0x000000ffff057224 */ /* 0x000fc400078e00f9 */
[----:B------:R-:W-:Y:S02]  /*10980*/  IMAD R0, R0, 0x30, RZ ;  /* 0x0000003000007824 */ /* 0x000fe400078e02ff */
[----:B------:R-:W-:-:S04]  /*10990*/  IMAD.WIDE.U32 R4, R2, 0x30, R4 ;  /* 0x0000003002047825 */ /* 0x000fc800078e0004 */
[----:B------:R-:W-:Y:S01]  /*109a0*/  IMAD.IADD R3, R5, 0x1, R0 ;  /* 0x0000000105037824 */ /* 0x000fe200078e0200 */
[----:B------:R-:W-:Y:S01]  /*109b0*/  LEA R2, P0, R4, c[0x0][0x1f8], 0x1 ;  /* 0x00007e0004027a11 */ /* 0x000fe200078008ff */
[----:B------:R-:W-:Y:S01]  /*109c0*/  IMAD.SHL.U32 R204, R96, 0x2, RZ ;  /* 0x0000000260cc7824 */ /* 0x000fe200078e00ff */
[----:B-1----:R-:W-:Y:S02]  /*109d0*/  ISETP.GT.AND P1, PT, R22, 0x3f, PT ;  /* 0x0000003f1600780c */ /* 0x002fe40003f24270 */
[----:B------:R-:W-:Y:S01]  /*109e0*/  LEA.HI.X R3, R4, c[0x0][0x1fc], R3, 0x1, P0 ;  /* 0x00007f0004037a11 */ /* 0x000fe200000f0c03 */
[----:B------:R-:W-:Y:S04]  /*109f0*/  LDSM.16.M88.4 R8, [R192+0x1000] ;  /* 0x00100000c008783b */ /* 0x000fe80000000200 */
[----:B-----5:R-:W1:Y:S04]  /*10a00*/  LDSM.16.M88.4 R32, [R165] ;  /* 0x00000000a520783b */ /* 0x020e680000000200 */
[----:B------:R-:W3:Y:S02]  /*10a10*/  LDSM.16.M88.4 R28, [R165+0x400] ;  /* 0x00040000a51c783b */ /* 0x000ee40000000200 */
[----:B------:R-:W-:Y:S01]  /*10a20*/  @!P1 IMAD.MOV.U32 R0, RZ, RZ, c[0x0][0x208] ;  /* 0x00008200ff009624 */ /* 0x000fe200078e00ff */
[----:B------:R-:W-:Y:S01]  /*10a30*/  @P1 LOP3.LUT R203, R203, 0x200, RZ, 0xfc, !PT ;  /* 0x00000200cbcb1812 */ /* 0x000fe200078efcff */
[----:B------:R-:W-:Y:S01]  /*10a40*/  @!P1 IMAD.MOV.U32 R5, RZ, RZ, c[0x0][0x20c] ;  /* 0x00008300ff059624 */ /* 0x000fe200078e00ff */
[----:B------:R-:W4:Y:S02]  /*10a50*/  LDSM.16.M88.4 R24, [R165+0x800] ;  /* 0x00080000a518783b */ /* 0x000f240000000200 */
[----:B------:R-:W-:-:S02]  /*10a60*/  @!P1 LEA R20, P0, R0, R2, 0x6 ;  /* 0x0000000200149211 */ /* 0x000fc400078030ff */
[----:B------:R-:W1:Y:S02]  /*10a70*/  LDSM.16.M88.4 R12, [R192] ;  /* 0x00000000c00c783b */ /* 0x000e640000000200 */
[----:B----4-:R-:W-:Y:S02]  /*10a80*/  @!P1 LEA.HI.X R21, R0, R3, R5, 0x6, P0 ;  /* 0x0000000300159211 */ /* 0x010fe400000f3405 */
[----:B------:R-:W-:Y:S01]  /*10a90*/  IADD3 R0, R116, R119, -R123 ;  /* 0x0000007774007210 */ /* 0x000fe20007ffe87b */
[----:B------:R-:W-:Y:S01]  /*10aa0*/  LDSM.16.M88.4 R16, [R193] ;  /* 0x00000000c110783b */ /* 0x000fe20000000200 */
[----:B------:R-:W-:Y:S02]  /*10ab0*/  LOP3.LUT P1, RZ, R94, 0x2, RZ, 0xc0, !PT ;  /* 0x000000025eff7812 */ /* 0x000fe4000782c0ff */
[C---:B------:R-:W-:Y:S01]  /*10ac0*/  ISETP.LT.OR P0, PT, R0.reuse, 0x1, !P2 ;  /* 0x000000010000780c */ /* 0x040fe20005701670 */
[----:B------:R-:W-:Y:S04]  /*10ad0*/  LDSM.16.M88.4 R4, [R193+0x1000] ;  /* 0x00100000c104783b */ /* 0x000fe80000000200 */
[----:B------:R-:W4:Y:S04]  /*10ae0*/  LDSM.16.M88.4 R36, [R194] ;  /* 0x00000000c224783b */ /* 0x000f280000000200 */
[----:B------:R-:W4:Y:S04]  /*10af0*/  LDSM.16.M88.4 R40, [R202] ;  /* 0x00000000ca28783b */ /* 0x000f280000000200 */
[----:B------:R-:W4:Y:S04]  /*10b00*/  LDSM.16.M88.4 R44, [R201] ;  /* 0x00000000c92c783b */ /* 0x000f280000000200 */
[----:B------:R-:W-:Y:S01]  /*10b10*/  @!PT LDS RZ, [RZ] ;  /* 0x00000000fffff984 */ /* 0x000fe20000000800 */
[----:B------:R-:W-:Y:S01]  /*10b20*/  @!PT LDS RZ, [RZ] ;  /* 0x00000000fffff984 */ /* 0x000fe20000000800 */
[----:B------:R-:W-:Y:S01]  /*10b30*/  @!PT LDS RZ, [RZ] ;  /* 0x00000000fffff984 */ /* 0x000fe20000000800 */
[----:B------:R2:W-:Y:S01]  /*10b40*/  LDGSTS.E.BYPASS.LTC128B.128 [R204+0x1880], [R2.64], !P0 ;  /* 0x0188000002cc7fae */ /* 0x0005e2000c101d46 */
[----:B------:R-:W-:-:S13]  /*10b50*/  ISETP.LT.OR P0, PT, R0, 0x1, !P1 ;  /* 0x000000010000780c */ /* 0x000fda0004f01670 */
[----:B------:R2:W-:Y:S01]  /*10b60*/  LDGSTS.E.BYPASS.LTC128B.128 [R204+0x2480], [R2.64+0x40], !P0 ;  /* 0x0248004002cc7fae */ /* 0x0005e2000c101d46 */
[----:B------:R-:W-:-:S04]  /*10b70*/  LOP3.LUT P0, RZ, R94, 0x4, RZ, 0xc0, !PT ;  /* 0x000000045eff7812 */ /* 0x000fc8000780c0ff */
[----:B------:R-:W-:Y:S01]  /*10b80*/  ISETP.LT.OR P3, PT, R0, 0x1, !P0 ;  /* 0x000000010000780c */ /* 0x000fe20004761670 */
[C---:B-1----:R-:W-:Y:S08]  /*10b90*/  HMMA.16816.F32.BF16 R64, R8.reuse, R32, RZ ;  /* 0x000000200840723c */ /* 0x042ff000000418ff */
[----:B---3--:R-:W-:Y:S04]  /*10ba0*/  HMMA.16816.F32.BF16 R56, R8, R28, RZ ;  /* 0x0000001c0838723c */ /* 0x008fe800000418ff */
[----:B------:R1:W-:Y:S01]  /*10bb0*/  LDGSTS.E.BYPASS.LTC128B.128 [R204+0x3080], [R2.64+0x80], !P3 ;  /* 0x0308008002cc7fae */ /* 0x0003e2000d901d46 */
[----:B------:R-:W-:-:S03]  /*10bc0*/  ISETP.GT.AND P3, PT, R22, 0x3f, PT ;  /* 0x0000003f1600780c */ /* 0x000fc60003f64270 */
[C---:B------:R-:W-:Y:S08]  /*10bd0*/  HMMA.16816.F32.BF16 R48, R8.reuse, R24, RZ ;  /* 0x000000180830723c */ /* 0x040ff000000418ff */
[C---:B------:R-:W-:Y:S08]  /*10be0*/  HMMA.16816.F32.BF16 R60, R8.reuse, R34, RZ ;  /* 0x00000022083c723c */ /* 0x040ff000000418ff */
[C---:B------:R-:W-:Y:S08]  /*10bf0*/  HMMA.16816.F32.BF16 R52, R8.reuse, R30, RZ ;  /* 0x0000001e0834723c */ /* 0x040ff000000418ff */
[----:B------:R-:W-:Y:S01]  /*10c00*/  HMMA.16816.F32.BF16 R8, R8, R26, RZ ;  /* 0x0000001a0808723c */ /* 0x000fe200000418ff */
[----:B------:R-:W-:-:S02]  /*10c10*/  @!P3 ISETP.LT.OR P2, PT, R0, 0x21, !P2 ;  /* 0x000000210000b80c */ /* 0x000fc40005741670 */
[C---:B------:R-:W-:Y:S02]  /*10c20*/  @!P3 ISETP.LT.OR P1, PT, R0.reuse, 0x21, !P1 ;  /* 0x000000210000b80c */ /* 0x040fe40004f21670 */
[----:B------:R-:W-:-:S03]  /*10c30*/  @!P3 ISETP.LT.OR P0, PT, R0, 0x21, !P0 ;  /* 0x000000210000b80c */ /* 0x000fc60004701670 */
[C---:B------:R-:W-:Y:S06]  /*10c40*/  HMMA.16816.F32.BF16 R68, R12.reuse, R32, RZ ;  /* 0x000000200c44723c */ /* 0x040fec00000418ff */
[----:B------:R3:W-:Y:S02]  /*10c50*/  @!P3 LDGSTS.E.BYPASS.LTC128B.128 [R204+0x2080], [R20.64], !P2 ;  /* 0x0208000014ccbfae */ /* 0x0007e4000d101d46 */
[C---:B------:R-:W-:Y:S02]  /*10c60*/  HMMA.16816.F32.BF16 R88, R12.reuse, R34, RZ ;  /* 0x000000220c58723c */ /* 0x040fe400000418ff */
[----:B------:R3:W-:Y:S04]  /*10c70*/  @!P3 LDGSTS.E.BYPASS.LTC128B.128 [R204+0x2c80], [R20.64+0x40], !P1 ;  /* 0x02c8004014ccbfae */ /* 0x0007e8000c901d46 */
[----:B------:R3:W-:Y:S02]  /*10c80*/  @!P3 LDGSTS.E.BYPASS.LTC128B.128 [R204+0x3880], [R20.64+0x80], !P0 ;  /* 0x0388008014ccbfae */ /* 0x0007e4000c101d46 */
[C---:B------:R-:W-:Y:S02]  /*10c90*/  HMMA.16816.F32.BF16 R72, R12.reuse, R28, RZ ;  /* 0x0000001c0c48723c */ /* 0x040fe400000418ff */
[----:B------:R-:W-:Y:S04]  /*10ca0*/  LDSM.16.M88.4 R32, [R165+0xc00] ;  /* 0x000c0000a520783b */ /* 0x000fe80000000200 */
[----:B------:R-:W0:Y:S02]  /*10cb0*/  LDGDEPBAR ;  /* 0x00000000000079af */ /* 0x000e240000000000 */
[C---:B------:R-:W-:Y:S02]  /*10cc0*/  HMMA.16816.F32.BF16 R84, R12.reuse, R30, RZ ;  /* 0x0000001e0c54723c */ /* 0x040fe400000418ff */
[----:B------:R-:W-:Y:S06]  /*10cd0*/  LDSM.16.M88.4 R28, [R165+0x1000] ;  /* 0x00100000a51c783b */ /* 0x000fec0000000200 */
[C---:B------:R-:W-:Y:S08]  /*10ce0*/  HMMA.16816.F32.BF16 R76, R12.reuse, R24, RZ ;  /* 0x000000180c4c723c */ /* 0x040ff000000418ff */
[----:B------:R-:W-:Y:S01]  /*10cf0*/  HMMA.16816.F32.BF16 R24, R12, R26, RZ ;  /* 0x0000001a0c18723c */ /* 0x000fe200000418ff */
[----:B------:R-:W-:Y:S04]  /*10d00*/  LDSM.16.M88.4 R12, [R165+0x1400] ;  /* 0x00140000a50c783b */ /* 0x000fe80000000200 */
[----:B---3--:R-:W-:Y:S03]  /*10d10*/  LDSM.16.M88.4 R20, [R193+0x3000] ;  /* 0x00300000c114783b */ /* 0x008fe60000000200 */
[C---:B----4-:R-:W-:Y:S08]  /*10d20*/  HMMA.16816.F32.BF16 R108, R4.reuse, R36, R64 ;  /* 0x00000024046c723c */ /* 0x050ff00000041840 */
        /* <DEDUP_REMOVED lines=12> */
[C---:B------:R-:W-:Y:S08]  /*10df0*/  HMMA.16816.F32.BF16 R60, R16.reuse, R40, R72 ;  /* 0x00000028103c723c */ /* 0x040ff00000041848 */
[C---:B------:R-:W-:Y:S08]  /*10e00*/  HMMA.16816.F32.BF16 R64, R16.reuse, R44, R76 ;  /* 0x0000002c1040723c */ /* 0x040ff0000004184c */
[C---:B------:R-:W-:Y:S08]  /*10e10*/  HMMA.16816.F32.BF16 R40, R16.reuse, R42, R84 ;  /* 0x0000002a1028723c */ /* 0x040ff00000041854 */
[----:B------:R-:W-:Y:S01]  /*10e20*/  HMMA.16816.F32.BF16 R16, R16, R46, R24 ;  /* 0x0000002e1010723c */ /* 0x000fe20000041818 */
[----:B------:R-:W1:Y:S04]  /*10e30*/  LDSM.16.M88.4 R24, [R193+0x2000] ;  /* 0x00200000c118783b */ /* 0x000e680000000200 */
[----:B------:R-:W-:Y:S03]  /*10e40*/  LDSM.16.M88.4 R44, [R165+0x1800] ;  /* 0x00180000a52c783b */ /* 0x000fe60000000200 */
[C---:B---3--:R-:W-:Y:S08]  /*10e50*/  HMMA.16816.F32.BF16 R76, R4.reuse, R32, R108 ;  /* 0x00000020044c723c */ /* 0x048ff0000004186c */
[C---:B------:R-:W-:Y:S08]  /*10e60*/  HMMA.16816.F32.BF16 R100, R4.reuse, R12, R100 ;  /* 0x0000000c0464723c */ /* 0x040ff00000041864 */
[C---:B------:R-:W-:Y:S08]  /*10e70*/  HMMA.16816.F32.BF16 R104, R4.reuse, R28, R104 ;  /* 0x0000001c0468723c */ /* 0x040ff00000041868 */
[C---:B------:R-:W-:Y:S08]  /*10e80*/  HMMA.16816.F32.BF16 R96, R4.reuse, R34, R96 ;  /* 0x000000220460723c */ /* 0x040ff00000041860 */
[----:B------:R-:W-:Y:S08]  /*10e90*/  HMMA.16816.F32.BF16 R80, R4, R14, R80 ;  /* 0x0000000e0450723c */ /* 0x000ff00000041850 */
[----:B----4-:R-:W-:Y:S08]  /*10ea0*/  HMMA.16816.F32.BF16 R72, R8, R32, R68 ;  /* 0x000000200848723c */ /* 0x010ff00000041844 */
[----:B------:R-:W-:Y:S08]  /*10eb0*/  HMMA.16816.F32.BF16 R92, R4, R30, R92 ;  /* 0x0000001e045c723c */ /* 0x000ff0000004185c */
[C---:B------:R-:W-:Y:S01]  /*10ec0*/  HMMA.16816.F32.BF16 R68, R8.reuse, R34, R36 ;  /* 0x000000220844723c */ /* 0x040fe20000041824 */
[----:B------:R-:W-:Y:S07]  /*10ed0*/  LDSM.16.M88.4 R36, [R165+0x2000] ;  /* 0x00200000a524783b */ /* 0x000fee0000000200 */
[C---:B------:R-:W-:Y:S08]  /*10ee0*/  HMMA.16816.F32.BF16 R32, R8.reuse, R28, R60 ;  /* 0x0000001c0820723c */ /* 0x040ff0000004183c */
[C---:B------:R-:W-:Y:S01]  /*10ef0*/  HMMA.16816.F32.BF16 R28, R8.reuse, R30, R40 ;  /* 0x0000001e081c723c */ /* 0x040fe20000041828 */
[----:B------:R-:W-:Y:S07]  /*10f00*/  LDSM.16.M88.4 R40, [R165+0x1c00] ;  /* 0x001c0000a528783b */ /* 0x000fee0000000200 */
[C---:B------:R-:W-:Y:S08]  /*10f10*/  HMMA.16816.F32.BF16 R4, R8.reuse, R12, R64 ;  /* 0x0000000c0804723c */ /* 0x040ff00000041840 */
        /* <DEDUP_REMOVED lines=9> */
[----:B------:R-:W-:Y:S07]  /*10fb0*/  LDSM.16.M88.4 R20, [R195] ;  /* 0x00000000c314783b */ /* 0x000fee0000000200 */
[C---:B-1----:R-:W-:Y:S08]  /*10fc0*/  HMMA.16816.F32.BF16 R96, R24.reuse, R52, R72 ;  /* 0x000000341860723c */ /* 0x042ff00000041848 */
[C---:B------:R-:W-:Y:S08]  /*10fd0*/  HMMA.16816.F32.BF16 R92, R24.reuse, R54, R68 ;  /* 0x00000036185c723c */ /* 0x040ff00000041844 */
[C---:B------:R-:W-:Y:S01]  /*10fe0*/  HMMA.16816.F32.BF16 R88, R24.reuse, R48, R32 ;  /* 0x000000301858723c */ /* 0x040fe20000041820 */
[----:B------:R-:W-:Y:S07]  /*10ff0*/  LDSM.16.M88.4 R32, [R197] ;  /* 0x00000000c520783b */ /* 0x000fee0000000200 */
[C---:B------:R-:W-:Y:S01]  /*11000*/  HMMA.16816.F32.BF16 R84, R24.reuse, R50, R28 ;  /* 0x000000321854723c */ /* 0x040fe2000004181c */
[----:B------:R-:W-:Y:S07]  /*11010*/  LDSM.16.M88.4 R28, [R196] ;  /* 0x00000000c41c783b */ /* 0x000fee0000000200 */
[C---:B------:R-:W-:Y:S01]  /*11020*/  HMMA.16816.F32.BF16 R80, R24.reuse, R56, R4 ;  /* 0x000000381850723c */ /* 0x040fe20000041804 */
[----:B------:R-:W1:Y:S07]  /*11030*/  LDSM.16.M88.4 R4, [R193+0x5000] ;  /* 0x00500000c104783b */ /* 0x000e6e0000000200 */
[----:B------:R-:W-:Y:S01]  /*11040*/  HMMA.16816.F32.BF16 R76, R24, R58, R8 ;  /* 0x0000003a184c723c */ /* 0x000fe20000041808 */
[----:B------:R-:W1:Y:S01]  /*11050*/  LDSM.16.M88.4 R8, [R193+0x4000] ;  /* 0x00400000c108783b */ /* 0x000e620000000200 */
[----:B--2---:R-:W-:Y:S01]  /*11060*/  ISETP.GT.AND P0, PT, R117, R232, PT ;  /* 0x000000e87500720c */ /* 0x004fe20003f04270 */
[----:B------:R-:W-:-:S05]  /*11070*/  DEPBAR.LE SB0, 0x0 ;  /* 0x000080000000791a */ /* 0x000fca0000000000 */
[C---:B---3--:R-:W-:Y:S08]  /*11080*/  HMMA.16816.F32.BF16 R72, R12.reuse, R44, R64 ;  /* 0x0000002c0c48723c */ /* 0x048ff00000041840 */
[C---:B------:R-:W-:Y:S08]  /*11090*/  HMMA.16816.F32.BF16 R52, R12.reuse, R38, R100 ;  /* 0x000000260c34723c */ /* 0x040ff00000041864 */
[----:B------:R-:W-:Y:S08]  /*110a0*/  HMMA.16816.F32.BF16 R68, R12, R46, R60 ;  /* 0x0000002e0c44723c */ /* 0x000ff0000004183c */
[----:B----4-:R-:W-:Y:S08]  /*110b0*/  HMMA.16816.F32.BF16 R48, R16, R44, R96 ;  /* 0x0000002c1030723c */ /* 0x010ff00000041860 */
[C---:B------:R-:W-:Y:S08]  /*110c0*/  HMMA.16816.F32.BF16 R64, R12.reuse, R40, R108 ;  /* 0x000000280c40723c */ /* 0x040ff0000004186c */
[C---:B------:R-:W-:Y:S08]  /*110d0*/  HMMA.16816.F32.BF16 R60, R12.reuse, R42, R104 ;  /* 0x0000002a0c3c723c */ /* 0x040ff00000041868 */
[----:B------:R-:W-:Y:S08]  /*110e0*/  HMMA.16816.F32.BF16 R56, R12, R36, R112 ;  /* 0x000000240c38723c */ /* 0x000ff00000041870 */
[C---:B------:R-:W-:Y:S08]  /*110f0*/  HMMA.16816.F32.BF16 R44, R16.reuse, R46, R92 ;  /* 0x0000002e102c723c */ /* 0x040ff0000004185c */
[C---:B------:R-:W-:Y:S08]  /*11100*/  HMMA.16816.F32.BF16 R24, R16.reuse, R40, R88 ;  /* 0x000000281018723c */ /* 0x040ff00000041858 */
[C---:B------:R-:W-:Y:S08]  /*11110*/  HMMA.16816.F32.BF16 R40, R16.reuse, R42, R84 ;  /* 0x0000002a1028723c */ /* 0x040ff00000041854 */
[C---:B------:R-:W-:Y:S08]  /*11120*/  HMMA.16816.F32.BF16 R12, R16.reuse, R36, R80 ;  /* 0x00000024100c723c */ /* 0x040ff00000041850 */
[----:B------:R-:W-:Y:S01]  /*11130*/  HMMA.16816.F32.BF16 R16, R16, R38, R76 ;  /* 0x000000261010723c */ /* 0x000fe2000004184c */
[----:B------:R-:W-:Y:S07]  /*11140*/  BSSY B0, `(.L_x_807) ;  /* 0x0000032000007945 */ /* 0x000fee0003800000 */
[C---:B-1----:R-:W-:Y:S08]  /*11150*/  HMMA.16816.F32.BF16 R76, R4.reuse, R32, R72 ;  /* 0x00000020044c723c */ /* 0x042ff00000041848 */
[----:B------:R-:W-:Y:S08]  /*11160*/  HMMA.16816.F32.BF16 R72, R4, R22, R52 ;  /* 0x000000160448723c */ /* 0x000ff00000041834 */
[----:B------:R-:W-:Y:S08]  /*11170*/  HMMA.16816.F32.BF16 R52, R8, R32, R48 ;  /* 0x000000200834723c */ /* 0x000ff00000041830 */
[-C--:B------:R-:W-:Y:S08]  /*11180*/  HMMA.16816.F32.BF16 R68, R4, R34.reuse, R68 ;  /* 0x000000220444723c */ /* 0x080ff00000041844 */
[C---:B------:R-:W-:Y:S08]  /*11190*/  HMMA.16816.F32.BF16 R48, R8.reuse, R34, R44 ;  /* 0x000000220830723c */ /* 0x040ff0000004182c */
[----:B------:R-:W-:Y:S08]  /*111a0*/  HMMA.16816.F32.BF16 R32, R8, R30, R40 ;  /* 0x0000001e0820723c */ /* 0x000ff00000041828 */
[C---:B------:R-:W-:Y:S08]  /*111b0*/  HMMA.16816.F32.BF16 R64, R4.reuse, R28, R64 ;  /* 0x0000001c0440723c */ /* 0x040ff00000041840 */
        /* <DEDUP_REMOVED lines=10> */
[----:B------:R-:W-:Y:S02]  /*11260*/  ISETP.GE.AND P0, PT, R6, 0x21, PT ;  /* 0x000000210600780c */ /* 0x000fe40003f06270 */
[----:B------:R-:W-:Y:S02]  /*11270*/  SHF.R.S32.HI R2, RZ, 0x1f, R0 ;  /* 0x0000001fff027819 */ /* 0x000fe40000011400 */
[----:B------:R-:W-:-:S03]  /*11280*/  LOP3.LUT P3, RZ, R203, 0x100, RZ, 0xc0, !PT ;  /* 0x00000100cbff7812 */ /* 0x000fc6000786c0ff */
        /* <DEDUP_REMOVED lines=29> */
.L_x_808:
[----:B------:R-:W-:Y:S05]  /*11460*/  BSYNC B0 ;  /* 0x0000000000007941 */ /* 0x000fea0003800000 */
.L_x_807:
[----:B------:R-:W2:Y:S04]  /*11470*/  LDL R0, [R1+0x50] ;  /* 0x0000500001007983 */ /* 0x000ea80000100800 */
[----:B-1----:R-:W3:Y:S04]  /*11480*/  LDL R4, [R1+0x10] ;  /* 0x0000100001047983 */ /* 0x002ee80000100800 */
[----:B------:R-:W4:Y:S01]  /*11490*/  LDL R20, [R1] ;  /* 0x0000000001147983 */ /* 0x000f220000100800 */
[----:B------:R-:W-:Y:S01]  /*114a0*/  IMAD.MOV.U32 R233, RZ, RZ, c[0x0][0x32c] ;  /* 0x0000cb00ffe97624 */ /* 0x000fe200078e00ff */
[----:B------:R-:W-:-:S02]  /*114b0*/  ULDC UR4, c[0x0][0x324] ;  /* 0x0000c90000047ab9 */ /* 0x000fc40000000800 */
[----:B------:R-:W-:Y:S01]  /*114c0*/  ULOP3.LUT UR4, URZ, UR4, URZ, 0x33, !UPT ;  /* 0x000000043f047292 */ /* 0x000fe2000f8e333f */
[----:B------:R-:W0:Y:S01]  /*114d0*/  LDGDEPBAR ;  /* 0x00000000000079af */ /* 0x000e220000000000 */
[----:B------:R-:W-:Y:S01]  /*114e0*/  ISETP.GE.AND P1, PT, R233, 0x1, PT ;  /* 0x00000001e900780c */ /* 0x000fe20003f26270 */
[----:B--2---:R-:W-:-:S04]  /*114f0*/  IMAD.IADD R0, R0, 0x1, R235 ;  /* 0x0000000100007824 */ /* 0x004fc800078e02eb */
[----:B------:R-:W-:-:S04]  /*11500*/  @P5 IMAD.HI.U32 R2, R0, c[0x0][0x2c8], RZ ;  /* 0x0000b20000025a27 */ /* 0x000fc800078e00ff */
[----:B------:R-:W-:Y:S01]  /*11510*/  IMAD.MOV.U32 R6, RZ, RZ, R0 ;  /* 0x000000ffff067224 */ /* 0x000fe200078e0000 */
[----:B------:R-:W-:Y:S01]  /*11520*/  @P5 SHF.R.U32.HI R6, RZ, c[0x0][0x2cc], R2 ;  /* 0x0000b300ff065a19 */ /* 0x000fe20000011602 */
[----:B---3--:R-:W-:Y:S01]  /*11530*/  IMAD.IADD R8, R118, 0x1, -R4 ;  /* 0x0000000176087824 */ /* 0x008fe200078e0a04 */
[----:B------:R-:W-:Y:S01]  /*11540*/  IADD3 R0, -R4, 0x1, R118 ;  /* 0x0000000104007810 */ /* 0x000fe20007ffe176 */
[----:B------:R-:W-:Y:S02]  /*11550*/  IMAD.IADD R10, R116, 0x1, -R4 ;  /* 0x00000001740a7824 */ /* 0x000fe400078e0a04 */
[----:B------:R-:W1:Y:S01]  /*11560*/  SHFL.IDX PT, R3, R6, RZ, 0x1c1f ;  /* 0x001c1fff06037589 */ /* 0x000e6200000e0000 */
[----:B----4-:R-:W-:-:S04]  /*11570*/  IADD3 R0, R0, -R20, RZ ;  /* 0x8000001400007210 */ /* 0x010fc80007ffe0ff */
        /* <DEDUP_REMOVED lines=17> */
.L_x_811:
[----:B------:R-:W-:-:S04]  /*11690*/  MOV R4, c[0x0][0x32c] ;  /* 0x0000cb0000047a02 */ /* 0x000fc80000000f00 */
[----:B------:R-:W-:-:S13]  /*116a0*/  ISETP.NE.AND P0, PT, R4, 0x1, PT ;  /* 0x000000010400780c */ /* 0x000fda0003f05270 */
[----:B------:R-:W-:-:S05]  /*116b0*/  @P0 IMAD.HI.U32 R4, R3, c[0x0][0x330], RZ ;  /* 0x0000cc0003040a27 */ /* 0x000fca00078e00ff */
[----:B------:R-:W-:Y:S02]  /*116c0*/  @P0 SHF.R.U32.HI R3, RZ, c[0x0][0x334], R4 ;  /* 0x0000cd00ff030a19 */ /* 0x000fe40000011604 */
.L_x_812:
[----:B------:R-:W-:Y:S05]  /*116d0*/  BSYNC B0 ;  /* 0x0000000000007941 */ /* 0x000fea0003800000 */
.L_x_810:
[----:B------:R-:W-:-:S05]  /*116e0*/  IMAD R3, R3, c[0x0][0x32c], R10 ;  /* 0x0000cb0003037a24 */ /* 0x000fca00078e020a */
[----:B------:R-:W-:Y:S02]  /*116f0*/  IADD3 R4, R3, c[0x0][0x32c], RZ ;  /* 0x0000cb0003047a10 */ /* 0x000fe40007ffe0ff */
[----:B------:R-:W-:Y:S02]  /*11700*/  IMNMX R0, R0, R3, !PT ;  /* 0x0000000300007217 */ /* 0x000fe40007800200 */
[----:B------:R-:W-:Y:S02]  /*11710*/  IMNMX R2, R2, R4, PT ;  /* 0x0000000402027217 */ /* 0x000fe40003800200 */
.L_x_809:
        /* <DEDUP_REMOVED lines=16> */
.L_x_815:
[----:B------:R-:W-:-:S04]  /*11820*/  MOV R11, c[0x0][0x32c] ;  /* 0x0000cb00000b7a02 */ /* 0x000fc80000000f00 */
[----:B------:R-:W-:-:S13]  /*11830*/  ISETP.NE.AND P0, PT, R11, 0x1, PT ;  /* 0x000000010b00780c */ /* 0x000fda0003f05270 */
[----:B------:R-:W-:-:S05]  /*11840*/  @P0 IMAD.HI.U32 R11, R5, c[0x0][0x330], RZ ;  /* 0x0000cc00050b0a27 */ /* 0x000fca00078e00ff */
[----:B------:R-:W-:Y:S02]  /*11850*/  @P0 SHF.R.U32.HI R5, RZ, c[0x0][0x334], R11 ;  /* 0x0000cd00ff050a19 */ /* 0x000fe4000001160b */
.L_x_816:
[----:B------:R-:W-:Y:S05]  /*11860*/  BSYNC B0 ;  /* 0x0000000000007941 */ /* 0x000fea0003800000 */
.L_x_814:
[----:B------:R-:W-:-:S05]  /*11870*/  IMAD R5, R5, c[0x0][0x32c], R10 ;  /* 0x0000cb0005057a24 */ /* 0x000fca00078e020a */
[----:B------:R-:W-:Y:S02]  /*11880*/  IADD3 R11, R5, c[0x0][0x32c], RZ ;  /* 0x0000cb00050b7a10 */ /* 0x000fe40007ffe0ff */
[----:B------:R-:W-:Y:S02]  /*11890*/  IMNMX R3, R3, R5, !PT ;  /* 0x0000000503037217 */ /* 0x000fe40007800200 */
[----:B------:R-:W-:Y:S02]  /*118a0*/  IMNMX R4, R4, R11, PT ;  /* 0x0000000b04047217 */ /* 0x000fe40003800200 */
.L_x_813:
        /* <DEDUP_REMOVED lines=71> */
.L_x_819:
[----:B------:R-:W-:-:S04]  /*11d20*/  MOV R17, c[0x0][0x32c] ;  /* 0x0000cb0000117a02 */ /* 0x000fc80000000f00 */
[----:B------:R-:W-:-:S13]  /*11d30*/  ISETP.NE.AND P0, PT, R17, 0x1, PT ;  /* 0x000000011100780c */ /* 0x000fda0003f05270 */
[----:B------:R-:W-:-:S05]  /*11d40*/  @P0 IMAD.HI.U32 R17, R5, c[0x0][0x330], RZ ;  /* 0x0000cc0005110a27 */ /* 0x000fca00078e00ff */
[----:B------:R-:W-:Y:S02]  /*11d50*/  @P0 SHF.R.U32.HI R5, RZ, c[0x0][0x334], R17 ;  /* 0x0000cd00ff050a19 */ /* 0x000fe40000011611 */
.L_x_820:
[----:B------:R-:W-:Y:S05]  /*11d60*/  BSYNC B0 ;  /* 0x0000000000007941 */ /* 0x000fea0003800000 */
.L_x_818:
[----:B------:R-:W-:-:S05]  /*11d70*/  IMAD R5, R5, c[0x0][0x32c], R10 ;  /* 0x0000cb0005057a24 */ /* 0x000fca00078e020a */
[----:B------:R-:W-:Y:S02]  /*11d80*/  IADD3 R17, R5, c[0x0][0x32c], RZ ;  /* 0x0000cb0005117a10 */ /* 0x000fe40007ffe0ff */
[----:B------:R-:W-:Y:S02]  /*11d90*/  IMNMX R0, R0, R5, !PT ;  /* 0x0000000500007217 */ /* 0x000fe40007800200 */
[----:B------:R-:W-:Y:S02]  /*11da0*/  IMNMX R2, R2, R17, PT ;  /* 0x0000001102027217 */ /* 0x000fe40003800200 */
.L_x_817:
        /* <DEDUP_REMOVED lines=102> */
.L_x_823:
[----:B------:R-:W-:-:S04]  /*12410*/  MOV R4, c[0x0][0x32c] ;  /* 0x0000cb0000047a02 */ /* 0x000fc80000000f00 */
[----:B------:R-:W-:-:S13]  /*12420*/  ISETP.NE.AND P0, PT, R4, 0x1, PT ;  /* 0x000000010400780c */ /* 0x000fda0003f05270 */
[----:B------:R-:W-:-:S05]  /*12430*/  @P0 IMAD.HI.U32 R4, R3, c[0x0][0x330], RZ ;  /* 0x0000cc0003040a27 */ /* 0x000fca00078e00ff */
[----:B------:R-:W-:Y:S02]  /*12440*/  @P0 SHF.R.U32.HI R3, RZ, c[0x0][0x334], R4 ;  /* 0x0000cd00ff030a19 */ /* 0x000fe40000011604 */
.L_x_824:
[----:B------:R-:W-:Y:S05]  /*12450*/  BSYNC B0 ;  /* 0x0000000000007941 */ /* 0x000fea0003800000 */
.L_x_822:
[----:B------:R-:W-:-:S05]  /*12460*/  IMAD R3, R3, c[0x0][0x32c], R10 ;  /* 0x0000cb0003037a24 */ /* 0x000fca00078e020a */
[----:B------:R-:W-:Y:S02]  /*12470*/  IADD3 R4, R3, c[0x0][0x32c], RZ ;  /* 0x0000cb0003047a10 */ /* 0x000fe40007ffe0ff */
[----:B------:R-:W-:Y:S02]  /*12480*/  IMNMX R0, R0, R3, !PT ;  /* 0x0000000300007217 */ /* 0x000fe40007800200 */
[----:B------:R-:W-:Y:S02]  /*12490*/  IMNMX R2, R2, R4, PT ;  /* 0x0000000402027217 */ /* 0x000fe40003800200 */
.L_x_821:
[----:B------:R-:W-:Y:S01]  /*124a0*/  ISETP.NE.AND P0, PT, R14, RZ, PT ;  /* 0x000000ff0e00720c */ /* 0x000fe20003f05270 */
[----:B------:R-:W-:Y:S01]  /*124b0*/  LDSM.16.MT88.4 R48, [R166] ;  /* 0x00000000a630783b */ /* 0x000fe20000004200 */
[----:B------:R-:W-:Y:S02]  /*124c0*/  FMNMX.FTZ R3, R18, R19, !PT ;  /* 0x0000001312037209 */ /* 0x000fe40007810000 */
[----:B------:R-:W-:Y:S01]  /*124d0*/  ISETP.GT.AND P0, PT, R0, 0x8, !P0 ;  /* 0x000000080000780c */ /* 0x000fe20004704270 */
[----:B------:R-:W-:Y:S01]  /*124e0*/  LDSM.16.MT88.4 R52, [R167+0x1800] ;  /* 0x00180000a734783b */ /* 0x000fe20000004200 */
[----:B------:R-:W-:-:S02]  /*124f0*/  FMNMX.FTZ R3, R21, R3, !PT ;  /* 0x0000000315037209 */ /* 0x000fc40007810000 */
[----:B------:R-:W-:Y:S01]  /*12500*/  ISETP.LT.OR P0, PT, R2, 0x9, P0 ;  /* 0x000000090200780c */ /* 0x000fe20000701670 */
[----:B------:R-:W-:Y:S01]  /*12510*/  LDSM.16.MT88.4 R152, [R167+0x800] ;  /* 0x00080000a798783b */ /* 0x000fe20000004200 */
[----:B------:R-:W-:Y:S02]  /*12520*/  FMNMX.FTZ R3, R22, R3, !PT ;  /* 0x0000000316037209 */ /* 0x000fe40007810000 */
[----:B------:R-:W-:Y:S02]  /*12530*/  FSEL R14, R70, -INF , !P0 ;  /* 0xff800000460e7808 */ /* 0x000fe40004000000 */
[----:B------:R-:W-:Y:S02]  /*12540*/  ISETP.NE.AND P0, PT, R13, RZ, PT ;  /* 0x000000ff0d00720c */ /* 0x000fe40003f05270 */
[----:B------:R-:W-:Y:S02]  /*12550*/  FMNMX.FTZ R3, R23, R3, !PT ;  /* 0x0000000317037209 */ /* 0x000fe40007810000 */
[----:B------:R-:W-:-:S02]  /*12560*/  ISETP.GT.AND P0, PT, R0, 0x9, !P0 ;  /* 0x000000090000780c */ /* 0x000fc40004704270 */
[----:B------:R-:W-:Y:S02]  /*12570*/  FMNMX.FTZ R3, R24, R3, !PT ;  /* 0x0000000318037209 */ /* 0x000fe40007810000 */
[----:B------:R-:W-:Y:S02]  /*12580*/  ISETP.LT.OR P0, PT, R2, 0xa, P0 ;  /* 0x0000000a0200780c */ /* 0x000fe40000701670 */
[----:B------:R-:W-:Y:S02]  /*12590*/  FMNMX.FTZ R3, R26, R3, !PT ;  /* 0x000000031a037209 */ /* 0x000fe40007810000 */
[----:B------:R-:W-:Y:S02]  /*125a0*/  FSEL R10, R71, -INF , !P0 ;  /* 0xff800000470a7808 */ /* 0x000fe40004000000 */
[----:B------:R-:W-:Y:S01]  /*125b0*/  ISETP.GT.AND P0, PT, R0, 0x10, !P6 ;  /* 0x000000100000780c */ /* 0x000fe20007704270 */
[----:B------:R-:W-:Y:S01]  /*125c0*/  LDSM.16.MT88.4 R68, [R167+0x400] ;  /* 0x00040000a744783b */ /* 0x000fe20000004200 */
[----:B------:R-:W-:-:S02]  /*125d0*/  FMNMX.FTZ R3, R28, R3, !PT ;  /* 0x000000031c037209 */ /* 0x000fc40007810000 */
[----:B------:R-:W-:Y:S02]  /*125e0*/  ISETP.LT.OR P0, PT, R2, 0x11, P0 ;  /* 0x000000110200780c */ /* 0x000fe40000701670 */
[----:B------:R-:W-:Y:S02]  /*125f0*/  FMNMX.FTZ R3, R138, R3, !PT ;  /* 0x000000038a037209 */ /* 0x000fe40007810000 */
[----:B------:R-:W-:Y:S02]  /*12600*/  ISETP.NE.AND P6, PT, R12, RZ, PT ;  /* 0x000000ff0c00720c */ /* 0x000fe40003fc5270 */
[----:B------:R-:W-:Y:S02]  /*12610*/  FSEL R12, R66, -INF , !P0 ;  /* 0xff800000420c7808 */ /* 0x000fe40004000000 */
[----:B------:R-:W-:Y:S02]  /*12620*/  ISETP.GT.AND P0, PT, R0, 0x11, !P5 ;  /* 0x000000110000780c */ /* 0x000fe40006f04270 */
[----:B------:R-:W-:-:S02]  /*12630*/  FMNMX.FTZ R3, R137, R3, !PT ;  /* 0x0000000389037209 */ /* 0x000fc40007810000 */
[----:B------:R-:W-:Y:S02]  /*12640*/  ISETP.LT.OR P0, PT, R2, 0x12, P0 ;  /* 0x000000120200780c */ /* 0x000fe40000701670 */
[----:B------:R-:W-:Y:S02]  /*12650*/  FMNMX.FTZ R3, R136, R3, !PT ;  /* 0x0000000388037209 */ /* 0x000fe40007810000 */
[----:B------:R-:W-:Y:S02]  /*12660*/  FSEL R13, R67, -INF , !P0 ;  /* 0xff800000430d7808 */ /* 0x000fe40004000000 */
[----:B------:R-:W-:Y:S01]  /*12670*/  FMNMX.FTZ R3, R135, R3, !PT ;  /* 0x0000000387037209 */ /* 0x000fe20007810000 */
[----:B------:R-:W-:Y:S01]  /*12680*/  LDSM.16.MT88.4 R64, [R166+0xc00] ;  /* 0x000c0000a640783b */ /* 0x000fe20000004200 */
[----:B------:R-:W-:Y:S02]  /*12690*/  ISETP.GT.AND P0, PT, R0, 0x18, !P4 ;  /* 0x000000180000780c */ /* 0x000fe40006704270 */
[----:B------:R-:W-:Y:S01]  /*126a0*/  ISETP.NE.AND P4, PT, R15, RZ, PT ;  /* 0x000000ff0f00720c */ /* 0x000fe20003f85270 */
[----:B------:R-:W1:Y:S01]  /*126b0*/  SHFL.BFLY PT, R4, R3, 0x2, 0x1f ;  /* 0x0c401f0003047f89 */ /* 0x000e6200000e0000 */
[----:B------:R-:W-:-:S02]  /*126c0*/  ISETP.LT.OR P0, PT, R2, 0x19, P0 ;  /* 0x000000190200780c */ /* 0x000fc40000701670 */
[----:B------:R-:W-:Y:S02]  /*126d0*/  ISETP.NE.AND P5, PT, R16, RZ, PT ;  /* 0x000000ff1000720c */ /* 0x000fe40003fa5270 */
[----:B------:R-:W-:Y:S02]  /*126e0*/  FSEL R15, R62, -INF , !P0 ;  /* 0xff8000003e0f7808 */ /* 0x000fe40004000000 */
[----:B------:R-:W-:-:S04]  /*126f0*/  ISETP.GT.AND P0, PT, R0, 0x19, !P3 ;  /* 0x000000190000780c */ /* 0x000fc80005f04270 */
        /* <DEDUP_REMOVED lines=38> */
[----:B------:R-:W-:Y:S02]  /*12960*/  FMNMX.FTZ R3, R32, R3, !PT ;  /* 0x0000000320037209 */ /* 0x000fe40007810000 */
[----:B------:R-:W-:Y:S02]  /*12970*/  FMNMX.FTZ R6, R44, R6, !PT ;  /* 0x000000062c067209 */ /* 0x000fe40007810000 */
[----:B------:R-:W-:Y:S01]  /*12980*/  FMNMX.FTZ R3, R34, R3, !PT ;  /* 0x0000000322037209 */ /* 0x000fe20007810000 */
[----:B-1----:R-:W-:-:S03]  /*12990*/  FFMA.FTZ R5, R19, c[0x0][0x2d0], -R20 ;  /* 0x0000b40013057a23 */ /* 0x002fc60000010814 */
[----:B------:R-:W-:Y:S01]  /*129a0*/  FMNMX.FTZ R3, R35, R3, !PT ;  /* 0x0000000323037209 */ /* 0x000fe20007810000 */
[----:B------:R1:W2:Y:S03]  /*129b0*/  MUFU.EX2 R205, R5 ;  /* 0x0000000500cd7308 */ /* 0x0002a60000000800 */
[----:B------:R-:W-:-:S04]  /*129c0*/  FMNMX.FTZ R3, R134, R3, !PT ;  /* 0x0000000386037209 */ /* 0x000fc80007810000 */
[----:B------:R-:W-:-:S04]  /*129d0*/  FMNMX.FTZ R3, R133, R3, !PT ;  /* 0x0000000385037209 */ /* 0x000fc80007810000 */
[----:B------:R-:W-:-:S04]  /*129e0*/  FMNMX.FTZ R3, R132, R3, !PT ;  /* 0x0000000384037209 */ /* 0x000fc80007810000 */
[----:B------:R-:W-:Y:S01]  /*129f0*/  FMNMX.FTZ R3, R115, R3, !PT ;  /* 0x0000000373037209 */ /* 0x000fe20007810000 */
[----:B-1----:R-:W-:Y:S01]  /*12a00*/  FFMA.FTZ R5, R21, c[0x0][0x2d0], -R20 ;  /* 0x0000b40015057a23 */ /* 0x002fe20000010814 */
[----:B--2---:R-:W-:-:S03]  /*12a10*/  F2FP.BF16.PACK_AB R16, R205, R206 ;  /* 0x000000cecd10723e */ /* 0x004fc600000010ff */
        /* <DEDUP_REMOVED lines=19> */
[----:B------:R-:W-:Y:S01]  /*12b50*/  ISETP.GT.AND P0, PT, R0, 0x29, !P6 ;  /* 0x000000290000780c */ /* 0x000fe20007704270 */
[--C-:B------:R-:W-:Y:S01]  /*12b60*/  FFMA.FTZ R0, R25, c[0x0][0x2d0], -R3.reuse ;  /* 0x0000b40019007a23 */ /* 0x100fe20000010803 */
[----:B------:R-:W-:Y:S02]  /*12b70*/  FMNMX.FTZ R4, R39, R4, !PT ;  /* 0x0000000427047209 */ /* 0x000fe40007810000 */
[----:B------:R-:W-:Y:S01]  /*12b80*/  ISETP.LT.OR P0, PT, R2, 0x2a, P0 ;  /* 0x0000002a0200780c */ /* 0x000fe20000701670 */
[----:B------:R-:W-:Y:S01]  /*12b90*/  MUFU.EX2 R218, R0 ;  /* 0x0000000000da7308 */ /* 0x000fe20000000800 */
[----:B------:R-:W-:Y:S01]  /*12ba0*/  FMNMX.FTZ R4, R40, R4, !PT ;  /* 0x0000000428047209 */ /* 0x000fe20007810000 */
[----:B------:R-:W-:Y:S01]  /*12bb0*/  FFMA.FTZ R2, R27, c[0x0][0x2d0], -R3 ;  /* 0x0000b4001b027a23 */ /* 0x000fe20000010803 */
[----:B------:R-:W-:Y:S01]  /*12bc0*/  FSEL R21, R75, -INF , !P0 ;  /* 0xff8000004b157808 */ /* 0x000fe20004000000 */
[----:B-1----:R-:W-:Y:S01]  /*12bd0*/  FFMA.FTZ R5, R26, c[0x0][0x2d0], -R20 ;  /* 0x0000b4001a057a23 */ /* 0x002fe20000010814 */
[----:B------:R-:W-:-:S02]  /*12be0*/  FMNMX.FTZ R4, R41, R4, !PT ;  /* 0x0000000429047209 */ /* 0x000fc40007810000 */
[----:B------:R-:W-:Y:S01]  /*12bf0*/  ISETP.NE.AND P6, PT, R237, 0x1, PT ;  /* 0x00000001ed00780c */ /* 0x000fe20003fc5270 */
[----:B------:R1:W-:Y:S01]  /*12c00*/  MUFU.EX2 R228, R5 ;  /* 0x0000000500e47308 */ /* 0x0003e20000000800 */
[----:B------:R-:W-:-:S04]  /*12c10*/  FMNMX.FTZ R4, R114, R4, !PT ;  /* 0x0000000472047209 */ /* 0x000fc80007810000 */
[----:B------:R-:W-:-:S03]  /*12c20*/  FMNMX.FTZ R4, R113, R4, !PT ;  /* 0x0000000471047209 */ /* 0x000fc60007810000 */
[----:B------:R2:W-:Y:S01]  /*12c30*/  MUFU.EX2 R216, R2 ;  /* 0x0000000200d87308 */ /* 0x0005e20000000800 */
[----:B------:R-:W-:-:S04]  /*12c40*/  FMNMX.FTZ R4, R112, R4, !PT ;  /* 0x0000000470047209 */ /* 0x000fc80007810000 */
[----:B------:R-:W-:Y:S01]  /*12c50*/  FMNMX.FTZ R4, R111, R4, !PT ;  /* 0x000000046f047209 */ /* 0x000fe20007810000 */
[----:B-1----:R-:W-:-:S04]  /*12c60*/  FFMA.FTZ R5, R28, c[0x0][0x2d0], -R20 ;  /* 0x0000b4001c057a23 */ /* 0x002fc80000010814 */
[----:B------:R-:W1:Y:S01]  /*12c70*/  SHFL.BFLY PT, R7, R4, 0x2, 0x1f ;  /* 0x0c401f0004077f89 */ /* 0x000e6200000e0000 */
[----:B------:R3:W-:Y:S01]  /*12c80*/  MUFU.EX2 R229, R5 ;  /* 0x0000000500e57308 */ /* 0x0007e20000000800 */
[----:B--2---:R-:W-:-:S07]  /*12c90*/  FFMA.FTZ R2, R29, c[0x0][0x2d0], -R3 ;  /* 0x0000b4001d027a23 */ /* 0x004fce0000010803 */
[----:B------:R2:W4:Y:S01]  /*12ca0*/  MUFU.EX2 R217, R2 ;  /* 0x0000000200d97308 */ /* 0x0005220000000800 */
[----:B---3--:R-:W-:-:S07]  /*12cb0*/  FFMA.FTZ R5, R17, c[0x0][0x2d0], -R3 ;  /* 0x0000b40011057a23 */ /* 0x008fce0000010803 */
[----:B------:R3:W5:Y:S01]  /*12cc0*/  MUFU.EX2 R219, R5 ;  /* 0x0000000500db7308 */ /* 0x0007620000000800 */
[----:B-1----:R-:W-:Y:S01]  /*12cd0*/  FMNMX.FTZ R4, R4, R7, !PT ;  /* 0x0000000704047209 */ /* 0x002fe20007810000 */
[----:B--2---:R-:W-:Y:S01]  /*12ce0*/  FFMA.FTZ R2, R30, c[0x0][0x2d0], -R3 ;  /* 0x0000b4001e027a23 */ /* 0x004fe20000010803 */
[----:B----4-:R-:W-:-:S05]  /*12cf0*/  F2FP.BF16.PACK_AB R19, R217, R216 ;  /* 0x000000d8d913723e */ /* 0x010fca00000010ff */
[----:B------:R1:W-:Y:S01]  /*12d00*/  MUFU.EX2 R220, R2 ;  /* 0x0000000200dc7308 */ /* 0x0003e20000000800 */
[----:B---3--:R-:W-:Y:S02]  /*12d10*/  FMNMX.FTZ R5, R108, R6, !PT ;  /* 0x000000066c057209 */ /* 0x008fe40007810000 */
[----:B------:R-:W2:Y:S01]  /*12d20*/  SHFL.BFLY PT, R6, R4, 0x1, 0x1f ;  /* 0x0c201f0004067f89 */ /* 0x000ea200000e0000 */
[----:B-----5:R-:W-:Y:S02]  /*12d30*/  F2FP.BF16.PACK_AB R17, R218, R219 ;  /* 0x000000dbda11723e */ /* 0x020fe400000010ff */
[----:B------:R-:W-:Y:S01]  /*12d40*/  FMNMX.FTZ R0, R110, R5, !PT ;  /* 0x000000056e007209 */ /* 0x000fe20007810000 */
[----:B-1----:R-:W-:-:S03]  /*12d50*/  FFMA.FTZ R2, R32, c[0x0][0x2d0], -R3 ;  /* 0x0000b40020027a23 */ /* 0x002fc60000010803 */
[----:B------:R-:W-:Y:S01]  /*12d60*/  FMNMX.FTZ R0, R109, R0, !PT ;  /* 0x000000006d007209 */ /* 0x000fe20007810000 */
[----:B------:R-:W-:Y:S01]  /*12d70*/  HMMA.16816.F32.BF16 R76, R16, R50, RZ ;  /* 0x00000032104c723c */ /* 0x000fe200000418ff */
[----:B------:R1:W-:Y:S02]  /*12d80*/  MUFU.EX2 R221, R2 ;  /* 0x0000000200dd7308 */ /* 0x0003e40000000800 */
[----:B------:R-:W-:-:S05]  /*12d90*/  FMNMX.FTZ R0, R21, R0, !PT ;  /* 0x0000000015007209 */ /* 0x000fca0007810000 */
[----:B------:R-:W3:Y:S01]  /*12da0*/  SHFL.BFLY PT, R5, R0, 0x2, 0x1f ;  /* 0x0c401f0000057f89 */ /* 0x000ee200000e0000 */
[----:B------:R-:W-:Y:S01]  /*12db0*/  HMMA.16816.F32.BF16 R104, R16, R64, RZ ;  /* 0x000000401068723c */ /* 0x000fe200000418ff */
[----:B--2---:R-:W-:Y:S01]  /*12dc0*/  FMNMX.FTZ R120, R4, R6, !PT ;  /* 0x0000000604787209 */ /* 0x004fe20007810000 */
[----:B------:R-:W-:-:S06]  /*12dd0*/  FFMA.FTZ R4, R34, c[0x0][0x2d0], -R3 ;  /* 0x0000b40022047a23 */ /* 0x000fcc0000010803 */
[C---:B------:R-:W-:Y:S01]  /*12de0*/  HMMA.16816.F32.BF16 R100, R16.reuse, R60, RZ ;  /* 0x0000003c1064723c */ /* 0x040fe200000418ff */
[C---:B------:R-:W-:Y:S01]  /*12df0*/  FSETP.NEU.FTZ.AND P0, PT, R120.reuse, -INF , PT ;  /* 0xff8000007800780b */ /* 0x040fe20003f1d000 */
[----:B-1----:R-:W-:Y:S01]  /*12e00*/  FMUL.FTZ R2, R120, c[0x0][0x2d0] ;  /* 0x0000b40078027a20 */ /* 0x002fe20000410000 */
[----:B------:R1:W-:Y:S04]  /*12e10*/  MUFU.EX2 R222, R4 ;  /* 0x0000000400de7308 */ /* 0x0003e80000000800 */
[----:B------:R-:W-:Y:S01]  /*12e20*/  FSEL R2, R2, RZ, P0 ;  /* 0x000000ff02027208 */ /* 0x000fe20000000000 */
[----:B------:R-:W-:Y:S01]  /*12e30*/  HMMA.16816.F32.BF16 R96, R16, R56, RZ ;  /* 0x000000381060723c */ /* 0x000fe200000418ff */
[----:B---3--:R-:W-:-:S07]  /*12e40*/  FMNMX.FTZ R0, R0, R5, !PT ;  /* 0x0000000500007209 */ /* 0x008fce0007810000 */
[----:B------:R-:W-:Y:S01]  /*12e50*/  HMMA.16816.F32.BF16 R92, R16, R52, RZ ;  /* 0x00000034105c723c */ /* 0x000fe200000418ff */
[----:B------:R-:W2:Y:S01]  /*12e60*/  SHFL.BFLY PT, R5, R0, 0x1, 0x1f ;  /* 0x0c201f0000057f89 */ /* 0x000ea200000e0000 */
[----:B-1----:R-:W-:-:S04]  /*12e70*/  FFMA.FTZ R4, R35, c[0x0][0x2d0], -R3 ;  /* 0x0000b40023047a23 */ /* 0x002fc80000010803 */
[----:B------:R1:W3:Y:S02]  /*12e80*/  MUFU.EX2 R223, R4 ;  /* 0x0000000400df7308 */ /* 0x0002e40000000800 */
[----:B-1----:R-:W-:Y:S01]  /*12e90*/  FFMA.FTZ R4, R31, c[0x0][0x2d0], -R2 ;  /* 0x0000b4001f047a23 */ /* 0x002fe20000010802 */
[----:B---3--:R-:W-:Y:S01]  /*12ea0*/  F2FP.BF16.PACK_AB R11, R223, R222 ;  /* 0x000000dedf0b723e */ /* 0x008fe200000010ff */
[----:B------:R-:W-:Y:S01]  /*12eb0*/  LDSM.16.MT88.4 R28, [R166+0x400] ;  /* 0x00040000a61c783b */ /* 0x000fe20000004200 */
[----:B--2---:R-:W-:-:S03]  /*12ec0*/  FMNMX.FTZ R119, R0, R5, !PT ;  /* 0x0000000500777209 */ /* 0x004fc60007810000 */
[----:B------:R1:W-:Y:S01]  /*12ed0*/  MUFU.EX2 R210, R4 ;  /* 0x0000000400d27308 */ /* 0x0003e20000000800 */
[----:B------:R-:W-:Y:S01]  /*12ee0*/  FFMA.FTZ R0, R40, c[0x0][0x2d0], -R2 ;  /* 0x0000b40028007a23 */ /* 0x000fe20000010802 */
[----:B------:R-:W-:-:S06]  /*12ef0*/  FSETP.NEU.FTZ.AND P0, PT, R119, -INF , PT ;  /* 0xff8000007700780b */ /* 0x000fcc0003f1d000 */
[----:B------:R2:W-:Y:S01]  /*12f00*/  MUFU.EX2 R213, R0 ;  /* 0x0000000000d57308 */ /* 0x0005e20000000800 */
[----:B-1----:R-:W-:Y:S02]  /*12f10*/  FFMA.FTZ R4, R33, c[0x0][0x2d0], -R2 ;  /* 0x0000b40021047a23 */ /* 0x002fe40000010802 */
[----:B------:R-:W-:Y:S05]  /*12f20*/  HMMA.16816.F32.BF16 R32, R16, R48, RZ ;  /* 0x000000301020723c */ /* 0x000fea00000418ff */
[----:B------:R1:W-:Y:S01]  /*12f30*/  MUFU.EX2 R208, R4 ;  /* 0x0000000400d07308 */ /* 0x0003e20000000800 */
[----:B--2---:R-:W-:-:S05]  /*12f40*/  FMUL.FTZ R0, R119, c[0x0][0x2d0] ;  /* 0x0000b40077007a20 */ /* 0x004fca0000410000 */
[----:B------:R-:W-:Y:S01]  /*12f50*/  FSEL R0, R0, RZ, P0 ;  /* 0x000000ff00007208 */ /* 0x000fe20000000000 */
[----:B-1----:R-:W-:-:S04]  /*12f60*/  FFMA.FTZ R4, R36, c[0x0][0x2d0], -R2 ;  /* 0x0000b40024047a23 */ /* 0x002fc80000010802 */
[----:B------:R1:W-:Y:S02]  /*12f70*/  MUFU.EX2 R209, R4 ;  /* 0x0000000400d17308 */ /* 0x0003e40000000800 */
[----:B-1----:R-:W-:-:S06]  /*12f80*/  FFMA.FTZ R4, R37, c[0x0][0x2d0], -R2 ;  /* 0x0000b40025047a23 */ /* 0x002fcc0000010802 */
[----:B------:R1:W-:Y:S02]  /*12f90*/  MUFU.EX2 R211, R4 ;  /* 0x0000000400d37308 */ /* 0x0003e40000000800 */
[----:B-1----:R-:W-:-:S06]  /*12fa0*/  FFMA.FTZ R4, R38, c[0x0][0x2d0], -R2 ;  /* 0x0000b40026047a23 */ /* 0x002fcc0000010802 */
[----:B------:R1:W-:Y:S02]  /*12fb0*/  MUFU.EX2 R212, R4 ;  /* 0x0000000400d47308 */ /* 0x0003e40000000800 */
[--C-:B-1----:R-:W-:Y:S02]  /*12fc0*/  FFMA.FTZ R4, R39, c[0x0][0x2d0], -R2.reuse ;  /* 0x0000b40027047a23 */ /* 0x102fe40000010802 */
[----:B------:R-:W1:Y:S04]  /*12fd0*/  LDSM.16.MT88.4 R36, [R167] ;  /* 0x00000000a724783b */ /* 0x000e680000004200 */
[----:B------:R2:W-:Y:S02]  /*12fe0*/  MUFU.EX2 R214, R4 ;  /* 0x0000000400d67308 */ /* 0x0005e40000000800 */
[----:B--2---:R-:W-:-:S06]  /*12ff0*/  FFMA.FTZ R4, R41, c[0x0][0x2d0], -R2 ;  /* 0x0000b40029047a23 */ /* 0x004fcc0000010802 */
[----:B------:R2:W3:Y:S02]  /*13000*/  MUFU.EX2 R215, R4 ;  /* 0x0000000400d77308 */ /* 0x0004e40000000800 */
[----:B--2---:R-:W-:Y:S01]  /*13010*/  FFMA.FTZ R4, R8, c[0x0][0x2d0], -R0 ;  /* 0x0000b40008047a23 */ /* 0x004fe20000010800 */
[----:B------:R-:W-:Y:S01]  /*13020*/  F2FP.BF16.PACK_AB R8, R227, R226 ;  /* 0x000000e2e308723e */ /* 0x000fe200000010ff */
[----:B-1----:R-:W-:Y:S01]  /*13030*/  HMMA.16816.F32.BF16 R40, R16, R36, RZ ;  /* 0x000000241028723c */ /* 0x002fe200000418ff */
[----:B---3--:R-:W-:-:S03]  /*13040*/  F2FP.BF16.PACK_AB R6, R215, R213 ;  /* 0x000000d5d706723e */ /* 0x008fc600000010ff */
[----:B------:R1:W-:Y:S02]  /*13050*/  MUFU.EX2 R23, R4 ;  /* 0x0000000400177308 */ /* 0x0003e40000000800 */
[----:B-1----:R-:W-:Y:S01]  /*13060*/  FFMA.FTZ R4, R9, c[0x0][0x2d0], -R0 ;  /* 0x0000b40009047a23 */ /* 0x002fe20000010800 */
[----:B------:R-:W-:-:S05]  /*13070*/  F2FP.BF16.PACK_AB R9, R221, R220 ;  /* 0x000000dcdd09723e */ /* 0x000fca00000010ff */
[----:B------:R1:W2:Y:S02]  /*13080*/  MUFU.EX2 R22, R4 ;  /* 0x0000000400167308 */ /* 0x0002a40000000800 */
[----:B-1----:R-:W-:Y:S01]  /*13090*/  FFMA.FTZ R4, R14, c[0x0][0x2d0], -R0 ;  /* 0x0000b4000e047a23 */ /* 0x002fe20000010800 */
[----:B------:R-:W-:-:S05]  /*130a0*/  F2FP.BF16.PACK_AB R14, R211, R209 ;  /* 0x000000d1d30e723e */ /* 0x000fca00000010ff */
[----:B------:R1:W-:Y:S02]  /*130b0*/  MUFU.EX2 R207, R4 ;  /* 0x0000000400cf7308 */ /* 0x0003e40000000800 */
[----:B-1----:R-:W-:Y:S01]  /*130c0*/  FFMA.FTZ R4, R10, c[0x0][0x2d0], -R0 ;  /* 0x0000b4000a047a23 */ /* 0x002fe20000010800 */
[----:B------:R-:W-:-:S05]  /*130d0*/  F2FP.BF16.PACK_AB R10, R229, R228 ;  /* 0x000000e4e50a723e */ /* 0x000fca00000010ff */
[----:B------:R1:W3:Y:S02]  /*130e0*/  MUFU.EX2 R116, R4 ;  /* 0x0000000400747308 */ /* 0x0002e40000000800 */
[C---:B------:R-:W-:Y:S01]  /*130f0*/  HMMA.16816.F32.BF16 R128, R8.reuse, R28, R32 ;  /* 0x0000001c0880723c */ /* 0x040fe20000041820 */
[----:B------:R-:W4:Y:S07]  /*13100*/  LDSM.16.MT88.4 R32, [R166+0x1c00] ;  /* 0x001c0000a620783b */ /* 0x000f2e0000004200 */
[----:B------:R-:W-:Y:S01]  /*13110*/  HMMA.16816.F32.BF16 R156, R8, R68, R40 ;  /* 0x00000044089c723c */ /* 0x000fe20000041828 */
[----:B------:R-:W5:Y:S01]  /*13120*/  LDSM.16.MT88.4 R40, [R167+0x1000] ;  /* 0x00100000a728783b */ /* 0x000f620000004200 */
[----:B-1----:R-:W-:Y:S01]  /*13130*/  FFMA.FTZ R4, R12, c[0x0][0x2d0], -R0 ;  /* 0x0000b4000c047a23 */ /* 0x002fe20000010800 */
[----:B------:R-:W-:-:S03]  /*13140*/  F2FP.BF16.PACK_AB R12, R208, R210 ;  /* 0x000000d2d00c723e */ /* 0x000fc600000010ff */
[----:B------:R1:W-:Y:S02]  /*13150*/  MUFU.EX2 R117, R4 ;  /* 0x0000000400757308 */ /* 0x0003e40000000800 */
[----:B------:R-:W-:Y:S01]  /*13160*/  HMMA.16816.F32.BF16 R140, R8, R30, R76 ;  /* 0x0000001e088c723c */ /* 0x000fe2000004184c */
[----:B-1----:R-:W-:Y:S01]  /*13170*/  FFMA.FTZ R4, R13, c[0x0][0x2d0], -R0 ;  /* 0x0000b4000d047a23 */ /* 0x002fe20000010800 */
[----:B--2---:R-:W-:-:S04]  /*13180*/  F2FP.BF16.PACK_AB R13, R22, R23 ;  /* 0x00000017160d723e */ /* 0x004fc800000010ff */
[----:B------:R1:W2:Y:S02]  /*13190*/  MUFU.EX2 R118, R4 ;  /* 0x0000000400767308 */ /* 0x0002a40000000800 */
[C---:B----4-:R-:W-:Y:S08]  /*131a0*/  HMMA.16816.F32.BF16 R172, R8.reuse, R32, R96 ;  /* 0x0000002008ac723c */ /* 0x050ff00000041860 */
[----:B-----5:R-:W-:Y:S01]  /*131b0*/  HMMA.16816.F32.BF16 R176, R8, R40, R100 ;  /* 0x0000002808b0723c */ /* 0x020fe20000041864 */
[----:B-1----:R-:W-:Y:S01]  /*131c0*/  FFMA.FTZ R4, R15, c[0x0][0x2d0], -R0 ;  /* 0x0000b4000f047a23 */ /* 0x002fe20000010800 */
[----:B---3--:R-:W-:-:S02]  /*131d0*/  F2FP.BF16.PACK_AB R15, R116, R207 ;  /* 0x000000cf740f723e */ /* 0x008fc400000010ff */
[----:B--2---:R-:W-:Y:S01]  /*131e0*/  F2FP.BF16.PACK_AB R5, R118, R117 ;  /* 0x000000757605723e */ /* 0x004fe200000010ff */
[----:B------:R1:W-:Y:S04]  /*131f0*/  MUFU.EX2 R126, R4 ;  /* 0x00000004007e7308 */ /* 0x0003e80000000800 */
[C---:B------:R-:W-:Y:S08]  /*13200*/  HMMA.16816.F32.BF16 R24, R12.reuse, R48, RZ ;  /* 0x000000300c18723c */ /* 0x040ff000000418ff */
[----:B------:R-:W-:Y:S01]  /*13210*/  HMMA.16816.F32.BF16 R72, R12, R36, RZ ;  /* 0x000000240c48723c */ /* 0x000fe200000418ff */
[----:B-1----:R-:W-:-:S02]  /*13220*/  FFMA.FTZ R4, R44, c[0x0][0x2d0], -R0 ;  /* 0x0000b4002c047a23 */ /* 0x002fc40000010800 */
[----:B------:R-:W-:Y:S02]  /*13230*/  LDSM.16.MT88.4 R44, [R166+0x1000] ;  /* 0x00100000a62c783b */ /* 0x000fe40000004200 */
[----:B------:R1:W2:Y:S03]  /*13240*/  MUFU.EX2 R123, R4 ;  /* 0x00000004007b7308 */ /* 0x0002a60000000800 */
[C---:B------:R-:W-:Y:S08]  /*13250*/  HMMA.16816.F32.BF16 R80, R12.reuse, R56, RZ ;  /* 0x000000380c50723c */ /* 0x040ff000000418ff */
[----:B------:R-:W-:Y:S01]  /*13260*/  HMMA.16816.F32.BF16 R48, R12, R50, RZ ;  /* 0x000000320c30723c */ /* 0x000fe200000418ff */
[----:B-1----:R-:W-:-:S07]  /*13270*/  F2FP.BF16.PACK_AB R4, R214, R212 ;  /* 0x000000d4d604723e */ /* 0x002fce00000010ff */
[----:B------:R-:W-:Y:S01]  /*13280*/  HMMA.16816.F32.BF16 R88, R12, R64, RZ ;  /* 0x000000400c58723c */ /* 0x000fe200000418ff */
[----:B--2---:R-:W-:-:S07]  /*13290*/  F2FP.BF16.PACK_AB R7, R123, R126 ;  /* 0x0000007e7b07723e */ /* 0x004fce00000010ff */
[C---:B------:R-:W-:Y:S01]  /*132a0*/  HMMA.16816.F32.BF16 R144, R4.reuse, R28, R24 ;  /* 0x0000001c0490723c */ /* 0x040fe20000041818 */
[----:B------:R-:W1:Y:S07]  /*132b0*/  LDSM.16.MT88.4 R24, [R167+0x1c00] ;  /* 0x001c0000a718783b */ /* 0x000e6e0000004200 */
[----:B------:R-:W-:Y:S08]  /*132c0*/  HMMA.16816.F32.BF16 R148, R4, R68, R72 ;  /* 0x000000440494723c */ /* 0x000ff00000041848 */
[----:B------:R-:W-:Y:S08]  /*132d0*/  HMMA.16816.F32.BF16 R72, R12, R52, RZ ;  /* 0x000000340c48723c */ /* 0x000ff000000418ff */
[C---:B------:R-:W-:Y:S08]  /*132e0*/  HMMA.16816.F32.BF16 R180, R4.reuse, R32, R80 ;  /* 0x0000002004b4723c */ /* 0x040ff00000041850 */
[----:B------:R-:W-:Y:S08]  /*132f0*/  HMMA.16816.F32.BF16 R80, R4, R30, R48 ;  /* 0x0000001e0450723c */ /* 0x000ff00000041830 */
[----:B------:R-:W-:Y:S08]  /*13300*/  HMMA.16816.F32.BF16 R84, R12, R60, RZ ;  /* 0x0000003c0c54723c */ /* 0x000ff000000418ff */
[----:B-1----:R-:W-:Y:S08]  /*13310*/  HMMA.16816.F32.BF16 R188, R4, R24, R72 ;  /* 0x0000001804bc723c */ /* 0x002ff00000041848 */
[C---:B------:R-:W-:Y:S08]  /*13320*/  HMMA.16816.F32.BF16 R76, R12.reuse, R38, RZ ;  /* 0x000000260c4c723c */ /* 0x040ff000000418ff */
[C---:B------:R-:W-:Y:S08]  /*13330*/  HMMA.16816.F32.BF16 R72, R12.reuse, R66, RZ ;  /* 0x000000420c48723c */ /* 0x040ff000000418ff */
[C---:B------:R-:W-:Y:S08]  /*13340*/  HMMA.16816.F32.BF16 R48, R12.reuse, R62, RZ ;  /* 0x0000003e0c30723c */ /* 0x040ff000000418ff */
[----:B------:R-:W-:Y:S08]  /*13350*/  HMMA.16816.F32.BF16 R28, R12, R58, RZ ;  /* 0x0000003a0c1c723c */ /* 0x000ff000000418ff */
[C---:B------:R-:W-:Y:S08]  /*13360*/  HMMA.16816.F32.BF16 R36, R16.reuse, R38, RZ ;  /* 0x000000261024723c */ /* 0x040ff000000418ff */
[C---:B------:R-:W-:Y:S08]  /*13370*/  HMMA.16816.F32.BF16 R64, R16.reuse, R66, RZ ;  /* 0x000000421040723c */ /* 0x040ff000000418ff */
[C---:B------:R-:W-:Y:S08]  /*13380*/  HMMA.16816.F32.BF16 R60, R16.reuse, R62, RZ ;  /* 0x0000003e103c723c */ /* 0x040ff000000418ff */
[C---:B------:R-:W-:Y:S08]  /*13390*/  HMMA.16816.F32.BF16 R56, R16.reuse, R58, RZ ;  /* 0x0000003a1038723c */ /* 0x040ff000000418ff */
[-C--:B------:R-:W-:Y:S08]  /*133a0*/  HMMA.16816.F32.BF16 R16, R16, R54.reuse, RZ ;  /* 0x000000361010723c */ /* 0x080ff000000418ff */
[----:B------:R-:W-:Y:S08]  /*133b0*/  HMMA.16816.F32.BF16 R12, R12, R54, RZ ;  /* 0x000000360c0c723c */ /* 0x000ff000000418ff */
[----:B------:R-:W-:Y:S08]  /*133c0*/  HMMA.16816.F32.BF16 R184, R4, R40, R84 ;  /* 0x0000002804b8723c */ /* 0x000ff00000041854 */
        /* <DEDUP_REMOVED lines=8> */
[----:B------:R-:W-:Y:S07]  /*13450*/  HMMA.16816.F32.BF16 R24, R4, R26, R12 ;  /* 0x0000001a0418723c */ /* 0x000fee000004180c */
[----:B------:R-:W-:Y:S01]  /*13460*/  FFMA.FTZ R4, R138, c[0x0][0x2d0], -R20 ;  /* 0x0000b4008a047a23 */ /* 0x000fe20000010814 */
[----:B------:R-:W-:Y:S01]  /*13470*/  HMMA.16816.F32.BF16 R56, R8, R34, R56 ;  /* 0x000000220838723c */ /* 0x000fe20000041838 */
[----:B------:R-:W-:-:S02]  /*13480*/  FADD.FTZ R13, R219, R218 ;  /* 0x000000dadb0d7221 */ /* 0x000fc40000010000 */
[----:B------:R1:W-:Y:S01]  /*13490*/  MUFU.EX2 R35, R4 ;  /* 0x0000000400237308 */ /* 0x0003e20000000800 */
[----:B------:R-:W-:Y:S02]  /*134a0*/  FADD.FTZ R12, R210, R208 ;  /* 0x000000d0d20c7221 */ /* 0x000fe40000010000 */
[----:B------:R-:W-:Y:S02]  /*134b0*/  FADD.FTZ R13, R216, R13 ;  /* 0x0000000dd80d7221 */ /* 0x000fe40000010000 */
[----:B------:R-:W-:Y:S01]  /*134c0*/  HMMA.16816.F32.BF16 R36, R8, R70, R36 ;  /* 0x000000460824723c */ /* 0x000fe20000041824 */
[----:B------:R-:W-:Y:S02]  /*134d0*/  FADD.FTZ R12, R209, R12 ;  /* 0x0000000cd10c7221 */ /* 0x000fe40000010000 */
[----:B------:R-:W-:Y:S02]  /*134e0*/  FADD.FTZ R13, R217, R13 ;  /* 0x0000000dd90d7221 */ /* 0x000fe40000010000 */
[----:B------:R-:W-:-:S02]  /*134f0*/  FADD.FTZ R12, R211, R12 ;  /* 0x0000000cd30c7221 */ /* 0x000fc40000010000 */
[----:B------:R-:W-:Y:S01]  /*13500*/  FADD.FTZ R13, R220, R13 ;  /* 0x0000000ddc0d7221 */ /* 0x000fe20000010000 */
[----:B------:R-:W-:Y:S01]  /*13510*/  HMMA.16816.F32.BF16 R64, R8, R46, R64 ;  /* 0x0000002e0840723c */ /* 0x000fe20000041840 */
[----:B------:R-:W-:Y:S02]  /*13520*/  FADD.FTZ R12, R212, R12 ;  /* 0x0000000cd40c7221 */ /* 0x000fe40000010000 */
[----:B-1----:R-:W-:-:S04]  /*13530*/  FFMA.FTZ R4, R137, c[0x0][0x2d0], -R20 ;  /* 0x0000b40089047a23 */ /* 0x002fc80000010814 */
[----:B------:R1:W2:Y:S01]  /*13540*/  MUFU.EX2 R40, R4 ;  /* 0x0000000400287308 */ /* 0x0002a20000000800 */
[----:B------:R-:W-:Y:S01]  /*13550*/  HMMA.16816.F32.BF16 R88, R8, R42, R60 ;  /* 0x0000002a0858723c */ /* 0x000fe2000004183c */
[----:B------:R-:W-:Y:S06]  /*13560*/  LDSM.16.MT88.4 R60, [R167+0x1400] ;  /* 0x00140000a73c783b */ /* 0x000fec0000004200 */
[----:B------:R-:W-:Y:S01]  /*13570*/  FADD.FTZ R11, R206, R205 ;  /* 0x000000cdce0b7221 */ /* 0x000fe20000010000 */
[----:B------:R-:W-:-:S03]  /*13580*/  IADD3 R205, R230, -0x2, RZ ;  /* 0xfffffffee6cd7810 */ /* 0x000fc60007ffe0ff */
[----:B------:R-:W-:Y:S02]  /*13590*/  FADD.FTZ R11, R225, R11 ;  /* 0x0000000be10b7221 */ /* 0x000fe40000010000 */
[----:B-1----:R-:W-:Y:S01]  /*135a0*/  FFMA.FTZ R4, R136, c[0x0][0x2d0], -R20 ;  /* 0x0000b40088047a23 */ /* 0x002fe20000010814 */
[----:B--2---:R-:W-:Y:S01]  /*135b0*/  F2FP.BF16.PACK_AB R96, R40, R35 ;  /* 0x000000232860723e */ /* 0x004fe200000010ff */
[----:B------:R-:W1:Y:S01]  /*135c0*/  LDSM.16.MT88.4 R136, [R166+0x800] ;  /* 0x00080000a688783b */ /* 0x000e620000004200 */
[----:B------:R-:W-:Y:S01]  /*135d0*/  FADD.FTZ R11, R224, R11 ;  /* 0x0000000be00b7221 */ /* 0x000fe20000010000 */
[----:B------:R2:W-:Y:S03]  /*135e0*/  MUFU.EX2 R41, R4 ;  /* 0x0000000400297308 */ /* 0x0005e60000000800 */
[----:B------:R-:W-:-:S04]  /*135f0*/  FADD.FTZ R11, R226, R11 ;  /* 0x0000000be20b7221 */ /* 0x000fc80000010000 */
[----:B------:R-:W-:Y:S02]  /*13600*/  FADD.FTZ R11, R227, R11 ;  /* 0x0000000be30b7221 */ /* 0x000fe40000010000 */
[----:B--2---:R-:W-:-:S04]  /*13610*/  FFMA.FTZ R4, R135, c[0x0][0x2d0], -R20 ;  /* 0x0000b40087047a23 */ /* 0x004fc80000010814 */
[----:B------:R2:W3:Y:S02]  /*13620*/  MUFU.EX2 R234, R4 ;  /* 0x0000000400ea7308 */ /* 0x0004e40000000800 */
[----:B--2---:R-:W-:Y:S01]  /*13630*/  FFMA.FTZ R4, R134, c[0x0][0x2d0], -R3 ;  /* 0x0000b40086047a23 */ /* 0x004fe20000010803 */
[----:B---3--:R-:W-:-:S05]  /*13640*/  F2FP.BF16.PACK_AB R98, R234, R41 ;  /* 0x00000029ea62723e */ /* 0x008fca00000010ff */
[----:B------:R2:W-:Y:S02]  /*13650*/  MUFU.EX2 R32, R4 ;  /* 0x0000000400207308 */ /* 0x0005e40000000800 */
[----:B--2---:R-:W-:-:S06]  /*13660*/  FFMA.FTZ R4, R133, c[0x0][0x2d0], -R3 ;  /* 0x0000b40085047a23 */ /* 0x004fcc0000010803 */
[----:B------:R2:W3:Y:S02]  /*13670*/  MUFU.EX2 R33, R4 ;  /* 0x0000000400217308 */ /* 0x0004e40000000800 */
[--C-:B--2---:R-:W-:Y:S01]  /*13680*/  FFMA.FTZ R4, R132, c[0x0][0x2d0], -R3.reuse ;  /* 0x0000b40084047a23 */ /* 0x104fe20000010803 */
[----:B---3--:R-:W-:Y:S01]  /*13690*/  F2FP.BF16.PACK_AB R97, R33, R32 ;  /* 0x000000202161723e */ /* 0x008fe200000010ff */
[----:B------:R-:W-:-:S04]  /*136a0*/  FFMA.FTZ R3, R115, c[0x0][0x2d0], -R3 ;  /* 0x0000b40073037a23 */ /* 0x000fc80000010803 */
[----:B------:R2:W-:Y:S08]  /*136b0*/  MUFU.EX2 R34, R4 ;  /* 0x0000000400227308 */ /* 0x0005f00000000800 */
[----:B------:R3:W4:Y:S01]  /*136c0*/  MUFU.EX2 R236, R3 ;  /* 0x0000000300ec7308 */ /* 0x0007220000000800 */
[----:B--2---:R-:W2:Y:S01]  /*136d0*/  LDSM.16.MT88.4 R4, [R167+0x2000] ;  /* 0x00200000a704783b */ /* 0x004ea20000004200 */
[----:B---3--:R-:W-:Y:S01]  /*136e0*/  FFMA.FTZ R3, R114, c[0x0][0x2d0], -R2 ;  /* 0x0000b40072037a23 */ /* 0x008fe20000010802 */
[----:B----4-:R-:W-:-:S05]  /*136f0*/  F2FP.BF16.PACK_AB R99, R236, R34 ;  /* 0x00000022ec63723e */ /* 0x010fca00000010ff */
[----:B------:R3:W-:Y:S02]  /*13700*/  MUFU.EX2 R14, R3 ;  /* 0x00000003000e7308 */ /* 0x0007e40000000800 */
[C---:B-1----:R-:W-:Y:S08]  /*13710*/  HMMA.16816.F32.BF16 R128, R96.reuse, R136, R128 ;  /* 0x000000886080723c */ /* 0x042ff00000041880 */
[----:B------:R-:W-:Y:S01]  /*13720*/  HMMA.16816.F32.BF16 R140, R96, R138, R140 ;  /* 0x0000008a608c723c */ /* 0x000fe2000004188c */
[----:B---3--:R-:W-:-:S04]  /*13730*/  FFMA.FTZ R3, R113, c[0x0][0x2d0], -R2 ;  /* 0x0000b40071037a23 */ /* 0x008fc80000010802 */
[----:B------:R1:W3:Y:S03]  /*13740*/  MUFU.EX2 R15, R3 ;  /* 0x00000003000f7308 */ /* 0x0002e60000000800 */
[C---:B------:R-:W-:Y:S08]  /*13750*/  HMMA.16816.F32.BF16 R52, R96.reuse, R60, R176 ;  /* 0x0000003c6034723c */ /* 0x040ff000000418b0 */
[----:B--2---:R-:W-:Y:S01]  /*13760*/  HMMA.16816.F32.BF16 R84, R96, R4, R84 ;  /* 0x000000046054723c */ /* 0x004fe20000041854 */
[--C-:B-1----:R-:W-:Y:S01]  /*13770*/  FFMA.FTZ R3, R112, c[0x0][0x2d0], -R2.reuse ;  /* 0x0000b40070037a23 */ /* 0x102fe20000010802 */
[----:B---3--:R-:W-:Y:S01]  /*13780*/  F2FP.BF16.PACK_AB R92, R15, R14 ;  /* 0x0000000e0f5c723e */ /* 0x008fe200000010ff */
[----:B------:R-:W-:-:S02]  /*13790*/  FFMA.FTZ R2, R111, c[0x0][0x2d0], -R2 ;  /* 0x0000b4006f027a23 */ /* 0x000fc40000010802 */
[----:B------:R-:W-:Y:S08]  /*137a0*/  MUFU.EX2 R20, R3 ;  /* 0x0000000300147308 */ /* 0x000ff00000000800 */
        /* <DEDUP_REMOVED lines=8> */
[----:B------:R-:W-:Y:S01]  /*13830*/  FFMA.FTZ R0, R21, c[0x0][0x2d0], -R0 ;  /* 0x0000b40015007a23 */ /* 0x000fe20000010800 */
[----:B------:R-:W1:Y:S03]  /*13840*/  LDSM.16.MT88.4 R108, [R166+0x1400] ;  /* 0x00140000a66c783b */ /* 0x000e660000004200 */
[----:B------:R2:W-:Y:S08]  /*13850*/  MUFU.EX2 R3, R2 ;  /* 0x0000000200037308 */ /* 0x0005f00000000800 */
[----:B------:R-:W3:Y:S01]  /*13860*/  MUFU.EX2 R8, R0 ;  /* 0x0000000000087308 */ /* 0x000ee20000000800 */
[----:B--2---:R-:W-:Y:S01]  /*13870*/  @P6 IMAD.HI.U32 R2, R235, c[0x0][0x2c8], RZ ;  /* 0x0000b200eb026a27 */ /* 0x004fe200078e00ff */
[----:B---3--:R-:W-:-:S03]  /*13880*/  F2FP.BF16.PACK_AB R95, R8, R3 ;  /* 0x00000003085f723e */ /* 0x008fc600000010ff */
[----:B------:R-:W-:Y:S01]  /*13890*/  IMAD.MOV.U32 R0, RZ, RZ, R235 ;  /* 0x000000ffff007224 */ /* 0x000fe200078e00eb */
[----:B------:R-:W-:Y:S02]  /*138a0*/  @P6 SHF.R.U32.HI R0, RZ, c[0x0][0x2cc], R2 ;  /* 0x0000b300ff006a19 */ /* 0x000fe40000011602 */
[----:B------:R-:W-:Y:S01]  /*138b0*/  ISETP.GE.AND P6, PT, R233, 0x1, PT ;  /* 0x00000001e900780c */ /* 0x000fe20003fc6270 */
[----:B------:R-:W-:Y:S02]  /*138c0*/  HMMA.16816.F32.BF16 R132, R92, R136, R144 ;  /* 0x000000885c84723c */ /* 0x000fe40000041890 */
[----:B------:R-:W-:Y:S02]  /*138d0*/  IMAD.IADD R2, R231, 0x1, R0 ;  /* 0x00000001e7027824 */ /* 0x000fe400078e0200 */
[----:B------:R-:W-:-:S04]  /*138e0*/  FADD.FTZ R0, R23, R22 ;  /* 0x0000001617007221 */ /* 0x000fc80000010000 */
[----:B------:R-:W-:Y:S01]  /*138f0*/  FADD.FTZ R0, R207, R0 ;  /* 0x00000000cf007221 */ /* 0x000fe20000010000 */
[----:B------:R-:W-:Y:S03]  /*13900*/  HMMA.16816.F32.BF16 R144, R96, R152, R156 ;  /* 0x000000986090723c */ /* 0x000fe6000004189c */
[----:B------:R-:W-:-:S05]  /*13910*/  FADD.FTZ R0, R116, R0 ;  /* 0x0000000074007221 */ /* 0x000fca0000010000 */
[----:B------:R-:W-:Y:S08]  /*13920*/  HMMA.16816.F32.BF16 R148, R92, R152, R148 ;  /* 0x000000985c94723c */ /* 0x000ff00000041894 */
[-C--:B------:R-:W-:Y:S08]  /*13930*/  HMMA.16816.F32.BF16 R156, R96, R154.reuse, R36 ;  /* 0x0000009a609c723c */ /* 0x080ff00000041824 */
[----:B------:R-:W-:Y:S01]  /*13940*/  HMMA.16816.F32.BF16 R152, R92, R154, R76 ;  /* 0x0000009a5c98723c */ /* 0x000fe2000004184c */
[----:B------:R-:W2:Y:S07]  /*13950*/  LDSM.16.MT88.4 R76, [R166+0x2000] ;  /* 0x00200000a64c783b */ /* 0x000eae0000004200 */
[C---:B-1----:R-:W-:Y:S08]  /*13960*/  HMMA.16816.F32.BF16 R112, R96.reuse, R110, R64 ;  /* 0x0000006e6070723c */ /* 0x042ff00000041840 */
[----:B------:R-:W-:Y:S08]  /*13970*/  HMMA.16816.F32.BF16 R64, R96, R62, R88 ;  /* 0x0000003e6040723c */ /* 0x000ff00000041858 */
        /* <DEDUP_REMOVED lines=17> */
[----:B------:R-:W-:Y:S08]  /*13a90*/  HMMA.16816.F32.BF16 R108, R92, R110, R72 ;  /* 0x0000006e5c6c723c */ /* 0x000ff00000041848 */
[C---:B--2---:R-:W-:Y:S08]  /*13aa0*/  HMMA.16816.F32.BF16 R80, R96.reuse, R78, R56 ;  /* 0x0000004e6050723c */ /* 0x044ff00000041838 */
[----:B------:R-:W-:Y:S08]  /*13ab0*/  HMMA.16816.F32.BF16 R68, R96, R76, R172 ;  /* 0x0000004c6044723c */ /* 0x000ff000000418ac */
[C---:B------:R-:W-:Y:S08]  /*13ac0*/  HMMA.16816.F32.BF16 R56, R92.reuse, R60, R184 ;  /* 0x0000003c5c38723c */ /* 0x040ff000000418b8 */
        /* <DEDUP_REMOVED lines=16> */
[----:B------:R-:W-:Y:S01]  /*13bd0*/  FADD.FTZ R247, R8, R3 ;  /* 0x0000000308f77221 */ /* 0x000fe20000010000 */
[----:B------:R-:W-:Y:S01]  /*13be0*/  IADD3 R3, R2, c[0x0][0x328], RZ ;  /* 0x0000ca0002037a10 */ /* 0x000fe20007ffe0ff */
[----:B------:R-:W-:-:S02]  /*13bf0*/  FADD.FTZ R234, R234, R0 ;  /* 0x00000000eaea7221 */ /* 0x000fc40000010000 */
[----:B------:R-:W-:Y:S02]  /*13c00*/  FADD.FTZ R236, R236, R5 ;  /* 0x00000005ecec7221 */ /* 0x000fe40000010000 */
[----:B------:R-:W-:Y:S01]  /*13c10*/  FADD.FTZ R246, R246, R6 ;  /* 0x00000006f6f67221 */ /* 0x000fe20000010000 */
        /* <DEDUP_REMOVED lines=12> */
.L_x_827:
[----:B------:R-:W-:-:S13]  /*13ce0*/  ISETP.NE.AND P0, PT, R4, 0x1, PT ;  /* 0x000000010400780c */ /* 0x000fda0003f05270 */
[----:B------:R-:W-:-:S05]  /*13cf0*/  @P0 IMAD.HI.U32 R2, R0, c[0x0][0x330], RZ ;  /* 0x0000cc0000020a27 */ /* 0x000fca00078e00ff */
[----:B------:R-:W-:Y:S02]  /*13d00*/  @P0 SHF.R.U32.HI R0, RZ, c[0x0][0x334], R2 ;  /* 0x0000cd00ff000a19 */ /* 0x000fe40000011602 */
.L_x_828:
[----:B------:R-:W-:Y:S05]  /*13d10*/  BSYNC B0 ;  /* 0x0000000000007941 */ /* 0x000fea0003800000 */
.L_x_826:
[----:B------:R-:W-:-:S05]  /*13d20*/  IMAD R0, R0, R4, c[0x0][0x32c] ;  /* 0x0000cb0000007624 */ /* 0x000fca00078e0204 */
[----:B------:R-:W-:-:S05]  /*13d30*/  IMNMX R3, R3, R0, PT ;  /* 0x0000000003037217 */ /* 0x000fca0003800200 */
.L_x_825:
[----:B------:R-:W-:-:S05]  /*13d40*/  IMAD.HI R3, R3, 0x2aaaaaab, RZ ;  /* 0x2aaaaaab03037827 */ /* 0x000fca00078e02ff */
[----:B------:R-:W-:-:S04]  /*13d50*/  SHF.R.U32.HI R0, RZ, 0x1f, R3 ;  /* 0x0000001fff007819 */ /* 0x000fc80000011603 */
        /* <DEDUP_REMOVED lines=9> */
.L_x_850:
        /* <DEDUP_REMOVED lines=52> */
.L_x_831:
[----:B-1-34-:R-:W-:Y:S05]  /*14130*/  BSYNC B0 ;  /* 0x0000000000007941 */ /* 0x01afea0003800000 */
.L_x_830:
        /* <DEDUP_REMOVED lines=99> */
[----:B------:R-:W-:Y:S01]  /*14770*/  SHF.R.S32.HI R3, RZ, 0x1f, R119 ;  /* 0x0000001fff037819 */ /* 0x000fe20000011477 */
[----:B------:R-:W2:Y:S01]  /*14780*/  LDL.64 R206, [R1+0x8] ;  /* 0x0000080001ce7983 */ /* 0x000ea20000100a00 */
[----:B------:R-:W-:Y:S02]  /*14790*/  IADD3 R0, R205, -0x1, RZ ;  /* 0xffffffffcd007810 */ /* 0x000fe40007ffe0ff */
[----:B------:R-:W-:Y:S01]  /*147a0*/  LEA.HI R3, R3, R119, RZ, 0x2 ;  /* 0x0000007703037211 */ /* 0x000fe200078f10ff */
[----:B------:R-:W3:Y:S01]  /*147b0*/  LDL R122, [R1+0x14] ;  /* 0x00001400017a7983 */ /* 0x000ee20000100800 */
        /* <DEDUP_REMOVED lines=17> */
[----:B--2---:R-:W-:Y:S05]  /*148d0*/  @P1 IADD3 R2, P2, R206, R2, RZ ;  /* 0x00000002ce021210 */ /* 0x004fea0007f5e0ff */
[----:B---3--:R-:W-:Y:S01]  /*148e0*/  @P1 IMAD.X R0, R0, 0x1, R122, P2 ;  /* 0x0000000100001824 */ /* 0x008fe200010e067a */
        /* <DEDUP_REMOVED lines=15> */
.L_x_833:
[----:B------:R-:W-:Y:S05]  /*149e0*/  BSYNC B0 ;  /* 0x0000000000007941 */ /* 0x000fea0003800000 */
.L_x_832:
        /* <DEDUP_REMOVED lines=8> */
[----:B------:R-:W3:Y:S01]  /*14a70*/  LDL R187, [R1+0x10] ;  /* 0x0000100001bb7983 */ /* 0x000ee20000100800 */
[----:B------:R-:W-:Y:S03]  /*14a80*/  ISETP.GE.AND P1, PT, R190, 0x1, PT ;  /* 0x00000001be00780c */ /* 0x000fe60003f26270 */
[----:B------:R-:W4:Y:S04]  /*14a90*/  LDL R189, [R1+0x4] ;  /* 0x0000040001bd7983 */ /* 0x000f280000100800 */
[----:B------:R-:W4:Y:S04]  /*14aa0*/  LDL R188, [R1] ;  /* 0x0000000001bc7983 */ /* 0x000f280000100800 */
[----:B------:R-:W0:Y:S01]  /*14ab0*/  LDGDEPBAR ;  /* 0x00000000000079af */ /* 0x000e220000000000 */
[----:B--2---:R-:W-:Y:S04]  /*14ac0*/  IMAD.IADD R168, R0, 0x1, R2 ;  /* 0x0000000100a87824 */ /* 0x004fe800078e0202 */
[----:B------:R-:W-:Y:S05]  /*14ad0*/  @P0 IMAD.HI.U32 R0, R168, c[0x0][0x2c8], RZ ;  /* 0x0000b200a8000a27 */ /* 0x000fea00078e00ff */
[----:B------:R-:W-:Y:S02]  /*14ae0*/  @P0 SHF.R.U32.HI R168, RZ, c[0x0][0x2cc], R0 ;  /* 0x0000b300ffa80a19 */ /* 0x000fe40000011600 */
[----:B---3--:R-:W-:Y:S03]  /*14af0*/  IADD3 R0, -R187, 0x1, R3 ;  /* 0x00000001bb007810 */ /* 0x008fe60007ffe103 */
[----:B------:R-:W1:Y:S01]  /*14b00*/  SHFL.IDX PT, R2, R168, RZ, 0x1c1f ;  /* 0x001c1fffa8027589 */ /* 0x000e6200000e0000 */
[----:B----4-:R-:W-:Y:S04]  /*14b10*/  IADD3 R0, -R188, R0, R189 ;  /* 0x00000000bc007210 */ /* 0x010fe80007ffe1bd */
        /* <DEDUP_REMOVED lines=18> */
.L_x_836:
[----:B------:R-:W-:Y:S04]  /*14c40*/  MOV R119, c[0x0][0x32c] ;  /* 0x0000cb0000777a02 */ /* 0x000fe80000000f00 */
[----:B------:R-:W-:Y:S11]  /*14c50*/  ISETP.NE.AND P0, PT, R119, 0x1, PT ;  /* 0x000000017700780c */ /* 0x000ff60003f05270 */
[----:B------:R-:W-:Y:S02]  /*14c60*/  @!UPT UIADD3 URZ, URZ, URZ, URZ ;  /* 0x0000003f3f3ff290 */ /* 0x000fe4000fffe03f */
[----:B------:R-:W-:Y:S05]  /*14c70*/  @P0 IMAD.HI.U32 R119, R2, c[0x0][0x330], RZ ;  /* 0x0000cc0002770a27 */ /* 0x000fea00078e00ff */
[----:B------:R-:W-:Y:S02]  /*14c80*/  @P0 SHF.R.U32.HI R2, RZ, c[0x0][0x334], R119 ;  /* 0x0000cd00ff020a19 */ /* 0x000fe40000011677 */
.L_x_837:
[----:B------:R-:W-:Y:S05]  /*14c90*/  BSYNC B0 ;  /* 0x0000000000007941 */ /* 0x000fea0003800000 */
.L_x_835:
[----:B------:R-:W-:Y:S04]  /*14ca0*/  IMAD.IADD R119, R3, 0x1, -R187 ;  /* 0x0000000103777824 */ /* 0x000fe800078e0abb */
[----:B------:R-:W-:Y:S05]  /*14cb0*/  IMAD R2, R2, c[0x0][0x32c], R119 ;  /* 0x0000cb0002027a24 */ /* 0x000fea00078e0277 */
[----:B------:R-:W-:Y:S02]  /*14cc0*/  IADD3 R119, R2, c[0x0][0x32c], RZ ;  /* 0x0000cb0002777a10 */ /* 0x000fe40007ffe0ff */
[----:B------:R-:W-:Y:S02]  /*14cd0*/  IMNMX R0, R0, R2, !PT ;  /* 0x0000000200007217 */ /* 0x000fe40007800200 */
[----:B------:R-:W-:Y:S02]  /*14ce0*/  IMNMX R122, R122, R119, PT ;  /* 0x000000777a7a7217 */ /* 0x000fe40003800200 */
.L_x_834:
        /* <DEDUP_REMOVED lines=17> */
.L_x_840:
[----:B------:R-:W-:Y:S04]  /*14e00*/  MOV R120, c[0x0][0x32c] ;  /* 0x0000cb0000787a02 */ /* 0x000fe80000000f00 */
[----:B------:R-:W-:Y:S11]  /*14e10*/  ISETP.NE.AND P0, PT, R120, 0x1, PT ;  /* 0x000000017800780c */ /* 0x000ff60003f05270 */
[----:B------:R-:W-:Y:S02]  /*14e20*/  @!UPT UIADD3 URZ, URZ, URZ, URZ ;  /* 0x0000003f3f3ff290 */ /* 0x000fe4000fffe03f */
[----:B------:R-:W-:Y:S05]  /*14e30*/  @P0 IMAD.HI.U32 R120, R2, c[0x0][0x330], RZ ;  /* 0x0000cc0002780a27 */ /* 0x000fea00078e00ff */
[----:B------:R-:W-:Y:S02]  /*14e40*/  @P0 SHF.R.U32.HI R2, RZ, c[0x0][0x334], R120 ;  /* 0x0000cd00ff020a19 */ /* 0x000fe40000011678 */
.L_x_841:
[----:B------:R-:W-:Y:S05]  /*14e50*/  BSYNC B0 ;  /* 0x0000000000007941 */ /* 0x000fea0003800000 */
.L_x_839:
[----:B------:R-:W-:Y:S04]  /*14e60*/  IMAD.IADD R120, R3, 0x1, -R187 ;  /* 0x0000000103787824 */ /* 0x000fe800078e0abb */
[----:B------:R-:W-:Y:S05]  /*14e70*/  IMAD R2, R2, c[0x0][0x32c], R120 ;  /* 0x0000cb0002027a24 */ /* 0x000fea00078e0278 */
[----:B------:R-:W-:Y:S02]  /*14e80*/  IADD3 R120, R2, c[0x0][0x32c], RZ ;  /* 0x0000cb0002787a10 */ /* 0x000fe40007ffe0ff */
[----:B------:R-:W-:Y:S02]  /*14e90*/  IMNMX R119, R119, R2, !PT ;  /* 0x0000000277777217 */ /* 0x000fe40007800200 */
[----:B------:R-:W-:Y:S02]  /*14ea0*/  IMNMX R121, R121, R120, PT ;  /* 0x0000007879797217 */ /* 0x000fe40003800200 */
.L_x_838:
        /* <DEDUP_REMOVED lines=17> */
.L_x_844:
[----:B------:R-:W-:Y:S04]  /*14fc0*/  MOV R171, c[0x0][0x32c] ;  /* 0x0000cb0000ab7a02 */ /* 0x000fe80000000f00 */
[----:B------:R-:W-:Y:S11]  /*14fd0*/  ISETP.NE.AND P0, PT, R171, 0x1, PT ;  /* 0x00000001ab00780c */ /* 0x000ff60003f05270 */
[----:B------:R-:W-:Y:S02]  /*14fe0*/  @!UPT UIADD3 URZ, URZ, URZ, URZ ;  /* 0x0000003f3f3ff290 */ /* 0x000fe4000fffe03f */
[----:B------:R-:W-:Y:S05]  /*14ff0*/  @P0 IMAD.HI.U32 R171, R126, c[0x0][0x330], RZ ;  /* 0x0000cc007eab0a27 */ /* 0x000fea00078e00ff */
[----:B------:R-:W-:Y:S02]  /*15000*/  @P0 SHF.R.U32.HI R126, RZ, c[0x0][0x334], R171 ;  /* 0x0000cd00ff7e0a19 */ /* 0x000fe400000116ab */
.L_x_845:
[----:B------:R-:W-:Y:S05]  /*15010*/  BSYNC B0 ;  /* 0x0000000000007941 */ /* 0x000fea0003800000 */
.L_x_843:
[----:B------:R-:W-:Y:S04]  /*15020*/  IMAD.IADD R171, R3, 0x1, -R187 ;  /* 0x0000000103ab7824 */ /* 0x000fe800078e0abb */
[----:B------:R-:W-:Y:S05]  /*15030*/  IMAD R126, R126, c[0x0][0x32c], R171 ;  /* 0x0000cb007e7e7a24 */ /* 0x000fea00078e02ab */
[----:B------:R-:W-:Y:S02]  /*15040*/  IADD3 R171, R126, c[0x0][0x32c], RZ ;  /* 0x0000cb007eab7a10 */ /* 0x000fe40007ffe0ff */
[----:B------:R-:W-:Y:S02]  /*15050*/  IMNMX R2, R2, R126, !PT ;  /* 0x0000007e02027217 */ /* 0x000fe40007800200 */
[----:B------:R-:W-:Y:S02]  /*15060*/  IMNMX R120, R120, R171, PT ;  /* 0x000000ab78787217 */ /* 0x000fe40003800200 */
.L_x_842:
[C---:B------:R-:W-:Y:S02]  /*15070*/  ISETP.GE.AND P2, PT, R3.reuse, 0x9, PT ;  /* 0x000000090300780c */ /* 0x040fe40003f46270 */
[----:B------:R-:W-:Y:S02]  /*15080*/  ISETP.GE.AND P1, PT, R3, 0xa, PT ;  /* 0x0000000a0300780c */ /* 0x000fe40003f26270 */
        /* <DEDUP_REMOVED lines=99> */
[C---:B------:R-:W-:Y:S04]  /*156c0*/  LOP3.LUT P0, RZ, R203.reuse, 0x20, RZ, 0xc0, !PT ;  /* 0x00000020cbff7812 */ /* 0x040fe8000780c0ff */
[----:B------:R-:W-:Y:S04]  /*156d0*/  ISETP.GT.AND P0, PT, R2, 0x8, !P0 ;  /* 0x000000080200780c */ /* 0x000fe80004704270 */
[----:B------:R-:W-:Y:S04]  /*156e0*/  ISETP.LT.OR P0, PT, R120, 0x9, P0 ;  /* 0x000000097800780c */ /* 0x000fe80000701670 */
[----:B------:R-:W-:Y:S02]  /*156f0*/  FSEL R21, R12, -INF , !P0 ;  /* 0xff8000000c157808 */ /* 0x000fe40004000000 */
[----:B------:R-:W-:Y:S04]  /*15700*/  LOP3.LUT P0, RZ, R203, 0x10, RZ, 0xc0, !PT ;  /* 0x00000010cbff7812 */ /* 0x000fe8000780c0ff */
        /* <DEDUP_REMOVED lines=51> */
.L_x_848:
[----:B------:R-:W-:Y:S04]  /*15a40*/  MOV R5, c[0x0][0x32c] ;  /* 0x0000cb0000057a02 */ /* 0x000fe80000000f00 */
[----:B------:R-:W-:Y:S11]  /*15a50*/  ISETP.NE.AND P0, PT, R5, 0x1, PT ;  /* 0x000000010500780c */ /* 0x000ff60003f05270 */
[----:B------:R-:W-:Y:S02]  /*15a60*/  @!UPT UIADD3 URZ, URZ, URZ, URZ ;  /* 0x0000003f3f3ff290 */ /* 0x000fe4000fffe03f */
[----:B------:R-:W-:Y:S05]  /*15a70*/  @P0 IMAD.HI.U32 R5, R4, c[0x0][0x330], RZ ;  /* 0x0000cc0004050a27 */ /* 0x000fea00078e00ff */
[----:B------:R-:W-:Y:S02]  /*15a80*/  @P0 SHF.R.U32.HI R4, RZ, c[0x0][0x334], R5 ;  /* 0x0000cd00ff040a19 */ /* 0x000fe40000011605 */
.L_x_849:
[----:B------:R-:W-:Y:S05]  /*15a90*/  BSYNC B0 ;  /* 0x0000000000007941 */ /* 0x000fea0003800000 */
.L_x_847:
[----:B------:R-:W-:Y:S04]  /*15aa0*/  IMAD.IADD R3, R3, 0x1, -R187 ;  /* 0x0000000103037824 */ /* 0x000fe800078e0abb */
[----:B------:R-:W-:Y:S05]  /*15ab0*/  IMAD R3, R4, c[0x0][0x32c], R3 ;  /* 0x0000cb0004037a24 */ /* 0x000fea00078e0203 */
[----:B------:R-:W-:Y:S02]  /*15ac0*/  IADD3 R4, R3, c[0x0][0x32c], RZ ;  /* 0x0000cb0003047a10 */ /* 0x000fe40007ffe0ff */
[----:B------:R-:W-:Y:S02]  /*15ad0*/  IMNMX R0, R0, R3, !PT ;  /* 0x0000000300007217 */ /* 0x000fe40007800200 */
[----:B------:R-:W-:Y:S02]  /*15ae0*/  IMNMX R2, R2, R4, PT ;  /* 0x0000000402027217 */ /* 0x000fe40003800200 */
.L_x_846:
[----:B------:R-:W-:Y:S02]  /*15af0*/  ISETP.GT.AND P0, PT, R0, RZ, !P2 ;  /* 0x000000ff0000720c */ /* 0x000fe40005704270 */
        /* <DEDUP_REMOVED lines=25> */
[----:B------:R-:W-:Y:S02]  /*15c90*/  FMNMX.FTZ R3, R39, R3, !PT ;  /* 0x0000000327037209 */ /* 0x000fe40007810000 */
[----:B------:R-:W-:Y:S02]  /*15ca0*/  ISETP.GT.AND P0, PT, R0, 0x10, !P0 ;  /* 0x000000100000780c */ /* 0x000fe40004704270 */
[----:B------:R-:W-:Y:S02]  /*15cb0*/  FMNMX.FTZ R4, R19, R4, !PT ;  /* 0x0000000413047209 */ /* 0x000fe40007810000 */
[----:B------:R-:W-:Y:S02]  /*15cc0*/  FMNMX.FTZ R3, R37, R3, !PT ;  /* 0x0000000325037209 */ /* 0x000fe40007810000 */
[----:B------:R-:W-:Y:S02]  /*15cd0*/  ISETP.LT.OR P0, PT, R2, 0x11, P0 ;  /* 0x000000110200780c */ /* 0x000fe40000701670 */
[----:B------:R-:W-:Y:S01]  /*15ce0*/  FMNMX.FTZ R4, R173, R4, !PT ;  /* 0x00000004ad047209 */ /* 0x000fe20007810000 */
[----:B------:R-:W1:Y:S01]  /*15cf0*/  SHFL.BFLY PT, R6, R3, 0x2, 0x1f ;  /* 0x0c401f0003067f89 */ /* 0x000e6200000e0000 */
[----:B------:R-:W-:Y:S02]  /*15d00*/  FSEL R187, R26, -INF , !P0 ;  /* 0xff8000001abb7808 */ /* 0x000fe40004000000 */
[C---:B------:R-:W-:Y:S02]  /*15d10*/  LOP3.LUT P0, RZ, R203.reuse, 0x4, RZ, 0xc0, !PT ;  /* 0x00000004cbff7812 */ /* 0x040fe4000780c0ff */
[----:B------:R-:W-:Y:S02]  /*15d20*/  FMNMX.FTZ R4, R174, R4, !PT ;  /* 0x00000004ae047209 */ /* 0x000fe40007810000 */
[----:B------:R-:W-:Y:S02]  /*15d30*/  ISETP.GT.AND P0, PT, R0, 0x11, !P0 ;  /* 0x000000110000780c */ /* 0x000fe40004704270 */
[----:B------:R-:W-:Y:S02]  /*15d40*/  FMNMX.FTZ R4, R186, R4, !PT ;  /* 0x00000004ba047209 */ /* 0x000fe40007810000 */
[----:B------:R-:W-:Y:S02]  /*15d50*/  ISETP.LT.OR P0, PT, R2, 0x12, P0 ;  /* 0x000000120200780c */ /* 0x000fe40000701670 */
[----:B------:R-:W-:Y:S02]  /*15d60*/  LOP3.LUT P1, RZ, R203, 0x2, RZ, 0xc0, !PT ;  /* 0x00000002cbff7812 */ /* 0x000fe4000782c0ff */
[----:B------:R-:W-:Y:S02]  /*15d70*/  FMNMX.FTZ R4, R184, R4, !PT ;  /* 0x00000004b8047209 */ /* 0x000fe40007810000 */
[----:B------:R-:W-:Y:S02]  /*15d80*/  FSEL R188, R27, -INF , !P0 ;  /* 0xff8000001bbc7808 */ /* 0x000fe40004000000 */
        /* <DEDUP_REMOVED lines=8> */
[----:B------:R-:W-:Y:S02]  /*15e10*/  FMNMX.FTZ R5, R12, R118, !PT ;  /* 0x000000760c057209 */ /* 0x000fe40007810000 */
[----:B------:R-:W-:Y:S02]  /*15e20*/  ISETP.LT.OR P0, PT, R2, 0x1a, P0 ;  /* 0x0000001a0200780c */ /* 0x000fe40000701670 */
[----:B-1----:R-:W-:Y:S02]  /*15e30*/  FMNMX.FTZ R3, R3, R6, !PT ;  /* 0x0000000603037209 */ /* 0x002fe40007810000 */
[----:B------:R-:W-:Y:S02]  /*15e40*/  FMNMX.FTZ R4, R177, R4, !PT ;  /* 0x00000004b1047209 */ /* 0x000fe40007810000 */
[----:B------:R-:W-:Y:S01]  /*15e50*/  FMNMX.FTZ R5, R20, R5, !PT ;  /* 0x0000000514057209 */ /* 0x000fe20007810000 */
[----:B------:R-:W1:Y:S01]  /*15e60*/  SHFL.BFLY PT, R6, R3, 0x1, 0x1f ;  /* 0x0c201f0003067f89 */ /* 0x000e6200000e0000 */
        /* <DEDUP_REMOVED lines=19> */
[----:B------:R-:W-:Y:S02]  /*15fa0*/  ISETP.GT.AND P0, PT, R0, 0x29, !P6 ;  /* 0x000000290000780c */ /* 0x000fe40007704270 */
[----:B-1----:R-:W-:Y:S02]  /*15fb0*/  FMNMX.FTZ R122, R3, R6, !PT ;  /* 0x00000006037a7209 */ /* 0x002fe40007810000 */
[----:B------:R-:W-:Y:S02]  /*15fc0*/  ISETP.LT.OR P0, PT, R2, 0x2a, P0 ;  /* 0x0000002a0200780c */ /* 0x000fe40000701670 */
[----:B------:R-:W-:Y:S01]  /*15fd0*/  FMNMX.FTZ R5, R25, R5, !PT ;  /* 0x0000000519057209 */ /* 0x000fe20007810000 */
[----:B------:R-:W-:Y:S01]  /*15fe0*/  FMUL.FTZ R3, R122, c[0x0][0x2d0] ;  /* 0x0000b4007a037a20 */ /* 0x000fe20000410000 */
[----:B------:R-:W-:Y:S02]  /*15ff0*/  FSEL R126, R47, -INF , !P0 ;  /* 0xff8000002f7e7808 */ /* 0x000fe40004000000 */
[----:B------:R-:W-:Y:S02]  /*16000*/  FMNMX.FTZ R0, R24, R5, !PT ;  /* 0x0000000518007209 */ /* 0x000fe40007810000 */
[----:B------:R-:W-:Y:S02]  /*16010*/  FSETP.NEU.FTZ.AND P0, PT, R122, -INF , PT ;  /* 0xff8000007a00780b */ /* 0x000fe40003f1d000 */
[----:B------:R-:W-:Y:S02]  /*16020*/  FMNMX.FTZ R2, R35, R0, !PT ;  /* 0x0000000023027209 */ /* 0x000fe40007810000 */
[----:B--2---:R-:W-:Y:S02]  /*16030*/  FMNMX.FTZ R0, R4, R7, !PT ;  /* 0x0000000704007209 */ /* 0x004fe40007810000 */
[----:B------:R-:W-:Y:S02]  /*16040*/  FSEL R7, R3, RZ, P0 ;  /* 0x000000ff03077208 */ /* 0x000fe40000000000 */
[----:B------:R-:W-:Y:S01]  /*16050*/  FMNMX.FTZ R2, R28, R2, !PT ;  /* 0x000000021c027209 */ /* 0x000fe20007810000 */
[----:B------:R-:W1:Y:S02]  /*16060*/  SHFL.BFLY PT, R5, R0, 0x1, 0x1f ;  /* 0x0c201f0000057f89 */ /* 0x000e6400000e0000 */
[--C-:B------:R-:W-:Y:S02]  /*16070*/  FFMA.FTZ R3, R16, c[0x0][0x2d0], -R7.reuse ;  /* 0x0000b40010037a23 */ /* 0x100fe40000010807 */
[--C-:B------:R-:W-:Y:S02]  /*16080*/  FFMA.FTZ R4, R17, c[0x0][0x2d0], -R7.reuse ;  /* 0x0000b40011047a23 */ /* 0x100fe40000010807 */
[----:B------:R2:W-:Y:S01]  /*16090*/  MUFU.EX2 R233, R3 ;  /* 0x0000000300e97308 */ /* 0x0005e20000000800 */
[--C-:B------:R-:W-:Y:S01]  /*160a0*/  FFMA.FTZ R216, R39, c[0x0][0x2d0], -R7.reuse ;  /* 0x0000b40027d87a23 */ /* 0x100fe20000010807 */
[----:B------:R-:W3:Y:S01]  /*160b0*/  SHFL.BFLY PT, R6, R2, 0x2, 0x1f ;  /* 0x0c401f0002067f89 */ /* 0x000ee200000e0000 */
[--C-:B------:R-:W-:Y:S02]  /*160c0*/  FFMA.FTZ R215, R37, c[0x0][0x2d0], -R7.reuse ;  /* 0x0000b40025d77a23 */ /* 0x100fe40000010807 */
[--C-:B------:R-:W-:Y:S02]  /*160d0*/  FFMA.FTZ R218, R176, c[0x0][0x2d0], -R7.reuse ;  /* 0x0000b400b0da7a23 */ /* 0x100fe40000010807 */
[--C-:B------:R-:W-:Y:S02]  /*160e0*/  FFMA.FTZ R217, R175, c[0x0][0x2d0], -R7.reuse ;  /* 0x0000b400afd97a23 */ /* 0x100fe40000010807 */
[--C-:B------:R-:W-:Y:S01]  /*160f0*/  FFMA.FTZ R185, R185, c[0x0][0x2d0], -R7.reuse ;  /* 0x0000b400b9b97a23 */ /* 0x100fe20000010807 */
[----:B------:R4:W5:Y:S01]  /*16100*/  MUFU.EX2 R250, R4 ;  /* 0x0000000400fa7308 */ /* 0x0009620000000800 */
[--C-:B------:R-:W-:Y:S02]  /*16110*/  FFMA.FTZ R183, R183, c[0x0][0x2d0], -R7.reuse ;  /* 0x0000b400b7b77a23 */ /* 0x100fe40000010807 */
[--C-:B------:R-:W-:Y:S02]  /*16120*/  FFMA.FTZ R181, R181, c[0x0][0x2d0], -R7.reuse ;  /* 0x0000b400b5b57a23 */ /* 0x100fe40000010807 */
[--C-:B------:R-:W-:Y:S01]  /*16130*/  FFMA.FTZ R179, R179, c[0x0][0x2d0], -R7.reuse ;  /* 0x0000b400b3b37a23 */ /* 0x100fe20000010807 */
[----:B-1----:R-:W-:Y:S04]  /*16140*/  FMNMX.FTZ R121, R0, R5, !PT ;  /* 0x0000000500797209 */ /* 0x002fe80007810000 */
[----:B------:R-:W-:Y:S01]  /*16150*/  MUFU.EX2 R232, R179 ;  /* 0x000000b300e87308 */ /* 0x000fe20000000800 */
[----:B--2---:R-:W-:Y:S02]  /*16160*/  FMNMX.FTZ R3, R10, R123, !PT ;  /* 0x0000007b0a037209 */ /* 0x004fe40007810000 */
[----:B---3--:R-:W-:Y:S02]  /*16170*/  FMNMX.FTZ R2, R2, R6, !PT ;  /* 0x0000000602027209 */ /* 0x008fe40007810000 */
[----:B------:R-:W-:Y:S05]  /*16180*/  FMNMX.FTZ R3, R13, R3, !PT ;  /* 0x000000030d037209 */ /* 0x000fea0007810000 */
[----:B------:R-:W-:Y:S01]  /*16190*/  MUFU.EX2 R225, R185 ;  /* 0x000000b900e17308 */ /* 0x000fe20000000800 */
[----:B------:R-:W-:Y:S01]  /*161a0*/  FMNMX.FTZ R3, R11, R3, !PT ;  /* 0x000000030b037209 */ /* 0x000fe20007810000 */
[--C-:B----4-:R-:W-:Y:S01]  /*161b0*/  FFMA.FTZ R4, R171, c[0x0][0x2d0], -R7.reuse ;  /* 0x0000b400ab047a23 */ /* 0x110fe20000010807 */
[----:B-----5:R-:W-:Y:S02]  /*161c0*/  F2FP.BF16.PACK_AB R168, R250, R233 ;  /* 0x000000e9faa8723e */ /* 0x020fe400000010ff */
[----:B------:R-:W-:Y:S02]  /*161d0*/  FMNMX.FTZ R0, R15, R3, !PT ;  /* 0x000000030f007209 */ /* 0x000fe40007810000 */
[----:B------:R-:W-:Y:S03]  /*161e0*/  FSEL R3, R122, RZ, P0 ;  /* 0x000000ff7a037208 */ /* 0x000fe60000000000 */
[----:B------:R1:W-:Y:S01]  /*161f0*/  MUFU.EX2 R251, R4 ;  /* 0x0000000400fb7308 */ /* 0x0003e20000000800 */
[----:B------:R-:W-:Y:S01]  /*16200*/  FMNMX.FTZ R5, R187, R0, !PT ;  /* 0x00000000bb057209 */ /* 0x000fe20007810000 */
[C---:B------:R-:W-:Y:S01]  /*16210*/  FMUL.FTZ R0, R121.reuse, c[0x0][0x2d0] ;  /* 0x0000b40079007a20 */ /* 0x040fe20000410000 */
[----:B------:R-:W-:Y:S02]  /*16220*/  FSETP.NEU.FTZ.AND P0, PT, R121, -INF , PT ;  /* 0xff8000007900780b */ /* 0x000fe40003f1d000 */
[----:B------:R-:W-:Y:S02]  /*16230*/  FMNMX.FTZ R6, R188, R5, !PT ;  /* 0x00000005bc067209 */ /* 0x000fe40007810000 */
[----:B------:R-:W-:Y:S01]  /*16240*/  FSEL R8, R0, RZ, P0 ;  /* 0x000000ff00087208 */ /* 0x000fe20000000000 */
[----:B------:R-:W2:Y:S02]  /*16250*/  SHFL.BFLY PT, R5, R2, 0x1, 0x1f ;  /* 0x0c201f0002057f89 */ /* 0x000ea400000e0000 */
[----:B------:R-:W-:Y:S02]  /*16260*/  MUFU.EX2 R228, R183 ;  /* 0x000000b700e47308 */ /* 0x000fe40000000800 */
[--C-:B------:R-:W-:Y:S02]  /*16270*/  FFMA.FTZ R0, R18, c[0x0][0x2d0], -R8.reuse ;  /* 0x0000b40012007a23 */ /* 0x100fe40000010808 */
[--C-:B------:R-:W-:Y:S02]  /*16280*/  FFMA.FTZ R212, R38, c[0x0][0x2d0], -R8.reuse ;  /* 0x0000b40026d47a23 */ /* 0x100fe40000010808 */
[--C-:B------:R-:W-:Y:S02]  /*16290*/  FFMA.FTZ R211, R36, c[0x0][0x2d0], -R8.reuse ;  /* 0x0000b40024d37a23 */ /* 0x100fe40000010808 */
[----:B------:R-:W-:Y:S01]  /*162a0*/  LDSM.16.MT88.4 R36, [R167] ;  /* 0x00000000a724783b */ /* 0x000fe20000004200 */
[--C-:B------:R-:W-:Y:S01]  /*162b0*/  FFMA.FTZ R176, R186, c[0x0][0x2d0], -R8.reuse ;  /* 0x0000b400bab07a23 */ /* 0x100fe20000010808 */
[----:B------:R3:W-:Y:S01]  /*162c0*/  MUFU.EX2 R220, R0 ;  /* 0x0000000000dc7308 */ /* 0x0007e20000000800 */
[--C-:B------:R-:W-:Y:S02]  /*162d0*/  FFMA.FTZ R175, R184, c[0x0][0x2d0], -R8.reuse ;  /* 0x0000b400b8af7a23 */ /* 0x100fe40000010808 */
[--C-:B------:R-:W-:Y:S02]  /*162e0*/  FFMA.FTZ R214, R178, c[0x0][0x2d0], -R8.reuse ;  /* 0x0000b400b2d67a23 */ /* 0x100fe40000010808 */
[----:B-1----:R-:W-:Y:S02]  /*162f0*/  FFMA.FTZ R4, R172, c[0x0][0x2d0], -R7 ;  /* 0x0000b400ac047a23 */ /* 0x002fe40000010807 */
[--C-:B------:R-:W-:Y:S03]  /*16300*/  FFMA.FTZ R213, R177, c[0x0][0x2d0], -R8.reuse ;  /* 0x0000b400b1d57a23 */ /* 0x100fe60000010808 */
[----:B------:R1:W4:Y:S01]  /*16310*/  MUFU.EX2 R248, R4 ;  /* 0x0000000400f87308 */ /* 0x0003220000000800 */
[----:B--2---:R-:W-:Y:S02]  /*16320*/  FMNMX.FTZ R120, R2, R5, !PT ;  /* 0x0000000502787209 */ /* 0x004fe40007810000 */
[----:B------:R-:W-:Y:S02]  /*16330*/  FSEL R5, R121, RZ, P0 ;  /* 0x000000ff79057208 */ /* 0x000fe40000000000 */
[----:B------:R-:W-:Y:S05]  /*16340*/  FSETP.NEU.FTZ.AND P0, PT, R120, -INF , PT ;  /* 0xff8000007800780b */ /* 0x000fea0003f1d000 */
[----:B------:R-:W-:Y:S01]  /*16350*/  MUFU.EX2 R224, R176 ;  /* 0x000000b000e07308 */ /* 0x000fe20000000800 */
[--C-:B---3--:R-:W-:Y:S09]  /*16360*/  FFMA.FTZ R0, R19, c[0x0][0x2d0], -R8.reuse ;  /* 0x0000b40013007a23 */ /* 0x108ff20000010808 */
[----:B------:R2:W3:Y:S01]  /*16370*/  MUFU.EX2 R242, R0 ;  /* 0x0000000000f27308 */ /* 0x0004e20000000800 */
[----:B-1----:R-:W-:Y:S01]  /*16380*/  FMNMX.FTZ R4, R189, R6, !PT ;  /* 0x00000006bd047209 */ /* 0x002fe20007810000 */
[--C-:B------:R-:W-:Y:S01]  /*16390*/  FFMA.FTZ R6, R174, c[0x0][0x2d0], -R8.reuse ;  /* 0x0000b400ae067a23 */ /* 0x100fe20000010808 */
[----:B----4-:R-:W-:Y:S01]  /*163a0*/  F2FP.BF16.PACK_AB R170, R248, R251 ;  /* 0x000000fbf8aa723e */ /* 0x010fe200000010ff */
[--C-:B------:R-:W-:Y:S01]  /*163b0*/  FFMA.FTZ R174, R182, c[0x0][0x2d0], -R8.reuse ;  /* 0x0000b400b6ae7a23 */ /* 0x100fe20000010808 */
[----:B------:R-:W-:Y:S05]  /*163c0*/  FMNMX.FTZ R4, R190, R4, !PT ;  /* 0x00000004be047209 */ /* 0x000fea0007810000 */
[----:B------:R-:W-:Y:S01]  /*163d0*/  MUFU.EX2 R244, R6 ;  /* 0x0000000600f47308 */ /* 0x000fe20000000800 */
[----:B------:R-:W-:Y:S04]  /*163e0*/  FMNMX.FTZ R4, R207, R4, !PT ;  /* 0x00000004cf047209 */ /* 0x000fe80007810000 */
[----:B------:R-:W-:Y:S05]  /*163f0*/  FMNMX.FTZ R4, R208, R4, !PT ;  /* 0x00000004d0047209 */ /* 0x000fea0007810000 */
[----:B------:R-:W-:Y:S01]  /*16400*/  MUFU.EX2 R227, R175 ;  /* 0x000000af00e37308 */ /* 0x000fe20000000800 */
[----:B--2---:R-:W-:Y:S01]  /*16410*/  FMNMX.FTZ R0, R209, R4, !PT ;  /* 0x00000004d1007209 */ /* 0x004fe20007810000 */
[--C-:B------:R-:W-:Y:S01]  /*16420*/  FFMA.FTZ R4, R173, c[0x0][0x2d0], -R8.reuse ;  /* 0x0000b400ad047a23 */ /* 0x100fe20000010808 */
[----:B---3--:R-:W-:Y:S01]  /*16430*/  F2FP.BF16.PACK_AB R169, R242, R220 ;  /* 0x000000dcf2a9723e */ /* 0x008fe200000010ff */
[----:B------:R-:W-:Y:S01]  /*16440*/  FFMA.FTZ R173, R180, c[0x0][0x2d0], -R8 ;  /* 0x0000b400b4ad7a23 */ /* 0x000fe20000010808 */
[----:B------:R-:W-:Y:S05]  /*16450*/  FMNMX.FTZ R0, R126, R0, !PT ;  /* 0x000000007e007209 */ /* 0x000fea0007810000 */
[----:B------:R1:W2:Y:S01]  /*16460*/  MUFU.EX2 R243, R4 ;  /* 0x0000000400f37308 */ /* 0x0002a20000000800 */
[----:B------:R-:W3:Y:S09]  /*16470*/  SHFL.BFLY PT, R2, R0, 0x2, 0x1f ;  /* 0x0c401f0000027f89 */ /* 0x000ef200000e0000 */
[----:B------:R-:W-:Y:S10]  /*16480*/  MUFU.EX2 R230, R181 ;  /* 0x000000b500e67308 */ /* 0x000ff40000000800 */
[----:B------:R-:W-:Y:S01]  /*16490*/  MUFU.EX2 R229, R174 ;  /* 0x000000ae00e57308 */ /* 0x000fe20000000800 */
[----:B-1----:R-:W-:Y:S01]  /*164a0*/  FMUL.FTZ R4, R120, c[0x0][0x2d0] ;  /* 0x0000b40078047a20 */ /* 0x002fe20000410000 */
[----:B--2---:R-:W-:Y:S04]  /*164b0*/  F2FP.BF16.PACK_AB R171, R244, R243 ;  /* 0x000000f3f4ab723e */ /* 0x004fe800000010ff */
[----:B------:R-:W-:Y:S04]  /*164c0*/  FSEL R9, R4, RZ, P0 ;  /* 0x000000ff04097208 */ /* 0x000fe80000000000 */
[----:B------:R-:W-:Y:S01]  /*164d0*/  MUFU.EX2 R231, R173 ;  /* 0x000000ad00e77308 */ /* 0x000fe20000000800 */
[--C-:B------:R-:W-:Y:S02]  /*164e0*/  FFMA.FTZ R4, R12, c[0x0][0x2d0], -R9.reuse ;  /* 0x0000b4000c047a23 */ /* 0x100fe40000010809 */
[--C-:B------:R-:W-:Y:S02]  /*164f0*/  FFMA.FTZ R172, R32, c[0x0][0x2d0], -R9.reuse ;  /* 0x0000b40020ac7a23 */ /* 0x100fe40000010809 */
[--C-:B------:R-:W-:Y:S05]  /*16500*/  FFMA.FTZ R177, R29, c[0x0][0x2d0], -R9.reuse ;  /* 0x0000b4001db17a23 */ /* 0x100fea0000010809 */
[----:B------:R1:W-:Y:S01]  /*16510*/  MUFU.EX2 R235, R4 ;  /* 0x0000000400eb7308 */ /* 0x0003e20000000800 */
[--C-:B------:R-:W-:Y:S02]  /*16520*/  FFMA.FTZ R210, R25, c[0x0][0x2d0], -R9.reuse ;  /* 0x0000b40019d27a23 */ /* 0x100fe40000010809 */
[--C-:B------:R-:W-:Y:S02]  /*16530*/  FFMA.FTZ R184, R24, c[0x0][0x2d0], -R9.reuse ;  /* 0x0000b40018b87a23 */ /* 0x100fe40000010809 */
[--C-:B------:R-:W-:Y:S02]  /*16540*/  FFMA.FTZ R182, R35, c[0x0][0x2d0], -R9.reuse ;  /* 0x0000b40023b67a23 */ /* 0x100fe40000010809 */
[--C-:B------:R-:W-:Y:S03]  /*16550*/  FFMA.FTZ R186, R28, c[0x0][0x2d0], -R9.reuse ;  /* 0x0000b4001cba7a23 */ /* 0x100fe60000010809 */
[----:B------:R-:W-:Y:S10]  /*16560*/  MUFU.EX2 R226, R172 ;  /* 0x000000ac00e27308 */ /* 0x000ff40000000800 */
[----:B------:R-:W-:Y:S01]  /*16570*/  MUFU.EX2 R221, R177 ;  /* 0x000000b100dd7308 */ /* 0x000fe20000000800 */
[--C-:B-1----:R-:W-:Y:S09]  /*16580*/  FFMA.FTZ R4, R20, c[0x0][0x2d0], -R9.reuse ;  /* 0x0000b40014047a23 */ /* 0x102ff20000010809 */
[----:B------:R3:W-:Y:S10]  /*16590*/  MUFU.EX2 R237, R4 ;  /* 0x0000000400ed7308 */ /* 0x0007f40000000800 */
[----:B------:R-:W-:Y:S10]  /*165a0*/  MUFU.EX2 R183, R218 ;  /* 0x000000da00b77308 */ /* 0x000ff40000000800 */
[----:B------:R-:W-:Y:S01]  /*165b0*/  MUFU.EX2 R185, R214 ;  /* 0x000000d600b97308 */ /* 0x000fe20000000800 */
[----:B---3--:R-:W-:Y:S01]  /*165c0*/  FMNMX.FTZ R4, R0, R2, !PT ;  /* 0x0000000200047209 */ /* 0x008fe20007810000 */
[----:B------:R-:W-:Y:S02]  /*165d0*/  FFMA.FTZ R0, R21, c[0x0][0x2d0], -R9 ;  /* 0x0000b40015007a23 */ /* 0x000fe40000010809 */
[----:B------:R-:W-:Y:S02]  /*165e0*/  FADD.FTZ R2, -R5, R117 ;  /* 0x0000007505027221 */ /* 0x000fe40000010100 */
[----:B------:R-:W1:Y:S04]  /*165f0*/  SHFL.BFLY PT, R6, R4, 0x1, 0x1f ;  /* 0x0c201f0004067f89 */ /* 0x000e6800000e0000 */
[----:B------:R2:W-:Y:S01]  /*16600*/  MUFU.EX2 R238, R0 ;  /* 0x0000000000ee7308 */ /* 0x0005e20000000800 */
[----:B------:R-:W-:Y:S09]  /*16610*/  FMUL.FTZ R2, R2, c[0x0][0x2d0] ;  /* 0x0000b40002027a20 */ /* 0x000ff20000410000 */
[----:B------:R-:W3:Y:S10]  /*16620*/  MUFU.EX2 R2, R2 ;  /* 0x0000000200027308 */ /* 0x000ef40000000800 */
[----:B------:R-:W-:Y:S01]  /*16630*/  MUFU.EX2 R215, R215 ;  /* 0x000000d700d77308 */ /* 0x000fe20000000800 */
[----:B-1----:R-:W-:Y:S01]  /*16640*/  FMNMX.FTZ R119, R4, R6, !PT ;  /* 0x0000000604777209 */ /* 0x002fe20007810000 */
[--C-:B--2---:R-:W-:Y:S02]  /*16650*/  FFMA.FTZ R0, R22, c[0x0][0x2d0], -R9.reuse ;  /* 0x0000b40016007a23 */ /* 0x104fe40000010809 */
[----:B------:R-:W1:Y:S02]  /*16660*/  LDSM.16.MT88.4 R20, [R166] ;  /* 0x00000000a614783b */ /* 0x000e640000004200 */
[----:B------:R-:W-:Y:S04]  /*16670*/  FMUL.FTZ R4, R119, c[0x0][0x2d0] ;  /* 0x0000b40077047a20 */ /* 0x000fe80000410000 */
[----:B------:R2:W4:Y:S01]  /*16680*/  MUFU.EX2 R252, R0 ;  /* 0x0000000000fc7308 */ /* 0x0005220000000800 */
        /* <DEDUP_REMOVED lines=12> */
[----:B--2---:R-:W-:Y:S01]  /*16750*/  FADD.FTZ R0, -R3, R116 ;  /* 0x0000007403007221 */ /* 0x004fe20000010100 */
[----:B----4-:R-:W-:Y:S01]  /*16760*/  F2FP.BF16.PACK_AB R130, R252, R238 ;  /* 0x000000eefc82723e */ /* 0x010fe200000010ff */
[----:B------:R-:W-:Y:S02]  /*16770*/  FMUL.FTZ R67, R2, R67 ;  /* 0x0000004302437220 */ /* 0x000fe40000410000 */
[----:B------:R-:W-:Y:S02]  /*16780*/  FMUL.FTZ R0, R0, c[0x0][0x2d0] ;  /* 0x0000b40000007a20 */ /* 0x000fe40000410000 */
[C---:B------:R-:W-:Y:S01]  /*16790*/  FMUL.FTZ R70, R2.reuse, R70 ;  /* 0x0000004602467220 */ /* 0x040fe20000410000 */
[----:B------:R-:W2:Y:S01]  /*167a0*/  MUFU.EX2 R184, R184 ;  /* 0x000000b800b87308 */ /* 0x000ea20000000800 */
[C---:B------:R-:W-:Y:S02]  /*167b0*/  FMUL.FTZ R71, R2.reuse, R71 ;  /* 0x0000004702477220 */ /* 0x040fe40000410000 */
[C---:B------:R-:W-:Y:S02]  /*167c0*/  FMUL.FTZ R82, R2.reuse, R82 ;  /* 0x0000005202527220 */ /* 0x040fe40000410000 */
[C---:B------:R-:W-:Y:S02]  /*167d0*/  FMUL.FTZ R83, R2.reuse, R83 ;  /* 0x0000005302537220 */ /* 0x040fe40000410000 */
[C---:B------:R-:W-:Y:S02]  /*167e0*/  FMUL.FTZ R86, R2.reuse, R86 ;  /* 0x0000005602567220 */ /* 0x040fe40000410000 */
[C---:B------:R-:W-:Y:S01]  /*167f0*/  FMUL.FTZ R87, R2.reuse, R87 ;  /* 0x0000005702577220 */ /* 0x040fe20000410000 */
[----:B------:R3:W4:Y:S01]  /*16800*/  MUFU.EX2 R3, R0 ;  /* 0x0000000000037308 */ /* 0x0007220000000800 */
[C---:B------:R-:W-:Y:S02]  /*16810*/  FMUL.FTZ R98, R2.reuse, R98 ;  /* 0x0000006202627220 */ /* 0x040fe40000410000 */
[----:B------:R-:W-:Y:S01]  /*16820*/  FMUL.FTZ R99, R2, R99 ;  /* 0x0000006302637220 */ /* 0x000fe20000410000 */
[----:B--2---:R-:W-:Y:S02]  /*16830*/  F2FP.BF16.PACK_AB R172, R184, R181 ;  /* 0x000000b5b8ac723e */ /* 0x004fe400000010ff */
[----:B---3--:R-:W-:Y:S01]  /*16840*/  FSEL R0, R120, RZ, P0 ;  /* 0x000000ff78007208 */ /* 0x008fe20000000000 */
[----:B----4-:R-:W-:Y:S01]  /*16850*/  FMUL.FTZ R5, R3, R129 ;  /* 0x0000008103057220 */ /* 0x010fe20000410000 */
[----:B------:R-:W-:Y:S01]  /*16860*/  FSETP.NEU.FTZ.AND P0, PT, R119, -INF , PT ;  /* 0xff8000007700780b */ /* 0x000fe20003f1d000 */
[----:B------:R-:W-:Y:S02]  /*16870*/  FMUL.FTZ R16, R3, R140 ;  /* 0x0000008c03107220 */ /* 0x000fe40000410000 */
[----:B------:R-:W-:Y:S01]  /*16880*/  FADD.FTZ R0, -R0, R118 ;  /* 0x0000007600007221 */ /* 0x000fe20000010100 */
[----:B------:R-:W-:Y:S01]  /*16890*/  FSEL R117, R4, RZ, P0 ;  /* 0x000000ff04757208 */ /* 0x000fe20000000000 */
[----:B------:R-:W-:Y:S02]  /*168a0*/  FFMA.FTZ R118, R33, c[0x0][0x2d0], -R9 ;  /* 0x0000b40021767a23 */ /* 0x000fe40000010809 */
[----:B------:R-:W-:Y:S02]  /*168b0*/  FMUL.FTZ R0, R0, c[0x0][0x2d0] ;  /* 0x0000b40000007a20 */ /* 0x000fe40000410000 */
[--C-:B------:R-:W-:Y:S01]  /*168c0*/  FFMA.FTZ R4, R15, c[0x0][0x2d0], -R117.reuse ;  /* 0x0000b4000f047a23 */ /* 0x100fe20000010875 */
[----:B------:R-:W-:Y:S01]  /*168d0*/  MUFU.EX2 R223, R118 ;  /* 0x0000007600df7308 */ /* 0x000fe20000000800 */
[C---:B------:R-:W-:Y:S02]  /*168e0*/  FMUL.FTZ R17, R3.reuse, R141 ;  /* 0x0000008d03117220 */ /* 0x040fe40000410000 */
[C---:B------:R-:W-:Y:S01]  /*168f0*/  FMUL.FTZ R32, R3.reuse, R156 ;  /* 0x0000009c03207220 */ /* 0x040fe20000410000 */
[----:B------:R-:W-:Y:S01]  /*16900*/  LDSM.16.MT88.4 R140, [R166+0x800] ;  /* 0x00080000a68c783b */ /* 0x000fe20000004200 */
[C---:B------:R-:W-:Y:S02]  /*16910*/  FMUL.FTZ R33, R3.reuse, R157 ;  /* 0x0000009d03217220 */ /* 0x040fe40000410000 */
[C---:B------:R-:W-:Y:S02]  /*16920*/  FMUL.FTZ R48, R3.reuse, R112 ;  /* 0x0000007003307220 */ /* 0x040fe40000410000 */
[C---:B------:R-:W-:Y:S01]  /*16930*/  FMUL.FTZ R49, R3.reuse, R113 ;  /* 0x0000007103317220 */ /* 0x040fe20000410000 */
[----:B------:R2:W3:Y:S01]  /*16940*/  MUFU.EX2 R116, R0 ;  /* 0x0000000000747308 */ /* 0x0004e20000000800 */
[C---:B------:R-:W-:Y:S01]  /*16950*/  FMUL.FTZ R52, R3.reuse, R52 ;  /* 0x0000003403347220 */ /* 0x040fe20000410000 */
[----:B------:R-:W-:Y:S01]  /*16960*/  LDSM.16.MT88.4 R112, [R167+0x400] ;  /* 0x00040000a770783b */ /* 0x000fe20000004200 */
        /* <DEDUP_REMOVED lines=9> */
[C---:B------:R-:W-:Y:S02]  /*16a00*/  FMUL.FTZ R85, R3.reuse, R85 ;  /* 0x0000005503557220 */ /* 0x040fe40000410000 */
[C---:B------:R-:W-:Y:S02]  /*16a10*/  FMUL.FTZ R96, R3.reuse, R96 ;  /* 0x0000006003607220 */ /* 0x040fe40000410000 */
[C---:B------:R-:W-:Y:S02]  /*16a20*/  FMUL.FTZ R97, R3.reuse, R97 ;  /* 0x0000006103617220 */ /* 0x040fe40000410000 */
[--C-:B--2---:R-:W-:Y:S02]  /*16a30*/  FFMA.FTZ R0, R10, c[0x0][0x2d0], -R117.reuse ;  /* 0x0000b4000a007a23 */ /* 0x104fe40000010875 */
[C---:B---3--:R-:W-:Y:S02]  /*16a40*/  FMUL.FTZ R8, R116.reuse, R132 ;  /* 0x0000008474087220 */ /* 0x048fe40000410000 */
[----:B------:R2:W-:Y:S01]  /*16a50*/  MUFU.EX2 R191, R0 ;  /* 0x0000000000bf7308 */ /* 0x0005e20000000800 */
[C---:B------:R-:W-:Y:S02]  /*16a60*/  FMUL.FTZ R12, R116.reuse, R136 ;  /* 0x00000088740c7220 */ /* 0x040fe40000410000 */
[C---:B------:R-:W-:Y:S02]  /*16a70*/  FMUL.FTZ R24, R116.reuse, R148 ;  /* 0x0000009474187220 */ /* 0x040fe40000410000 */
[----:B----4-:R-:W-:Y:S01]  /*16a80*/  FMUL.FTZ R4, R3, R128 ;  /* 0x0000008003047220 */ /* 0x010fe20000410000 */
[----:B------:R-:W-:Y:S01]  /*16a90*/  F2FP.BF16.PACK_AB R128, R237, R235 ;  /* 0x000000ebed80723e */ /* 0x000fe200000010ff */
[C---:B------:R-:W-:Y:S02]  /*16aa0*/  FMUL.FTZ R40, R116.reuse, R104 ;  /* 0x0000006874287220 */ /* 0x040fe40000410000 */
[C---:B------:R-:W-:Y:S02]  /*16ab0*/  FMUL.FTZ R41, R116.reuse, R105 ;  /* 0x0000006974297220 */ /* 0x040fe40000410000 */
[C---:B------:R-:W-:Y:S01]  /*16ac0*/  FMUL.FTZ R56, R116.reuse, R56 ;  /* 0x0000003874387220 */ /* 0x040fe20000410000 */
[-C--:B-1----:R-:W-:Y:S01]  /*16ad0*/  HMMA.16816.F32.BF16 R4, R168, R20.reuse, R4 ;  /* 0x00000014a804723c */ /* 0x082fe20000041804 */
[C---:B------:R-:W-:Y:S02]  /*16ae0*/  FMUL.FTZ R25, R116.reuse, R149 ;  /* 0x0000009574197220 */ /* 0x040fe40000410000 */
[C---:B------:R-:W-:Y:S02]  /*16af0*/  FMUL.FTZ R28, R116.reuse, R152 ;  /* 0x00000098741c7220 */ /* 0x040fe40000410000 */
[C---:B------:R-:W-:Y:S02]  /*16b00*/  FMUL.FTZ R29, R116.reuse, R153 ;  /* 0x00000099741d7220 */ /* 0x040fe40000410000 */
[C---:B------:R-:W-:Y:S02]  /*16b10*/  FMUL.FTZ R44, R116.reuse, R108 ;  /* 0x0000006c742c7220 */ /* 0x040fe40000410000 */
[C---:B------:R-:W-:Y:S03]  /*16b20*/  FMUL.FTZ R45, R116.reuse, R109 ;  /* 0x0000006d742d7220 */ /* 0x040fe60000410000 */
[--C-:B--2---:R-:W-:Y:S02]  /*16b30*/  FFMA.FTZ R0, R13, c[0x0][0x2d0], -R117.reuse ;  /* 0x0000b4000d007a23 */ /* 0x104fe40000010875 */
[C---:B------:R-:W-:Y:S02]  /*16b40*/  FMUL.FTZ R13, R116.reuse, R137 ;  /* 0x00000089740d7220 */ /* 0x040fe40000410000 */
[----:B------:R1:W2:Y:S01]  /*16b50*/  MUFU.EX2 R206, R0 ;  /* 0x0000000000ce7308 */ /* 0x0002a20000000800 */
[C---:B------:R-:W-:Y:S02]  /*16b60*/  FMUL.FTZ R57, R116.reuse, R57 ;  /* 0x0000003974397220 */ /* 0x040fe40000410000 */
        /* <DEDUP_REMOVED lines=9> */
[----:B------:R-:W-:Y:S02]  /*16c00*/  FMUL.FTZ R93, R116, R93 ;  /* 0x0000005d745d7220 */ /* 0x000fe40000410000 */
[----:B-1----:R-:W-:Y:S01]  /*16c10*/  FFMA.FTZ R0, R11, c[0x0][0x2d0], -R117 ;  /* 0x0000b4000b007a23 */ /* 0x002fe20000010875 */
[----:B--2---:R-:W-:Y:S03]  /*16c20*/  F2FP.BF16.PACK_AB R129, R206, R191 ;  /* 0x000000bfce81723e */ /* 0x004fe600000010ff */
[----:B------:R1:W2:Y:S02]  /*16c30*/  MUFU.EX2 R245, R0 ;  /* 0x0000000000f57308 */ /* 0x0002a40000000800 */
[----:B-1----:R-:W-:Y:S02]  /*16c40*/  FSEL R0, R119, RZ, P0 ;  /* 0x000000ff77007208 */ /* 0x002fe40000000000 */
[----:B--2---:R-:W-:Y:S03]  /*16c50*/  F2FP.BF16.PACK_AB R131, R239, R245 ;  /* 0x000000f5ef83723e */ /* 0x004fe600000010ff */
[----:B------:R-:W-:Y:S02]  /*16c60*/  FADD.FTZ R0, -R0, R123 ;  /* 0x0000007b00007221 */ /* 0x000fe40000010100 */
[----:B------:R-:W-:Y:S02]  /*16c70*/  FFMA.FTZ R123, R34, c[0x0][0x2d0], -R9 ;  /* 0x0000b400227b7a23 */ /* 0x000fe40000010809 */
[----:B------:R-:W-:Y:S02]  /*16c80*/  FMUL.FTZ R0, R0, c[0x0][0x2d0] ;  /* 0x0000b40000007a20 */ /* 0x000fe40000410000 */
[----:B------:R-:W-:Y:S01]  /*16c90*/  FMUL.FTZ R9, R116, R133 ;  /* 0x0000008574097220 */ /* 0x000fe20000410000 */
[----:B------:R-:W1:Y:S01]  /*16ca0*/  MUFU.EX2 R222, R123 ;  /* 0x0000007b00de7308 */ /* 0x000e620000000800 */
[----:B------:R-:W-:Y:S02]  /*16cb0*/  FMUL.FTZ R34, R2, R158 ;  /* 0x0000009e02227220 */ /* 0x000fe40000410000 */
[----:B------:R-:W-:Y:S07]  /*16cc0*/  LDSM.16.MT88.4 R156, [R167+0x800] ;  /* 0x00080000a79c783b */ /* 0x000fee0000004200 */
[----:B------:R-:W2:Y:S01]  /*16cd0*/  MUFU.EX2 R0, R0 ;  /* 0x0000000000007308 */ /* 0x000ea20000000800 */
[----:B-1----:R-:W-:Y:S01]  /*16ce0*/  F2FP.BF16.PACK_AB R108, R223, R222 ;  /* 0x000000dedf6c723e */ /* 0x002fe200000010ff */
[C---:B--2---:R-:W-:Y:S02]  /*16cf0*/  FMUL.FTZ R10, R0.reuse, R134 ;  /* 0x00000086000a7220 */ /* 0x044fe40000410000 */
[C---:B------:R-:W-:Y:S02]  /*16d00*/  FMUL.FTZ R11, R0.reuse, R135 ;  /* 0x00000087000b7220 */ /* 0x040fe40000410000 */
[----:B------:R-:W1:Y:S01]  /*16d10*/  LDSM.16.MT88.4 R132, [R166+0xc00] ;  /* 0x000c0000a684783b */ /* 0x000e620000004200 */
[C---:B------:R-:W-:Y:S02]  /*16d20*/  FMUL.FTZ R42, R0.reuse, R106 ;  /* 0x0000006a002a7220 */ /* 0x040fe40000410000 */
[C---:B------:R-:W-:Y:S02]  /*16d30*/  FMUL.FTZ R43, R0.reuse, R107 ;  /* 0x0000006b002b7220 */ /* 0x040fe40000410000 */
[C---:B------:R-:W-:Y:S01]  /*16d40*/  HMMA.16816.F32.BF16 R8, R128.reuse, R20, R8 ;  /* 0x000000148008723c */ /* 0x040fe20000041808 */
[C---:B------:R-:W-:Y:S02]  /*16d50*/  FMUL.FTZ R14, R0.reuse, R138 ;  /* 0x0000008a000e7220 */ /* 0x040fe40000410000 */
[C---:B------:R-:W-:Y:S01]  /*16d60*/  FMUL.FTZ R15, R0.reuse, R139 ;  /* 0x0000008b000f7220 */ /* 0x040fe20000410000 */
[----:B------:R-:W-:Y:S01]  /*16d70*/  LDSM.16.MT88.4 R104, [R166+0x400] ;  /* 0x00040000a668783b */ /* 0x000fe20000004200 */
[C---:B------:R-:W-:Y:S02]  /*16d80*/  FMUL.FTZ R58, R0.reuse, R58 ;  /* 0x0000003a003a7220 */ /* 0x040fe40000410000 */
[C---:B------:R-:W-:Y:S02]  /*16d90*/  FMUL.FTZ R20, R3.reuse, R144 ;  /* 0x0000009003147220 */ /* 0x040fe40000410000 */
[----:B------:R-:W-:Y:S01]  /*16da0*/  FMUL.FTZ R21, R3, R145 ;  /* 0x0000009103157220 */ /* 0x000fe20000410000 */
[-C--:B------:R-:W-:Y:S02]  /*16db0*/  HMMA.16816.F32.BF16 R12, R128, R22.reuse, R12 ;  /* 0x00000016800c723c */ /* 0x080fe4000004180c */
[C---:B------:R-:W-:Y:S02]  /*16dc0*/  FMUL.FTZ R59, R0.reuse, R59 ;  /* 0x0000003b003b7220 */ /* 0x040fe40000410000 */
[C---:B------:R-:W-:Y:S02]  /*16dd0*/  FMUL.FTZ R62, R0.reuse, R62 ;  /* 0x0000003e003e7220 */ /* 0x040fe40000410000 */
[C---:B------:R-:W-:Y:S02]  /*16de0*/  FMUL.FTZ R63, R0.reuse, R63 ;  /* 0x0000003f003f7220 */ /* 0x040fe40000410000 */
[C---:B------:R-:W-:Y:S01]  /*16df0*/  HMMA.16816.F32.BF16 R16, R168.reuse, R22, R16 ;  /* 0x00000016a810723c */ /* 0x040fe20000041810 */
[C---:B------:R-:W-:Y:S03]  /*16e00*/  FMUL.FTZ R26, R0.reuse, R150 ;  /* 0x00000096001a7220 */ /* 0x040fe60000410000 */
[C---:B------:R-:W-:Y:S02]  /*16e10*/  FMUL.FTZ R27, R0.reuse, R151 ;  /* 0x00000097001b7220 */ /* 0x040fe40000410000 */
[----:B------:R-:W-:Y:S02]  /*16e20*/  FMUL.FTZ R30, R0, R154 ;  /* 0x0000009a001e7220 */ /* 0x000fe40000410000 */
[C---:B------:R-:W-:Y:S04]  /*16e30*/  FMUL.FTZ R22, R2.reuse, R146 ;  /* 0x0000009202167220 */ /* 0x040fe80000410000 */
[----:B------:R-:W-:Y:S02]  /*16e40*/  FMUL.FTZ R23, R2, R147 ;  /* 0x0000009302177220 */ /* 0x000fe40000410000 */
[C---:B------:R-:W-:Y:S02]  /*16e50*/  FMUL.FTZ R74, R0.reuse, R74 ;  /* 0x0000004a004a7220 */ /* 0x040fe40000410000 */
[C---:B------:R-:W-:Y:S02]  /*16e60*/  FMUL.FTZ R75, R0.reuse, R75 ;  /* 0x0000004b004b7220 */ /* 0x040fe40000410000 */
[C---:B------:R-:W-:Y:S01]  /*16e70*/  FMUL.FTZ R78, R0.reuse, R78 ;  /* 0x0000004e004e7220 */ /* 0x040fe20000410000 */
[-C--:B------:R-:W-:Y:S01]  /*16e80*/  HMMA.16816.F32.BF16 R20, R168, R36.reuse, R20 ;  /* 0x00000024a814723c */ /* 0x080fe20000041814 */
[C---:B------:R-:W-:Y:S02]  /*16e90*/  FMUL.FTZ R79, R0.reuse, R79 ;  /* 0x0000004f004f7220 */ /* 0x040fe40000410000 */
[C---:B------:R-:W-:Y:S02]  /*16ea0*/  FMUL.FTZ R31, R0.reuse, R155 ;  /* 0x0000009b001f7220 */ /* 0x040fe40000410000 */
[C---:B------:R-:W-:Y:S01]  /*16eb0*/  FMUL.FTZ R46, R0.reuse, R110 ;  /* 0x0000006e002e7220 */ /* 0x040fe20000410000 */
[----:B------:R-:W-:Y:S01]  /*16ec0*/  F2FP.BF16.PACK_AB R110, R221, R226 ;  /* 0x000000e2dd6e723e */ /* 0x000fe200000010ff */
[C---:B------:R-:W-:Y:S01]  /*16ed0*/  FMUL.FTZ R47, R0.reuse, R111 ;  /* 0x0000006f002f7220 */ /* 0x040fe20000410000 */
[C---:B------:R-:W-:Y:S01]  /*16ee0*/  HMMA.16816.F32.BF16 R24, R128.reuse, R36, R24 ;  /* 0x000000248018723c */ /* 0x040fe20000041818 */
[C---:B------:R-:W-:Y:S03]  /*16ef0*/  FMUL.FTZ R90, R0.reuse, R90 ;  /* 0x0000005a005a7220 */ /* 0x040fe60000410000 */
[C---:B------:R-:W-:Y:S02]  /*16f00*/  FMUL.FTZ R91, R0.reuse, R91 ;  /* 0x0000005b005b7220 */ /* 0x040fe40000410000 */
[C---:B------:R-:W-:Y:S02]  /*16f10*/  FMUL.FTZ R94, R0.reuse, R94 ;  /* 0x0000005e005e7220 */ /* 0x040fe40000410000 */
[-C--:B------:R-:W-:Y:S01]  /*16f20*/  HMMA.16816.F32.BF16 R28, R128, R38.reuse, R28 ;  /* 0x00000026801c723c */ /* 0x080fe2000004181c */
[C---:B------:R-:W-:Y:S03]  /*16f30*/  FMUL.FTZ R36, R3.reuse, R100 ;  /* 0x0000006403247220 */ /* 0x040fe60000410000 */
[C---:B------:R-:W-:Y:S02]  /*16f40*/  FMUL.FTZ R37, R3.reuse, R101 ;  /* 0x0000006503257220 */ /* 0x040fe40000410000 */
[----:B------:R-:W-:Y:S02]  /*16f50*/  FFMA.FTZ R3, R3, R234, R233 ;  /* 0x000000ea03037223 */ /* 0x000fe400000100e9 */
[C---:B------:R-:W-:Y:S01]  /*16f60*/  HMMA.16816.F32.BF16 R32, R168.reuse, R38, R32 ;  /* 0x00000026a820723c */ /* 0x040fe20000041820 */
[----:B------:R-:W2:Y:S03]  /*16f70*/  LDL R233, [R1+0x24] ;  /* 0x0000240001e97983 */ /* 0x000ea60000100800 */
[----:B------:R-:W-:Y:S02]  /*16f80*/  FMUL.FTZ R95, R0, R95 ;  /* 0x0000005f005f7220 */ /* 0x000fe40000410000 */
[----:B------:R-:W-:Y:S02]  /*16f90*/  FADD.FTZ R3, R250, R3 ;  /* 0x00000003fa037221 */ /* 0x000fe40000010000 */
[C---:B------:R-:W-:Y:S04]  /*16fa0*/  FMUL.FTZ R38, R2.reuse, R102 ;  /* 0x0000006602267220 */ /* 0x040fe80000410000 */
[----:B------:R-:W-:Y:S02]  /*16fb0*/  FMUL.FTZ R39, R2, R103 ;  /* 0x0000006702277220 */ /* 0x000fe40000410000 */
[----:B------:R-:W3:Y:S01]  /*16fc0*/  LDSM.16.MT88.4 R100, [R167+0xc00] ;  /* 0x000c0000a764783b */ /* 0x000ee20000004200 */
[----:B------:R-:W-:Y:S02]  /*16fd0*/  FADD.FTZ R3, R251, R3 ;  /* 0x00000003fb037221 */ /* 0x000fe40000010000 */
[----:B------:R-:W-:Y:S02]  /*16fe0*/  FFMA.FTZ R0, R0, R247, R191 ;  /* 0x000000f700007223 */ /* 0x000fe400000100bf */
[-C--:B-1----:R-:W-:Y:S08]  /*16ff0*/  HMMA.16816.F32.BF16 R36, R168, R132.reuse, R36 ;  /* 0x00000084a824723c */ /* 0x082ff00000041824 */
[C---:B------:R-:W-:Y:S08]  /*17000*/  HMMA.16816.F32.BF16 R40, R128.reuse, R132, R40 ;  /* 0x000000848028723c */ /* 0x040ff00000041828 */
[-C--:B------:R-:W-:Y:S08]  /*17010*/  HMMA.16816.F32.BF16 R44, R128, R134.reuse, R44 ;  /* 0x00000086802c723c */ /* 0x080ff0000004182c */
[C---:B------:R-:W-:Y:S08]  /*17020*/  HMMA.16816.F32.BF16 R48, R168.reuse, R134, R48 ;  /* 0x00000086a830723c */ /* 0x040ff00000041830 */
[-C--:B---3--:R-:W-:Y:S08]  /*17030*/  HMMA.16816.F32.BF16 R52, R168, R100.reuse, R52 ;  /* 0x00000064a834723c */ /* 0x088ff00000041834 */
        /* <DEDUP_REMOVED lines=13> */
[----:B------:R-:W-:Y:S01]  /*17110*/  F2FP.BF16.PACK_AB R101, R227, R224 ;  /* 0x000000e0e365723e */ /* 0x000fe200000010ff */
[----:B------:R-:W1:Y:S05]  /*17120*/  MUFU.EX2 R187, R213 ;  /* 0x000000d500bb7308 */ /* 0x000e6a0000000800 */
[----:B------:R-:W-:Y:S01]  /*17130*/  FFMA.FTZ R128, R2, R236, R220 ;  /* 0x000000ec02807223 */ /* 0x000fe200000100dc */
[----:B------:R-:W-:Y:S01]  /*17140*/  HMMA.16816.F32.BF16 R96, R168, R102, R96 ;  /* 0x00000066a860723c */ /* 0x000fe20000041860 */
[--C-:B------:R-:W-:Y:S03]  /*17150*/  FFMA.FTZ R2, R207, c[0x0][0x2d0], -R117.reuse ;  /* 0x0000b400cf027a23 */ /* 0x100fe60000010875 */
[----:B------:R3:W-:Y:S03]  /*17160*/  MUFU.EX2 R219, R100 ;  /* 0x0000006400db7308 */ /* 0x0007e60000000800 */
[----:B------:R-:W-:Y:S02]  /*17170*/  F2FP.BF16.PACK_AB R102, R232, R230 ;  /* 0x000000e6e866723e */ /* 0x000fe400000010ff */
[----:B------:R-:W-:Y:S05]  /*17180*/  F2FP.BF16.PACK_AB R103, R231, R229 ;  /* 0x000000e5e767723e */ /* 0x000fea00000010ff */
[----:B------:R4:W-:Y:S01]  /*17190*/  MUFU.EX2 R123, R2 ;  /* 0x00000002007b7308 */ /* 0x0009e20000000800 */
[----:B-1----:R-:W-:Y:S09]  /*171a0*/  F2FP.BF16.PACK_AB R169, R187, R185 ;  /* 0x000000b9bba9723e */ /* 0x002ff200000010ff */
[----:B------:R-:W1:Y:S01]  /*171b0*/  MUFU.EX2 R213, R216 ;  /* 0x000000d800d57308 */ /* 0x000e620000000800 */
[--C-:B---3--:R-:W-:Y:S09]  /*171c0*/  FFMA.FTZ R100, R188, c[0x0][0x2d0], -R117.reuse ;  /* 0x0000b400bc647a23 */ /* 0x108ff20000010875 */
[----:B------:R3:W5:Y:S01]  /*171d0*/  MUFU.EX2 R178, R100 ;  /* 0x0000006400b27308 */ /* 0x0007620000000800 */
[--C-:B----4-:R-:W-:Y:S09]  /*171e0*/  FFMA.FTZ R2, R208, c[0x0][0x2d0], -R117.reuse ;  /* 0x0000b400d0027a23 */ /* 0x110ff20000010875 */
[----:B------:R-:W4:Y:S01]  /*171f0*/  MUFU.EX2 R118, R2 ;  /* 0x0000000200767308 */ /* 0x000f220000000800 */
[----:B-1----:R-:W-:Y:S09]  /*17200*/  F2FP.BF16.PACK_AB R170, R215, R213 ;  /* 0x000000d5d7aa723e */ /* 0x002ff200000010ff */
[----:B------:R-:W1:Y:S01]  /*17210*/  MUFU.EX2 R188, R217 ;  /* 0x000000d900bc7308 */ /* 0x000e620000000800 */
[--C-:B---3--:R-:W-:Y:S01]  /*17220*/  FFMA.FTZ R100, R189, c[0x0][0x2d0], -R117.reuse ;  /* 0x0000b400bd647a23 */ /* 0x108fe20000010875 */
[----:B-----5:R-:W-:Y:S08]  /*17230*/  F2FP.BF16.PACK_AB R109, R178, R219 ;  /* 0x000000dbb26d723e */ /* 0x020ff000000010ff */
[----:B------:R3:W-:Y:S01]  /*17240*/  MUFU.EX2 R179, R100 ;  /* 0x0000006400b37308 */ /* 0x0007e20000000800 */
[----:B----4-:R-:W-:Y:S01]  /*17250*/  F2FP.BF16.PACK_AB R173, R118, R123 ;  /* 0x0000007b76ad723e */ /* 0x010fe200000010ff */
[--C-:B------:R-:W-:Y:S08]  /*17260*/  FFMA.FTZ R2, R209, c[0x0][0x2d0], -R117.reuse ;  /* 0x0000b400d1027a23 */ /* 0x100ff00000010875 */
[----:B------:R-:W-:Y:S01]  /*17270*/  MUFU.EX2 R189, R182 ;  /* 0x000000b600bd7308 */ /* 0x000fe20000000800 */
[----:B-1----:R-:W-:Y:S09]  /*17280*/  F2FP.BF16.PACK_AB R168, R188, R183 ;  /* 0x000000b7bca8723e */ /* 0x002ff200000010ff */
[----:B------:R-:W1:Y:S01]  /*17290*/  MUFU.EX2 R182, R186 ;  /* 0x000000ba00b67308 */ /* 0x000e620000000800 */
[--C-:B---3--:R-:W-:Y:S02]  /*172a0*/  FFMA.FTZ R100, R190, c[0x0][0x2d0], -R117.reuse ;  /* 0x0000b400be647a23 */ /* 0x108fe40000010875 */
[----:B------:R-:W-:Y:S02]  /*172b0*/  FFMA.FTZ R117, R126, c[0x0][0x2d0], -R117 ;  /* 0x0000b4007e757a23 */ /* 0x000fe40000010875 */
[----:B------:R-:W-:Y:S01]  /*172c0*/  FADD.FTZ R126, R248, R3 ;  /* 0x00000003f87e7221 */ /* 0x000fe20000010000 */
[C---:B--2---:R-:W-:Y:S04]  /*172d0*/  ISETP.GT.AND P0, PT, R205.reuse, R233, PT ;  /* 0x000000e9cd00720c */ /* 0x044fe80003f04270 */
[----:B------:R2:W3:Y:S01]  /*172e0*/  MUFU.EX2 R180, R100 ;  /* 0x0000006400b47308 */ /* 0x0004e20000000800 */
[----:B------:R-:W-:Y:S01]  /*172f0*/  FADD.FTZ R3, R206, R0 ;  /* 0x00000000ce037221 */ /* 0x000fe20000010000 */
[----:B------:R-:W-:Y:S03]  /*17300*/  IADD3 R205, R205, -0x1, RZ ;  /* 0xffffffffcdcd7810 */ /* 0x000fe60007ffe0ff */
[----:B------:R-:W-:Y:S04]  /*17310*/  FADD.FTZ R3, R245, R3 ;  /* 0x00000003f5037221 */ /* 0x000fe80000010000 */
[----:B------:R-:W-:Y:S01]  /*17320*/  FADD.FTZ R3, R239, R3 ;  /* 0x00000003ef037221 */ /* 0x000fe20000010000 */
[----:B------:R-:W4:Y:S03]  /*17330*/  MUFU.EX2 R190, R212 ;  /* 0x000000d400be7308 */ /* 0x000f260000000800 */
[----:B------:R-:W-:Y:S01]  /*17340*/  FADD.FTZ R3, R219, R3 ;  /* 0x00000003db037221 */ /* 0x000fe20000010000 */
[----:B-1----:R-:W-:Y:S03]  /*17350*/  F2FP.BF16.PACK_AB R174, R182, R189 ;  /* 0x000000bdb6ae723e */ /* 0x002fe600000010ff */
[----:B------:R-:W-:Y:S03]  /*17360*/  FADD.FTZ R3, R178, R3 ;  /* 0x00000003b2037221 */ /* 0x000fe60000010000 */
[----:B------:R1:W-:Y:S01]  /*17370*/  MUFU.EX2 R176, R2 ;  /* 0x0000000200b07308 */ /* 0x0003e20000000800 */
[----:B------:R-:W-:Y:S01]  /*17380*/  FADD.FTZ R3, R179, R3 ;  /* 0x00000003b3037221 */ /* 0x000fe20000010000 */
[----:B--2---:R-:W-:Y:S03]  /*17390*/  F2FP.BF16.PACK_AB R100, R228, R225 ;  /* 0x000000e1e464723e */ /* 0x004fe600000010ff */
[C---:B---3--:R-:W-:Y:S01]  /*173a0*/  FADD.FTZ R3, R180.reuse, R3 ;  /* 0x00000003b4037221 */ /* 0x048fe20000010000 */
[----:B------:R-:W-:Y:S04]  /*173b0*/  F2FP.BF16.PACK_AB R111, R180, R179 ;  /* 0x000000b3b46f723e */ /* 0x000fe800000010ff */
[----:B------:R-:W2:Y:S01]  /*173c0*/  MUFU.EX2 R117, R117 ;  /* 0x0000007500757308 */ /* 0x000ea20000000800 */
[-C--:B------:R-:W-:Y:S01]  /*173d0*/  HMMA.16816.F32.BF16 R4, R100, R104.reuse, R4 ;  /* 0x000000686404723c */ /* 0x080fe20000041804 */
[----:B----4-:R-:W-:Y:S07]  /*173e0*/  F2FP.BF16.PACK_AB R171, R211, R190 ;  /* 0x000000bed3ab723e */ /* 0x010fee00000010ff */
[C---:B------:R-:W-:Y:S01]  /*173f0*/  HMMA.16816.F32.BF16 R8, R108.reuse, R104, R8 ;  /* 0x000000686c08723c */ /* 0x040fe20000041808 */
[----:B-1----:R-:W-:Y:S07]  /*17400*/  FFMA.FTZ R2, R116, R246, R235 ;  /* 0x000000f674027223 */ /* 0x002fee00000100eb */
[-C--:B------:R-:W-:Y:S01]  /*17410*/  HMMA.16816.F32.BF16 R12, R108, R106.reuse, R12 ;  /* 0x0000006a6c0c723c */ /* 0x080fe2000004180c */
[----:B--2---:R-:W-:Y:S07]  /*17420*/  F2FP.BF16.PACK_AB R175, R117, R176 ;  /* 0x000000b075af723e */ /* 0x004fee00000010ff */
        /* <DEDUP_REMOVED lines=16> */
[----:B------:R-:W2:Y:S07]  /*17530*/  LDSM.16.MT88.4 R112, [R167+0x1c00] ;  /* 0x001c0000a770783b */ /* 0x000eae0000004200 */
[-C--:B-1----:R-:W-:Y:S08]  /*17540*/  HMMA.16816.F32.BF16 R68, R100, R104.reuse, R68 ;  /* 0x000000686444723c */ /* 0x082ff00000041844 */
[C---:B------:R-:W-:Y:S07]  /*17550*/  HMMA.16816.F32.BF16 R72, R108.reuse, R104, R72 ;  /* 0x000000686c48723c */ /* 0x040fee0000041848 */
        /* <DEDUP_REMOVED lines=9> */
[-C--:B--2---:R-:W-:Y:S04]  /*175f0*/  HMMA.16816.F32.BF16 R84, R100, R112.reuse, R84 ;  /* 0x000000706454723c */ /* 0x084fe80000041854 */
[----:B------:R-:W-:Y:S04]  /*17600*/  FADD.FTZ R2, R228, R2 ;  /* 0x00000002e4027221 */ /* 0x000fe80000010000 */
[C---:B------:R-:W-:Y:S08]  /*17610*/  HMMA.16816.F32.BF16 R88, R108.reuse, R112, R88 ;  /* 0x000000706c58723c */ /* 0x040ff00000041858 */
[-C--:B------:R-:W-:Y:S08]  /*17620*/  HMMA.16816.F32.BF16 R92, R108, R114.reuse, R92 ;  /* 0x000000726c5c723c */ /* 0x080ff0000004185c */
[----:B------:R-:W-:Y:S01]  /*17630*/  HMMA.16816.F32.BF16 R96, R100, R114, R96 ;  /* 0x000000726460723c */ /* 0x000fe20000041860 */
[----:B------:R-:W1:Y:S07]  /*17640*/  LDSM.16.MT88.4 R112, [R166+0x1400] ;  /* 0x00140000a670783b */ /* 0x000e6e0000004200 */
[-C--:B------:R-:W-:Y:S01]  /*17650*/  HMMA.16816.F32.BF16 R128, R168, R140.reuse, R4 ;  /* 0x0000008ca880723c */ /* 0x080fe20000041804 */
[----:B------:R-:W2:Y:S07]  /*17660*/  LDSM.16.MT88.4 R4, [R167+0x1400] ;  /* 0x00140000a704783b */ /* 0x000eae0000004200 */
[C---:B------:R-:W-:Y:S01]  /*17670*/  HMMA.16816.F32.BF16 R132, R172.reuse, R140, R8 ;  /* 0x0000008cac84723c */ /* 0x040fe20000041808 */
[----:B------:R-:W3:Y:S07]  /*17680*/  LDSM.16.MT88.4 R8, [R166+0x2000] ;  /* 0x00200000a608783b */ /* 0x000eee0000004200 */
[-C--:B------:R-:W-:Y:S01]  /*17690*/  HMMA.16816.F32.BF16 R136, R172, R142.reuse, R12 ;  /* 0x0000008eac88723c */ /* 0x080fe2000004180c */
[----:B------:R-:W4:Y:S07]  /*176a0*/  LDSM.16.MT88.4 R12, [R167+0x2000] ;  /* 0x00200000a70c783b */ /* 0x000f2e0000004200 */
        /* <DEDUP_REMOVED lines=10> */
[C---:B------:R-:W-:Y:S07]  /*17750*/  HMMA.16816.F32.BF16 R56, R172.reuse, R4, R56 ;  /* 0x00000004ac38723c */ /* 0x040fee0000041838 */
[----:B------:R-:W-:Y:S01]  /*17760*/  FADD.FTZ R5, R224, R116 ;  /* 0x00000074e0057221 */ /* 0x000fe20000010000 */
[-C--:B------:R-:W-:Y:S01]  /*17770*/  HMMA.16816.F32.BF16 R60, R172, R6.reuse, R60 ;  /* 0x00000006ac3c723c */ /* 0x080fe2000004183c */
[----:B------:R-:W-:Y:S03]  /*17780*/  MOV R116, R122 ;  /* 0x0000007a00747202 */ /* 0x000fe60000000f00 */
[----:B------:R-:W-:Y:S02]  /*17790*/  FADD.FTZ R4, R222, R0 ;  /* 0x00000000de047221 */ /* 0x000fe40000010000 */
[----:B------:R-:W-:Y:S02]  /*177a0*/  FADD.FTZ R0, R227, R5 ;  /* 0x00000005e3007221 */ /* 0x000fe40000010000 */
[C---:B------:R-:W-:Y:S01]  /*177b0*/  HMMA.16816.F32.BF16 R64, R168.reuse, R6, R64 ;  /* 0x00000006a840723c */ /* 0x040fe20000041840 */
[----:B------:R-:W-:Y:S03]  /*177c0*/  FADD.FTZ R4, R223, R4 ;  /* 0x00000004df047221 */ /* 0x000fe60000010000 */
[----:B------:R-:W-:Y:S03]  /*177d0*/  FADD.FTZ R5, R229, R0 ;  /* 0x00000000e5057221 */ /* 0x000fe60000010000 */
[----:B------:R-:W-:Y:S01]  /*177e0*/  FADD.FTZ R6, R230, R2 ;  /* 0x00000002e6067221 */ /* 0x000fe20000010000 */
[-C--:B---3--:R-:W-:Y:S01]  /*177f0*/  HMMA.16816.F32.BF16 R68, R168, R8.reuse, R68 ;  /* 0x00000008a844723c */ /* 0x088fe20000041844 */
        /* <DEDUP_REMOVED lines=13> */
[----:B------:R-:W-:Y:S01]  /*178d0*/  FADD.FTZ R3, R184, R0 ;  /* 0x00000000b8037221 */ /* 0x000fe20000010000 */
[----:B------:R-:W-:Y:S01]  /*178e0*/  MOV R123, R119 ;  /* 0x00000077007b7202 */ /* 0x000fe20000000f00 */
[----:B------:R-:W-:Y:S02]  /*178f0*/  FADD.FTZ R0, R213, R4 ;  /* 0x00000004d5007221 */ /* 0x000fe40000010000 */
[-C--:B----4-:R-:W-:Y:S01]  /*17900*/  HMMA.16816.F32.BF16 R84, R168, R12.reuse, R84 ;  /* 0x0000000ca854723c */ /* 0x090fe20000041854 */
[----:B------:R-:W-:Y:S03]  /*17910*/  FADD.FTZ R2, R118, R2 ;  /* 0x0000000276027221 */ /* 0x000fe60000010000 */
[----:B------:R-:W-:Y:S01]  /*17920*/  FADD.FTZ R4, R190, R5 ;  /* 0x00000005be047221 */ /* 0x000fe20000010000 */
[----:B------:R-:W-:Y:S01]  /*17930*/  MOV R118, R120 ;  /* 0x0000007800767202 */ /* 0x000fe20000000f00 */
[----:B------:R-:W-:Y:S02]  /*17940*/  FADD.FTZ R3, R189, R3 ;  /* 0x00000003bd037221 */ /* 0x000fe40000010000 */
[C---:B------:R-:W-:Y:S01]  /*17950*/  HMMA.16816.F32.BF16 R88, R172.reuse, R12, R88 ;  /* 0x0000000cac58723c */ /* 0x040fe20000041858 */
[----:B------:R-:W-:Y:S03]  /*17960*/  FADD.FTZ R234, R215, R0 ;  /* 0x00000000d7ea7221 */ /* 0x000fe60000010000 */
[----:B------:R-:W-:Y:S02]  /*17970*/  FADD.FTZ R0, R176, R2 ;  /* 0x00000002b0007221 */ /* 0x000fe40000010000 */
[----:B------:R-:W-:Y:S02]  /*17980*/  FADD.FTZ R236, R211, R4 ;  /* 0x00000004d3ec7221 */ /* 0x000fe40000010000 */
[-C--:B------:R-:W-:Y:S01]  /*17990*/  HMMA.16816.F32.BF16 R92, R172, R14.reuse, R92 ;  /* 0x0000000eac5c723c */ /* 0x080fe2000004185c */
[----:B------:R-:W-:Y:S03]  /*179a0*/  FADD.FTZ R246, R182, R3 ;  /* 0x00000003b6f67221 */ /* 0x000fe60000010000 */
[----:B------:R-:W-:Y:S01]  /*179b0*/  FADD.FTZ R247, R117, R0 ;  /* 0x0000000075f77221 */ /* 0x000fe20000010000 */
[----:B------:R-:W-:Y:S03]  /*179c0*/  MOV R117, R121 ;  /* 0x0000007900757202 */ /* 0x000fe60000000f00 */
[----:B------:R-:W-:Y:S01]  /*179d0*/  HMMA.16816.F32.BF16 R96, R168, R14, R96 ;  /* 0x0000000ea860723c */ /* 0x000fe20000041860 */
[----:B------:R-:W-:-:S07]  /*179e0*/  @P0 BRA `(.L_x_850) ;  /* 0xffffc40000000947 */ /* 0x000fce000383ffff */
.L_x_829:
[----:B------:R-:W2:Y:S04]  /*179f0*/  LDL R4, [R1] ;  /* 0x0000000001047983 */ /* 0x000ea80000100800 */
[----:B------:R-:W3:Y:S04]  /*17a00*/  LDL R0, [R1+0x2c] ;  /* 0x00002c0001007983 */ /* 0x000ee80000100800 */
[----:B-1----:R-:W4:Y:S01]  /*17a10*/  LDL R2, [R1+0x4] ;  /* 0x0000040001027983 */ /* 0x002f220000100800 */
[----:B------:R-:W-:-:S05]  /*17a20*/  IMAD.MOV.U32 R3, RZ, RZ, c[0x0][0x2c4] ;  /* 0x0000b100ff037624 */ /* 0x000fca00078e00ff */
[----:B------:R-:W-:Y:S01]  /*17a30*/  ISETP.NE.AND P1, PT, R3, 0x1, PT ;  /* 0x000000010300780c */ /* 0x000fe20003f25270 */
[----:B--2---:R-:W-:Y:S02]  /*17a40*/  IMAD.MOV.U32 R5, RZ, RZ, R4 ;  /* 0x000000ffff057224 */ /* 0x004fe400078e0004 */
[----:B------:R-:W-:Y:S01]  /*17a50*/  IMAD.MOV.U32 R4, RZ, RZ, c[0x0][0x32c] ;  /* 0x0000cb00ff047624 */ /* 0x000fe200078e00ff */
[----:B---3--:R-:W-:-:S04]  /*17a60*/  IADD3 R0, R0, 0x7f, RZ ;  /* 0x0000007f00007810 */ /* 0x008fc80007ffe0ff */
[----:B------:R-:W-:-:S05]  /*17a70*/  ISETP.GE.AND P0, PT, R4, 0x1, PT ;  /* 0x000000010400780c */ /* 0x000fca0003f06270 */
[----:B------:R-:W-:Y:S01]  /*17a80*/  @P1 IMAD.HI.U32 R3, R0, c[0x0][0x2c8], RZ ;  /* 0x0000b20000031a27 */ /* 0x000fe200078e00ff */
[----:B----4-:R-:W-:-:S04]  /*17a90*/  IADD3 R2, R2, 0x1, -R5 ;  /* 0x0000000102027810 */ /* 0x010fc80007ffe805 */
        /* <DEDUP_REMOVED lines=14> */
.L_x_853:
[----:B------:R-:W-:-:S04]  /*17b80*/  MOV R3, c[0x0][0x32c] ;  /* 0x0000cb0000037a02 */ /* 0x000fc80000000f00 */
[----:B------:R-:W-:-:S13]  /*17b90*/  ISETP.NE.AND P0, PT, R3, 0x1, PT ;  /* 0x000000010300780c */ /* 0x000fda0003f05270 */
[----:B------:R-:W-:-:S05]  /*17ba0*/  @P0 IMAD.HI.U32 R3, R0, c[0x0][0x330], RZ ;  /* 0x0000cc0000030a27 */ /* 0x000fca00078e00ff */
[----:B------:R-:W-:Y:S02]  /*17bb0*/  @P0 SHF.R.U32.HI R0, RZ, c[0x0][0x334], R3 ;  /* 0x0000cd00ff000a19 */ /* 0x000fe40000011603 */
.L_x_854:
[----:B------:R-:W-:Y:S05]  /*17bc0*/  BSYNC B0 ;  /* 0x0000000000007941 */ /* 0x000fea0003800000 */
.L_x_852:
[----:B------:R-:W-:-:S05]  /*17bd0*/  IMAD R0, R0, c[0x0][0x32c], RZ ;  /* 0x0000cb0000007a24 */ /* 0x000fca00078e02ff */
[----:B------:R-:W-:-:S03]  /*17be0*/  IMNMX R2, R2, R0, !PT ;  /* 0x0000000002027217 */ /* 0x000fc60007800200 */
.L_x_851:
        /* <DEDUP_REMOVED lines=8> */
.L_x_860:
[----:B------:R-:W2:Y:S01]  /*17c70*/  LDL R118, [R1+0x20] ;  /* 0x0000200001767983 */ /* 0x000ea20000100800 */
[----:B------:R-:W-:Y:S04]  /*17c80*/  DEPBAR.LE SB0, 0x0 ;  /* 0x000080000000791a */ /* 0x000fe80000000000 */
[----:B------:R-:W1:Y:S01]  /*17c90*/  S2R R117, SR_TID.X ;  /* 0x0000000000757919 */ /* 0x000e620000002100 */
        /* <DEDUP_REMOVED lines=34> */
[--C-:B------:R-:W-:Y:S02]  /*17ec0*/  IADD3.X R10, R2, RZ, R249.reuse, P1, P0 ;  /* 0x000000ff020a7210 */ /* 0x100fe40000fe04f9 */
[--C-:B------:R-:W-:Y:S04]  /*17ed0*/  IADD3 R8, P1, P0, R4, 0x40, R240.reuse ;  /* 0x0000004004087810 */ /* 0x100fe8000783e0f0 */
[----:B------:R-:W-:Y:S02]  /*17ee0*/  IADD3.X R11, R2, RZ, R249, P1, P0 ;  /* 0x000000ff020b7210 */ /* 0x000fe40000fe04f9 */
[C---:B------:R-:W-:Y:S04]  /*17ef0*/  @!P2 LEA R6, P0, R5.reuse, R4, 0x5 ;  /* 0x000000040506a211 */ /* 0x040fe800078028ff */
[----:B------:R-:W-:Y:S02]  /*17f00*/  @!P2 LEA.HI.X R5, R5, R2, R9, 0x5, P0 ;  /* 0x000000020505a211 */ /* 0x000fe400000f2c09 */
[C-C-:B------:R-:W-:Y:S04]  /*17f10*/  @!P2 IADD3 R20, P1, P0, R6.reuse, 0x20, R240.reuse ;  /* 0x000000200614a810 */ /* 0x140fe8000783e0f0 */
[C-C-:B------:R-:W-:Y:S02]  /*17f20*/  @!P2 IADD3.X R22, R5.reuse, RZ, R249.reuse, P1, P0 ;  /* 0x000000ff0516a210 */ /* 0x140fe40000fe04f9 */
        /* <DEDUP_REMOVED lines=27> */
.L_x_857:
[----:B-1-34-:R-:W-:Y:S05]  /*180e0*/  BSYNC B0 ;  /* 0x0000000000007941 */ /* 0x01afea0003800000 */
.L_x_856:
        /* <DEDUP_REMOVED lines=100> */
[----:B------:R-:W2:Y:S03]  /*18730*/  LDL.64 R208, [R1+0x8] ;  /* 0x0000080001d07983 */ /* 0x000ea60000100a00 */
[----:B------:R-:W-:Y:S03]  /*18740*/  LEA.HI R2, R2, R117, RZ, 0x2 ;  /* 0x0000007502027211 */ /* 0x000fe600078f10ff */
[----:B------:R-:W3:Y:S01]  /*18750*/  LDL R206, [R1+0x14] ;  /* 0x0000140001ce7983 */ /* 0x000ee20000100800 */
        /* <DEDUP_REMOVED lines=8> */
[----:B------:R-:W-:Y:S03]  /*187e0*/  @P0 IMAD.WIDE.U32 R170, R117, c[0x0][0x1e0], RZ ;  /* 0x0000780075aa0a25 */ /* 0x000fe600078e00ff */
[C---:B------:R-:W-:Y:S01]  /*187f0*/  @P0 SHF.L.U64.HI R169, R123.reuse, 0x5, R126 ;  /* 0x000000057ba90819 */ /* 0x040fe2000001027e */
[----:B------:R-:W-:Y:S02]  /*18800*/  @P0 IMAD R118, R118, c[0x0][0x1e0], RZ ;  /* 0x0000780076760a24 */ /* 0x000fe400078e02ff */
[----:B------:R-:W-:Y:S02]  /*18810*/  @P0 IMAD.SHL.U32 R168, R123, 0x20, RZ ;  /* 0x000000207ba80824 */ /* 0x000fe400078e00ff */
[----:B------:R-:W-:Y:S02]  /*18820*/  @P0 IMAD R118, R117, c[0x0][0x1e4], R118 ;  /* 0x0000790075760a24 */ /* 0x000fe400078e0276 */
[----:B------:R-:W-:Y:S04]  /*18830*/  @P0 IMAD.WIDE.U32 R168, R170, 0x30, R168 ;  /* 0x00000030aaa80825 */ /* 0x000fe800078e00a8 */
[----:B------:R-:W-:Y:S04]  /*18840*/  @P0 IMAD.IADD R118, R171, 0x1, R118 ;  /* 0x00000001ab760824 */ /* 0x000fe800078e0276 */
[----:B------:R-:W-:Y:S04]  /*18850*/  @P0 IMAD R118, R118, 0x30, RZ ;  /* 0x0000003076760824 */ /* 0x000fe800078e02ff */
[----:B------:R-:W-:Y:S01]  /*18860*/  @P0 IMAD.IADD R118, R118, 0x1, R169 ;  /* 0x0000000176760824 */ /* 0x000fe200078e02a9 */
[----:B--2---:R-:W-:Y:S04]  /*18870*/  @P0 IADD3 R126, P2, P1, R168, 0x20, R208 ;  /* 0x00000020a87e0810 */ /* 0x004fe8000795e0d0 */
[----:B---3--:R-:W-:Y:S02]  /*18880*/  @P0 IADD3.X R179, R118, RZ, R206, P2, P1 ;  /* 0x000000ff76b30210 */ /* 0x008fe400017e24ce */
[----:B------:R-:W-:Y:S02]  /*18890*/  ISETP.GE.AND P1, PT, R2, 0x1, PT ;  /* 0x000000010200780c */ /* 0x000fe40003f26270 */
[----:B------:R-:W-:Y:S04]  /*188a0*/  @P0 IADD3 R123, P3, P2, R168, 0x40, R208 ;  /* 0x00000040a87b0810 */ /* 0x000fe80007a7e0d0 */
[----:B------:R-:W-:Y:S07]  /*188b0*/  @P0 IADD3.X R178, R118, RZ, R206, P3, P2 ;  /* 0x000000ff76b20210 */ /* 0x000fee0001fe44ce */
        /* <DEDUP_REMOVED lines=10> */
[----:B------:R-:W-:Y:S03]  /*18960*/  @P1 IMAD R2, R2, 0x30, RZ ;  /* 0x0000003002021824 */ /* 0x000fe600078e02ff */
[----:B------:R-:W-:Y:S01]  /*18970*/  @P1 IADD3 R169, P3, R117, 0x40, RZ ;  /* 0x0000004075a91810 */ /* 0x000fe20007f7e0ff */
[----:B------:R-:W-:Y:S05]  /*18980*/  @P1 IMAD.IADD R2, R171, 0x1, R2 ;  /* 0x00000001ab021824 */ /* 0x000fea00078e0202 */
[----:B------:R-:W-:Y:S02]  /*18990*/  @P1 SHF.L.U64.HI R2, R170, 0x1, R2 ;  /* 0x00000001aa021819 */ /* 0x000fe40000010202 */
[----:B------:R-:W-:Y:S04]  /*189a0*/  @P1 IADD3 R170, P2, R117, c[0x0][0x1c8], RZ ;  /* 0x0000720075aa1a10 */ /* 0x000fe80007f5e0ff */
[----:B------:R-:W-:Y:S02]  /*189b0*/  @P1 IADD3.X R171, R2, c[0x0][0x1cc], RZ, P2, !PT ;  /* 0x0000730002ab1a10 */ /* 0x000fe400017fe4ff */
[----:B------:R-:W-:Y:S03]  /*189c0*/  @P1 IADD3 R176, P2, R169, c[0x0][0x1c8], RZ ;  /* 0x00007200a9b01a10 */ /* 0x000fe60007f5e0ff */
[----:B------:R-:W-:Y:S01]  /*189d0*/  @!PT LDS RZ, [RZ] ;  /* 0x00000000fffff984 */ /* 0x000fe20000000800 */
[----:B------:R-:W-:Y:S01]  /*189e0*/  @!PT LDS RZ, [RZ] ;  /* 0x00000000fffff984 */ /* 0x000fe20000000800 */
[----:B------:R-:W-:Y:S01]  /*189f0*/  @!PT LDS RZ, [RZ] ;  /* 0x00000000fffff984 */ /* 0x000fe20000000800 */
[----:B------:R1:W-:Y:S01]  /*18a00*/  @P1 LDGSTS.E.BYPASS.LTC128B.128 [R204+0x3c80], [R170.64], !P6 ;  /* 0x03c80000aacc1fae */ /* 0x0003e2000f101d46 */
[--C-:B------:R-:W-:Y:S02]  /*18a10*/  @P1 IADD3.X R177, RZ, c[0x0][0x1cc], R2.reuse, P2, P3 ;  /* 0x00007300ffb11a10 */ /* 0x100fe400017e6402 */
[----:B------:R-:W-:Y:S03]  /*18a20*/  @P1 IADD3 R117, P3, R117, 0x80, RZ ;  /* 0x0000008075751810 */ /* 0x000fe60007f7e0ff */
[----:B------:R2:W-:Y:S01]  /*18a30*/  @P1 LDGSTS.E.BYPASS.LTC128B.128 [R204+0x4880], [R176.64], !P5 ;  /* 0x04880000b0cc1fae */ /* 0x0005e2000e901d46 */
[----:B------:R-:W-:Y:S04]  /*18a40*/  @P1 IADD3 R174, P2, R117, c[0x0][0x1c8], RZ ;  /* 0x0000720075ae1a10 */ /* 0x000fe80007f5e0ff */
[----:B------:R-:W-:Y:S02]  /*18a50*/  @P1 IADD3.X R175, RZ, c[0x0][0x1cc], R2, P2, P3 ;  /* 0x00007300ffaf1a10 */ /* 0x000fe400017e6402 */
[----:B------:R-:W-:Y:S03]  /*18a60*/  @P0 IADD3 R2, P2, R208, R168, RZ ;  /* 0x000000a8d0020210 */ /* 0x000fe60007f5e0ff */
[----:B------:R2:W-:Y:S02]  /*18a70*/  @P1 LDGSTS.E.BYPASS.LTC128B.128 [R204+0x5480], [R174.64], !P4 ;  /* 0x05480000aecc1fae */ /* 0x0005e4000e101d46 */
[----:B------:R-:W-:Y:S01]  /*18a80*/  @P0 IMAD.X R118, R118, 0x1, R206, P2 ;  /* 0x0000000176760824 */ /* 0x000fe200010e06ce */
[C---:B------:R-:W-:Y:S04]  /*18a90*/  @P0 LEA R172, P2, R2.reuse, c[0x0][0x1c8], 0x1 ;  /* 0x0000720002ac0a11 */ /* 0x040fe800078408ff */
[----:B------:R-:W-:Y:S02]  /*18aa0*/  @P0 LEA.HI.X R173, R2, c[0x0][0x1cc], R118, 0x1, P2 ;  /* 0x0000730002ad0a11 */ /* 0x000fe400010f0c76 */
[C---:B-1----:R-:W-:Y:S03]  /*18ab0*/  @P0 LEA R170, P2, R126.reuse, c[0x0][0x1c8], 0x1 ;  /* 0x000072007eaa0a11 */ /* 0x042fe600078408ff */
[----:B------:R2:W-:Y:S01]  /*18ac0*/  @P0 LDGSTS.E.BYPASS.LTC128B.128 [R204+0x4480], [R172.64], !P6 ;  /* 0x04480000accc0fae */ /* 0x0005e2000f101d46 */
[----:B------:R-:W-:Y:S02]  /*18ad0*/  @P0 LEA.HI.X R171, R126, c[0x0][0x1cc], R179, 0x1, P2 ;  /* 0x000073007eab0a11 */ /* 0x000fe400010f0cb3 */
[C---:B------:R-:W-:Y:S03]  /*18ae0*/  @P0 LEA R168, P2, R123.reuse, c[0x0][0x1c8], 0x1 ;  /* 0x000072007ba80a11 */ /* 0x040fe600078408ff */
[----:B------:R2:W-:Y:S01]  /*18af0*/  @P0 LDGSTS.E.BYPASS.LTC128B.128 [R204+0x5080], [R170.64], !P5 ;  /* 0x05080000aacc0fae */ /* 0x0005e2000e901d46 */
[----:B------:R-:W-:Y:S05]  /*18b00*/  @P0 LEA.HI.X R169, R123, c[0x0][0x1cc], R178, 0x1, P2 ;  /* 0x000073007ba90a11 */ /* 0x000fea00010f0cb2 */
[----:B------:R2:W-:Y:S04]  /*18b10*/  @P0 LDGSTS.E.BYPASS.LTC128B.128 [R204+0x5c80], [R168.64], !P4 ;  /* 0x05c80000a8cc0fae */ /* 0x0005e8000e101d46 */
.L_x_859:
[----:B------:R-:W-:Y:S05]  /*18b20*/  BSYNC B0 ;  /* 0x0000000000007941 */ /* 0x000fea0003800000 */
.L_x_858:
        /* <DEDUP_REMOVED lines=36> */
[C---:B------:R-:W-:Y:S01]  /*18d70*/  ISETP.GT.AND P0, PT, R205.reuse, R230, PT ;  /* 0x000000e6cd00720c */ /* 0x040fe20003f04270 */
[----:B------:R-:W3:Y:S01]  /*18d80*/  SHFL.BFLY PT, R121, R117, 0x2, 0x1f ;  /* 0x0c401f0075797f89 */ /* 0x000ee200000e0000 */
[----:B------:R-:W-:Y:S02]  /*18d90*/  FMNMX.FTZ R118, R44, R118, !PT ;  /* 0x000000762c767209 */ /* 0x000fe40007810000 */
[----:B------:R-:W-:Y:S02]  /*18da0*/  IADD3 R205, R205, -0x1, RZ ;  /* 0xffffffffcdcd7810 */ /* 0x000fe40007ffe0ff */
[----:B------:R-:W-:Y:S05]  /*18db0*/  FMNMX.FTZ R118, R45, R118, !PT ;  /* 0x000000762d767209 */ /* 0x000fea0007810000 */
[----:B------:R-:W4:Y:S01]  /*18dc0*/  SHFL.BFLY PT, R122, R118, 0x2, 0x1f ;  /* 0x0c401f00767a7f89 */ /* 0x000f2200000e0000 */
[----:B-1----:R-:W-:Y:S02]  /*18dd0*/  FMNMX.FTZ R2, R2, R120, !PT ;  /* 0x0000007802027209 */ /* 0x002fe40007810000 */
[----:B------:R-:W-:Y:S05]  /*18de0*/  FMNMX.FTZ R120, R10, R119, !PT ;  /* 0x000000770a787209 */ /* 0x000fea0007810000 */
[----:B------:R-:W1:Y:S01]  /*18df0*/  SHFL.BFLY PT, R123, R2, 0x1, 0x1f ;  /* 0x0c201f00027b7f89 */ /* 0x000e6200000e0000 */
[----:B------:R-:W-:Y:S02]  /*18e00*/  FMNMX.FTZ R120, R11, R120, !PT ;  /* 0x000000780b787209 */ /* 0x000fe40007810000 */
[----:B---3--:R-:W-:Y:S02]  /*18e10*/  FMNMX.FTZ R117, R117, R121, !PT ;  /* 0x0000007975757209 */ /* 0x008fe40007810000 */
[----:B------:R-:W-:Y:S03]  /*18e20*/  FMNMX.FTZ R121, R14, R120, !PT ;  /* 0x000000780e797209 */ /* 0x000fe60007810000 */
[----:B------:R-:W3:Y:S01]  /*18e30*/  SHFL.BFLY PT, R126, R117, 0x1, 0x1f ;  /* 0x0c201f00757e7f89 */ /* 0x000ee200000e0000 */
[----:B----4-:R-:W-:Y:S02]  /*18e40*/  FMNMX.FTZ R120, R118, R122, !PT ;  /* 0x0000007a76787209 */ /* 0x010fe40007810000 */
[----:B------:R-:W-:Y:S05]  /*18e50*/  FMNMX.FTZ R118, R15, R121, !PT ;  /* 0x000000790f767209 */ /* 0x000fea0007810000 */
[----:B--2---:R-:W2:Y:S01]  /*18e60*/  SHFL.BFLY PT, R168, R120, 0x1, 0x1f ;  /* 0x0c201f0078a87f89 */ /* 0x004ea200000e0000 */
        /* <DEDUP_REMOVED lines=8> */
[----:B---3--:R-:W-:Y:S01]  /*18ef0*/  FMNMX.FTZ R121, R117, R126, !PT ;  /* 0x0000007e75797209 */ /* 0x008fe20007810000 */
[--C-:B------:R-:W-:Y:S01]  /*18f00*/  FFMA.FTZ R126, R4, c[0x0][0x2d0], -R123.reuse ;  /* 0x0000b400047e7a23 */ /* 0x100fe2000001087b */
[----:B------:R-:W-:Y:S01]  /*18f10*/  FMNMX.FTZ R117, R42, R2, !PT ;  /* 0x000000022a757209 */ /* 0x000fe20007810000 */
[----:B------:R-:W-:Y:S01]  /*18f20*/  FMUL.FTZ R2, R0, c[0x0][0x2d0] ;  /* 0x0000b40000027a20 */ /* 0x000fe20000410000 */
[----:B------:R-:W-:Y:S01]  /*18f30*/  MUFU.EX2 R213, R178 ;  /* 0x000000b200d57308 */ /* 0x000fe20000000800 */
[----:B------:R-:W-:Y:S01]  /*18f40*/  FMUL.FTZ R4, R121, c[0x0][0x2d0] ;  /* 0x0000b40079047a20 */ /* 0x000fe20000410000 */
[----:B------:R-:W-:Y:S01]  /*18f50*/  FMNMX.FTZ R0, R43, R117, !PT ;  /* 0x000000752b007209 */ /* 0x000fe20007810000 */
[--C-:B------:R-:W-:Y:S01]  /*18f60*/  FFMA.FTZ R177, R21, c[0x0][0x2d0], -R123.reuse ;  /* 0x0000b40015b17a23 */ /* 0x100fe2000001087b */
[----:B--2---:R-:W-:Y:S01]  /*18f70*/  FMNMX.FTZ R120, R120, R168, !PT ;  /* 0x000000a878787209 */ /* 0x004fe20007810000 */
[--C-:B------:R-:W-:Y:S01]  /*18f80*/  FFMA.FTZ R174, R22, c[0x0][0x2d0], -R4.reuse ;  /* 0x0000b40016ae7a23 */ /* 0x100fe20000010804 */
[----:B------:R-:W-:Y:S01]  /*18f90*/  FMNMX.FTZ R0, R46, R0, !PT ;  /* 0x000000002e007209 */ /* 0x000fe20007810000 */
[----:B------:R-:W-:Y:S01]  /*18fa0*/  LDSM.16.MT88.4 R168, [R166] ;  /* 0x00000000a6a8783b */ /* 0x000fe20000004200 */
[--C-:B------:R-:W-:Y:S02]  /*18fb0*/  FFMA.FTZ R173, R23, c[0x0][0x2d0], -R4.reuse ;  /* 0x0000b40017ad7a23 */ /* 0x100fe40000010804 */
[----:B------:R1:W2:Y:S01]  /*18fc0*/  MUFU.EX2 R118, R2 ;  /* 0x0000000200767308 */ /* 0x0002a20000000800 */
[----:B------:R-:W-:Y:S01]  /*18fd0*/  FMNMX.FTZ R0, R47, R0, !PT ;  /* 0x000000002f007209 */ /* 0x000fe20007810000 */
[--C-:B------:R-:W-:Y:S02]  /*18fe0*/  FFMA.FTZ R172, R34, c[0x0][0x2d0], -R4.reuse ;  /* 0x0000b40022ac7a23 */ /* 0x100fe40000010804 */
[--C-:B------:R-:W-:Y:S02]  /*18ff0*/  FFMA.FTZ R182, R38, c[0x0][0x2d0], -R4.reuse ;  /* 0x0000b40026b67a23 */ /* 0x100fe40000010804 */
[--C-:B------:R-:W-:Y:S02]  /*19000*/  FFMA.FTZ R181, R39, c[0x0][0x2d0], -R4.reuse ;  /* 0x0000b40027b57a23 */ /* 0x100fe40000010804 */
[--C-:B------:R-:W-:Y:S02]  /*19010*/  FFMA.FTZ R180, R50, c[0x0][0x2d0], -R4.reuse ;  /* 0x0000b40032b47a23 */ /* 0x100fe40000010804 */
[----:B------:R3:W-:Y:S01]  /*19020*/  MUFU.EX2 R190, R126 ;  /* 0x0000007e00be7308 */ /* 0x0007e20000000800 */
[--C-:B------:R-:W-:Y:S02]  /*19030*/  FFMA.FTZ R179, R51, c[0x0][0x2d0], -R4.reuse ;  /* 0x0000b40033b37a23 */ /* 0x100fe40000010804 */
[--C-:B------:R-:W-:Y:S02]  /*19040*/  FFMA.FTZ R176, R32, c[0x0][0x2d0], -R123.reuse ;  /* 0x0000b40020b07a23 */ /* 0x100fe4000001087b */
[--C-:B------:R-:W-:Y:S02]  /*19050*/  FFMA.FTZ R175, R33, c[0x0][0x2d0], -R123.reuse ;  /* 0x0000b40021af7a23 */ /* 0x100fe4000001087b */
[--C-:B------:R-:W-:Y:S02]  /*19060*/  FFMA.FTZ R185, R36, c[0x0][0x2d0], -R123.reuse ;  /* 0x0000b40024b97a23 */ /* 0x100fe4000001087b */
[--C-:B------:R-:W-:Y:S01]  /*19070*/  FFMA.FTZ R184, R37, c[0x0][0x2d0], -R123.reuse ;  /* 0x0000b40025b87a23 */ /* 0x100fe2000001087b */
[----:B------:R-:W-:Y:S01]  /*19080*/  MUFU.EX2 R216, R177 ;  /* 0x000000b100d87308 */ /* 0x000fe20000000800 */
[----:B------:R-:W-:Y:S02]  /*19090*/  FFMA.FTZ R183, R48, c[0x0][0x2d0], -R123 ;  /* 0x0000b40030b77a23 */ /* 0x000fe4000001087b */
[----:B-1----:R-:W-:Y:S02]  /*190a0*/  FADD.FTZ R2, -R121, R3 ;  /* 0x0000000379027221 */ /* 0x002fe40000010100 */
[----:B------:R-:W1:Y:S01]  /*190b0*/  SHFL.BFLY PT, R3, R0, 0x2, 0x1f ;  /* 0x0c401f0000037f89 */ /* 0x000e6200000e0000 */
[----:B--2---:R-:W-:Y:S02]  /*190c0*/  FMUL.FTZ R20, R118, R144 ;  /* 0x0000009076147220 */ /* 0x004fe40000410000 */
[----:B------:R-:W-:Y:S02]  /*190d0*/  FMUL.FTZ R2, R2, c[0x0][0x2d0] ;  /* 0x0000b40002027a20 */ /* 0x000fe40000410000 */
[----:B------:R-:W-:Y:S01]  /*190e0*/  MUFU.EX2 R212, R174 ;  /* 0x000000ae00d47308 */ /* 0x000fe20000000800 */
[C---:B------:R-:W-:Y:S02]  /*190f0*/  FMUL.FTZ R21, R118.reuse, R145 ;  /* 0x0000009176157220 */ /* 0x040fe40000410000 */
[C---:B------:R-:W-:Y:S02]  /*19100*/  FMUL.FTZ R48, R118.reuse, R156 ;  /* 0x0000009c76307220 */ /* 0x040fe40000410000 */
[--C-:B---3--:R-:W-:Y:S02]  /*19110*/  FFMA.FTZ R126, R35, c[0x0][0x2d0], -R4.reuse ;  /* 0x0000b400237e7a23 */ /* 0x108fe40000010804 */
[C---:B------:R-:W-:Y:S02]  /*19120*/  FMUL.FTZ R100, R118.reuse, R100 ;  /* 0x0000006476647220 */ /* 0x040fe40000410000 */
[C---:B------:R-:W-:Y:S01]  /*19130*/  FMUL.FTZ R101, R118.reuse, R101 ;  /* 0x0000006576657220 */ /* 0x040fe20000410000 */
[----:B------:R2:W3:Y:S01]  /*19140*/  MUFU.EX2 R117, R2 ;  /* 0x0000000200757308 */ /* 0x0004e20000000800 */
[C---:B------:R-:W-:Y:S02]  /*19150*/  FMUL.FTZ R112, R118.reuse, R112 ;  /* 0x0000007076707220 */ /* 0x040fe40000410000 */
[C---:B------:R-:W-:Y:S02]  /*19160*/  FMUL.FTZ R113, R118.reuse, R113 ;  /* 0x0000007176717220 */ /* 0x040fe40000410000 */
[C---:B------:R-:W-:Y:S02]  /*19170*/  FMUL.FTZ R52, R118.reuse, R52 ;  /* 0x0000003476347220 */ /* 0x040fe40000410000 */
[C---:B------:R-:W-:Y:S02]  /*19180*/  FMUL.FTZ R53, R118.reuse, R53 ;  /* 0x0000003576357220 */ /* 0x040fe40000410000 */
[----:B------:R-:W-:Y:S01]  /*19190*/  FMUL.FTZ R64, R118, R64 ;  /* 0x0000004076407220 */ /* 0x000fe20000410000 */
        /* <DEDUP_REMOVED lines=10> */
[----:B--2---:R-:W-:Y:S02]  /*19240*/  FADD.FTZ R2, -R120, R116 ;  /* 0x0000007478027221 */ /* 0x004fe40000010100 */
[C---:B---3--:R-:W-:Y:S02]  /*19250*/  FMUL.FTZ R7, R117.reuse, R131 ;  /* 0x0000008375077220 */ /* 0x048fe40000410000 */
[----:B------:R-:W-:Y:S02]  /*19260*/  FMUL.FTZ R2, R2, c[0x0][0x2d0] ;  /* 0x0000b40002027a20 */ /* 0x000fe40000410000 */
[C---:B------:R-:W-:Y:S01]  /*19270*/  FMUL.FTZ R22, R117.reuse, R146 ;  /* 0x0000009275167220 */ /* 0x040fe20000410000 */
[----:B------:R-:W-:Y:S01]  /*19280*/  MUFU.EX2 R214, R173 ;  /* 0x000000ad00d67308 */ /* 0x000fe20000000800 */
[C---:B------:R-:W-:Y:S02]  /*19290*/  FMUL.FTZ R23, R117.reuse, R147 ;  /* 0x0000009375177220 */ /* 0x040fe40000410000 */
[C---:B------:R-:W-:Y:S02]  /*192a0*/  FMUL.FTZ R50, R117.reuse, R158 ;  /* 0x0000009e75327220 */ /* 0x040fe40000410000 */
[C---:B------:R-:W-:Y:S02]  /*192b0*/  FMUL.FTZ R51, R117.reuse, R159 ;  /* 0x0000009f75337220 */ /* 0x040fe40000410000 */
[C---:B------:R-:W-:Y:S02]  /*192c0*/  FMUL.FTZ R102, R117.reuse, R102 ;  /* 0x0000006675667220 */ /* 0x040fe40000410000 */
[C---:B------:R-:W-:Y:S01]  /*192d0*/  FMUL.FTZ R103, R117.reuse, R103 ;  /* 0x0000006775677220 */ /* 0x040fe20000410000 */
[----:B------:R2:W3:Y:S01]  /*192e0*/  MUFU.EX2 R116, R2 ;  /* 0x0000000200747308 */ /* 0x0004e20000000800 */
[C---:B------:R-:W-:Y:S02]  /*192f0*/  FMUL.FTZ R114, R117.reuse, R114 ;  /* 0x0000007275727220 */ /* 0x040fe40000410000 */
[C---:B------:R-:W-:Y:S02]  /*19300*/  FMUL.FTZ R115, R117.reuse, R115 ;  /* 0x0000007375737220 */ /* 0x040fe40000410000 */
[--C-:B-1----:R-:W-:Y:S02]  /*19310*/  FFMA.FTZ R3, R16, c[0x0][0x2d0], -R123.reuse ;  /* 0x0000b40010037a23 */ /* 0x102fe4000001087b */
[----:B------:R-:W-:Y:S02]  /*19320*/  FMUL.FTZ R16, R118, R140 ;  /* 0x0000008c76107220 */ /* 0x000fe40000410000 */
[C---:B------:R-:W-:Y:S01]  /*19330*/  FMUL.FTZ R54, R117.reuse, R54 ;  /* 0x0000003675367220 */ /* 0x040fe20000410000 */
[----:B------:R1:W-:Y:S01]  /*19340*/  MUFU.EX2 R225, R3 ;  /* 0x0000000300e17308 */ /* 0x0003e20000000800 */
[C---:B------:R-:W-:Y:S02]  /*19350*/  FMUL.FTZ R55, R117.reuse, R55 ;  /* 0x0000003775377220 */ /* 0x040fe40000410000 */
[C---:B------:R-:W-:Y:S02]  /*19360*/  FMUL.FTZ R66, R117.reuse, R66 ;  /* 0x0000004275427220 */ /* 0x040fe40000410000 */
[C---:B------:R-:W-:Y:S02]  /*19370*/  FMUL.FTZ R67, R117.reuse, R67 ;  /* 0x0000004375437220 */ /* 0x040fe40000410000 */
[C---:B------:R-:W-:Y:S02]  /*19380*/  FMUL.FTZ R70, R117.reuse, R70 ;  /* 0x0000004675467220 */ /* 0x040fe40000410000 */
[C---:B------:R-:W-:Y:S01]  /*19390*/  FMUL.FTZ R71, R117.reuse, R71 ;  /* 0x0000004775477220 */ /* 0x040fe20000410000 */
[----:B------:R-:W-:Y:S01]  /*193a0*/  MUFU.EX2 R217, R176 ;  /* 0x000000b000d97308 */ /* 0x000fe20000000800 */
[C---:B------:R-:W-:Y:S02]  /*193b0*/  FMUL.FTZ R82, R117.reuse, R82 ;  /* 0x0000005275527220 */ /* 0x040fe40000410000 */
[----:B------:R-:W-:Y:S02]  /*193c0*/  FMUL.FTZ R83, R117, R83 ;  /* 0x0000005375537220 */ /* 0x000fe40000410000 */
[--C-:B--2---:R-:W-:Y:S02]  /*193d0*/  FFMA.FTZ R2, R5, c[0x0][0x2d0], -R123.reuse ;  /* 0x0000b40005027a23 */ /* 0x104fe4000001087b */
[C---:B---3--:R-:W-:Y:S02]  /*193e0*/  FMUL.FTZ R32, R116.reuse, R148 ;  /* 0x0000009474207220 */ /* 0x048fe40000410000 */
[C---:B------:R-:W-:Y:S01]  /*193f0*/  FMUL.FTZ R33, R116.reuse, R149 ;  /* 0x0000009574217220 */ /* 0x040fe20000410000 */
[----:B------:R2:W3:Y:S01]  /*19400*/  MUFU.EX2 R210, R2 ;  /* 0x0000000200d27308 */ /* 0x0004e20000000800 */
[C---:B------:R-:W-:Y:S02]  /*19410*/  FMUL.FTZ R36, R116.reuse, R152 ;  /* 0x0000009874247220 */ /* 0x040fe40000410000 */
[----:B------:R-:W-:Y:S02]  /*19420*/  FMUL.FTZ R37, R116, R153 ;  /* 0x0000009974257220 */ /* 0x000fe40000410000 */
[--C-:B-1----:R-:W-:Y:S02]  /*19430*/  FFMA.FTZ R3, R17, c[0x0][0x2d0], -R123.reuse ;  /* 0x0000b40011037a23 */ /* 0x102fe4000001087b */
[C---:B------:R-:W-:Y:S02]  /*19440*/  FMUL.FTZ R17, R118.reuse, R141 ;  /* 0x0000008d76117220 */ /* 0x040fe40000410000 */
[----:B------:R-:W-:Y:S01]  /*19450*/  FFMA.FTZ R123, R49, c[0x0][0x2d0], -R123 ;  /* 0x0000b400317b7a23 */ /* 0x000fe2000001087b */
[----:B------:R1:W-:Y:S01]  /*19460*/  MUFU.EX2 R228, R3 ;  /* 0x0000000300e47308 */ /* 0x0003e20000000800 */
[----:B------:R-:W-:Y:S02]  /*19470*/  FMUL.FTZ R49, R118, R157 ;  /* 0x0000009d76317220 */ /* 0x000fe40000410000 */
[C---:B------:R-:W-:Y:S01]  /*19480*/  FMUL.FTZ R104, R116.reuse, R104 ;  /* 0x0000006874687220 */ /* 0x040fe20000410000 */
[----:B------:R-:W-:Y:S01]  /*19490*/  LDSM.16.MT88.4 R156, [R167+0x800] ;  /* 0x00080000a79c783b */ /* 0x000fe20000004200 */
[C---:B------:R-:W-:Y:S02]  /*194a0*/  FMUL.FTZ R105, R116.reuse, R105 ;  /* 0x0000006974697220 */ /* 0x040fe40000410000 */
[C---:B------:R-:W-:Y:S02]  /*194b0*/  FMUL.FTZ R108, R116.reuse, R108 ;  /* 0x0000006c746c7220 */ /* 0x040fe40000410000 */
[C---:B------:R-:W-:Y:S01]  /*194c0*/  FMUL.FTZ R109, R116.reuse, R109 ;  /* 0x0000006d746d7220 */ /* 0x040fe20000410000 */
[----:B------:R-:W-:Y:S01]  /*194d0*/  MUFU.EX2 R219, R175 ;  /* 0x000000af00db7308 */ /* 0x000fe20000000800 */
[C---:B------:R-:W-:Y:S02]  /*194e0*/  FMUL.FTZ R56, R116.reuse, R56 ;  /* 0x0000003874387220 */ /* 0x040fe40000410000 */
[----:B------:R-:W-:Y:S02]  /*194f0*/  FMUL.FTZ R57, R116, R57 ;  /* 0x0000003974397220 */ /* 0x000fe40000410000 */
[--C-:B--2---:R-:W-:Y:S02]  /*19500*/  FFMA.FTZ R2, R6, c[0x0][0x2d0], -R4.reuse ;  /* 0x0000b40006027a23 */ /* 0x104fe40000010804 */
[C---:B------:R-:W-:Y:S02]  /*19510*/  FMUL.FTZ R60, R116.reuse, R60 ;  /* 0x0000003c743c7220 */ /* 0x040fe40000410000 */
[C---:B------:R-:W-:Y:S01]  /*19520*/  FMUL.FTZ R61, R116.reuse, R61 ;  /* 0x0000003d743d7220 */ /* 0x040fe20000410000 */
[----:B------:R2:W-:Y:S01]  /*19530*/  MUFU.EX2 R189, R2 ;  /* 0x0000000200bd7308 */ /* 0x0005e20000000800 */
[C---:B------:R-:W-:Y:S02]  /*19540*/  FMUL.FTZ R72, R116.reuse, R72 ;  /* 0x0000004874487220 */ /* 0x040fe40000410000 */
[----:B------:R-:W-:Y:S02]  /*19550*/  FMUL.FTZ R73, R116, R73 ;  /* 0x0000004974497220 */ /* 0x000fe40000410000 */
[--C-:B-1----:R-:W-:Y:S02]  /*19560*/  FFMA.FTZ R3, R18, c[0x0][0x2d0], -R4.reuse ;  /* 0x0000b40012037a23 */ /* 0x102fe40000010804 */
[C---:B------:R-:W-:Y:S02]  /*19570*/  FMUL.FTZ R18, R117.reuse, R142 ;  /* 0x0000008e75127220 */ /* 0x040fe40000410000 */
[C---:B------:R-:W-:Y:S01]  /*19580*/  FMUL.FTZ R76, R116.reuse, R76 ;  /* 0x0000004c744c7220 */ /* 0x040fe20000410000 */
[----:B------:R-:W-:Y:S01]  /*19590*/  MUFU.EX2 R224, R3 ;  /* 0x0000000300e07308 */ /* 0x000fe20000000800 */
[----:B------:R-:W-:Y:S02]  /*195a0*/  FMUL.FTZ R77, R116, R77 ;  /* 0x0000004d744d7220 */ /* 0x000fe40000410000 */
[----:B------:R-:W-:Y:S02]  /*195b0*/  FMUL.FTZ R85, R118, R85 ;  /* 0x0000005576557220 */ /* 0x000fe40000410000 */
[C---:B------:R-:W-:Y:S02]  /*195c0*/  FMUL.FTZ R86, R117.reuse, R86 ;  /* 0x0000005675567220 */ /* 0x040fe40000410000 */
[C---:B------:R-:W-:Y:S02]  /*195d0*/  FMUL.FTZ R87, R117.reuse, R87 ;  /* 0x0000005775577220 */ /* 0x040fe40000410000 */
[C---:B------:R-:W-:Y:S01]  /*195e0*/  FMUL.FTZ R88, R116.reuse, R88 ;  /* 0x0000005874587220 */ /* 0x040fe20000410000 */
[----:B------:R-:W-:Y:S01]  /*195f0*/  MUFU.EX2 R215, R172 ;  /* 0x000000ac00d77308 */ /* 0x000fe20000000800 */
[C---:B------:R-:W-:Y:S02]  /*19600*/  FMUL.FTZ R89, R116.reuse, R89 ;  /* 0x0000005974597220 */ /* 0x040fe40000410000 */
[C---:B------:R-:W-:Y:S01]  /*19610*/  FMUL.FTZ R92, R116.reuse, R92 ;  /* 0x0000005c745c7220 */ /* 0x040fe20000410000 */
[----:B--2---:R-:W1:Y:S01]  /*19620*/  SHFL.BFLY PT, R2, R0, 0x1, 0x1f ;  /* 0x0c201f0000027f89 */ /* 0x004e6200000e0000 */
[----:B------:R-:W-:Y:S02]  /*19630*/  FMUL.FTZ R93, R116, R93 ;  /* 0x0000005d745d7220 */ /* 0x000fe40000410000 */
[C---:B------:R-:W-:Y:S02]  /*19640*/  FMUL.FTZ R96, R118.reuse, R96 ;  /* 0x0000006076607220 */ /* 0x040fe40000410000 */
[----:B------:R-:W-:Y:S01]  /*19650*/  FMUL.FTZ R97, R118, R97 ;  /* 0x0000006176617220 */ /* 0x000fe20000410000 */
[----:B------:R-:W-:Y:S01]  /*19660*/  MUFU.EX2 R174, R184 ;  /* 0x000000b800ae7308 */ /* 0x000fe20000000800 */
[C---:B------:R-:W-:Y:S02]  /*19670*/  FMUL.FTZ R98, R117.reuse, R98 ;  /* 0x0000006275627220 */ /* 0x040fe40000410000 */
[----:B------:R-:W-:Y:S07]  /*19680*/  FMUL.FTZ R99, R117, R99 ;  /* 0x0000006375637220 */ /* 0x000fee0000410000 */
[----:B------:R-:W-:Y:S01]  /*19690*/  MUFU.EX2 R172, R181 ;  /* 0x000000b500ac7308 */ /* 0x000fe20000000800 */
[----:B-1----:R-:W-:Y:S01]  /*196a0*/  FMNMX.FTZ R2, R0, R2, !PT ;  /* 0x0000000200027209 */ /* 0x002fe20007810000 */
[----:B------:R-:W-:Y:S08]  /*196b0*/  FFMA.FTZ R0, R19, c[0x0][0x2d0], -R4 ;  /* 0x0000b40013007a23 */ /* 0x000ff00000010804 */
[----:B------:R-:W-:Y:S01]  /*196c0*/  MUFU.EX2 R175, R183 ;  /* 0x000000b700af7308 */ /* 0x000fe20000000800 */
[----:B------:R-:W-:Y:S01]  /*196d0*/  FMUL.FTZ R4, R118, R128 ;  /* 0x0000008076047220 */ /* 0x000fe20000410000 */
[----:B---3--:R-:W-:Y:S01]  /*196e0*/  F2FP.BF16.PACK_AB R128, R210, R190 ;  /* 0x000000bed280723e */ /* 0x008fe200000010ff */
[----:B------:R-:W-:Y:S02]  /*196f0*/  FMUL.FTZ R19, R117, R143 ;  /* 0x0000008f75137220 */ /* 0x000fe40000410000 */
[----:B------:R-:W-:Y:S05]  /*19700*/  LDSM.16.MT88.4 R140, [R166+0x800] ;  /* 0x00080000a68c783b */ /* 0x000fea0000004200 */
[----:B------:R1:W2:Y:S10]  /*19710*/  MUFU.EX2 R227, R0 ;  /* 0x0000000000e37308 */ /* 0x0002b40000000800 */
[----:B------:R-:W-:Y:S10]  /*19720*/  MUFU.EX2 R176, R123 ;  /* 0x0000007b00b07308 */ /* 0x000ff40000000800 */
[----:B------:R-:W-:Y:S01]  /*19730*/  MUFU.EX2 R173, R180 ;  /* 0x000000b400ad7308 */ /* 0x000fe20000000800 */
[----:B-1----:R-:W-:Y:S01]  /*19740*/  FADD.FTZ R0, -R2, R119 ;  /* 0x0000007702007221 */ /* 0x002fe20000010100 */
[----:B--2---:R-:W-:Y:S01]  /*19750*/  F2FP.BF16.PACK_AB R131, R227, R224 ;  /* 0x000000e0e383723e */ /* 0x004fe200000010ff */
[----:B------:R-:W-:Y:S02]  /*19760*/  FMUL.FTZ R119, R120, c[0x0][0x2d0] ;  /* 0x0000b40078777a20 */ /* 0x000fe40000410000 */
[----:B------:R-:W-:Y:S02]  /*19770*/  FMUL.FTZ R0, R0, c[0x0][0x2d0] ;  /* 0x0000b40000007a20 */ /* 0x000fe40000410000 */
[--C-:B------:R-:W-:Y:S03]  /*19780*/  FFMA.FTZ R3, R8, c[0x0][0x2d0], -R119.reuse ;  /* 0x0000b40008037a23 */ /* 0x100fe60000010877 */
[----:B------:R-:W-:Y:S01]  /*19790*/  MUFU.EX2 R179, R179 ;  /* 0x000000b300b37308 */ /* 0x000fe20000000800 */
[----:B------:R-:W-:Y:S02]  /*197a0*/  FMUL.FTZ R8, R116, R132 ;  /* 0x0000008474087220 */ /* 0x000fe40000410000 */
[--C-:B------:R-:W-:Y:S02]  /*197b0*/  FFMA.FTZ R24, R24, c[0x0][0x2d0], -R119.reuse ;  /* 0x0000b40018187a23 */ /* 0x100fe40000010877 */
[--C-:B------:R-:W-:Y:S05]  /*197c0*/  FFMA.FTZ R25, R25, c[0x0][0x2d0], -R119.reuse ;  /* 0x0000b40019197a23 */ /* 0x100fea0000010877 */
[----:B------:R1:W-:Y:S10]  /*197d0*/  MUFU.EX2 R187, R3 ;  /* 0x0000000300bb7308 */ /* 0x0003f40000000800 */
[----:B------:R-:W2:Y:S10]  /*197e0*/  MUFU.EX2 R0, R0 ;  /* 0x0000000000007308 */ /* 0x000eb40000000800 */
[----:B------:R-:W-:Y:S01]  /*197f0*/  MUFU.EX2 R207, R24 ;  /* 0x0000001800cf7308 */ /* 0x000fe20000000800 */
[--C-:B-1----:R-:W-:Y:S02]  /*19800*/  FFMA.FTZ R3, R9, c[0x0][0x2d0], -R119.reuse ;  /* 0x0000b40009037a23 */ /* 0x102fe40000010877 */
[----:B------:R-:W-:Y:S07]  /*19810*/  FMUL.FTZ R9, R116, R133 ;  /* 0x0000008574097220 */ /* 0x000fee0000410000 */
[----:B------:R1:W3:Y:S01]  /*19820*/  MUFU.EX2 R221, R3 ;  /* 0x0000000300dd7308 */ /* 0x0002e20000000800 */
[C---:B--2---:R-:W-:Y:S02]  /*19830*/  FMUL.FTZ R34, R0.reuse, R150 ;  /* 0x0000009600227220 */ /* 0x044fe40000410000 */
[C---:B------:R-:W-:Y:S02]  /*19840*/  FMUL.FTZ R35, R0.reuse, R151 ;  /* 0x0000009700237220 */ /* 0x040fe40000410000 */
[C---:B------:R-:W-:Y:S02]  /*19850*/  FMUL.FTZ R38, R0.reuse, R154 ;  /* 0x0000009a00267220 */ /* 0x040fe40000410000 */
[C---:B------:R-:W-:Y:S03]  /*19860*/  FMUL.FTZ R39, R0.reuse, R155 ;  /* 0x0000009b00277220 */ /* 0x040fe60000410000 */
[----:B------:R2:W-:Y:S01]  /*19870*/  MUFU.EX2 R211, R25 ;  /* 0x0000001900d37308 */ /* 0x0005e20000000800 */
[C---:B------:R-:W-:Y:S02]  /*19880*/  FMUL.FTZ R106, R0.reuse, R106 ;  /* 0x0000006a006a7220 */ /* 0x040fe40000410000 */
[C---:B------:R-:W-:Y:S02]  /*19890*/  FMUL.FTZ R107, R0.reuse, R107 ;  /* 0x0000006b006b7220 */ /* 0x040fe40000410000 */
[C---:B------:R-:W-:Y:S02]  /*198a0*/  FMUL.FTZ R110, R0.reuse, R110 ;  /* 0x0000006e006e7220 */ /* 0x040fe40000410000 */
[C---:B------:R-:W-:Y:S02]  /*198b0*/  FMUL.FTZ R111, R0.reuse, R111 ;  /* 0x0000006f006f7220 */ /* 0x040fe40000410000 */
[C---:B------:R-:W-:Y:S02]  /*198c0*/  FMUL.FTZ R58, R0.reuse, R58 ;  /* 0x0000003a003a7220 */ /* 0x040fe40000410000 */
[----:B------:R-:W-:Y:S02]  /*198d0*/  FMUL.FTZ R59, R0, R59 ;  /* 0x0000003b003b7220 */ /* 0x000fe40000410000 */
[--C-:B-1----:R-:W-:Y:S01]  /*198e0*/  FFMA.FTZ R3, R12, c[0x0][0x2d0], -R119.reuse ;  /* 0x0000b4000c037a23 */ /* 0x102fe20000010877 */
[----:B---3--:R-:W-:Y:S01]  /*198f0*/  F2FP.BF16.PACK_AB R132, R221, R187 ;  /* 0x000000bbdd84723e */ /* 0x008fe200000010ff */
[----:B------:R-:W-:Y:S02]  /*19900*/  FMUL.FTZ R12, R116, R136 ;  /* 0x00000088740c7220 */ /* 0x000fe40000410000 */
[----:B------:R1:W-:Y:S01]  /*19910*/  MUFU.EX2 R223, R3 ;  /* 0x0000000300df7308 */ /* 0x0003e20000000800 */
[C---:B------:R-:W-:Y:S02]  /*19920*/  FMUL.FTZ R62, R0.reuse, R62 ;  /* 0x0000003e003e7220 */ /* 0x040fe40000410000 */
[----:B------:R-:W-:Y:S02]  /*19930*/  FMUL.FTZ R63, R0, R63 ;  /* 0x0000003f003f7220 */ /* 0x000fe40000410000 */
[----:B------:R-:W-:Y:S02]  /*19940*/  FFMA.FTZ R24, R28, c[0x0][0x2d0], -R119 ;  /* 0x0000b4001c187a23 */ /* 0x000fe40000010877 */
[----:B------:R-:W-:Y:S01]  /*19950*/  FFMA.FTZ R28, R117, R236, R189 ;  /* 0x000000ec751c7223 */ /* 0x000fe200000100bd */
[----:B--2---:R-:W-:Y:S01]  /*19960*/  F2FP.BF16.PACK_AB R25, R214, R212 ;  /* 0x000000d4d619723e */ /* 0x004fe200000010ff */
        /* <DEDUP_REMOVED lines=8> */
[----:B------:R-:W-:Y:S02]  /*199f0*/  FMUL.FTZ R95, R0, R95 ;  /* 0x0000005f005f7220 */ /* 0x000fe40000410000 */
[--C-:B-1----:R-:W-:Y:S02]  /*19a00*/  FFMA.FTZ R3, R13, c[0x0][0x2d0], -R119.reuse ;  /* 0x0000b4000d037a23 */ /* 0x102fe40000010877 */
[----:B------:R-:W-:Y:S02]  /*19a10*/  FMUL.FTZ R13, R116, R137 ;  /* 0x00000089740d7220 */ /* 0x000fe40000410000 */
[----:B------:R1:W3:Y:S01]  /*19a20*/  MUFU.EX2 R229, R3 ;  /* 0x0000000300e57308 */ /* 0x0002e20000000800 */
[----:B--2---:R-:W-:Y:S02]  /*19a30*/  FFMA.FTZ R24, R29, c[0x0][0x2d0], -R119 ;  /* 0x0000b4001d187a23 */ /* 0x004fe40000010877 */
[----:B------:R-:W-:Y:S07]  /*19a40*/  FFMA.FTZ R29, R118, R234, R190 ;  /* 0x000000ea761d7223 */ /* 0x000fee00000100be */
[----:B------:R2:W4:Y:S01]  /*19a50*/  MUFU.EX2 R188, R24 ;  /* 0x0000001800bc7308 */ /* 0x0005220000000800 */
[----:B------:R-:W-:Y:S02]  /*19a60*/  FADD.FTZ R144, R210, R29 ;  /* 0x0000001dd2907221 */ /* 0x000fe40000010000 */
[----:B-1----:R-:W-:Y:S04]  /*19a70*/  FMUL.FTZ R3, R2, c[0x0][0x2d0] ;  /* 0x0000b40002037a20 */ /* 0x002fe80000410000 */
[--C-:B------:R-:W-:Y:S02]  /*19a80*/  FFMA.FTZ R5, R10, c[0x0][0x2d0], -R3.reuse ;  /* 0x0000b4000a057a23 */ /* 0x100fe40000010803 */
[--C-:B------:R-:W-:Y:S02]  /*19a90*/  FFMA.FTZ R6, R14, c[0x0][0x2d0], -R3.reuse ;  /* 0x0000b4000e067a23 */ /* 0x100fe40000010803 */
[----:B------:R1:W-:Y:S01]  /*19aa0*/  MUFU.EX2 R186, R5 ;  /* 0x0000000500ba7308 */ /* 0x0003e20000000800 */
[C---:B------:R-:W-:Y:S02]  /*19ab0*/  FMUL.FTZ R14, R0.reuse, R138 ;  /* 0x0000008a000e7220 */ /* 0x040fe40000410000 */
[----:B------:R-:W-:Y:S01]  /*19ac0*/  FMUL.FTZ R10, R0, R134 ;  /* 0x00000086000a7220 */ /* 0x000fe20000410000 */
[----:B---3--:R-:W-:Y:S01]  /*19ad0*/  F2FP.BF16.PACK_AB R134, R229, R223 ;  /* 0x000000dfe586723e */ /* 0x008fe200000010ff */
[--C-:B------:R-:W-:Y:S02]  /*19ae0*/  FFMA.FTZ R126, R42, c[0x0][0x2d0], -R3.reuse ;  /* 0x0000b4002a7e7a23 */ /* 0x100fe40000010803 */
[--C-:B--2---:R-:W-:Y:S01]  /*19af0*/  FFMA.FTZ R24, R30, c[0x0][0x2d0], -R3.reuse ;  /* 0x0000b4001e187a23 */ /* 0x104fe20000010803 */
[----:B----4-:R-:W-:Y:S01]  /*19b00*/  F2FP.BF16.PACK_AB R30, R188, R191 ;  /* 0x000000bfbc1e723e */ /* 0x010fe200000010ff */
[--C-:B------:R-:W-:Y:S01]  /*19b10*/  FFMA.FTZ R26, R26, c[0x0][0x2d0], -R3.reuse ;  /* 0x0000b4001a1a7a23 */ /* 0x100fe20000010803 */
[----:B------:R2:W-:Y:S01]  /*19b20*/  MUFU.EX2 R222, R6 ;  /* 0x0000000600de7308 */ /* 0x0005e20000000800 */
[--C-:B------:R-:W-:Y:S09]  /*19b30*/  FFMA.FTZ R27, R27, c[0x0][0x2d0], -R3.reuse ;  /* 0x0000b4001b1b7a23 */ /* 0x100ff20000010803 */
[----:B------:R3:W-:Y:S01]  /*19b40*/  MUFU.EX2 R178, R24 ;  /* 0x0000001800b27308 */ /* 0x0007e20000000800 */
[--C-:B-1----:R-:W-:Y:S02]  /*19b50*/  FFMA.FTZ R5, R11, c[0x0][0x2d0], -R3.reuse ;  /* 0x0000b4000b057a23 */ /* 0x102fe40000010803 */
[----:B------:R-:W-:Y:S07]  /*19b60*/  FMUL.FTZ R11, R0, R135 ;  /* 0x00000087000b7220 */ /* 0x000fee0000410000 */
[----:B------:R1:W4:Y:S01]  /*19b70*/  MUFU.EX2 R220, R5 ;  /* 0x0000000500dc7308 */ /* 0x0003220000000800 */
[----:B--2---:R-:W-:Y:S01]  /*19b80*/  FMUL.FTZ R6, R117, R130 ;  /* 0x0000008275067220 */ /* 0x004fe20000410000 */
[----:B------:R-:W-:Y:S08]  /*19b90*/  F2FP.BF16.PACK_AB R130, R228, R225 ;  /* 0x000000e1e482723e */ /* 0x000ff000000010ff */
[----:B------:R2:W-:Y:S01]  /*19ba0*/  MUFU.EX2 R208, R26 ;  /* 0x0000001a00d07308 */ /* 0x0005e20000000800 */
[--C-:B---3--:R-:W-:Y:S09]  /*19bb0*/  FFMA.FTZ R24, R31, c[0x0][0x2d0], -R3.reuse ;  /* 0x0000b4001f187a23 */ /* 0x108ff20000010803 */
[----:B------:R3:W5:Y:S01]  /*19bc0*/  MUFU.EX2 R209, R27 ;  /* 0x0000001b00d17308 */ /* 0x0007620000000800 */
[----:B-1----:R-:W-:Y:S01]  /*19bd0*/  FFMA.FTZ R5, R15, c[0x0][0x2d0], -R3 ;  /* 0x0000b4000f057a23 */ /* 0x002fe20000010803 */
[----:B----4-:R-:W-:Y:S01]  /*19be0*/  F2FP.BF16.PACK_AB R133, R220, R186 ;  /* 0x000000badc85723e */ /* 0x010fe200000010ff */
[C---:B------:R-:W-:Y:S02]  /*19bf0*/  FMUL.FTZ R15, R0.reuse, R139 ;  /* 0x0000008b000f7220 */ /* 0x040fe40000410000 */
[----:B------:R-:W1:Y:S01]  /*19c00*/  LDSM.16.MT88.4 R136, [R167] ;  /* 0x00000000a788783b */ /* 0x000e620000004200 */
[----:B------:R-:W-:Y:S04]  /*19c10*/  FFMA.FTZ R0, R0, R247, R186 ;  /* 0x000000f700007223 */ /* 0x000fe800000100ba */
[----:B------:R4:W4:Y:S01]  /*19c20*/  MUFU.EX2 R226, R5 ;  /* 0x0000000500e27308 */ /* 0x0009220000000800 */
[----:B------:R-:W-:Y:S01]  /*19c30*/  FADD.FTZ R0, R220, R0 ;  /* 0x00000000dc007221 */ /* 0x000fe20000010000 */
[----:B--2---:R-:W-:Y:S03]  /*19c40*/  F2FP.BF16.PACK_AB R26, R219, R217 ;  /* 0x000000d9db1a723e */ /* 0x004fe600000010ff */
[----:B------:R-:W-:Y:S05]  /*19c50*/  FADD.FTZ R0, R222, R0 ;  /* 0x00000000de007221 */ /* 0x000fea0000010000 */
[----:B------:R2:W1:Y:S01]  /*19c60*/  MUFU.EX2 R177, R24 ;  /* 0x0000001800b17308 */ /* 0x0004620000000800 */
[----:B---3--:R-:W-:Y:S02]  /*19c70*/  F2FP.BF16.PACK_AB R27, R218, R215 ;  /* 0x000000d7da1b723e */ /* 0x008fe400000010ff */
[----:B-----5:R-:W-:Y:S07]  /*19c80*/  F2FP.BF16.PACK_AB R29, R209, R208 ;  /* 0x000000d0d11d723e */ /* 0x020fee00000010ff */
[----:B------:R-:W-:Y:S01]  /*19c90*/  MUFU.EX2 R126, R126 ;  /* 0x0000007e007e7308 */ /* 0x000fe20000000800 */
[----:B----4-:R-:W-:Y:S01]  /*19ca0*/  FMUL.FTZ R5, R118, R129 ;  /* 0x0000008176057220 */ /* 0x010fe20000410000 */
[----:B------:R-:W-:Y:S01]  /*19cb0*/  F2FP.BF16.PACK_AB R129, R206, R189 ;  /* 0x000000bdce81723e */ /* 0x000fe200000010ff */
[C---:B------:R-:W-:Y:S01]  /*19cc0*/  FADD.FTZ R0, R226.reuse, R0 ;  /* 0x00000000e2007221 */ /* 0x040fe20000010000 */
[----:B------:R-:W-:Y:S05]  /*19cd0*/  F2FP.BF16.PACK_AB R135, R226, R222 ;  /* 0x000000dee287723e */ /* 0x000fea00000010ff */
[-C--:B------:R-:W-:Y:S05]  /*19ce0*/  HMMA.16816.F32.BF16 R4, R128, R168.reuse, R4 ;  /* 0x000000a88004723c */ /* 0x080fea0000041804 */
[----:B--2---:R-:W-:Y:S02]  /*19cf0*/  F2FP.BF16.PACK_AB R24, R216, R213 ;  /* 0x000000d5d818723e */ /* 0x004fe400000010ff */
[----:B-1----:R-:W-:Y:S01]  /*19d00*/  F2FP.BF16.PACK_AB R31, R177, R178 ;  /* 0x000000b2b11f723e */ /* 0x002fe200000010ff */
[C---:B------:R-:W-:Y:S01]  /*19d10*/  HMMA.16816.F32.BF16 R8, R132.reuse, R168, R8 ;  /* 0x000000a88408723c */ /* 0x040fe20000041808 */
[----:B------:R-:W-:Y:S07]  /*19d20*/  MUFU.EX2 R169, R185 ;  /* 0x000000b900a97308 */ /* 0x000fee0000000800 */
[-C--:B------:R-:W-:Y:S08]  /*19d30*/  HMMA.16816.F32.BF16 R12, R132, R170.reuse, R12 ;  /* 0x000000aa840c723c */ /* 0x080ff0000004180c */
[C---:B------:R-:W-:Y:S01]  /*19d40*/  HMMA.16816.F32.BF16 R16, R128.reuse, R170, R16 ;  /* 0x000000aa8010723c */ /* 0x040fe20000041810 */
[----:B------:R-:W-:Y:S07]  /*19d50*/  MUFU.EX2 R171, R182 ;  /* 0x000000b600ab7308 */ /* 0x000fee0000000800 */
[-C--:B------:R-:W-:Y:S08]  /*19d60*/  HMMA.16816.F32.BF16 R20, R128, R136.reuse, R20 ;  /* 0x000000888014723c */ /* 0x080ff00000041814 */
        /* <DEDUP_REMOVED lines=22> */
[-C--:B------:R-:W-:Y:S04]  /*19ed0*/  HMMA.16816.F32.BF16 R92, R132, R138.reuse, R92 ;  /* 0x0000008a845c723c */ /* 0x080fe8000004185c */
[----:B------:R-:W-:Y:S03]  /*19ee0*/  FFMA.FTZ R137, R46, c[0x0][0x2d0], -R3 ;  /* 0x0000b4002e897a23 */ /* 0x000fe60000010803 */
[--C-:B------:R-:W-:Y:S01]  /*19ef0*/  FFMA.FTZ R133, R40, c[0x0][0x2d0], -R119.reuse ;  /* 0x0000b40028857a23 */ /* 0x100fe20000010877 */
[----:B------:R-:W-:Y:S01]  /*19f00*/  HMMA.16816.F32.BF16 R96, R128, R138, R96 ;  /* 0x0000008a8060723c */ /* 0x000fe20000041860 */
[----:B------:R-:W1:Y:S02]  /*19f10*/  LDSM.16.MT88.4 R128, [R166+0x400] ;  /* 0x00040000a680783b */ /* 0x000e640000004200 */
[----:B------:R-:W-:Y:S01]  /*19f20*/  MUFU.EX2 R168, R133 ;  /* 0x0000008500a87308 */ /* 0x000fe20000000800 */
[----:B------:R-:W-:Y:S02]  /*19f30*/  FFMA.FTZ R132, R41, c[0x0][0x2d0], -R119 ;  /* 0x0000b40029847a23 */ /* 0x000fe40000010877 */
[----:B------:R-:W-:Y:S02]  /*19f40*/  FFMA.FTZ R134, R43, c[0x0][0x2d0], -R3 ;  /* 0x0000b4002b867a23 */ /* 0x000fe40000010803 */
[----:B------:R-:W-:Y:S01]  /*19f50*/  FFMA.FTZ R135, R44, c[0x0][0x2d0], -R119 ;  /* 0x0000b4002c877a23 */ /* 0x000fe20000010877 */
[----:B------:R-:W2:Y:S03]  /*19f60*/  LDSM.16.MT88.4 R40, [R167+0x400] ;  /* 0x00040000a728783b */ /* 0x000ea60000004200 */
[----:B------:R-:W-:Y:S01]  /*19f70*/  FFMA.FTZ R3, R47, c[0x0][0x2d0], -R3 ;  /* 0x0000b4002f037a23 */ /* 0x000fe20000010803 */
[----:B------:R-:W-:Y:S01]  /*19f80*/  MUFU.EX2 R170, R132 ;  /* 0x0000008400aa7308 */ /* 0x000fe20000000800 */
[----:B------:R-:W-:Y:S02]  /*19f90*/  FFMA.FTZ R138, R116, R246, R187 ;  /* 0x000000f6748a7223 */ /* 0x000fe400000100bb */
[----:B------:R-:W-:Y:S01]  /*19fa0*/  FADD.FTZ R139, R206, R28 ;  /* 0x0000001cce8b7221 */ /* 0x000fe20000010000 */
[----:B------:R-:W3:Y:S01]  /*19fb0*/  LDSM.16.MT88.4 R44, [R166+0x1000] ;  /* 0x00100000a62c783b */ /* 0x000ee20000004200 */
[----:B------:R-:W-:Y:S05]  /*19fc0*/  F2FP.BF16.PACK_AB R28, R211, R207 ;  /* 0x000000cfd31c723e */ /* 0x000fea00000010ff */
[----:B------:R-:W-:Y:S02]  /*19fd0*/  MUFU.EX2 R123, R134 ;  /* 0x00000086007b7308 */ /* 0x000fe40000000800 */
[----:B------:R-:W4:Y:S01]  /*19fe0*/  LDSM.16.MT88.4 R116, [R167+0x1000] ;  /* 0x00100000a774783b */ /* 0x000f220000004200 */
[-C--:B-1----:R-:W-:Y:S08]  /*19ff0*/  HMMA.16816.F32.BF16 R4, R24, R128.reuse, R4 ;  /* 0x000000801804723c */ /* 0x082ff00000041804 */
        /* <DEDUP_REMOVED lines=11> */
[C---:B------:R-:W-:Y:S01]  /*1a0b0*/  HMMA.16816.F32.BF16 R112, R24.reuse, R46, R112 ;  /* 0x0000002e1870723c */ /* 0x040fe20000041870 */
[----:B------:R-:W2:Y:S07]  /*1a0c0*/  LDSM.16.MT88.4 R44, [R167+0x1c00] ;  /* 0x001c0000a72c783b */ /* 0x000eae0000004200 */
[-C--:B----4-:R-:W-:Y:S08]  /*1a0d0*/  HMMA.16816.F32.BF16 R52, R24, R116.reuse, R52 ;  /* 0x000000741834723c */ /* 0x090ff00000041834 */
[C---:B------:R-:W-:Y:S01]  /*1a0e0*/  HMMA.16816.F32.BF16 R56, R28.reuse, R116, R56 ;  /* 0x000000741c38723c */ /* 0x040fe20000041838 */
[----:B------:R-:W-:Y:S07]  /*1a0f0*/  MUFU.EX2 R117, R136 ;  /* 0x0000008800757308 */ /* 0x000fee0000000800 */
[-C--:B------:R-:W-:Y:S03]  /*1a100*/  HMMA.16816.F32.BF16 R60, R28, R118.reuse, R60 ;  /* 0x000000761c3c723c */ /* 0x080fe6000004183c */
[----:B------:R-:W-:Y:S05]  /*1a110*/  MUFU.EX2 R116, R137 ;  /* 0x0000008900747308 */ /* 0x000fea0000000800 */
[C---:B------:R-:W-:Y:S05]  /*1a120*/  HMMA.16816.F32.BF16 R64, R24.reuse, R118, R64 ;  /* 0x000000761840723c */ /* 0x040fea0000041840 */
[----:B------:R-:W3:Y:S02]  /*1a130*/  MUFU.EX2 R118, R135 ;  /* 0x0000008700767308 */ /* 0x000ee40000000800 */
[----:B------:R-:W-:Y:S01]  /*1a140*/  MOV R119, R2 ;  /* 0x0000000200777202 */ /* 0x000fe20000000f00 */
[-C--:B-1----:R-:W-:Y:S08]  /*1a150*/  HMMA.16816.F32.BF16 R68, R24, R40.reuse, R68 ;  /* 0x000000281844723c */ /* 0x082ff00000041844 */
[C---:B------:R-:W-:Y:S08]  /*1a160*/  HMMA.16816.F32.BF16 R72, R28.reuse, R40, R72 ;  /* 0x000000281c48723c */ /* 0x040ff00000041848 */
[-C--:B------:R-:W-:Y:S08]  /*1a170*/  HMMA.16816.F32.BF16 R76, R28, R42.reuse, R76 ;  /* 0x0000002a1c4c723c */ /* 0x080ff0000004184c */
[C---:B------:R-:W-:Y:S01]  /*1a180*/  HMMA.16816.F32.BF16 R80, R24.reuse, R42, R80 ;  /* 0x0000002a1850723c */ /* 0x040fe20000041850 */
[----:B------:R1:W4:Y:S07]  /*1a190*/  MUFU.EX2 R43, R3 ;  /* 0x00000003002b7308 */ /* 0x00032e0000000800 */
[-C--:B--2---:R-:W-:Y:S08]  /*1a1a0*/  HMMA.16816.F32.BF16 R84, R24, R44.reuse, R84 ;  /* 0x0000002c1854723c */ /* 0x084ff00000041854 */
[C---:B------:R-:W-:Y:S08]  /*1a1b0*/  HMMA.16816.F32.BF16 R88, R28.reuse, R44, R88 ;  /* 0x0000002c1c58723c */ /* 0x040ff00000041858 */
[-C--:B------:R-:W-:Y:S04]  /*1a1c0*/  HMMA.16816.F32.BF16 R92, R28, R46.reuse, R92 ;  /* 0x0000002e1c5c723c */ /* 0x080fe8000004185c */
[----:B-1----:R-:W-:Y:S03]  /*1a1d0*/  FADD.FTZ R3, R224, R139 ;  /* 0x0000008be0037221 */ /* 0x002fe60000010000 */
[----:B---3--:R-:W-:Y:S01]  /*1a1e0*/  F2FP.BF16.PACK_AB R30, R117, R118 ;  /* 0x00000076751e723e */ /* 0x008fe200000010ff */
[----:B------:R-:W-:Y:S04]  /*1a1f0*/  HMMA.16816.F32.BF16 R96, R24, R46, R96 ;  /* 0x0000002e1860723c */ /* 0x000fe80000041860 */
[----:B------:R-:W-:Y:S01]  /*1a200*/  FADD.FTZ R29, R221, R138 ;  /* 0x0000008add1d7221 */ /* 0x000fe20000010000 */
[----:B----4-:R-:W-:Y:S01]  /*1a210*/  F2FP.BF16.PACK_AB R31, R43, R116 ;  /* 0x000000742b1f723e */ /* 0x010fe200000010ff */
[----:B------:R-:W-:Y:S01]  /*1a220*/  FADD.FTZ R28, R225, R144 ;  /* 0x00000090e11c7221 */ /* 0x000fe20000010000 */
[----:B------:R-:W-:Y:S01]  /*1a230*/  F2FP.BF16.PACK_AB R24, R174, R169 ;  /* 0x000000a9ae18723e */ /* 0x000fe200000010ff */
[----:B------:R-:W-:Y:S01]  /*1a240*/  FADD.FTZ R42, R223, R29 ;  /* 0x0000001ddf2a7221 */ /* 0x000fe20000010000 */
[----:B------:R-:W-:Y:S03]  /*1a250*/  F2FP.BF16.PACK_AB R25, R172, R171 ;  /* 0x000000abac19723e */ /* 0x000fe600000010ff */
[----:B------:R-:W-:Y:S01]  /*1a260*/  F2FP.BF16.PACK_AB R26, R176, R175 ;  /* 0x000000afb01a723e */ /* 0x000fe200000010ff */
[----:B------:R-:W-:Y:S01]  /*1a270*/  FADD.FTZ R41, R228, R28 ;  /* 0x0000001ce4297221 */ /* 0x000fe20000010000 */
[----:B------:R-:W-:Y:S01]  /*1a280*/  F2FP.BF16.PACK_AB R27, R179, R173 ;  /* 0x000000adb31b723e */ /* 0x000fe200000010ff */
[----:B------:R-:W-:Y:S01]  /*1a290*/  FADD.FTZ R40, R227, R3 ;  /* 0x00000003e3287221 */ /* 0x000fe20000010000 */
[----:B------:R-:W-:Y:S01]  /*1a2a0*/  F2FP.BF16.PACK_AB R28, R170, R168 ;  /* 0x000000a8aa1c723e */ /* 0x000fe200000010ff */
[----:B------:R-:W-:Y:S01]  /*1a2b0*/  FADD.FTZ R3, R213, R41 ;  /* 0x00000029d5037221 */ /* 0x000fe20000010000 */
[----:B------:R-:W-:Y:S03]  /*1a2c0*/  F2FP.BF16.PACK_AB R29, R123, R126 ;  /* 0x0000007e7b1d723e */ /* 0x000fe600000010ff */
        /* <DEDUP_REMOVED lines=9> */
[-C--:B------:R-:W-:Y:S08]  /*1a360*/  HMMA.16816.F32.BF16 R144, R24, R156.reuse, R20 ;  /* 0x0000009c1890723c */ /* 0x080ff00000041814 */
[C---:B------:R-:W-:Y:S08]  /*1a370*/  HMMA.16816.F32.BF16 R148, R28.reuse, R156, R32 ;  /* 0x0000009c1c94723c */ /* 0x040ff00000041820 */
[-C--:B------:R-:W-:Y:S08]  /*1a380*/  HMMA.16816.F32.BF16 R152, R28, R158.reuse, R36 ;  /* 0x0000009e1c98723c */ /* 0x080ff00000041824 */
[C---:B------:R-:W-:Y:S08]  /*1a390*/  HMMA.16816.F32.BF16 R156, R24.reuse, R158, R48 ;  /* 0x0000009e189c723c */ /* 0x040ff00000041830 */
[-C--:B-1----:R-:W-:Y:S08]  /*1a3a0*/  HMMA.16816.F32.BF16 R100, R24, R4.reuse, R100 ;  /* 0x000000041864723c */ /* 0x082ff00000041864 */
        /* <DEDUP_REMOVED lines=8> */
[-C--:B--2---:R-:W-:Y:S04]  /*1a430*/  HMMA.16816.F32.BF16 R52, R24, R8.reuse, R52 ;  /* 0x000000081834723c */ /* 0x084fe80000041834 */
[----:B------:R-:W-:Y:S02]  /*1a440*/  FADD.FTZ R6, R207, R6 ;  /* 0x00000006cf067221 */ /* 0x000fe40000010000 */
[----:B------:R-:W-:Y:S02]  /*1a450*/  FADD.FTZ R7, R209, R4 ;  /* 0x00000004d1077221 */ /* 0x000fe40000010000 */
        /* <DEDUP_REMOVED lines=36> */
.L_x_855:
[----:B------:R-:W2:Y:S02]  /*1a6a0*/  LDL R0, [R1+0x20] ;  /* 0x0000200001007983 */ /* 0x000ea40000100800 */
[----:B--2---:R-:W-:-:S13]  /*1a6b0*/  ISETP.GE.AND P0, PT, R205, R0, PT ;  /* 0x00000000cd00720c */ /* 0x004fda0003f06270 */
[----:B------:R-:W-:Y:S05]  /*1a6c0*/  @!P0 BRA `(.L_x_861) ;  /* 0x00003bf000008947 */ /* 0x000fea0003800000 */
[----:B------:R-:W-:Y:S01]  /*1a6d0*/  IMAD.MOV.U32 R117, RZ, RZ, R121 ;  /* 0x000000ffff757224 */ /* 0x000fe200078e0079 */
[----:B------:R-:W-:Y:S01]  /*1a6e0*/  MOV R123, R119 ;  /* 0x00000077007b7202 */ /* 0x000fe20000000f00 */
[----:B------:R-:W-:Y:S01]  /*1a6f0*/  IMAD.MOV.U32 R116, RZ, RZ, R122 ;  /* 0x000000ffff747224 */ /* 0x000fe200078e007a */
[----:B------:R-:W-:Y:S02]  /*1a700*/  MOV R118, R120 ;  /* 0x0000007800767202 */ /* 0x000fe40000000f00 */
.L_x_880:
[----:B------:R-:W-:Y:S04]  /*1a710*/  DEPBAR.LE SB0, 0x0 ;  /* 0x000080000000791a */ /* 0x000fe80000000000 */
[----:B------:R-:W-:Y:S01]  /*1a720*/  WARPSYNC 0xffffffff ;  /* 0xffffffff00007948 */ /* 0x000fe20003800000 */
[----:B------:R-:W-:Y:S01]  /*1a730*/  BAR.SYNC.DEFER_BLOCKING 0x0 ;  /* 0x0000000000007b1d */ /* 0x000fe20000010000 */
[----:B------:R-:W-:Y:S01]  /*1a740*/  SHF.R.S32.HI R0, RZ, 0x1f, R205 ;  /* 0x0000001fff007819 */ /* 0x000fe200000114cd */
[----:B------:R-:W-:Y:S01]  /*1a750*/  IMAD.WIDE.U32 R2, R205, c[0x0][0x208], RZ ;  /* 0x00008200cd027a25 */ /* 0x000fe200078e00ff */
[C---:B------:R-:W-:Y:S02]  /*1a760*/  LOP3.LUT P5, RZ, R203.reuse, 0x100, RZ, 0xc0, !PT ;  /* 0x00000100cbff7812 */ /* 0x040fe400078ac0ff */
[C---:B------:R-:W-:Y:S01]  /*1a770*/  LOP3.LUT P4, RZ, R203.reuse, 0x80, RZ, 0xc0, !PT ;  /* 0x00000080cbff7812 */ /* 0x040fe2000788c0ff */
[----:B------:R-:W-:Y:S01]  /*1a780*/  IMAD R0, R0, c[0x0][0x208], RZ ;  /* 0x0000820000007a24 */ /* 0x000fe200078e02ff */
[----:B------:R-:W-:Y:S03]  /*1a790*/  LOP3.LUT P3, RZ, R203, 0x40, RZ, 0xc0, !PT ;  /* 0x00000040cbff7812 */ /* 0x000fe6000786c0ff */
[----:B------:R-:W-:Y:S04]  /*1a7a0*/  IMAD R0, R205, c[0x0][0x20c], R0 ;  /* 0x00008300cd007a24 */ /* 0x000fe800078e0200 */
[----:B------:R-:W-:Y:S02]  /*1a7b0*/  IMAD.IADD R12, R3, 0x1, R0 ;  /* 0x00000001030c7824 */ /* 0x000fe400078e0200 */
[----:B------:R-:W-:Y:S01]  /*1a7c0*/  IMAD.WIDE.U32 R2, R2, 0x30, RZ ;  /* 0x0000003002027825 */ /* 0x000fe200078e00ff */
[----:B------:R-:W-:Y:S01]  /*1a7d0*/  LDSM.16.M88.4 R48, [R192] ;  /* 0x00000000c030783b */ /* 0x000fe20000000200 */
[----:B------:R-:W-:Y:S05]  /*1a7e0*/  BSSY B0, `(.L_x_862) ;  /* 0x00000ad000007945 */ /* 0x000fea0003800000 */
        /* <DEDUP_REMOVED lines=11> */
[----:B------:R-:W2:Y:S04]  /*1a8a0*/  LDSM.16.M88.4 R180, [R193+0x1000] ;  /* 0x00100000c1b4783b */ /* 0x000ea80000000200 */
[----:B------:R-:W-:Y:S02]  /*1a8b0*/  IMAD R16, R12, 0x30, RZ ;  /* 0x000000300c107824 */ /* 0x000fe400078e02ff */
[----:B------:R-:W3:Y:S01]  /*1a8c0*/  LDSM.16.M88.4 R184, [R202] ;  /* 0x00000000cab8783b */ /* 0x000ee20000000200 */
[-C--:B------:R-:W-:Y:S02]  /*1a8d0*/  HMMA.16816.F32.BF16 R12, R44, R18.reuse, RZ ;  /* 0x000000122c0c723c */ /* 0x080fe400000418ff */
[----:B------:R-:W-:Y:S02]  /*1a8e0*/  @!P1 IMAD.MOV.U32 R0, RZ, RZ, c[0x0][0x208] ;  /* 0x00008200ff009624 */ /* 0x000fe400078e00ff */
[----:B------:R-:W-:Y:S01]  /*1a8f0*/  @!P1 IMAD.MOV.U32 R17, RZ, RZ, c[0x0][0x20c] ;  /* 0x00008300ff119624 */ /* 0x000fe200078e00ff */
[----:B------:R-:W1:Y:S01]  /*1a900*/  LDSM.16.M88.4 R188, [R201] ;  /* 0x00000000c9bc783b */ /* 0x000e620000000200 */
[----:B------:R-:W-:Y:S01]  /*1a910*/  IMAD.IADD R3, R3, 0x1, R16 ;  /* 0x0000000103037824 */ /* 0x000fe200078e0210 */
[CC--:B------:R-:W-:Y:S05]  /*1a920*/  @!P1 LEA R24, P0, R0.reuse, R2.reuse, 0x5 ;  /* 0x0000000200189211 */ /* 0x0c0fea00078028ff */
[----:B------:R-:W-:Y:S02]  /*1a930*/  @!P1 LEA.HI.X R28, R0, R3, R17, 0x5, P0 ;  /* 0x00000003001c9211 */ /* 0x000fe400000f2c11 */
[C---:B------:R-:W-:Y:S02]  /*1a940*/  HMMA.16816.F32.BF16 R16, R48.reuse, R18, RZ ;  /* 0x000000123010723c */ /* 0x040fe400000418ff */
[----:B------:R-:W-:Y:S05]  /*1a950*/  IADD3 R0, P0, R240, R2, RZ ;  /* 0x00000002f0007210 */ /* 0x000fea0007f1e0ff */
[----:B------:R-:W-:Y:S01]  /*1a960*/  IMAD.X R3, R3, 0x1, R249, P0 ;  /* 0x0000000103037824 */ /* 0x000fe200000e06f9 */
        /* <DEDUP_REMOVED lines=8> */
[----:B------:R4:W-:Y:S06]  /*1a9f0*/  LDGSTS.E.BYPASS.LTC128B.128 [R204+0x1880], [R2.64], !P5 ;  /* 0x0188000002cc7fae */ /* 0x0009ec000e901d46 */
[----:B------:R4:W-:Y:S01]  /*1aa00*/  LDGSTS.E.BYPASS.LTC128B.128 [R204+0x2480], [R2.64+0x40], !P4 ;  /* 0x0248004002cc7fae */ /* 0x0009e2000e101d46 */
[----:B------:R-:W-:Y:S01]  /*1aa10*/  @!P1 IMAD.X R32, R28, 0x1, R249, P0 ;  /* 0x000000011c209824 */ /* 0x000fe200000e06f9 */
[C---:B------:R-:W-:Y:S01]  /*1aa20*/  @!P1 LEA R36, P0, R0.reuse, c[0x0][0x1f8], 0x1 ;  /* 0x00007e0000249a11 */ /* 0x040fe200078008ff */
[-C--:B------:R-:W-:Y:S03]  /*1aa30*/  HMMA.16816.F32.BF16 R28, R44, R34.reuse, RZ ;  /* 0x000000222c1c723c */ /* 0x080fe600000418ff */
[----:B------:R4:W-:Y:S01]  /*1aa40*/  LDGSTS.E.BYPASS.LTC128B.128 [R204+0x3080], [R2.64+0x80], !P3 ;  /* 0x0308008002cc7fae */ /* 0x0009e2000d901d46 */
[----:B------:R-:W-:Y:S04]  /*1aa50*/  @!P1 LEA.HI.X R37, R0, c[0x0][0x1fc], R32, 0x1, P0 ;  /* 0x00007f0000259a11 */ /* 0x000fe800000f0c20 */
[C---:B------:R-:W-:Y:S01]  /*1aa60*/  HMMA.16816.F32.BF16 R32, R48.reuse, R34, RZ ;  /* 0x000000223020723c */ /* 0x040fe200000418ff */
[----:B------:R1:W-:Y:S06]  /*1aa70*/  @!P1 LDGSTS.E.BYPASS.LTC128B.128 [R204+0x2080], [R36.64], !P5 ;  /* 0x0208000024cc9fae */ /* 0x0003ec000e901d46 */
[----:B------:R1:W-:Y:S06]  /*1aa80*/  @!P1 LDGSTS.E.BYPASS.LTC128B.128 [R204+0x2c80], [R36.64+0x40], !P4 ;  /* 0x02c8004024cc9fae */ /* 0x0003ec000e101d46 */
[----:B------:R1:W-:Y:S06]  /*1aa90*/  @!P1 LDGSTS.E.BYPASS.LTC128B.128 [R204+0x3880], [R36.64+0x80], !P3 ;  /* 0x0388008024cc9fae */ /* 0x0003ec000d901d46 */
[----:B------:R-:W0:Y:S01]  /*1aaa0*/  LDGDEPBAR ;  /* 0x00000000000079af */ /* 0x000e220000000000 */
[-C--:B-1----:R-:W-:Y:S08]  /*1aab0*/  HMMA.16816.F32.BF16 R36, R48, R168.reuse, RZ ;  /* 0x000000a83024723c */ /* 0x082ff000000418ff */
[C---:B------:R-:W-:Y:S08]  /*1aac0*/  HMMA.16816.F32.BF16 R40, R44.reuse, R168, RZ ;  /* 0x000000a82c28723c */ /* 0x040ff000000418ff */
[-C--:B------:R-:W-:Y:S08]  /*1aad0*/  HMMA.16816.F32.BF16 R44, R44, R170.reuse, RZ ;  /* 0x000000aa2c2c723c */ /* 0x080ff000000418ff */
[----:B------:R-:W-:Y:S01]  /*1aae0*/  HMMA.16816.F32.BF16 R48, R48, R170, RZ ;  /* 0x000000aa3030723c */ /* 0x000fe200000418ff */
[----:B------:R-:W-:Y:S07]  /*1aaf0*/  LDSM.16.M88.4 R168, [R192+0x2000] ;  /* 0x00200000c0a8783b */ /* 0x000fee0000000200 */
[-C--:B------:R-:W-:Y:S08]  /*1ab00*/  HMMA.16816.F32.BF16 R4, R172, R176.reuse, R4 ;  /* 0x000000b0ac04723c */ /* 0x080ff00000041804 */
        /* <DEDUP_REMOVED lines=20> */
[-C--:B---3--:R-:W-:Y:S03]  /*1ac50*/  HMMA.16816.F32.BF16 R20, R168, R172.reuse, R20 ;  /* 0x000000aca814723c */ /* 0x088fe60000041814 */
[----:B-----5:R-:W-:Y:S05]  /*1ac60*/  ISETP.GT.AND P0, PT, R205, R238, PT ;  /* 0x000000eecd00720c */ /* 0x020fea0003f04270 */
        /* <DEDUP_REMOVED lines=61> */
[----:B----4-:R-:W-:Y:S01]  /*1b040*/  SHF.R.S32.HI R119, RZ, 0x1f, R120 ;  /* 0x0000001fff777819 */ /* 0x010fe20000011478 */
[----:B------:R-:W2:Y:S01]  /*1b050*/  LDL.64 R206, [R1+0x8] ;  /* 0x0000080001ce7983 */ /* 0x000ea20000100a00 */
[----:B------:R-:W-:Y:S02]  /*1b060*/  IADD3 R0, R205, -0x1, RZ ;  /* 0xffffffffcd007810 */ /* 0x000fe40007ffe0ff */
[----:B------:R-:W-:Y:S01]  /*1b070*/  LEA.HI R119, R119, R120, RZ, 0x2 ;  /* 0x0000007877777211 */ /* 0x000fe200078f10ff */
[----:B------:R-:W3:Y:S01]  /*1b080*/  LDL R122, [R1+0x14] ;  /* 0x00001400017a7983 */ /* 0x000ee20000100800 */
        /* <DEDUP_REMOVED lines=34> */
.L_x_863:
[----:B----4-:R-:W-:Y:S05]  /*1b2b0*/  BSYNC B0 ;  /* 0x0000000000007941 */ /* 0x010fea0003800000 */
.L_x_862:
        /* <DEDUP_REMOVED lines=37> */
.L_x_866:
[----:B------:R-:W-:Y:S04]  /*1b510*/  MOV R119, c[0x0][0x32c] ;  /* 0x0000cb0000777a02 */ /* 0x000fe80000000f00 */
[----:B------:R-:W-:Y:S11]  /*1b520*/  ISETP.NE.AND P0, PT, R119, 0x1, PT ;  /* 0x000000017700780c */ /* 0x000ff60003f05270 */
[----:B------:R-:W-:Y:S02]  /*1b530*/  @!UPT UIADD3 URZ, URZ, URZ, URZ ;  /* 0x0000003f3f3ff290 */ /* 0x000fe4000fffe03f */
[----:B------:R-:W-:Y:S05]  /*1b540*/  @P0 IMAD.HI.U32 R119, R2, c[0x0][0x330], RZ ;  /* 0x0000cc0002770a27 */ /* 0x000fea00078e00ff */
[----:B------:R-:W-:Y:S02]  /*1b550*/  @P0 SHF.R.U32.HI R2, RZ, c[0x0][0x334], R119 ;  /* 0x0000cd00ff020a19 */ /* 0x000fe40000011677 */
.L_x_867:
[----:B------:R-:W-:Y:S05]  /*1b560*/  BSYNC B0 ;  /* 0x0000000000007941 */ /* 0x000fea0003800000 */
.L_x_865:
[----:B------:R-:W-:Y:S04]  /*1b570*/  IMAD.IADD R119, R3, 0x1, -R189 ;  /* 0x0000000103777824 */ /* 0x000fe800078e0abd */
[----:B------:R-:W-:Y:S05]  /*1b580*/  IMAD R2, R2, c[0x0][0x32c], R119 ;  /* 0x0000cb0002027a24 */ /* 0x000fea00078e0277 */
[----:B------:R-:W-:Y:S02]  /*1b590*/  IADD3 R119, R2, c[0x0][0x32c], RZ ;  /* 0x0000cb0002777a10 */ /* 0x000fe40007ffe0ff */
[----:B------:R-:W-:Y:S02]  /*1b5a0*/  IMNMX R0, R0, R2, !PT ;  /* 0x0000000200007217 */ /* 0x000fe40007800200 */
[----:B------:R-:W-:Y:S02]  /*1b5b0*/  IMNMX R122, R122, R119, PT ;  /* 0x000000777a7a7217 */ /* 0x000fe40003800200 */
.L_x_864:
        /* <DEDUP_REMOVED lines=17> */
.L_x_870:
[----:B------:R-:W-:Y:S04]  /*1b6d0*/  MOV R120, c[0x0][0x32c] ;  /* 0x0000cb0000787a02 */ /* 0x000fe80000000f00 */
[----:B------:R-:W-:Y:S11]  /*1b6e0*/  ISETP.NE.AND P0, PT, R120, 0x1, PT ;  /* 0x000000017800780c */ /* 0x000ff60003f05270 */
[----:B------:R-:W-:Y:S02]  /*1b6f0*/  @!UPT UIADD3 URZ, URZ, URZ, URZ ;  /* 0x0000003f3f3ff290 */ /* 0x000fe4000fffe03f */
[----:B------:R-:W-:Y:S05]  /*1b700*/  @P0 IMAD.HI.U32 R120, R2, c[0x0][0x330], RZ ;  /* 0x0000cc0002780a27 */ /* 0x000fea00078e00ff */
[----:B------:R-:W-:Y:S02]  /*1b710*/  @P0 SHF.R.U32.HI R2, RZ, c[0x0][0x334], R120 ;  /* 0x0000cd00ff020a19 */ /* 0x000fe40000011678 */
.L_x_871:
[----:B------:R-:W-:Y:S05]  /*1b720*/  BSYNC B0 ;  /* 0x0000000000007941 */ /* 0x000fea0003800000 */
.L_x_869:
[----:B------:R-:W-:Y:S04]  /*1b730*/  IMAD.IADD R120, R3, 0x1, -R189 ;  /* 0x0000000103787824 */ /* 0x000fe800078e0abd */
[----:B------:R-:W-:Y:S05]  /*1b740*/  IMAD R2, R2, c[0x0][0x32c], R120 ;  /* 0x0000cb0002027a24 */ /* 0x000fea00078e0278 */
[----:B------:R-:W-:Y:S02]  /*1b750*/  IADD3 R120, R2, c[0x0][0x32c], RZ ;  /* 0x0000cb0002787a10 */ /* 0x000fe40007ffe0ff */
[----:B------:R-:W-:Y:S02]  /*1b760*/  IMNMX R119, R119, R2, !PT ;  /* 0x0000000277777217 */ /* 0x000fe40007800200 */
[----:B------:R-:W-:Y:S02]  /*1b770*/  IMNMX R121, R121, R120, PT ;  /* 0x0000007879797217 */ /* 0x000fe40003800200 */
.L_x_868:
        /* <DEDUP_REMOVED lines=17> */
.L_x_874:
[----:B------:R-:W-:Y:S04]  /*1b890*/  MOV R171, c[0x0][0x32c] ;  /* 0x0000cb0000ab7a02 */ /* 0x000fe80000000f00 */
[----:B------:R-:W-:Y:S11]  /*1b8a0*/  ISETP.NE.AND P0, PT, R171, 0x1, PT ;  /* 0x00000001ab00780c */ /* 0x000ff60003f05270 */
[----:B------:R-:W-:Y:S02]  /*1b8b0*/  @!UPT UIADD3 URZ, URZ, URZ, URZ ;  /* 0x0000003f3f3ff290 */ /* 0x000fe4000fffe03f */
[----:B------:R-:W-:Y:S05]  /*1b8c0*/  @P0 IMAD.HI.U32 R171, R126, c[0x0][0x330], RZ ;  /* 0x0000cc007eab0a27 */ /* 0x000fea00078e00ff */
[----:B------:R-:W-:Y:S02]  /*1b8d0*/  @P0 SHF.R.U32.HI R126, RZ, c[0x0][0x334], R171 ;  /* 0x0000cd00ff7e0a19 */ /* 0x000fe400000116ab */
.L_x_875:
[----:B------:R-:W-:Y:S05]  /*1b8e0*/  BSYNC B0 ;  /* 0x0000000000007941 */ /* 0x000fea0003800000 */
.L_x_873:
[----:B------:R-:W-:Y:S04]  /*1b8f0*/  IMAD.IADD R171, R3, 0x1, -R189 ;  /* 0x0000000103ab7824 */ /* 0x000fe800078e0abd */
[----:B------:R-:W-:Y:S05]  /*1b900*/  IMAD R126, R126, c[0x0][0x32c], R171 ;  /* 0x0000cb007e7e7a24 */ /* 0x000fea00078e02ab */
[----:B------:R-:W-:Y:S02]  /*1b910*/  IADD3 R171, R126, c[0x0][0x32c], RZ ;  /* 0x0000cb007eab7a10 */ /* 0x000fe40007ffe0ff */
[----:B------:R-:W-:Y:S02]  /*1b920*/  IMNMX R2, R2, R126, !PT ;  /* 0x0000007e02027217 */ /* 0x000fe40007800200 */
[----:B------:R-:W-:Y:S02]  /*1b930*/  IMNMX R120, R120, R171, PT ;  /* 0x000000ab78787217 */ /* 0x000fe40003800200 */
.L_x_872:
        /* <DEDUP_REMOVED lines=157> */
.L_x_878:
[----:B------:R-:W-:Y:S04]  /*1c310*/  MOV R5, c[0x0][0x32c] ;  /* 0x0000cb0000057a02 */ /* 0x000fe80000000f00 */
[----:B------:R-:W-:Y:S11]  /*1c320*/  ISETP.NE.AND P0, PT, R5, 0x1, PT ;  /* 0x000000010500780c */ /* 0x000ff60003f05270 */
[----:B------:R-:W-:Y:S02]  /*1c330*/  @!UPT UIADD3 URZ, URZ, URZ, URZ ;  /* 0x0000003f3f3ff290 */ /* 0x000fe4000fffe03f */
[----:B------:R-:W-:Y:S05]  /*1c340*/  @P0 IMAD.HI.U32 R5, R4, c[0x0][0x330], RZ ;  /* 0x0000cc0004050a27 */ /* 0x000fea00078e00ff */
[----:B------:R-:W-:Y:S02]  /*1c350*/  @P0 SHF.R.U32.HI R4, RZ, c[0x0][0x334], R5 ;  /* 0x0000cd00ff040a19 */ /* 0x000fe40000011605 */
.L_x_879:
[----:B------:R-:W-:Y:S05]  /*1c360*/  BSYNC B0 ;  /* 0x0000000000007941 */ /* 0x000fea0003800000 */
.L_x_877:
[----:B------:R-:W-:Y:S04]  /*1c370*/  IMAD.IADD R3, R3, 0x1, -R189 ;  /* 0x0000000103037824 */ /* 0x000fe800078e0abd */
[----:B------:R-:W-:Y:S05]  /*1c380*/  IMAD R3, R4, c[0x0][0x32c], R3 ;  /* 0x0000cb0004037a24 */ /* 0x000fea00078e0203 */
[----:B------:R-:W-:Y:S02]  /*1c390*/  IADD3 R4, R3, c[0x0][0x32c], RZ ;  /* 0x0000cb0003047a10 */ /* 0x000fe40007ffe0ff */
[----:B------:R-:W-:Y:S02]  /*1c3a0*/  IMNMX R0, R0, R3, !PT ;  /* 0x0000000300007217 */ /* 0x000fe40007800200 */
[----:B------:R-:W-:Y:S02]  /*1c3b0*/  IMNMX R2, R2, R4, PT ;  /* 0x0000000402027217 */ /* 0x000fe40003800200 */
.L_x_876:
        /* <DEDUP_REMOVED lines=35> */
[----:B------:R-:W-:Y:S02]  /*1c5f0*/  LOP3.LUT P0, RZ, R203, 0x4, RZ, 0xc0, !PT ;  /* 0x00000004cbff7812 */ /* 0x000fe4000780c0ff */
        /* <DEDUP_REMOVED lines=27> */
[----:B------:R-:W-:Y:S02]  /*1c7b0*/  FSEL R213, R42, -INF , !P0 ;  /* 0xff8000002ad57808 */ /* 0x000fe40004000000 */
[----:B------:R-:W-:Y:S01]  /*1c7c0*/  FMNMX.FTZ R5, R13, R5, !PT ;  /* 0x000000050d057209 */ /* 0x000fe20007810000 */
        /* <DEDUP_REMOVED lines=15> */
[C---:B------:R-:W-:Y:S01]  /*1c8c0*/  FMUL.FTZ R3, R122.reuse, c[0x0][0x2d0] ;  /* 0x0000b4007a037a20 */ /* 0x040fe20000410000 */
        /* <DEDUP_REMOVED lines=10> */
[----:B------:R2:W-:Y:S02]  /*1c970*/  MUFU.EX2 R218, R3 ;  /* 0x0000000300da7308 */ /* 0x0005e40000000800 */
[----:B------:R-:W3:Y:S08]  /*1c980*/  SHFL.BFLY PT, R6, R2, 0x2, 0x1f ;  /* 0x0c401f0002067f89 */ /* 0x000ef000000e0000 */
[----:B------:R4:W5:Y:S01]  /*1c990*/  MUFU.EX2 R233, R4 ;  /* 0x0000000400e97308 */ /* 0x0009620000000800 */
[----:B-1----:R-:W-:Y:S02]  /*1c9a0*/  FMNMX.FTZ R121, R0, R5, !PT ;  /* 0x0000000500797209 */ /* 0x002fe40007810000 */
[----:B--2---:R-:W-:Y:S02]  /*1c9b0*/  FMNMX.FTZ R3, R10, R123, !PT ;  /* 0x0000007b0a037209 */ /* 0x004fe40007810000 */
[----:B---3--:R-:W-:Y:S02]  /*1c9c0*/  FMNMX.FTZ R2, R2, R6, !PT ;  /* 0x0000000602027209 */ /* 0x008fe40007810000 */
[----:B------:R-:W-:Y:S04]  /*1c9d0*/  FMNMX.FTZ R3, R12, R3, !PT ;  /* 0x000000030c037209 */ /* 0x000fe80007810000 */
[----:B------:R-:W-:Y:S01]  /*1c9e0*/  FMNMX.FTZ R3, R11, R3, !PT ;  /* 0x000000030b037209 */ /* 0x000fe20007810000 */
[--C-:B----4-:R-:W-:Y:S01]  /*1c9f0*/  FFMA.FTZ R4, R126, c[0x0][0x2d0], -R7.reuse ;  /* 0x0000b4007e047a23 */ /* 0x110fe20000010807 */
[----:B-----5:R-:W-:Y:S01]  /*1ca00*/  F2FP.BF16.PACK_AB R40, R233, R218 ;  /* 0x000000dae928723e */ /* 0x020fe200000010ff */
[--C-:B------:R-:W-:Y:S01]  /*1ca10*/  FFMA.FTZ R126, R179, c[0x0][0x2d0], -R7.reuse ;  /* 0x0000b400b37e7a23 */ /* 0x100fe20000010807 */
[----:B------:R-:W-:Y:S01]  /*1ca20*/  FMNMX.FTZ R0, R15, R3, !PT ;  /* 0x000000030f007209 */ /* 0x000fe20007810000 */
[----:B------:R1:W-:Y:S01]  /*1ca30*/  MUFU.EX2 R235, R4 ;  /* 0x0000000400eb7308 */ /* 0x0003e20000000800 */
[----:B------:R-:W-:Y:S01]  /*1ca40*/  FSEL R3, R122, RZ, P0 ;  /* 0x000000ff7a037208 */ /* 0x000fe20000000000 */
[--C-:B------:R-:W-:Y:S01]  /*1ca50*/  FFMA.FTZ R179, R176, c[0x0][0x2d0], -R7.reuse ;  /* 0x0000b400b0b37a23 */ /* 0x100fe20000010807 */
[----:B------:R-:W-:Y:S01]  /*1ca60*/  FMNMX.FTZ R5, R168, R0, !PT ;  /* 0x00000000a8057209 */ /* 0x000fe20007810000 */
[C---:B------:R-:W-:Y:S01]  /*1ca70*/  FMUL.FTZ R0, R121.reuse, c[0x0][0x2d0] ;  /* 0x0000b40079007a20 */ /* 0x040fe20000410000 */
[----:B------:R-:W-:Y:S01]  /*1ca80*/  FSETP.NEU.FTZ.AND P0, PT, R121, -INF , PT ;  /* 0xff8000007900780b */ /* 0x000fe20003f1d000 */
[--C-:B------:R-:W-:Y:S01]  /*1ca90*/  FFMA.FTZ R176, R32, c[0x0][0x2d0], -R7.reuse ;  /* 0x0000b40020b07a23 */ /* 0x100fe20000010807 */
[----:B------:R-:W-:Y:S02]  /*1caa0*/  FMNMX.FTZ R6, R169, R5, !PT ;  /* 0x00000005a9067209 */ /* 0x000fe40007810000 */
[----:B------:R-:W-:Y:S01]  /*1cab0*/  FSEL R8, R0, RZ, P0 ;  /* 0x000000ff00087208 */ /* 0x000fe20000000000 */
[----:B------:R-:W2:Y:S01]  /*1cac0*/  SHFL.BFLY PT, R5, R2, 0x1, 0x1f ;  /* 0x0c201f0002057f89 */ /* 0x000ea200000e0000 */
[----:B------:R-:W-:Y:S03]  /*1cad0*/  MUFU.EX2 R222, R126 ;  /* 0x0000007e00de7308 */ /* 0x000fe60000000800 */
[--C-:B------:R-:W-:Y:S02]  /*1cae0*/  FFMA.FTZ R0, R18, c[0x0][0x2d0], -R8.reuse ;  /* 0x0000b40012007a23 */ /* 0x100fe40000010808 */
[--C-:B------:R-:W-:Y:S02]  /*1caf0*/  FFMA.FTZ R175, R175, c[0x0][0x2d0], -R8.reuse ;  /* 0x0000b400afaf7a23 */ /* 0x100fe40000010808 */
[--C-:B------:R-:W-:Y:S03]  /*1cb00*/  FFMA.FTZ R174, R174, c[0x0][0x2d0], -R8.reuse ;  /* 0x0000b400aeae7a23 */ /* 0x100fe60000010808 */
[----:B------:R3:W-:Y:S01]  /*1cb10*/  MUFU.EX2 R227, R0 ;  /* 0x0000000000e37308 */ /* 0x0007e20000000800 */
[--C-:B-1----:R-:W-:Y:S02]  /*1cb20*/  FFMA.FTZ R4, R171, c[0x0][0x2d0], -R7.reuse ;  /* 0x0000b400ab047a23 */ /* 0x102fe40000010807 */
[--C-:B------:R-:W-:Y:S02]  /*1cb30*/  FFMA.FTZ R171, R181, c[0x0][0x2d0], -R7.reuse ;  /* 0x0000b400b5ab7a23 */ /* 0x100fe40000010807 */
[--C-:B------:R-:W-:Y:S02]  /*1cb40*/  FFMA.FTZ R181, R177, c[0x0][0x2d0], -R7.reuse ;  /* 0x0000b400b1b57a23 */ /* 0x100fe40000010807 */
        /* <DEDUP_REMOVED lines=18> */
[----:B------:R-:W-:Y:S01]  /*1cc70*/  FFMA.FTZ R4, R172, c[0x0][0x2d0], -R8 ;  /* 0x0000b400ac047a23 */ /* 0x000fe20000010808 */
        /* <DEDUP_REMOVED lines=12> */
[--C-:B------:R-:W-:Y:S07]  /*1cd40*/  FFMA.FTZ R126, R206, c[0x0][0x2d0], -R38.reuse ;  /* 0x0000b400ce7e7a23 */ /* 0x100fee0000010826 */
[----:B------:R1:W-:Y:S10]  /*1cd50*/  MUFU.EX2 R223, R4 ;  /* 0x0000000400df7308 */ /* 0x0003f40000000800 */
[----:B------:R-:W-:Y:S01]  /*1cd60*/  MUFU.EX2 R126, R126 ;  /* 0x0000007e007e7308 */ /* 0x000fe20000000800 */
[--C-:B-1----:R-:W-:Y:S09]  /*1cd70*/  FFMA.FTZ R4, R20, c[0x0][0x2d0], -R38.reuse ;  /* 0x0000b40014047a23 */ /* 0x102ff20000010826 */
[----:B------:R3:W1:Y:S02]  /*1cd80*/  MUFU.EX2 R225, R4 ;  /* 0x0000000400e17308 */ /* 0x0006640000000800 */
[----:B---3--:R-:W-:Y:S01]  /*1cd90*/  FMNMX.FTZ R4, R0, R2, !PT ;  /* 0x0000000200047209 */ /* 0x008fe20007810000 */
[----:B------:R-:W-:Y:S01]  /*1cda0*/  FFMA.FTZ R0, R21, c[0x0][0x2d0], -R38 ;  /* 0x0000b40015007a23 */ /* 0x000fe20000010826 */
[----:B-1----:R-:W-:Y:S01]  /*1cdb0*/  F2FP.BF16.PACK_AB R44, R225, R223 ;  /* 0x000000dfe12c723e */ /* 0x002fe200000010ff */
[----:B------:R-:W-:Y:S01]  /*1cdc0*/  FADD.FTZ R2, -R5, R117 ;  /* 0x0000007505027221 */ /* 0x000fe20000010100 */
[----:B------:R-:W-:Y:S04]  /*1cdd0*/  LDSM.16.MT88.4 R20, [R166] ;  /* 0x00000000a614783b */ /* 0x000fe80000004200 */
[----:B------:R1:W-:Y:S01]  /*1cde0*/  MUFU.EX2 R224, R0 ;  /* 0x0000000000e07308 */ /* 0x0003e20000000800 */
[----:B------:R-:W-:Y:S02]  /*1cdf0*/  FFMA.FTZ R117, R180, c[0x0][0x2d0], -R8 ;  /* 0x0000b400b4757a23 */ /* 0x000fe40000010808 */
[----:B------:R-:W-:Y:S01]  /*1ce00*/  FMUL.FTZ R2, R2, c[0x0][0x2d0] ;  /* 0x0000b40002027a20 */ /* 0x000fe20000410000 */
[----:B------:R-:W2:Y:S06]  /*1ce10*/  SHFL.BFLY PT, R6, R4, 0x1, 0x1f ;  /* 0x0c201f0004067f89 */ /* 0x000eac00000e0000 */
[----:B------:R-:W3:Y:S10]  /*1ce20*/  MUFU.EX2 R36, R2 ;  /* 0x0000000200247308 */ /* 0x000ef40000000800 */
[----:B------:R-:W-:Y:S01]  /*1ce30*/  MUFU.EX2 R219, R117 ;  /* 0x0000007500db7308 */ /* 0x000fe20000000800 */
[----:B-1----:R-:W-:Y:S09]  /*1ce40*/  FFMA.FTZ R0, R13, c[0x0][0x2d0], -R38 ;  /* 0x0000b4000d007a23 */ /* 0x002ff20000010826 */
[----:B------:R1:W4:Y:S01]  /*1ce50*/  MUFU.EX2 R237, R0 ;  /* 0x0000000000ed7308 */ /* 0x0003220000000800 */
[----:B--2---:R-:W-:Y:S01]  /*1ce60*/  FMNMX.FTZ R119, R4, R6, !PT ;  /* 0x0000000604777209 */ /* 0x004fe20007810000 */
[C---:B---3--:R-:W-:Y:S04]  /*1ce70*/  FMUL.FTZ R7, R36.reuse, R131 ;  /* 0x0000008324077220 */ /* 0x048fe80000410000 */
[----:B------:R-:W-:Y:S02]  /*1ce80*/  FMUL.FTZ R4, R119, c[0x0][0x2d0] ;  /* 0x0000b40077047a20 */ /* 0x000fe40000410000 */
[----:B------:R-:W-:Y:S02]  /*1ce90*/  FMUL.FTZ R6, R36, R130 ;  /* 0x0000008224067220 */ /* 0x000fe40000410000 */
[----:B------:R-:W-:Y:S01]  /*1cea0*/  FFMA.FTZ R130, R34, c[0x0][0x2d0], -R8 ;  /* 0x0000b40022827a23 */ /* 0x000fe20000010808 */
        /* <DEDUP_REMOVED lines=8> */
[----:B-1----:R-:W-:Y:S01]  /*1cf30*/  FADD.FTZ R0, -R3, R116 ;  /* 0x0000007403007221 */ /* 0x002fe20000010100 */
[----:B----4-:R-:W-:Y:S01]  /*1cf40*/  F2FP.BF16.PACK_AB R46, R237, R224 ;  /* 0x000000e0ed2e723e */ /* 0x010fe200000010ff */
[----:B------:R-:W-:Y:S02]  /*1cf50*/  FFMA.FTZ R116, R178, c[0x0][0x2d0], -R8 ;  /* 0x0000b400b2747a23 */ /* 0x000fe40000010808 */
        /* <DEDUP_REMOVED lines=17> */
[----:B-1----:R-:W-:Y:S05]  /*1d070*/  FFMA.FTZ R116, R188, c[0x0][0x2d0], -R38 ;  /* 0x0000b400bc747a23 */ /* 0x002fea0000010826 */
[----:B------:R-:W-:Y:S01]  /*1d080*/  MUFU.EX2 R178, R181 ;  /* 0x000000b500b27308 */ /* 0x000fe20000000800 */
[----:B--2---:R-:W-:Y:S01]  /*1d090*/  FSEL R0, R120, RZ, P0 ;  /* 0x000000ff78007208 */ /* 0x004fe20000000000 */
[----:B---3--:R-:W-:Y:S01]  /*1d0a0*/  FMUL.FTZ R5, R3, R129 ;  /* 0x0000008103057220 */ /* 0x008fe20000410000 */
[----:B------:R-:W-:Y:S01]  /*1d0b0*/  FSETP.NEU.FTZ.AND P0, PT, R119, -INF , PT ;  /* 0xff8000007700780b */ /* 0x000fe20003f1d000 */
[----:B------:R-:W-:Y:S02]  /*1d0c0*/  FFMA.FTZ R129, R35, c[0x0][0x2d0], -R8 ;  /* 0x0000b40023817a23 */ /* 0x000fe40000010808 */
[----:B------:R-:W-:Y:S01]  /*1d0d0*/  FADD.FTZ R0, -R0, R118 ;  /* 0x0000007600007221 */ /* 0x000fe20000010100 */
[----:B------:R-:W-:Y:S01]  /*1d0e0*/  FSEL R39, R4, RZ, P0 ;  /* 0x000000ff04277208 */ /* 0x000fe20000000000 */
[----:B------:R-:W-:Y:S02]  /*1d0f0*/  FFMA.FTZ R118, R182, c[0x0][0x2d0], -R8 ;  /* 0x0000b400b6767a23 */ /* 0x000fe40000010808 */
[----:B------:R-:W-:Y:S01]  /*1d100*/  MUFU.EX2 R181, R176 ;  /* 0x000000b000b57308 */ /* 0x000fe20000000800 */
[----:B------:R-:W-:Y:S02]  /*1d110*/  FMUL.FTZ R0, R0, c[0x0][0x2d0] ;  /* 0x0000b40000007a20 */ /* 0x000fe40000410000 */
[--C-:B------:R-:W-:Y:S02]  /*1d120*/  FFMA.FTZ R4, R15, c[0x0][0x2d0], -R39.reuse ;  /* 0x0000b4000f047a23 */ /* 0x100fe40000010827 */
[C---:B------:R-:W-:Y:S02]  /*1d130*/  FMUL.FTZ R16, R3.reuse, R140 ;  /* 0x0000008c03107220 */ /* 0x040fe40000410000 */
[C---:B------:R-:W-:Y:S02]  /*1d140*/  FMUL.FTZ R17, R3.reuse, R141 ;  /* 0x0000008d03117220 */ /* 0x040fe40000410000 */
[C---:B------:R-:W-:Y:S01]  /*1d150*/  FMUL.FTZ R32, R3.reuse, R156 ;  /* 0x0000009c03207220 */ /* 0x040fe20000410000 */
[----:B------:R1:W2:Y:S01]  /*1d160*/  MUFU.EX2 R2, R0 ;  /* 0x0000000000027308 */ /* 0x0002a20000000800 */
[C---:B------:R-:W-:Y:S01]  /*1d170*/  FMUL.FTZ R33, R3.reuse, R157 ;  /* 0x0000009d03217220 */ /* 0x040fe20000410000 */
[----:B------:R-:W-:Y:S01]  /*1d180*/  LDSM.16.MT88.4 R140, [R166+0x800] ;  /* 0x00080000a68c783b */ /* 0x000fe20000004200 */
[----:B------:R-:W-:Y:S02]  /*1d190*/  FMUL.FTZ R35, R36, R159 ;  /* 0x0000009f24237220 */ /* 0x000fe40000410000 */
[C---:B------:R-:W-:Y:S02]  /*1d1a0*/  FMUL.FTZ R100, R3.reuse, R100 ;  /* 0x0000006403647220 */ /* 0x040fe40000410000 */
[C---:B------:R-:W-:Y:S02]  /*1d1b0*/  FMUL.FTZ R101, R3.reuse, R101 ;  /* 0x0000006503657220 */ /* 0x040fe40000410000 */
[C---:B------:R-:W-:Y:S01]  /*1d1c0*/  FMUL.FTZ R112, R3.reuse, R112 ;  /* 0x0000007003707220 */ /* 0x040fe20000410000 */
[----:B------:R3:W-:Y:S01]  /*1d1d0*/  MUFU.EX2 R229, R4 ;  /* 0x0000000400e57308 */ /* 0x0007e20000000800 */
[C---:B------:R-:W-:Y:S01]  /*1d1e0*/  FMUL.FTZ R113, R3.reuse, R113 ;  /* 0x0000007103717220 */ /* 0x040fe20000410000 */
[----:B------:R-:W-:Y:S01]  /*1d1f0*/  LDSM.16.MT88.4 R156, [R167+0x800] ;  /* 0x00080000a79c783b */ /* 0x000fe20000004200 */
[C---:B------:R-:W-:Y:S02]  /*1d200*/  FMUL.FTZ R52, R3.reuse, R52 ;  /* 0x0000003403347220 */ /* 0x040fe40000410000 */
[C---:B------:R-:W-:Y:S02]  /*1d210*/  FMUL.FTZ R53, R3.reuse, R53 ;  /* 0x0000003503357220 */ /* 0x040fe40000410000 */
[C---:B------:R-:W-:Y:S02]  /*1d220*/  FMUL.FTZ R64, R3.reuse, R64 ;  /* 0x0000004003407220 */ /* 0x040fe40000410000 */
[C---:B------:R-:W-:Y:S01]  /*1d230*/  FMUL.FTZ R65, R3.reuse, R65 ;  /* 0x0000004103417220 */ /* 0x040fe20000410000 */
[----:B------:R-:W-:Y:S01]  /*1d240*/  MUFU.EX2 R216, R118 ;  /* 0x0000007600d87308 */ /* 0x000fe20000000800 */
[C---:B------:R-:W-:Y:S02]  /*1d250*/  FMUL.FTZ R68, R3.reuse, R68 ;  /* 0x0000004403447220 */ /* 0x040fe40000410000 */
[C---:B------:R-:W-:Y:S02]  /*1d260*/  FMUL.FTZ R69, R3.reuse, R69 ;  /* 0x0000004503457220 */ /* 0x040fe40000410000 */
[--C-:B-1----:R-:W-:Y:S02]  /*1d270*/  FFMA.FTZ R0, R10, c[0x0][0x2d0], -R39.reuse ;  /* 0x0000b4000a007a23 */ /* 0x102fe40000010827 */
[C---:B--2---:R-:W-:Y:S02]  /*1d280*/  FMUL.FTZ R9, R2.reuse, R133 ;  /* 0x0000008502097220 */ /* 0x044fe40000410000 */
[C---:B------:R-:W-:Y:S01]  /*1d290*/  FMUL.FTZ R13, R2.reuse, R137 ;  /* 0x00000089020d7220 */ /* 0x040fe20000410000 */
[----:B------:R1:W-:Y:S01]  /*1d2a0*/  MUFU.EX2 R209, R0 ;  /* 0x0000000000d17308 */ /* 0x0003e20000000800 */
[C---:B------:R-:W-:Y:S02]  /*1d2b0*/  FMUL.FTZ R24, R2.reuse, R148 ;  /* 0x0000009402187220 */ /* 0x040fe40000410000 */
[C---:B------:R-:W-:Y:S02]  /*1d2c0*/  FMUL.FTZ R25, R2.reuse, R149 ;  /* 0x0000009502197220 */ /* 0x040fe40000410000 */
[C---:B---3--:R-:W-:Y:S02]  /*1d2d0*/  FMUL.FTZ R4, R3.reuse, R128 ;  /* 0x0000008003047220 */ /* 0x048fe40000410000 */
[C---:B------:R-:W-:Y:S02]  /*1d2e0*/  FMUL.FTZ R28, R2.reuse, R152 ;  /* 0x00000098021c7220 */ /* 0x040fe40000410000 */
[C---:B------:R-:W-:Y:S01]  /*1d2f0*/  FMUL.FTZ R29, R2.reuse, R153 ;  /* 0x00000099021d7220 */ /* 0x040fe20000410000 */
[----:B------:R-:W-:Y:S01]  /*1d300*/  MUFU.EX2 R176, R129 ;  /* 0x0000008100b07308 */ /* 0x000fe20000000800 */
[C---:B------:R-:W-:Y:S01]  /*1d310*/  FMUL.FTZ R104, R2.reuse, R104 ;  /* 0x0000006802687220 */ /* 0x040fe20000410000 */
[-C--:B------:R-:W-:Y:S01]  /*1d320*/  HMMA.16816.F32.BF16 R4, R40, R20.reuse, R4 ;  /* 0x000000142804723c */ /* 0x080fe20000041804 */
[C---:B------:R-:W-:Y:S02]  /*1d330*/  FMUL.FTZ R105, R2.reuse, R105 ;  /* 0x0000006902697220 */ /* 0x040fe40000410000 */
[C---:B------:R-:W-:Y:S02]  /*1d340*/  FMUL.FTZ R108, R2.reuse, R108 ;  /* 0x0000006c026c7220 */ /* 0x040fe40000410000 */
[C---:B------:R-:W-:Y:S02]  /*1d350*/  FMUL.FTZ R109, R2.reuse, R109 ;  /* 0x0000006d026d7220 */ /* 0x040fe40000410000 */
[C---:B------:R-:W-:Y:S02]  /*1d360*/  FMUL.FTZ R56, R2.reuse, R56 ;  /* 0x0000003802387220 */ /* 0x040fe40000410000 */
[----:B------:R-:W-:Y:S03]  /*1d370*/  FMUL.FTZ R57, R2, R57 ;  /* 0x0000003902397220 */ /* 0x000fe60000410000 */
[--C-:B-1----:R-:W-:Y:S02]  /*1d380*/  FFMA.FTZ R0, R12, c[0x0][0x2d0], -R39.reuse ;  /* 0x0000b4000c007a23 */ /* 0x102fe40000010827 */
[C---:B------:R-:W-:Y:S02]  /*1d390*/  FMUL.FTZ R12, R2.reuse, R136 ;  /* 0x00000088020c7220 */ /* 0x040fe40000410000 */
[----:B------:R-:W1:Y:S01]  /*1d3a0*/  MUFU.EX2 R210, R0 ;  /* 0x0000000000d27308 */ /* 0x000e620000000800 */
        /* <DEDUP_REMOVED lines=10> */
[C---:B------:R-:W-:Y:S02]  /*1d450*/  FMUL.FTZ R88, R2.reuse, R88 ;  /* 0x0000005802587220 */ /* 0x040fe40000410000 */
[----:B------:R-:W-:Y:S01]  /*1d460*/  FMUL.FTZ R89, R2, R89 ;  /* 0x0000005902597220 */ /* 0x000fe20000410000 */
[----:B-1----:R-:W-:Y:S01]  /*1d470*/  F2FP.BF16.PACK_AB R45, R210, R209 ;  /* 0x000000d1d22d723e */ /* 0x002fe200000010ff */
[--C-:B------:R-:W-:Y:S02]  /*1d480*/  FFMA.FTZ R0, R11, c[0x0][0x2d0], -R39.reuse ;  /* 0x0000b4000b007a23 */ /* 0x100fe40000010827 */
[C---:B------:R-:W-:Y:S02]  /*1d490*/  FMUL.FTZ R92, R2.reuse, R92 ;  /* 0x0000005c025c7220 */ /* 0x040fe40000410000 */
[----:B------:R1:W2:Y:S01]  /*1d4a0*/  MUFU.EX2 R230, R0 ;  /* 0x0000000000e67308 */ /* 0x0002a20000000800 */
[----:B------:R-:W-:Y:S02]  /*1d4b0*/  FMUL.FTZ R93, R2, R93 ;  /* 0x0000005d025d7220 */ /* 0x000fe40000410000 */
[C---:B------:R-:W-:Y:S02]  /*1d4c0*/  FMUL.FTZ R96, R3.reuse, R96 ;  /* 0x0000006003607220 */ /* 0x040fe40000410000 */
[C---:B------:R-:W-:Y:S02]  /*1d4d0*/  FMUL.FTZ R97, R3.reuse, R97 ;  /* 0x0000006103617220 */ /* 0x040fe40000410000 */
[----:B------:R-:W-:Y:S02]  /*1d4e0*/  FFMA.FTZ R128, R3, R234, R218 ;  /* 0x000000ea03807223 */ /* 0x000fe400000100da */
[----:B------:R-:W-:Y:S02]  /*1d4f0*/  FFMA.FTZ R118, R208, c[0x0][0x2d0], -R38 ;  /* 0x0000b400d0767a23 */ /* 0x000fe40000010826 */
[----:B------:R-:W-:Y:S02]  /*1d500*/  FFMA.FTZ R117, R213, c[0x0][0x2d0], -R39 ;  /* 0x0000b400d5757a23 */ /* 0x000fe40000010827 */
[----:B------:R-:W-:Y:S10]  /*1d510*/  MUFU.EX2 R172, R118 ;  /* 0x0000007600ac7308 */ /* 0x000ff40000000800 */
[----:B------:R-:W-:Y:S01]  /*1d520*/  MUFU.EX2 R117, R117 ;  /* 0x0000007500757308 */ /* 0x000fe20000000800 */
[----:B-1----:R-:W-:Y:S02]  /*1d530*/  FSEL R0, R119, RZ, P0 ;  /* 0x000000ff77007208 */ /* 0x002fe40000000000 */
[----:B--2---:R-:W-:Y:S02]  /*1d540*/  F2FP.BF16.PACK_AB R47, R229, R230 ;  /* 0x000000e6e52f723e */ /* 0x004fe400000010ff */
[----:B------:R-:W-:Y:S01]  /*1d550*/  ISETP.GT.AND P0, PT, R205, R238, PT ;  /* 0x000000eecd00720c */ /* 0x000fe20003f04270 */
[----:B------:R-:W-:Y:S02]  /*1d560*/  FADD.FTZ R0, -R0, R123 ;  /* 0x0000007b00007221 */ /* 0x000fe40000010100 */
[----:B------:R-:W-:Y:S02]  /*1d570*/  FFMA.FTZ R123, R184, c[0x0][0x2d0], -R8 ;  /* 0x0000b400b87b7a23 */ /* 0x000fe40000010808 */
[----:B------:R-:W-:Y:S01]  /*1d580*/  FMUL.FTZ R0, R0, c[0x0][0x2d0] ;  /* 0x0000b40000007a20 */ /* 0x000fe20000410000 */
[----:B------:R1:W-:Y:S01]  /*1d590*/  MUFU.EX2 R184, R116 ;  /* 0x0000007400b87308 */ /* 0x0003e20000000800 */
[C---:B------:R-:W-:Y:S02]  /*1d5a0*/  FMUL.FTZ R8, R2.reuse, R132 ;  /* 0x0000008402087220 */ /* 0x040fe40000410000 */
[----:B------:R-:W-:Y:S07]  /*1d5b0*/  FFMA.FTZ R2, R2, R246, R223 ;  /* 0x000000f602027223 */ /* 0x000fee00000100df */
[----:B------:R-:W2:Y:S10]  /*1d5c0*/  MUFU.EX2 R0, R0 ;  /* 0x0000000000007308 */ /* 0x000eb40000000800 */
[----:B------:R-:W3:Y:S01]  /*1d5d0*/  MUFU.EX2 R214, R123 ;  /* 0x0000007b00d67308 */ /* 0x000ee20000000800 */
[--C-:B-1----:R-:W-:Y:S09]  /*1d5e0*/  FFMA.FTZ R116, R187, c[0x0][0x2d0], -R38.reuse ;  /* 0x0000b400bb747a23 */ /* 0x102ff20000010826 */
[----:B------:R1:W-:Y:S01]  /*1d5f0*/  MUFU.EX2 R185, R116 ;  /* 0x0000007400b97308 */ /* 0x0003e20000000800 */
[C---:B--2---:R-:W-:Y:S02]  /*1d600*/  FMUL.FTZ R10, R0.reuse, R134 ;  /* 0x00000086000a7220 */ /* 0x044fe40000410000 */
        /* <DEDUP_REMOVED lines=10> */
[----:B------:R-:W-:Y:S03]  /*1d6b0*/  FMUL.FTZ R21, R3, R145 ;  /* 0x0000009103157220 */ /* 0x000fe60000410000 */
        /* <DEDUP_REMOVED lines=14> */
[C---:B------:R-:W-:Y:S02]  /*1d7a0*/  FMUL.FTZ R78, R0.reuse, R78 ;  /* 0x0000004e004e7220 */ /* 0x040fe40000410000 */
[C---:B------:R-:W-:Y:S01]  /*1d7b0*/  FMUL.FTZ R79, R0.reuse, R79 ;  /* 0x0000004f004f7220 */ /* 0x040fe20000410000 */
[C---:B------:R-:W-:Y:S01]  /*1d7c0*/  HMMA.16816.F32.BF16 R24, R44.reuse, R48, R24 ;  /* 0x000000302c18723c */ /* 0x040fe20000041818 */
[C---:B------:R-:W-:Y:S03]  /*1d7d0*/  FMUL.FTZ R90, R0.reuse, R90 ;  /* 0x0000005a005a7220 */ /* 0x040fe60000410000 */
[C---:B------:R-:W-:Y:S02]  /*1d7e0*/  FMUL.FTZ R91, R0.reuse, R91 ;  /* 0x0000005b005b7220 */ /* 0x040fe40000410000 */
[C---:B------:R-:W-:Y:S02]  /*1d7f0*/  FMUL.FTZ R94, R0.reuse, R94 ;  /* 0x0000005e005e7220 */ /* 0x040fe40000410000 */
[-C--:B------:R-:W-:Y:S01]  /*1d800*/  HMMA.16816.F32.BF16 R28, R44, R50.reuse, R28 ;  /* 0x000000322c1c723c */ /* 0x080fe2000004181c */
[----:B------:R-:W-:Y:S03]  /*1d810*/  FMUL.FTZ R95, R0, R95 ;  /* 0x0000005f005f7220 */ /* 0x000fe60000410000 */
[--C-:B-1----:R-:W-:Y:S02]  /*1d820*/  FFMA.FTZ R116, R186, c[0x0][0x2d0], -R38.reuse ;  /* 0x0000b400ba747a23 */ /* 0x102fe40000010826 */
[--C-:B------:R-:W-:Y:S02]  /*1d830*/  FFMA.FTZ R123, R191, c[0x0][0x2d0], -R38.reuse ;  /* 0x0000b400bf7b7a23 */ /* 0x100fe40000010826 */
[C---:B------:R-:W-:Y:S01]  /*1d840*/  HMMA.16816.F32.BF16 R32, R40.reuse, R50, R32 ;  /* 0x000000322820723c */ /* 0x040fe20000041820 */
[----:B------:R-:W1:Y:S01]  /*1d850*/  LDSM.16.MT88.4 R48, [R166+0xc00] ;  /* 0x000c0000a630783b */ /* 0x000e620000004200 */
[----:B------:R2:W-:Y:S02]  /*1d860*/  MUFU.EX2 R186, R116 ;  /* 0x0000007400ba7308 */ /* 0x0005e40000000800 */
[----:B------:R-:W-:Y:S02]  /*1d870*/  FFMA.FTZ R3, R211, c[0x0][0x2d0], -R39 ;  /* 0x0000b400d3037a23 */ /* 0x000fe40000010827 */
[----:B------:R-:W-:Y:S06]  /*1d880*/  FFMA.FTZ R0, R0, R247, R209 ;  /* 0x000000f700007223 */ /* 0x000fec00000100d1 */
[----:B------:R-:W-:Y:S10]  /*1d890*/  MUFU.EX2 R171, R123 ;  /* 0x0000007b00ab7308 */ /* 0x000ff40000000800 */
[----:B------:R4:W-:Y:S01]  /*1d8a0*/  MUFU.EX2 R123, R3 ;  /* 0x00000003007b7308 */ /* 0x0009e20000000800 */
[--C-:B--2---:R-:W-:Y:S02]  /*1d8b0*/  FFMA.FTZ R116, R190, c[0x0][0x2d0], -R38.reuse ;  /* 0x0000b400be747a23 */ /* 0x104fe40000010826 */
[----:B------:R-:W-:Y:S07]  /*1d8c0*/  FFMA.FTZ R38, R207, c[0x0][0x2d0], -R38 ;  /* 0x0000b400cf267a23 */ /* 0x000fee0000010826 */
[----:B------:R2:W5:Y:S01]  /*1d8d0*/  MUFU.EX2 R183, R116 ;  /* 0x0000007400b77308 */ /* 0x0005620000000800 */
[-C--:B-1----:R-:W-:Y:S09]  /*1d8e0*/  HMMA.16816.F32.BF16 R100, R40, R48.reuse, R100 ;  /* 0x000000302864723c */ /* 0x082ff20000041864 */
[----:B------:R1:W-:Y:S03]  /*1d8f0*/  MUFU.EX2 R173, R38 ;  /* 0x0000002600ad7308 */ /* 0x0003e60000000800 */
[----:B----4-:R-:W-:Y:S01]  /*1d900*/  FFMA.FTZ R3, R36, R236, R227 ;  /* 0x000000ec24037223 */ /* 0x010fe200000100e3 */
[C---:B------:R-:W-:Y:S03]  /*1d910*/  HMMA.16816.F32.BF16 R104, R44.reuse, R48, R104 ;  /* 0x000000302c68723c */ /* 0x040fe60000041868 */
[----:B------:R-:W-:Y:S02]  /*1d920*/  FADD.FTZ R36, R226, R3 ;  /* 0x00000003e2247221 */ /* 0x000fe40000010000 */
[----:B------:R-:W-:Y:S02]  /*1d930*/  FADD.FTZ R3, R225, R2 ;  /* 0x00000002e1037221 */ /* 0x000fe40000010000 */
[--C-:B--2---:R-:W-:Y:S01]  /*1d940*/  FFMA.FTZ R116, R212, c[0x0][0x2d0], -R39.reuse ;  /* 0x0000b400d4747a23 */ /* 0x104fe20000010827 */
[-C--:B------:R-:W-:Y:S05]  /*1d950*/  HMMA.16816.F32.BF16 R108, R44, R50.reuse, R108 ;  /* 0x000000322c6c723c */ /* 0x080fea000004186c */
[----:B------:R-:W-:Y:S03]  /*1d960*/  MUFU.EX2 R116, R116 ;  /* 0x0000007400747308 */ /* 0x000fe60000000800 */
[C---:B------:R-:W-:Y:S01]  /*1d970*/  HMMA.16816.F32.BF16 R112, R40.reuse, R50, R112 ;  /* 0x000000322870723c */ /* 0x040fe20000041870 */
[----:B------:R-:W2:Y:S03]  /*1d980*/  LDSM.16.MT88.4 R48, [R167+0xc00] ;  /* 0x000c0000a730783b */ /* 0x000ea60000004200 */
[----:B-1----:R-:W-:Y:S04]  /*1d990*/  F2FP.BF16.PACK_AB R38, R181, R177 ;  /* 0x000000b1b526723e */ /* 0x002fe800000010ff */
[-C--:B--2---:R-:W-:Y:S08]  /*1d9a0*/  HMMA.16816.F32.BF16 R52, R40, R48.reuse, R52 ;  /* 0x000000302834723c */ /* 0x084ff00000041834 */
        /* <DEDUP_REMOVED lines=14> */
[----:B------:R2:W-:Y:S05]  /*1da90*/  MUFU.EX2 R182, R48 ;  /* 0x0000003000b67308 */ /* 0x0005ea0000000800 */
[----:B------:R-:W-:Y:S07]  /*1daa0*/  HMMA.16816.F32.BF16 R96, R40, R50, R96 ;  /* 0x000000322860723c */ /* 0x000fee0000041860 */
[----:B------:R-:W-:Y:S02]  /*1dab0*/  F2FP.BF16.PACK_AB R40, R217, R215 ;  /* 0x000000d7d928723e */ /* 0x000fe400000010ff */
[----:B---3--:R-:W-:Y:S03]  /*1dac0*/  F2FP.BF16.PACK_AB R41, R216, R214 ;  /* 0x000000d6d829723e */ /* 0x008fe600000010ff */
[----:B------:R-:W-:Y:S02]  /*1dad0*/  F2FP.BF16.PACK_AB R42, R222, R220 ;  /* 0x000000dcde2a723e */ /* 0x000fe400000010ff */
[----:B------:R-:W-:Y:S02]  /*1dae0*/  F2FP.BF16.PACK_AB R43, R221, R219 ;  /* 0x000000dbdd2b723e */ /* 0x000fe400000010ff */
[----:B-----5:R-:W-:Y:S01]  /*1daf0*/  F2FP.BF16.PACK_AB R50, R183, R186 ;  /* 0x000000bab732723e */ /* 0x020fe200000010ff */
[--C-:B--2---:R-:W-:Y:S04]  /*1db00*/  FFMA.FTZ R48, R169, c[0x0][0x2d0], -R39.reuse ;  /* 0x0000b400a9307a23 */ /* 0x104fe80000010827 */
[----:B------:R2:W3:Y:S01]  /*1db10*/  MUFU.EX2 R168, R48 ;  /* 0x0000003000a87308 */ /* 0x0004e20000000800 */
[-C--:B-1----:R-:W-:Y:S01]  /*1db20*/  HMMA.16816.F32.BF16 R4, R40, R44.reuse, R4 ;  /* 0x0000002c2804723c */ /* 0x082fe20000041804 */
[--C-:B--2---:R-:W-:Y:S01]  /*1db30*/  FFMA.FTZ R48, R170, c[0x0][0x2d0], -R39.reuse ;  /* 0x0000b400aa307a23 */ /* 0x104fe20000010827 */
[----:B---3--:R-:W-:Y:S07]  /*1db40*/  F2FP.BF16.PACK_AB R49, R168, R182 ;  /* 0x000000b6a831723e */ /* 0x008fee00000010ff */
[----:B------:R1:W-:Y:S03]  /*1db50*/  MUFU.EX2 R169, R48 ;  /* 0x0000003000a97308 */ /* 0x0003e60000000800 */
[--C-:B-1----:R-:W-:Y:S02]  /*1db60*/  FFMA.FTZ R48, R189, c[0x0][0x2d0], -R39.reuse ;  /* 0x0000b400bd307a23 */ /* 0x102fe40000010827 */
[----:B------:R-:W-:Y:S05]  /*1db70*/  FFMA.FTZ R39, R37, c[0x0][0x2d0], -R39 ;  /* 0x0000b40025277a23 */ /* 0x000fea0000010827 */
[----:B------:R1:W2:Y:S01]  /*1db80*/  MUFU.EX2 R170, R48 ;  /* 0x0000003000aa7308 */ /* 0x0002a20000000800 */
[----:B------:R-:W-:Y:S04]  /*1db90*/  FADD.FTZ R37, R233, R128 ;  /* 0x00000080e9257221 */ /* 0x000fe80000010000 */
[----:B------:R-:W-:Y:S01]  /*1dba0*/  FADD.FTZ R2, R235, R37 ;  /* 0x00000025eb027221 */ /* 0x000fe20000010000 */
[----:B------:R-:W-:Y:S04]  /*1dbb0*/  F2FP.BF16.PACK_AB R37, R179, R175 ;  /* 0x000000afb325723e */ /* 0x000fe800000010ff */
[----:B------:R3:W4:Y:S01]  /*1dbc0*/  MUFU.EX2 R118, R39 ;  /* 0x0000002700767308 */ /* 0x0007220000000800 */
[----:B-1----:R-:W-:Y:S02]  /*1dbd0*/  F2FP.BF16.PACK_AB R48, R185, R184 ;  /* 0x000000b8b930723e */ /* 0x002fe400000010ff */
[----:B--2---:R-:W-:Y:S07]  /*1dbe0*/  F2FP.BF16.PACK_AB R51, R170, R169 ;  /* 0x000000a9aa33723e */ /* 0x004fee00000010ff */
[C---:B------:R-:W-:Y:S01]  /*1dbf0*/  HMMA.16816.F32.BF16 R8, R48.reuse, R44, R8 ;  /* 0x0000002c3008723c */ /* 0x040fe20000041808 */
[----:B---3--:R-:W-:Y:S07]  /*1dc00*/  F2FP.BF16.PACK_AB R39, R174, R176 ;  /* 0x000000b0ae27723e */ /* 0x008fee00000010ff */
        /* <DEDUP_REMOVED lines=25> */
[----:B------:R-:W-:Y:S01]  /*1dda0*/  FADD.FTZ R44, R228, R36 ;  /* 0x00000024e42c7221 */ /* 0x000fe20000010000 */
[-C--:B------:R-:W-:Y:S01]  /*1ddb0*/  HMMA.16816.F32.BF16 R92, R48, R46.reuse, R92 ;  /* 0x0000002e305c723c */ /* 0x080fe2000004185c */
[----:B------:R-:W-:Y:S06]  /*1ddc0*/  F2FP.BF16.PACK_AB R36, R180, R178 ;  /* 0x000000b2b424723e */ /* 0x000fec00000010ff */
[----:B------:R-:W-:Y:S01]  /*1ddd0*/  FADD.FTZ R48, R231, R44 ;  /* 0x0000002ce7307221 */ /* 0x000fe20000010000 */
[----:B------:R-:W-:Y:S01]  /*1dde0*/  HMMA.16816.F32.BF16 R96, R40, R46, R96 ;  /* 0x0000002e2860723c */ /* 0x000fe20000041860 */
[----:B------:R-:W1:Y:S03]  /*1ddf0*/  LDSM.16.MT88.4 R44, [R166+0x1400] ;  /* 0x00140000a62c783b */ /* 0x000e660000004200 */
[----:B------:R-:W-:Y:S02]  /*1de00*/  FADD.FTZ R49, R224, R3 ;  /* 0x00000003e0317221 */ /* 0x000fe40000010000 */
[----:B------:R-:W-:Y:S01]  /*1de10*/  FADD.FTZ R3, R232, R2 ;  /* 0x00000002e8037221 */ /* 0x000fe20000010000 */
[----:B------:R-:W-:Y:S01]  /*1de20*/  F2FP.BF16.PACK_AB R40, R171, R126 ;  /* 0x0000007eab28723e */ /* 0x000fe200000010ff */
[-C--:B------:R-:W-:Y:S01]  /*1de30*/  HMMA.16816.F32.BF16 R128, R36, R140.reuse, R4 ;  /* 0x0000008c2480723c */ /* 0x080fe20000041804 */
[----:B------:R-:W-:Y:S01]  /*1de40*/  F2FP.BF16.PACK_AB R42, R173, R172 ;  /* 0x000000acad2a723e */ /* 0x000fe200000010ff */
[----:B------:R-:W2:Y:S02]  /*1de50*/  LDSM.16.MT88.4 R4, [R167+0x1400] ;  /* 0x00140000a704783b */ /* 0x000ea40000004200 */
[----:B------:R-:W-:Y:S01]  /*1de60*/  F2FP.BF16.PACK_AB R41, R116, R117 ;  /* 0x000000757429723e */ /* 0x000fe200000010ff */
[----:B------:R-:W-:Y:S01]  /*1de70*/  FADD.FTZ R2, R210, R0 ;  /* 0x00000000d2027221 */ /* 0x000fe20000010000 */
[----:B----4-:R-:W-:Y:S01]  /*1de80*/  F2FP.BF16.PACK_AB R43, R118, R123 ;  /* 0x0000007b762b723e */ /* 0x010fe200000010ff */
[----:B------:R-:W-:Y:S02]  /*1de90*/  FADD.FTZ R3, R215, R3 ;  /* 0x00000003d7037221 */ /* 0x000fe40000010000 */
[----:B------:R-:W-:Y:S04]  /*1dea0*/  FADD.FTZ R0, R237, R49 ;  /* 0x00000031ed007221 */ /* 0x000fe80000010000 */
        /* <DEDUP_REMOVED lines=40> */
[-C--:B----4-:R-:W-:Y:S01]  /*1e130*/  HMMA.16816.F32.BF16 R84, R36, R12.reuse, R84 ;  /* 0x0000000c2454723c */ /* 0x090fe20000041854 */
        /* <DEDUP_REMOVED lines=8> */
[-C--:B------:R-:W-:Y:S01]  /*1e1c0*/  HMMA.16816.F32.BF16 R92, R40, R14.reuse, R92 ;  /* 0x0000000e285c723c */ /* 0x080fe2000004185c */
[----:B------:R-:W-:Y:S03]  /*1e1d0*/  FADD.FTZ R2, R116, R2 ;  /* 0x0000000274027221 */ /* 0x000fe60000010000 */
[----:B------:R-:W-:Y:S01]  /*1e1e0*/  FADD.FTZ R4, R176, R5 ;  /* 0x00000005b0047221 */ /* 0x000fe20000010000 */
[----:B------:R-:W-:Y:S01]  /*1e1f0*/  MOV R116, R122 ;  /* 0x0000007a00747202 */ /* 0x000fe20000000f00 */
[----:B------:R-:W-:Y:S02]  /*1e200*/  FADD.FTZ R3, R172, R3 ;  /* 0x00000003ac037221 */ /* 0x000fe40000010000 */
[----:B------:R-:W-:Y:S01]  /*1e210*/  FADD.FTZ R234, R181, R0 ;  /* 0x00000000b5ea7221 */ /* 0x000fe20000010000 */
[----:B------:R-:W-:Y:S03]  /*1e220*/  HMMA.16816.F32.BF16 R96, R36, R14, R96 ;  /* 0x0000000e2460723c */ /* 0x000fe60000041860 */
[----:B------:R-:W-:Y:S01]  /*1e230*/  IADD3 R0, R205, -0x1, RZ ;  /* 0xffffffffcd007810 */ /* 0x000fe20007ffe0ff */
[----:B------:R-:W-:Y:S01]  /*1e240*/  FADD.FTZ R2, R123, R2 ;  /* 0x000000027b027221 */ /* 0x000fe20000010000 */
[----:B------:R-:W-:Y:S01]  /*1e250*/  MOV R123, R119 ;  /* 0x00000077007b7202 */ /* 0x000fe20000000f00 */
[----:B------:R-:W-:Y:S01]  /*1e260*/  FADD.FTZ R236, R174, R4 ;  /* 0x00000004aeec7221 */ /* 0x000fe20000010000 */
[----:B------:R-:W-:Y:S01]  /*1e270*/  MOV R205, R0 ;  /* 0x0000000000cd7202 */ /* 0x000fe20000000f00 */
[----:B------:R-:W-:Y:S04]  /*1e280*/  FADD.FTZ R246, R173, R3 ;  /* 0x00000003adf67221 */ /* 0x000fe80000010000 */
[----:B------:R-:W-:Y:S01]  /*1e290*/  FADD.FTZ R247, R118, R2 ;  /* 0x0000000276f77221 */ /* 0x000fe20000010000 */
[----:B------:R-:W-:Y:S01]  /*1e2a0*/  MOV R118, R120 ;  /* 0x0000007800767202 */ /* 0x000fe20000000f00 */
[----:B------:R-:W-:-:S05]  /*1e2b0*/  @P0 BRA `(.L_x_880) ;  /* 0xffffc45000000947 */ /* 0x000fca000383ffff */
.L_x_861:
[----:B------:R-:W-:Y:S02]  /*1e2c0*/  MOV R9, 0x1f ;  /* 0x0000001f00097802 */ /* 0x000fe40000000f00 */
[----:B------:R-:W-:Y:S01]  /*1e2d0*/  MOV R8, 0xffffffff ;  /* 0xffffffff00087802 */ /* 0x000fe20000000f00 */
[----:B------:R-:W-:Y:S05]  /*1e2e0*/  BRA.DIV ~URZ, `(.L_x_881) ;  /* 0x000059a27f007947 */ /* 0x000fea000b800000 */
[----:B------:R1:W2:Y:S02]  /*1e2f0*/  SHFL.BFLY PT, R0, R234, 0x2, 0x1f ;  /* 0x0c401f00ea007f89 */ /* 0x0002a400000e0000 */
.L_x_961:
[----:B--2---:R-:W-:Y:S01]  /*1e300*/  FADD.FTZ R7, R0, R234 ;  /* 0x000000ea00077221 */ /* 0x004fe20000010000 */
[----:B------:R-:W-:Y:S05]  /*1e310*/  BRA.DIV ~URZ, `(.L_x_882) ;  /* 0x000059c27f007947 */ /* 0x000fea000b800000 */
[----:B------:R-:W2:Y:S04]  /*1e320*/  SHFL.BFLY PT, R2, R236, 0x2, 0x1f ;  /* 0x0c401f00ec027f89 */ /* 0x000ea800000e0000 */
[----:B------:R-:W3:Y:S04]  /*1e330*/  SHFL.BFLY PT, R0, R246, 0x2, 0x1f ;  /* 0x0c401f00f6007f89 */ /* 0x000ee800000e0000 */
[----:B------:R-:W4:Y:S04]  /*1e340*/  SHFL.BFLY PT, R4, R247, 0x2, 0x1f ;  /* 0x0c401f00f7047f89 */ /* 0x000f2800000e0000 */
[----:B------:R-:W5:Y:S01]  /*1e350*/  SHFL.BFLY PT, R3, R7, 0x1, 0x1f ;  /* 0x0c201f0007037f89 */ /* 0x000f6200000e0000 */
[----:B--2---:R-:W-:-:S02]  /*1e360*/  FADD.FTZ R2, R2, R236 ;  /* 0x000000ec02027221 */ /* 0x004fc40000010000 */
[----:B---3--:R-:W-:-:S03]  /*1e370*/  FADD.FTZ R0, R0, R246 ;  /* 0x000000f600007221 */ /* 0x008fc60000010000 */
[----:B------:R-:W2:Y:S01]  /*1e380*/  SHFL.BFLY PT, R6, R2, 0x1, 0x1f ;  /* 0x0c201f0002067f89 */ /* 0x000ea200000e0000 */
[----:B----4-:R-:W-:-:S03]  /*1e390*/  FADD.FTZ R4, R4, R247 ;  /* 0x000000f704047221 */ /* 0x010fc60000010000 */
[----:B------:R-:W3:Y:S01]  /*1e3a0*/  SHFL.BFLY PT, R5, R0, 0x1, 0x1f ;  /* 0x0c201f0000057f89 */ /* 0x000ee200000e0000 */
[----:B-----5:R-:W-:-:S03]  /*1e3b0*/  FADD.FTZ R7, R7, R3 ;  /* 0x0000000307077221 */ /* 0x020fc60000010000 */
[----:B------:R4:W1:Y:S01]  /*1e3c0*/  SHFL.BFLY PT, R8, R4, 0x1, 0x1f ;  /* 0x0c201f0004087f89 */ /* 0x00086200000e0000 */
[----:B--2---:R-:W-:Y:S02]  /*1e3d0*/  FADD.FTZ R6, R2, R6 ;  /* 0x0000000602067221 */ /* 0x004fe40000010000 */
[----:B---3--:R-:W-:Y:S02]  /*1e3e0*/  FADD.FTZ R5, R0, R5 ;  /* 0x0000000500057221 */ /* 0x008fe40000010000 */
.L_x_962:
[----:B------:R-:W-:Y:S01]  /*1e3f0*/  FSETP.NE.FTZ.AND P3, PT, R7, RZ, PT ;  /* 0x000000ff0700720b */ /* 0x000fe20003f75000 */
[----:B------:R-:W-:Y:S01]  /*1e400*/  CS2R R2, SRZ ;  /* 0x0000000000027805 */ /* 0x000fe2000001ff00 */
[----:B------:R-:W-:Y:S01]  /*1e410*/  MOV R0, RZ ;  /* 0x000000ff00007202 */ /* 0x000fe20000000f00 */
[----:B-1--4-:R-:W-:Y:S01]  /*1e420*/  FADD.FTZ R4, R8, R4 ;  /* 0x0000000408047221 */ /* 0x012fe20000010000 */
[----:B------:R-:W-:Y:S02]  /*1e430*/  FSETP.NE.FTZ.AND P2, PT, R6, RZ, PT ;  /* 0x000000ff0600720b */ /* 0x000fe40003f55000 */
[----:B------:R-:W-:Y:S02]  /*1e440*/  FSETP.NE.FTZ.AND P1, PT, R5, RZ, PT ;  /* 0x000000ff0500720b */ /* 0x000fe40003f35000 */
[----:B------:R-:W-:-:S02]  /*1e450*/  FSETP.NE.FTZ.AND P0, PT, R4, RZ, PT ;  /* 0x000000ff0400720b */ /* 0x000fc40003f15000 */
        /* <DEDUP_REMOVED lines=13> */
[----:B------:R-:W2:Y:S01]  /*1e530*/  @P1 MUFU.RCP R2, R5 ;  /* 0x0000000500021308 */ /* 0x000ea20000001000 */
        /* <DEDUP_REMOVED lines=20> */
[----:B------:R3:W4:Y:S01]  /*1e680*/  @P1 MUFU.LG2 R0, R5 ;  /* 0x0000000500001308 */ /* 0x0007220000000c00 */
[----:B-1----:R-:W-:-:S02]  /*1e690*/  @P2 FMUL.FTZ R8, R6, 0.69314718246459960938 ;  /* 0x3f31721806082820 */ /* 0x002fc40000410000 */
[C---:B------:R-:W-:Y:S02]  /*1e6a0*/  FMUL.FTZ R128, R3.reuse, R54 ;  /* 0x0000003603807220 */ /* 0x040fe40000410000 */
[C---:B------:R-:W-:Y:S02]  /*1e6b0*/  FMUL.FTZ R129, R3.reuse, R55 ;  /* 0x0000003703817220 */ /* 0x040fe40000410000 */
[C---:B------:R-:W-:Y:S02]  /*1e6c0*/  FMUL.FTZ R140, R3.reuse, R130 ;  /* 0x00000082038c7220 */ /* 0x040fe40000410000 */
[----:B------:R-:W-:Y:S02]  /*1e6d0*/  FMUL.FTZ R141, R3, R131 ;  /* 0x00000083038d7220 */ /* 0x000fe40000410000 */
[C---:B--2---:R-:W-:Y:S02]  /*1e6e0*/  FMUL.FTZ R54, R2.reuse, R56 ;  /* 0x0000003802367220 */ /* 0x044fe40000410000 */
[----:B------:R-:W-:-:S02]  /*1e6f0*/  FMUL.FTZ R55, R2, R57 ;  /* 0x0000003902377220 */ /* 0x000fc40000410000 */
[C---:B------:R-:W-:Y:S01]  /*1e700*/  FMUL.FTZ R112, R3.reuse, R158 ;  /* 0x0000009e03707220 */ /* 0x040fe20000410000 */
[----:B---3--:R-:W-:Y:S01]  /*1e710*/  @P2 MOV R5, 0x3f317218 ;  /* 0x3f31721800052802 */ /* 0x008fe20000000f00 */
[----:B----4-:R-:W-:Y:S01]  /*1e720*/  @P1 FMUL.FTZ R6, R0, 0.69314718246459960938 ;  /* 0x3f31721800061820 */ /* 0x010fe20000410000 */
        /* <DEDUP_REMOVED lines=8> */
[----:B------:R-:W-:Y:S02]  /*1e7b0*/  FMUL.FTZ R57, R2, R61 ;  /* 0x0000003d02397220 */ /* 0x000fe40000410000 */
        /* <DEDUP_REMOVED lines=73> */
.L_x_750:
[----:B------:R2:W5:Y:S04]  /*1ec50*/  LDL R6, [R1+0x38] ;  /* 0x0000380001067983 */ /* 0x0005680000100800 */
[----:B------:R-:W3:Y:S01]  /*1ec60*/  S2R R2, SR_TID.X ;  /* 0x0000000000027919 */ /* 0x000ee20000002100 */
[----:B------:R-:W-:Y:S01]  /*1ec70*/  BSSY B0, `(.L_x_883) ;  /* 0x0000011000007945 */ /* 0x000fe20003800000 */
[----:B---3--:R-:W-:-:S13]  /*1ec80*/  LOP3.LUT P0, RZ, R2, 0x7f, RZ, 0xc0, !PT ;  /* 0x0000007f02ff7812 */ /* 0x008fda000780c0ff */
[----:B------:R-:W-:Y:S05]  /*1ec90*/  @P0 BRA `(.L_x_884) ;  /* 0x000000e000000947 */ /* 0x000fea0003800000 */
[----:B--2---:R-:W2:Y:S01]  /*1eca0*/  S2R R4, SR_LANEID ;  /* 0x0000000000047919 */ /* 0x004ea20000000000 */
[----:B------:R-:W-:Y:S01]  /*1ecb0*/  VOTEU.ANY UR4, UPT, PT ;  /* 0x0000000000047886 */ /* 0x000fe200038e0100 */
[----:B------:R-:W-:Y:S01]  /*1ecc0*/  IMAD.MOV.U32 R5, RZ, RZ, c[0x0][0x564] ;  /* 0x00015900ff057624 */ /* 0x000fe200078e00ff */
[----:B-1----:R-:W2:Y:S08]  /*1ecd0*/  FLO.U32 R3, UR4 ;  /* 0x0000000400037d00 */ /* 0x002eb000080e0000 */
[----:B------:R-:W1:Y:S01]  /*1ece0*/  POPC R2, UR4 ;  /* 0x0000000400027d09 */ /* 0x000e620008000000 */
[----:B--2---:R-:W-:Y:S01]  /*1ecf0*/  ISETP.EQ.U32.AND P0, PT, R3, R4, PT ;  /* 0x000000040300720c */ /* 0x004fe20003f02070 */
[----:B------:R-:W-:-:S12]  /*1ed00*/  IMAD.MOV.U32 R4, RZ, RZ, c[0x0][0x560] ;  /* 0x00015800ff047624 */ /* 0x000fd800078e00ff */
[----:B-1----:R1:W2:Y:S04]  /*1ed10*/  @P0 ATOMG.E.ADD.STRONG.GPU PT, R2, [R4.64], R2 ;  /* 0x00000002040209a8 */ /* 0x0022a800081ee1c6 */
[----:B-1----:R-:W1:Y:S04]  /*1ed20*/  S2R R4, SR_LTMASK ;  /* 0x0000000000047919 */ /* 0x002e680000003900 */
[----:B--2---:R1:W2:Y:S02]  /*1ed30*/  SHFL.IDX PT, R3, R2, R3, 0x1f ;  /* 0x00001f0302037589 */ /* 0x0042a400000e0000 */
[----:B-1----:R-:W-:-:S06]  /*1ed40*/  LOP3.LUT R2, R4, UR4, RZ, 0xc0, !PT ;  /* 0x0000000404027c12 */ /* 0x002fcc000f8ec0ff */
[----:B------:R-:W2:Y:S02]  /*1ed50*/  POPC R2, R2 ;  /* 0x0000000200027309 */ /* 0x000ea40000000000 */
[----:B--2--5:R-:W-:-:S05]  /*1ed60*/  IADD3 R6, R3, c[0x0][0xc], R2 ;  /* 0x0000030003067a10 */ /* 0x024fca0007ffe002 */
[----:B------:R1:W-:Y:S02]  /*1ed70*/  STL [R1+0x38], R6 ;  /* 0x0000380601007387 */ /* 0x0003e40000100800 */
.L_x_884:
[----:B--2---:R-:W-:Y:S05]  /*1ed80*/  BSYNC B0 ;  /* 0x0000000000007941 */ /* 0x004fea0003800000 */
.L_x_883:
[----:B------:R-:W-:Y:S01]  /*1ed90*/  PRMT R0, R0, 0x9910, RZ ;  /* 0x0000991000007816 */ /* 0x000fe200000000ff */
[----:B------:R-:W-:Y:S01]  /*1eda0*/  BSSY B1, `(.L_x_885) ;  /* 0x0000370000017945 */ /* 0x000fe20003800000 */
[----:B-----5:R-:W-:Y:S02]  /*1edb0*/  IMAD.MOV.U32 R74, RZ, RZ, R6 ;  /* 0x000000ffff4a7224 */ /* 0x020fe400078e0006 */
[----:B------:R-:W-:-:S13]  /*1edc0*/  ISETP.NE.AND P0, PT, R0, RZ, PT ;  /* 0x000000ff0000720c */ /* 0x000fda0003f05270 */
[----:B------:R-:W-:Y:S05]  /*1edd0*/  @!P0 BRA `(.L_x_886) ;  /* 0x000028c000008947 */ /* 0x000fea0003800000 */
[----:B------:R-:W2:Y:S04]  /*1ede0*/  LDL R9, [R1+0x58] ;  /* 0x0000580001097983 */ /* 0x000ea80000100800 */
[----:B------:R-:W3:Y:S04]  /*1edf0*/  LDL R7, [R1+0x5c] ;  /* 0x00005c0001077983 */ /* 0x000ee80000100800 */
[----:B-1----:R-:W4:Y:S04]  /*1ee00*/  LDL R6, [R1+0x68] ;  /* 0x0000680001067983 */ /* 0x002f280000100800 */
        /* <DEDUP_REMOVED lines=107> */
[----:B------:R-:W-:Y:S02]  /*1f4c0*/  STS [R11+0x5000], R3 ;  /* 0x005000030b007388 */ /* 0x000fe40000000800 */
        /* <DEDUP_REMOVED lines=12> */
.L_x_887:
[----:B--2---:R-:W2:Y:S04]  /*1f590*/  LDL R3, [R1+0x50] ;  /* 0x0000500001037983 */ /* 0x004ea80000100800 */
[----:B------:R-:W2:Y:S04]  /*1f5a0*/  LDL R78, [R1+0x2c] ;  /* 0x00002c00014e7983 */ /* 0x000ea80000100800 */
[----:B------:R-:W3:Y:S04]  /*1f5b0*/  LDL R24, [R1+0x54] ;  /* 0x0000540001187983 */ /* 0x000ee80000100800 */
[----:B------:R-:W4:Y:S04]  /*1f5c0*/  LDL R13, [R1+0x40] ;  /* 0x00004000010d7983 */ /* 0x000f280000100800 */
[----:B------:R-:W4:Y:S01]  /*1f5d0*/  LDL R25, [R1+0xb4] ;  /* 0x0000b40001197983 */ /* 0x000f220000100800 */
[----:B------:R-:W-:Y:S01]  /*1f5e0*/  IMAD.MOV.U32 R11, RZ, RZ, 0x368 ;  /* 0x00000368ff0b7424 */ /* 0x000fe200078e00ff */
[----:B------:R-:W-:-:S04]  /*1f5f0*/  ISETP.GT.AND P2, PT, R0, 0x1, PT ;  /* 0x000000010000780c */ /* 0x000fc80003f44270 */
[----:B------:R-:W-:-:S04]  /*1f600*/  SEL R11, R11, 0x328, P2 ;  /* 0x000003280b0b7807 */ /* 0x000fc80001000000 */
[----:B------:R-:W1:Y:S08]  /*1f610*/  LDC.64 R6, c[0x0][R11+0x170] ;  /* 0x00005c000b067b82 */ /* 0x000e700000000a00 */
[----:B------:R-:W3:Y:S08]  /*1f620*/  LDC.64 R14, c[0x0][R11+0x168] ;  /* 0x00005a000b0e7b82 */ /* 0x000ef00000000a00 */
[----:B------:R1:W2:Y:S08]  /*1f630*/  LDC.64 R18, c[0x0][R11+0x178] ;  /* 0x00005e000b127b82 */ /* 0x0002b00000000a00 */
[----:B------:R1:W2:Y:S01]  /*1f640*/  LDC.64 R16, c[0x0][R11+0x160] ;  /* 0x000058000b107b82 */ /* 0x0002a20000000a00 */
[----:B------:R-:W-:Y:S01]  /*1f650*/  ISETP.NE.U32.AND P0, PT, RZ, c[0x0][0x500], PT ;  /* 0x00014000ff007a0c */ /* 0x000fe20003f05070 */
[----:B------:R-:W-:-:S03]  /*1f660*/  IMAD.MOV.U32 R0, RZ, RZ, c[0x0][0x4e8] ;  /* 0x00013a00ff007624 */ /* 0x000fc600078e00ff */
[----:B------:R-:W-:Y:S02]  /*1f670*/  ISETP.NE.AND.EX P0, PT, RZ, c[0x0][0x504], PT, P0 ;  /* 0x00014100ff007a0c */ /* 0x000fe40003f05300 */
[----:B------:R-:W-:Y:S02]  /*1f680*/  ISETP.NE.AND P5, PT, R0, 0x1, PT ;  /* 0x000000010000780c */ /* 0x000fe40003fa5270 */
[----:B------:R-:W-:Y:S02]  /*1f690*/  SHF.R.S32.HI R4, RZ, 0x1f, R8 ;  /* 0x0000001fff047819 */ /* 0x000fe40000011408 */
[----:B------:R-:W-:Y:S02]  /*1f6a0*/  SEL R0, R8, RZ, !P0 ;  /* 0x000000ff08007207 */ /* 0x000fe40004000000 */
[----:B------:R-:W-:Y:S01]  /*1f6b0*/  SEL R5, R4, RZ, !P0 ;  /* 0x000000ff04057207 */ /* 0x000fe20004000000 */
[----:B------:R-:W2:Y:S02]  /*1f6c0*/  S2R R26, SR_TID.X ;  /* 0x00000000001a7919 */ /* 0x000ea40000002100 */
[----:B-1----:R-:W-:-:S04]  /*1f6d0*/  IMAD R4, R7, R0, RZ ;  /* 0x0000000007047224 */ /* 0x002fc800078e02ff */
[C---:B------:R-:W-:Y:S02]  /*1f6e0*/  IMAD R12, R6.reuse, R5, R4 ;  /* 0x00000005060c7224 */ /* 0x040fe400078e0204 */
[----:B------:R-:W-:-:S04]  /*1f6f0*/  IMAD.WIDE.U32 R6, R6, R0, RZ ;  /* 0x0000000006067225 */ /* 0x000fc800078e00ff */
[----:B------:R-:W-:Y:S01]  /*1f700*/  IMAD.IADD R12, R7, 0x1, R12 ;  /* 0x00000001070c7824 */ /* 0x000fe200078e020c */
[----:B------:R-:W-:-:S04]  /*1f710*/  LOP3.LUT R203, R203, 0xfffffffd, RZ, 0xc0, !PT ;  /* 0xfffffffdcbcb7812 */ /* 0x000fc800078ec0ff */
[----:B------:R-:W-:Y:S01]  /*1f720*/  LOP3.LUT R203, R203, 0xfffffffe, RZ, 0xc0, !PT ;  /* 0xfffffffecbcb7812 */ /* 0x000fe200078ec0ff */
[----:B--2---:R-:W-:-:S04]  /*1f730*/  IMAD.IADD R3, R3, 0x1, R78 ;  /* 0x0000000103037824 */ /* 0x004fc800078e024e */
[----:B------:R-:W-:-:S04]  /*1f740*/  @P5 IMAD.HI.U32 R5, R3, c[0x0][0x4ec], RZ ;  /* 0x00013b0003055a27 */ /* 0x000fc800078e00ff */
[----:B---3--:R-:W-:-:S04]  /*1f750*/  IMAD.WIDE.U32 R8, R14, R24, RZ ;  /* 0x000000180e087225 */ /* 0x008fc800078e00ff */
[----:B------:R-:W-:Y:S01]  /*1f760*/  IMAD.MOV.U32 R4, RZ, RZ, R3 ;  /* 0x000000ffff047224 */ /* 0x000fe200078e0003 */
[----:B------:R-:W-:Y:S01]  /*1f770*/  @P5 SHF.R.U32.HI R4, RZ, c[0x0][0x4f0], R5 ;  /* 0x00013c00ff045a19 */ /* 0x000fe20000011605 */
[----:B------:R-:W-:Y:S01]  /*1f780*/  IMAD R11, R15, R24, RZ ;  /* 0x000000180f0b7224 */ /* 0x000fe200078e02ff */
[----:B----4-:R-:W-:Y:S02]  /*1f790*/  SEL R5, R13, RZ, P2 ;  /* 0x000000ff0d057207 */ /* 0x010fe40001000000 */
[--C-:B-----5:R-:W-:Y:S01]  /*1f7a0*/  IADD3 R13, P1, P0, R6, R8, R2.reuse ;  /* 0x00000008060d7210 */ /* 0x120fe2000783e002 */
[----:B------:R-:W-:Y:S01]  /*1f7b0*/  IMAD.IADD R8, R9, 0x1, R11 ;  /* 0x0000000109087824 */ /* 0x000fe200078e020b */
[----:B------:R-:W-:Y:S01]  /*1f7c0*/  SHF.R.S32.HI R14, RZ, 0x1f, R2 ;  /* 0x0000001fff0e7819 */ /* 0x000fe20000011402 */
        /* <DEDUP_REMOVED lines=16> */
[----:B------:R-:W-:Y:S01]  /*1f8d0*/  SHF.R.S32.HI R15, RZ, 0x1f, R26 ;  /* 0x0000001fff0f7819 */ /* 0x000fe2000001141a */
[----:B------:R-:W-:Y:S01]  /*1f8e0*/  IMAD.IADD R5, R5, 0x1, R8 ;  /* 0x0000000105057824 */ /* 0x000fe200078e0208 */
[C---:B------:R-:W-:Y:S02]  /*1f8f0*/  LEA R6, P0, R4.reuse, R6, 0x2 ;  /* 0x0000000604067211 */ /* 0x040fe400078010ff */
[----:B------:R-:W-:Y:S02]  /*1f900*/  SEL R7, R7, c[0x0][0x454], P2 ;  /* 0x0001150007077a07 */ /* 0x000fe40001000000 */
[----:B------:R-:W-:Y:S02]  /*1f910*/  LEA.HI R15, R15, R26, RZ, 0x5 ;  /* 0x0000001a0f0f7211 */ /* 0x000fe400078f28ff */
[----:B------:R-:W-:Y:S02]  /*1f920*/  LEA.HI.X R5, R4, R7, R5, 0x2, P0 ;  /* 0x0000000704057211 */ /* 0x000fe400000f1405 */
[----:B------:R-:W-:Y:S01]  /*1f930*/  LOP3.LUT R15, R15, 0xffffffe0, RZ, 0xc0, !PT ;  /* 0xffffffe00f0f7812 */ /* 0x000fe200078ec0ff */
[----:B------:R-:W-:Y:S01]  /*1f940*/  IMAD R4, R10, c[0x0][0x4e8], RZ ;  /* 0x00013a000a047a24 */ /* 0x000fe200078e02ff */
[----:B------:R-:W-:Y:S04]  /*1f950*/  SHFL.IDX PT, R12, R6, RZ, 0x1c1f ;  /* 0x001c1fff060c7589 */ /* 0x000fe800000e0000 */
[----:B------:R-:W1:Y:S01]  /*1f960*/  SHFL.IDX PT, R13, R5, RZ, 0x1c1f ;  /* 0x001c1fff050d7589 */ /* 0x000e6200000e0000 */
[----:B------:R-:W-:-:S03]  /*1f970*/  IMAD.IADD R15, R26, 0x1, -R15 ;  /* 0x000000011a0f7824 */ /* 0x000fc600078e0a0f */
[----:B------:R-:W-:Y:S04]  /*1f980*/  SHFL.IDX PT, R10, R6, 0x1, 0x1c1f ;  /* 0x003c1f00060a7f89 */ /* 0x000fe800000e0000 */
[----:B------:R-:W2:Y:S04]  /*1f990*/  SHFL.IDX PT, R11, R5, 0x1, 0x1c1f ;  /* 0x003c1f00050b7f89 */ /* 0x000ea800000e0000 */
[----:B------:R-:W-:Y:S04]  /*1f9a0*/  SHFL.IDX PT, R9, R5, 0x2, 0x1c1f ;  /* 0x005c1f0005097f89 */ /* 0x000fe800000e0000 */
[----:B------:R3:W-:Y:S01]  /*1f9b0*/  SHFL.IDX PT, R7, R5, 0x3, 0x1c1f ;  /* 0x007c1f0005077f89 */ /* 0x0007e200000e0000 */
[----:B------:R-:W-:-:S03]  /*1f9c0*/  LOP3.LUT P0, RZ, R15, 0x3, RZ, 0xc0, !PT ;  /* 0x000000030fff7812 */ /* 0x000fc6000780c0ff */
[----:B------:R-:W4:Y:S04]  /*1f9d0*/  SHFL.IDX PT, R8, R6, 0x2, 0x1c1f ;  /* 0x005c1f0006087f89 */ /* 0x000f2800000e0000 */
[----:B------:R-:W1:Y:S01]  /*1f9e0*/  SHFL.IDX PT, R6, R6, 0x3, 0x1c1f ;  /* 0x007c1f0006067f89 */ /* 0x000e6200000e0000 */
[----:B---3--:R-:W-:-:S05]  /*1f9f0*/  IMAD.IADD R5, R25, 0x1, R78 ;  /* 0x0000000119057824 */ /* 0x008fca00078e024e */
[C---:B------:R-:W-:Y:S02]  /*1fa00*/  IADD3 R17, R5.reuse, 0x8, RZ ;  /* 0x0000000805117810 */ /* 0x040fe40007ffe0ff */
[CC--:B------:R-:W-:Y:S02]  /*1fa10*/  ISETP.GE.OR P4, PT, R5.reuse, R4.reuse, P0 ;  /* 0x000000040500720c */ /* 0x0c0fe40000786670 */
[----:B------:R-:W-:Y:S02]  /*1fa20*/  IADD3 R16, R5, 0x40, RZ ;  /* 0x0000004005107810 */ /* 0x000fe40007ffe0ff */
[-C--:B------:R-:W-:Y:S02]  /*1fa30*/  ISETP.GE.OR P3, PT, R17, R4.reuse, P0 ;  /* 0x000000041100720c */ /* 0x080fe40000766670 */
[----:B------:R-:W-:Y:S02]  /*1fa40*/  ISETP.GE.OR P1, PT, R16, R4, P0 ;  /* 0x000000041000720c */ /* 0x000fe40000726670 */
[----:B------:R-:W-:-:S05]  /*1fa50*/  IADD3 R15, R5, 0x48, RZ ;  /* 0x00000048050f7810 */ /* 0x000fca0007ffe0ff */
[----:B-1----:R1:W-:Y:S04]  /*1fa60*/  @!P4 ST.E [R12.64], R21 ;  /* 0x000000150c00c985 */ /* 0x0023e8000c101906 */
        /* <DEDUP_REMOVED lines=67> */
.L_x_963:
[----:B------:R-:W-:Y:S05]  /*1fea0*/  BRA.DIV ~URZ, `(.L_x_890) ;  /* 0x000040e27f007947 */ /* 0x000fea000b800000 */
[----:B------:R3:W4:Y:S02]  /*1feb0*/  SHFL.IDX PT, R0, R13, RZ, 0x1c1f ;  /* 0x001c1fff0d007589 */ /* 0x00072400000e0000 */
.L_x_964:
        /* <DEDUP_REMOVED lines=20> */
.L_x_892:
[----:B------:R-:W-:Y:S05]  /*20000*/  BSYNC B0 ;  /* 0x0000000000007941 */ /* 0x000fea0003800000 */
.L_x_891:
[----:B------:R-:W-:Y:S05]  /*20010*/  BRA.DIV ~URZ, `(.L_x_893) ;  /* 0x00003fd27f007947 */ /* 0x000fea000b800000 */
[----:B--2---:R2:W1:Y:S04]  /*20020*/  SHFL.IDX PT, R10, R12, 0x1, 0x1c1f ;  /* 0x003c1f000c0a7f89 */ /* 0x00446800000e0000 */
[----:B----4-:R2:W4:Y:S02]  /*20030*/  SHFL.IDX PT, R0, R13, 0x1, 0x1c1f ;  /* 0x003c1f000d007f89 */ /* 0x01052400000e0000 */
.L_x_965:
        /* <DEDUP_REMOVED lines=21> */
.L_x_895:
[----:B------:R-:W-:Y:S05]  /*20190*/  BSYNC B0 ;  /* 0x0000000000007941 */ /* 0x000fea0003800000 */
.L_x_894:
[----:B------:R-:W-:Y:S05]  /*201a0*/  BRA.DIV ~URZ, `(.L_x_896) ;  /* 0x00003f027f007947 */ /* 0x000fea000b800000 */
[----:B-1----:R1:W2:Y:S02]  /*201b0*/  SHFL.IDX PT, R10, R12, 0x2, 0x1c1f ;  /* 0x005c1f000c0a7f89 */ /* 0x0022a400000e0000 */
.L_x_966:
[----:B------:R-:W-:Y:S05]  /*201c0*/  BRA.DIV ~URZ, `(.L_x_897) ;  /* 0x00003f527f007947 */ /* 0x000fea000b800000 */
[----:B----4-:R4:W1:Y:S02]  /*201d0*/  SHFL.IDX PT, R0, R13, 0x2, 0x1c1f ;  /* 0x005c1f000d007f89 */ /* 0x01086400000e0000 */
.L_x_967:
        /* <DEDUP_REMOVED lines=21> */
.L_x_899:
[----:B------:R-:W-:Y:S05]  /*20330*/  BSYNC B0 ;  /* 0x0000000000007941 */ /* 0x000fea0003800000 */
.L_x_898:
[----:B------:R-:W-:Y:S05]  /*20340*/  BRA.DIV ~URZ, `(.L_x_900) ;  /* 0x00003e327f007947 */ /* 0x000fea000b800000 */
[----:B-1----:R1:W3:Y:S04]  /*20350*/  SHFL.IDX PT, R6, R12, 0x3, 0x1c1f ;  /* 0x007c1f000c067f89 */ /* 0x0022e800000e0000 */
[----:B------:R1:W4:Y:S02]  /*20360*/  SHFL.IDX PT, R0, R13, 0x3, 0x1c1f ;  /* 0x007c1f000d007f89 */ /* 0x00032400000e0000 */
.L_x_968:
        /* <DEDUP_REMOVED lines=22> */
.L_x_888:
[----:B-1----:R-:W2:Y:S04]  /*204d0*/  LDL.LU R6, [R1+0x54] ;  /* 0x0000540001067983 */ /* 0x002ea80000300800 */
[----:B------:R-:W3:Y:S01]  /*204e0*/  LDL.LU R7, [R1+0x40] ;  /* 0x0000400001077983 */ /* 0x000ee20000300800 */
[----:B------:R-:W-:Y:S02]  /*204f0*/  IMAD R14, R14, c[0x0][0x408], RZ ;  /* 0x000102000e0e7a24 */ /* 0x000fe400078e02ff */
[----:B------:R-:W-:-:S04]  /*20500*/  IMAD.WIDE.U32 R4, R2, c[0x0][0x408], RZ ;  /* 0x0001020002047a25 */ /* 0x000fc800078e00ff */
[----:B------:R-:W-:-:S05]  /*20510*/  IMAD R2, R2, c[0x0][0x40c], R14 ;  /* 0x0001030002027a24 */ /* 0x000fca00078e020e */
[----:B------:R-:W-:Y:S02]  /*20520*/  IADD3 R5, R5, R2, RZ ;  /* 0x0000000205057210 */ /* 0x000fe40007ffe0ff */
[----:B------:R-:W-:-:S05]  /*20530*/  SHF.R.S32.HI R2, RZ, 0x1f, R0 ;  /* 0x0000001fff027819 */ /* 0x000fca0000011400 */
[----:B------:R-:W-:-:S04]  /*20540*/  IMAD R2, R2, c[0x0][0x440], RZ ;  /* 0x0001100002027a24 */ /* 0x000fc800078e02ff */
[----:B------:R-:W-:Y:S02]  /*20550*/  IMAD R2, R0, c[0x0][0x444], R2 ;  /* 0x0001110000027a24 */ /* 0x000fe400078e0202 */
[----:B--2---:R-:W-:-:S04]  /*20560*/  IMAD.WIDE.U32 R4, R6, c[0x0][0x438], R4 ;  /* 0x00010e0006047a25 */ /* 0x004fc800078e0004 */
[----:B------:R-:W-:Y:S02]  /*20570*/  IMAD R5, R6, c[0x0][0x43c], R5 ;  /* 0x00010f0006057a24 */ /* 0x000fe400078e0205 */
[----:B------:R-:W-:-:S04]  /*20580*/  @P5 IMAD.HI.U32 R6, R3, c[0x0][0x4ec], RZ ;  /* 0x00013b0003065a27 */ /* 0x000fc800078e00ff */
        /* <DEDUP_REMOVED lines=22> */
.L_x_969:
[----:B------:R-:W-:Y:S05]  /*206f0*/  BRA.DIV ~URZ, `(.L_x_903) ;  /* 0x00003bb27f007947 */ /* 0x000fea000b800000 */
[----:B------:R3:W4:Y:S02]  /*20700*/  SHFL.IDX PT, R0, R24, RZ, 0x1c1f ;  /* 0x001c1fff18007589 */ /* 0x00072400000e0000 */
.L_x_970:
[----:B------:R-:W5:Y:S01]  /*20710*/  LDL R5, [R1+0x10] ;  /* 0x0000100001057983 */ /* 0x000f620000100800 */
[----:B------:R-:W-:Y:S01]  /*20720*/  BSSY B0, `(.L_x_904) ;  /* 0x0000049000007945 */ /* 0x000fe20003800000 */
[C---:B-----5:R-:W-:Y:S02]  /*20730*/  IADD3 R15, R5.reuse, 0x8, RZ ;  /* 0x00000008050f7810 */ /* 0x060fe40007ffe0ff */
        /* <DEDUP_REMOVED lines=21> */
[----:B------:R-:W-:Y:S01]  /*20890*/  ISETP.GE.AND P1, PT, R5, c[0x0][0x3c8], PT ;  /* 0x0000f20005007a0c */ /* 0x000fe20003f26270 */
[----:B------:R-:W5:Y:S01]  /*208a0*/  LDL R20, [R1+0x88] ;  /* 0x0000880001147983 */ /* 0x000f620000100800 */
[----:B------:R-:W-:Y:S02]  /*208b0*/  ISETP.GE.AND P2, PT, R15, c[0x0][0x3c8], PT ;  /* 0x0000f2000f007a0c */ /* 0x000fe40003f46270 */
[----:B------:R-:W-:-:S09]  /*208c0*/  ISETP.GE.AND P4, PT, R14, c[0x0][0x3c8], PT ;  /* 0x0000f2000e007a0c */ /* 0x000fd20003f86270 */
[----:B----4-:R-:W-:-:S04]  /*208d0*/  @!P1 LEA R2, P0, R5, R0, 0x2 ;  /* 0x0000000005029211 */ /* 0x010fc800078010ff */
[----:B--2---:R-:W-:Y:S02]  /*208e0*/  @!P1 LEA.HI.X R3, R5, R4, R26, 0x2, P0 ;  /* 0x0000000405039211 */ /* 0x004fe400000f141a */
[----:B------:R-:W2:Y:S01]  /*208f0*/  LDL R5, [R1+0x60] ;  /* 0x0000600001057983 */ /* 0x000ea20000100800 */
[----:B------:R-:W-:Y:S02]  /*20900*/  @!P2 LEA R16, P0, R15, R0, 0x2 ;  /* 0x000000000f10a211 */ /* 0x000fe400078010ff */
[----:B------:R-:W-:Y:S01]  /*20910*/  ISETP.GE.AND P3, PT, R13, c[0x0][0x3c8], PT ;  /* 0x0000f2000d007a0c */ /* 0x000fe20003f66270 */
[----:B------:R4:W-:Y:S01]  /*20920*/  @!P1 ST.E.64 [R2.64], R168 ;  /* 0x000000a802009985 */ /* 0x0009e2000c101b06 */
[----:B------:R-:W-:Y:S02]  /*20930*/  @!P2 LEA.HI.X R17, R15, R4, R23, 0x2, P0 ;  /* 0x000000040f11a211 */ /* 0x000fe400000f1417 */
[----:B------:R-:W-:-:S03]  /*20940*/  ISETP.GE.AND P1, PT, R12, c[0x0][0x3c8], PT ;  /* 0x0000f2000c007a0c */ /* 0x000fc60003f26270 */
[----:B------:R1:W-:Y:S01]  /*20950*/  @!P2 ST.E.64 [R16.64], R170 ;  /* 0x000000aa1000a985 */ /* 0x0003e2000c101b06 */
[----:B------:R-:W-:Y:S02]  /*20960*/  ISETP.GE.AND P2, PT, R10, c[0x0][0x3c8], PT ;  /* 0x0000f2000a007a0c */ /* 0x000fe40003f46270 */
[----:B----4-:R-:W-:-:S04]  /*20970*/  @!P4 LEA R2, P0, R14, R0, 0x2 ;  /* 0x000000000e02c211 */ /* 0x010fc800078010ff */
[----:B------:R-:W-:Y:S02]  /*20980*/  @!P4 LEA.HI.X R3, R14, R4, R25, 0x2, P0 ;  /* 0x000000040e03c211 */ /* 0x000fe400000f1419 */
[----:B-1----:R-:W-:-:S03]  /*20990*/  @!P3 LEA R16, P0, R13, R0, 0x2 ;  /* 0x000000000d10b211 */ /* 0x002fc600078010ff */
[----:B------:R1:W-:Y:S01]  /*209a0*/  @!P4 ST.E.64 [R2.64], R144 ;  /* 0x000000900200c985 */ /* 0x0003e2000c101b06 */
[----:B------:R-:W-:Y:S02]  /*209b0*/  ISETP.GE.AND P4, PT, R11, c[0x0][0x3c8], PT ;  /* 0x0000f2000b007a0c */ /* 0x000fe40003f86270 */
[----:B------:R-:W-:-:S05]  /*209c0*/  @!P3 LEA.HI.X R17, R13, R4, R28, 0x2, P0 ;  /* 0x000000040d11b211 */ /* 0x000fca00000f141c */
[----:B------:R4:W-:Y:S01]  /*209d0*/  @!P3 ST.E.64 [R16.64], R156 ;  /* 0x0000009c1000b985 */ /* 0x0009e2000c101b06 */
[----:B-1----:R-:W-:-:S04]  /*209e0*/  @!P1 LEA R2, P0, R12, R0, 0x2 ;  /* 0x000000000c029211 */ /* 0x002fc800078010ff */
[----:B------:R-:W-:Y:S02]  /*209f0*/  @!P1 LEA.HI.X R3, R12, R4, R27, 0x2, P0 ;  /* 0x000000040c039211 */ /* 0x000fe400000f141b */
[----:B----4-:R-:W-:-:S03]  /*20a00*/  @!P4 LEA R16, P0, R11, R0, 0x2 ;  /* 0x000000000b10c211 */ /* 0x010fc600078010ff */
        /* <DEDUP_REMOVED lines=8> */
[----:B----4-:R-:W-:-:S03]  /*20a90*/  @!P1 LEA R16, P0, R9, R0, 0x2 ;  /* 0x0000000009109211 */ /* 0x010fc600078010ff */
[----:B------:R1:W-:Y:S01]  /*20aa0*/  @!P2 ST.E.64 [R2.64], R176 ;  /* 0x000000b00200a985 */ /* 0x0003e2000c101b06 */
[----:B------:R-:W-:Y:S02]  /*20ab0*/  ISETP.GE.AND P2, PT, R6, c[0x0][0x3c8], PT ;  /* 0x0000f20006007a0c */ /* 0x000fe40003f46270 */
[----:B------:R-:W-:-:S05]  /*20ac0*/  @!P1 LEA.HI.X R17, R9, R4, R30, 0x2, P0 ;  /* 0x0000000409119211 */ /* 0x000fca00000f141e */
[----:B------:R4:W-:Y:S01]  /*20ad0*/  @!P1 ST.E.64 [R16.64], R178 ;  /* 0x000000b210009985 */ /* 0x0009e2000c101b06 */
[----:B-1----:R-:W-:-:S04]  /*20ae0*/  @!P4 LEA R2, P0, R8, R0, 0x2 ;  /* 0x000000000802c211 */ /* 0x002fc800078010ff */
[----:B------:R-:W-:Y:S02]  /*20af0*/  @!P4 LEA.HI.X R3, R8, R4, R32, 0x2, P0 ;  /* 0x000000040803c211 */ /* 0x000fe400000f1420 */
[----:B------:R-:W-:-:S04]  /*20b00*/  @!P3 LEA R18, P0, R7, R0, 0x2 ;  /* 0x000000000712b211 */ /* 0x000fc800078010ff */
[----:B------:R-:W-:Y:S02]  /*20b10*/  @!P3 LEA.HI.X R19, R7, R4, R33, 0x2, P0 ;  /* 0x000000040713b211 */ /* 0x000fe400000f1421 */
[C---:B----4-:R-:W-:Y:S01]  /*20b20*/  @!P2 LEA R16, P0, R6.reuse, R0, 0x2 ;  /* 0x000000000610a211 */ /* 0x050fe200078010ff */
[----:B------:R1:W-:Y:S03]  /*20b30*/  @!P4 ST.E.64 [R2.64], R100 ;  /* 0x000000640200c985 */ /* 0x0003e6000c101b06 */
[----:B------:R-:W-:Y:S01]  /*20b40*/  @!P2 LEA.HI.X R17, R6, R4, R34, 0x2, P0 ;  /* 0x000000040611a211 */ /* 0x000fe200000f1422 */
[----:B------:R4:W-:Y:S04]  /*20b50*/  @!P3 ST.E.64 [R18.64], R182 ;  /* 0x000000b61200b985 */ /* 0x0009e8000c101b06 */
[----:B------:R4:W-:Y:S01]  /*20b60*/  @!P2 ST.E.64 [R16.64], R180 ;  /* 0x000000b41000a985 */ /* 0x0009e2000c101b06 */
[----:B--2---:R-:W-:-:S13]  /*20b70*/  ISETP.GE.AND P1, PT, R5, c[0x0][0x3c8], PT ;  /* 0x0000f20005007a0c */ /* 0x004fda0003f26270 */
[----:B-1----:R-:W-:-:S04]  /*20b80*/  @!P1 LEA R2, P0, R5, R0, 0x2 ;  /* 0x0000000005029211 */ /* 0x002fc800078010ff */
[----:B-----5:R-:W-:-:S05]  /*20b90*/  @!P1 LEA.HI.X R3, R5, R4, R20, 0x2, P0 ;  /* 0x0000000405039211 */ /* 0x020fca00000f1414 */
[----:B------:R4:W-:Y:S04]  /*20ba0*/  @!P1 ST.E.64 [R2.64], R96 ;  /* 0x0000006002009985 */ /* 0x0009e8000c101b06 */
.L_x_905:
[----:B------:R-:W-:Y:S05]  /*20bb0*/  BSYNC B0 ;  /* 0x0000000000007941 */ /* 0x000fea0003800000 */
.L_x_904:
[----:B------:R-:W-:Y:S05]  /*20bc0*/  BRA.DIV ~URZ, `(.L_x_906) ;  /* 0x000037427f007947 */ /* 0x000fea000b800000 */
[----:B--2---:R2:W1:Y:S04]  /*20bd0*/  SHFL.IDX PT, R4, R22, 0x1, 0x1c1f ;  /* 0x003c1f0016047f89 */ /* 0x00446800000e0000 */
[----:B----4-:R2:W4:Y:S02]  /*20be0*/  SHFL.IDX PT, R0, R24, 0x1, 0x1c1f ;  /* 0x003c1f0018007f89 */ /* 0x01052400000e0000 */
.L_x_971:
[----:B------:R-:W-:Y:S01]  /*20bf0*/  BSSY B0, `(.L_x_907) ;  /* 0x0000035000007945 */ /* 0x000fe20003800000 */
[----:B------:R-:W-:Y:S05]  /*20c00*/  @P6 BRA `(.L_x_908) ;  /* 0x0000033000006947 */ /* 0x000fea0003800000 */
[----:B------:R-:W5:Y:S01]  /*20c10*/  LDL R5, [R1+0x10] ;  /* 0x0000100001057983 */ /* 0x000f620000100800 */
[----:B------:R-:W-:Y:S02]  /*20c20*/  ISETP.GE.AND P0, PT, R15, c[0x0][0x3c8], PT ;  /* 0x0000f2000f007a0c */ /* 0x000fe40003f06270 */
[----:B------:R-:W-:Y:S01]  /*20c30*/  ISETP.GE.AND P3, PT, R14, c[0x0][0x3c8], PT ;  /* 0x0000f2000e007a0c */ /* 0x000fe20003f66270 */
[----:B--2---:R-:W2:Y:S01]  /*20c40*/  LDL R35, [R1+0x88] ;  /* 0x0000880001237983 */ /* 0x004ea20000100800 */
[----:B------:R-:W-:-:S02]  /*20c50*/  ISETP.GE.AND P5, PT, R13, c[0x0][0x3c8], PT ;  /* 0x0000f2000d007a0c */ /* 0x000fc40003fa6270 */
[----:B-----5:R-:W-:-:S13]  /*20c60*/  ISETP.GE.AND P1, PT, R5, c[0x0][0x3c8], PT ;  /* 0x0000f20005007a0c */ /* 0x020fda0003f26270 */
[----:B----4-:R-:W-:-:S04]  /*20c70*/  @!P1 LEA R2, P2, R5, R0, 0x2 ;  /* 0x0000000005029211 */ /* 0x010fc800078410ff */
[----:B-1----:R-:W-:Y:S02]  /*20c80*/  @!P1 LEA.HI.X R3, R5, R4, R26, 0x2, P2 ;  /* 0x0000000405039211 */ /* 0x002fe400010f141a */
[----:B------:R-:W4:Y:S01]  /*20c90*/  LDL R5, [R1+0x60] ;  /* 0x0000600001057983 */ /* 0x000f220000100800 */
[----:B------:R-:W-:-:S04]  /*20ca0*/  @!P0 LEA R16, P2, R15, R0, 0x2 ;  /* 0x000000000f108211 */ /* 0x000fc800078410ff */
[----:B------:R-:W-:Y:S02]  /*20cb0*/  @!P0 LEA.HI.X R17, R15, R4, R23, 0x2, P2 ;  /* 0x000000040f118211 */ /* 0x000fe400010f1417 */
[----:B------:R-:W-:Y:S01]  /*20cc0*/  ISETP.GE.AND P2, PT, R12, c[0x0][0x3c8], PT ;  /* 0x0000f2000c007a0c */ /* 0x000fe20003f46270 */
[----:B------:R1:W-:Y:S01]  /*20cd0*/  @!P1 ST.E.64 [R2.64], R140 ;  /* 0x0000008c02009985 */ /* 0x0003e2000c101b06 */
[----:B------:R-:W-:-:S03]  /*20ce0*/  ISETP.GE.AND P1, PT, R11, c[0x0][0x3c8], PT ;  /* 0x0000f2000b007a0c */ /* 0x000fc60003f26270 */
[----:B------:R5:W-:Y:S01]  /*20cf0*/  @!P0 ST.E.64 [R16.64], R142 ;  /* 0x0000008e10008985 */ /* 0x000be2000c101b06 */
[CC--:B-1----:R-:W-:Y:S02]  /*20d00*/  @!P3 LEA R2, P4, R14.reuse, R0.reuse, 0x2 ;  /* 0x000000000e02b211 */ /* 0x0c2fe400078810ff */
[C---:B-----5:R-:W-:Y:S02]  /*20d10*/  @!P5 LEA R16, P0, R13.reuse, R0, 0x2 ;  /* 0x000000000d10d211 */ /* 0x060fe400078010ff */
        /* <DEDUP_REMOVED lines=9> */
[----:B------:R-:W-:-:S03]  /*20db0*/  @!P1 LEA R18, P3, R11, R0, 0x2 ;  /* 0x000000000b129211 */ /* 0x000fc600078610ff */
[----:B------:R1:W-:Y:S01]  /*20dc0*/  @!P2 ST.E.64 [R2.64], R116 ;  /* 0x000000740200a985 */ /* 0x0003e2000c101b06 */
[C---:B-----5:R-:W-:Y:S02]  /*20dd0*/  @!P0 LEA R16, P2, R10.reuse, R0, 0x2 ;  /* 0x000000000a108211 */ /* 0x060fe400078410ff */
[-C--:B------:R-:W-:Y:S02]  /*20de0*/  @!P1 LEA.HI.X R19, R11, R4.reuse, R29, 0x2, P3 ;  /* 0x000000040b139211 */ /* 0x080fe400018f141d */
[----:B------:R-:W-:Y:S02]  /*20df0*/  ISETP.GE.AND P3, PT, R7, c[0x0][0x3c8], PT ;  /* 0x0000f20007007a0c */ /* 0x000fe40003f66270 */
[----:B------:R-:W-:Y:S01]  /*20e00*/  @!P0 LEA.HI.X R17, R10, R4, R31, 0x2, P2 ;  /* 0x000000040a118211 */ /* 0x000fe200010f141f */
[----:B------:R5:W-:Y:S01]  /*20e10*/  @!P1 ST.E.64 [R18.64], R114 ;  /* 0x0000007212009985 */ /* 0x000be2000c101b06 */
[----:B------:R-:W-:-:S03]  /*20e20*/  ISETP.GE.AND P2, PT, R6, c[0x0][0x3c8], PT ;  /* 0x0000f20006007a0c */ /* 0x000fc60003f46270 */
[----:B------:R3:W-:Y:S01]  /*20e30*/  @!P0 ST.E.64 [R16.64], R128 ;  /* 0x0000008010008985 */ /* 0x0007e2000c101b06 */
[----:B------:R-:W-:-:S04]  /*20e40*/  @!P5 LEA R20, P0, R8, R0, 0x2 ;  /* 0x000000000814d211 */ /* 0x000fc800078010ff */
[----:B------:R-:W-:Y:S02]  /*20e50*/  @!P5 LEA.HI.X R21, R8, R4, R32, 0x2, P0 ;  /* 0x000000040815d211 */ /* 0x000fe400000f1420 */
[----:B-1----:R-:W-:-:S04]  /*20e60*/  @!P4 LEA R2, P1, R9, R0, 0x2 ;  /* 0x000000000902c211 */ /* 0x002fc800078210ff */
[----:B------:R-:W-:Y:S02]  /*20e70*/  @!P4 LEA.HI.X R3, R9, R4, R30, 0x2, P1 ;  /* 0x000000040903c211 */ /* 0x000fe400008f141e */
[----:B-----5:R-:W-:-:S04]  /*20e80*/  @!P3 LEA R18, P0, R7, R0, 0x2 ;  /* 0x000000000712b211 */ /* 0x020fc800078010ff */
[----:B------:R-:W-:Y:S02]  /*20e90*/  @!P3 LEA.HI.X R19, R7, R4, R33, 0x2, P0 ;  /* 0x000000040713b211 */ /* 0x000fe400000f1421 */
[C---:B---3--:R-:W-:Y:S01]  /*20ea0*/  @!P2 LEA R16, P0, R6.reuse, R0, 0x2 ;  /* 0x000000000610a211 */ /* 0x048fe200078010ff */
[----:B------:R1:W-:Y:S03]  /*20eb0*/  @!P4 ST.E.64 [R2.64], R130 ;  /* 0x000000820200c985 */ /* 0x0003e6000c101b06 */
[----:B------:R-:W-:Y:S01]  /*20ec0*/  @!P2 LEA.HI.X R17, R6, R4, R34, 0x2, P0 ;  /* 0x000000040611a211 */ /* 0x000fe200000f1422 */
[----:B------:R3:W-:Y:S04]  /*20ed0*/  @!P5 ST.E.64 [R20.64], R184 ;  /* 0x000000b81400d985 */ /* 0x0007e8000c101b06 */
[----:B------:R3:W-:Y:S04]  /*20ee0*/  @!P3 ST.E.64 [R18.64], R158 ;  /* 0x0000009e1200b985 */ /* 0x0007e8000c101b06 */
[----:B------:R3:W-:Y:S01]  /*20ef0*/  @!P2 ST.E.64 [R16.64], R102 ;  /* 0x000000661000a985 */ /* 0x0007e2000c101b06 */
[----:B----4-:R-:W-:-:S13]  /*20f00*/  ISETP.GE.AND P1, PT, R5, c[0x0][0x3c8], PT ;  /* 0x0000f20005007a0c */ /* 0x010fda0003f26270 */
[----:B-1----:R-:W-:-:S04]  /*20f10*/  @!P1 LEA R2, P0, R5, R0, 0x2 ;  /* 0x0000000005029211 */ /* 0x002fc800078010ff */
[----:B--2---:R-:W-:-:S05]  /*20f20*/  @!P1 LEA.HI.X R3, R5, R4, R35, 0x2, P0 ;  /* 0x0000000405039211 */ /* 0x004fca00000f1423 */
[----:B------:R3:W-:Y:S04]  /*20f30*/  @!P1 ST.E.64 [R2.64], R98 ;  /* 0x0000006202009985 */ /* 0x0007e8000c101b06 */
.L_x_908:
[----:B------:R-:W-:Y:S05]  /*20f40*/  BSYNC B0 ;  /* 0x0000000000007941 */ /* 0x000fea0003800000 */
.L_x_907:
[----:B------:R-:W-:Y:S05]  /*20f50*/  BRA.DIV ~URZ, `(.L_x_909) ;  /* 0x000034727f007947 */ /* 0x000fea000b800000 */
[----:B-1----:R1:W2:Y:S02]  /*20f60*/  SHFL.IDX PT, R4, R22, 0x2, 0x1c1f ;  /* 0x005c1f0016047f89 */ /* 0x0022a400000e0000 */
.L_x_972:
[----:B------:R-:W-:Y:S05]  /*20f70*/  BRA.DIV ~URZ, `(.L_x_910) ;  /* 0x000034c27f007947 */ /* 0x000fea000b800000 */
[----:B----4-:R4:W1:Y:S02]  /*20f80*/  SHFL.IDX PT, R0, R24, 0x2, 0x1c1f ;  /* 0x005c1f0018007f89 */ /* 0x01086400000e0000 */
.L_x_973:
[----:B------:R-:W-:Y:S01]  /*20f90*/  LOP3.LUT P0, RZ, R203, 0x1, RZ, 0xc0, !PT ;  /* 0x00000001cbff7812 */ /* 0x000fe2000780c0ff */
[----:B------:R-:W-:-:S12]  /*20fa0*/  BSSY B0, `(.L_x_911) ;  /* 0x0000035000007945 */ /* 0x000fd80003800000 */
[----:B------:R-:W-:Y:S05]  /*20fb0*/  @P0 BRA `(.L_x_912) ;  /* 0x0000033000000947 */ /* 0x000fea0003800000 */
[----:B---3--:R-:W3:Y:S04]  /*20fc0*/  LDL R16, [R1+0x10] ;  /* 0x0000100001107983 */ /* 0x008ee80000100800 */
[----:B------:R-:W5:Y:S01]  /*20fd0*/  LDL R5, [R1+0x60] ;  /* 0x0000600001057983 */ /* 0x000f620000100800 */
[----:B------:R-:W-:Y:S02]  /*20fe0*/  ISETP.GE.AND P2, PT, R15, c[0x0][0x3c8], PT ;  /* 0x0000f2000f007a0c */ /* 0x000fe40003f46270 */
[----:B------:R-:W-:Y:S01]  /*20ff0*/  ISETP.GE.AND P4, PT, R14, c[0x0][0x3c8], PT ;  /* 0x0000f2000e007a0c */ /* 0x000fe20003f86270 */
[----:B----4-:R-:W4:Y:S01]  /*21000*/  LDL R35, [R1+0x88] ;  /* 0x0000880001237983 */ /* 0x010f220000100800 */
[----:B------:R-:W-:-:S09]  /*21010*/  ISETP.GE.AND P3, PT, R13, c[0x0][0x3c8], PT ;  /* 0x0000f2000d007a0c */ /* 0x000fd20003f66270 */
[----:B-1----:R-:W-:-:S04]  /*21020*/  @!P2 LEA R18, P1, R15, R0, 0x2 ;  /* 0x000000000f12a211 */ /* 0x002fc800078210ff */
[----:B--2---:R-:W-:Y:S02]  /*21030*/  @!P2 LEA.HI.X R19, R15, R4, R23, 0x2, P1 ;  /* 0x000000040f13a211 */ /* 0x004fe400008f1417 */
[----:B------:R-:W-:Y:S02]  /*21040*/  ISETP.GE.AND P1, PT, R12, c[0x0][0x3c8], PT ;  /* 0x0000f2000c007a0c */ /* 0x000fe40003f26270 */
[----:B------:R-:W-:Y:S02]  /*21050*/  ISETP.GE.AND P6, PT, R10, c[0x0][0x3c8], PT ;  /* 0x0000f2000a007a0c */ /* 0x000fe40003fc6270 */
[----:B---3--:R-:W-:-:S13]  /*21060*/  ISETP.GE.AND P0, PT, R16, c[0x0][0x3c8], PT ;  /* 0x0000f20010007a0c */ /* 0x008fda0003f06270 */
[----:B------:R-:W-:-:S04]  /*21070*/  @!P0 LEA R2, P5, R16, R0, 0x2 ;  /* 0x0000000010028211 */ /* 0x000fc800078a10ff */
[----:B------:R-:W-:Y:S02]  /*21080*/  @!P0 LEA.HI.X R3, R16, R4, R26, 0x2, P5 ;  /* 0x0000000410038211 */ /* 0x000fe400028f141a */
[----:B------:R-:W-:-:S03]  /*21090*/  @!P4 LEA R16, P5, R14, R0, 0x2 ;  /* 0x000000000e10c211 */ /* 0x000fc600078a10ff */
[----:B------:R1:W-:Y:S01]  /*210a0*/  @!P0 ST.E.64 [R2.64], R44 ;  /* 0x0000002c02008985 */ /* 0x0003e2000c101b06 */
[----:B------:R-:W-:-:S03]  /*210b0*/  ISETP.GE.AND P0, PT, R11, c[0x0][0x3c8], PT ;  /* 0x0000f2000b007a0c */ /* 0x000fc60003f06270 */
[----:B------:R2:W-:Y:S01]  /*210c0*/  @!P2 ST.E.64 [R18.64], R46 ;  /* 0x0000002e1200a985 */ /* 0x0005e2000c101b06 */
[----:B------:R-:W-:-:S05]  /*210d0*/  @!P4 LEA.HI.X R17, R14, R4, R25, 0x2, P5 ;  /* 0x000000040e11c211 */ /* 0x000fca00028f1419 */
[----:B------:R3:W-:Y:S01]  /*210e0*/  @!P4 ST.E.64 [R16.64], R48 ;  /* 0x000000301000c985 */ /* 0x0007e2000c101b06 */
[----:B------:R-:W-:Y:S02]  /*210f0*/  ISETP.GE.AND P4, PT, R9, c[0x0][0x3c8], PT ;  /* 0x0000f20009007a0c */ /* 0x000fe40003f86270 */
[----:B-1----:R-:W-:-:S04]  /*21100*/  @!P3 LEA R2, P2, R13, R0, 0x2 ;  /* 0x000000000d02b211 */ /* 0x002fc800078410ff */
[----:B------:R-:W-:Y:S02]  /*21110*/  @!P3 LEA.HI.X R3, R13, R4, R28, 0x2, P2 ;  /* 0x000000040d03b211 */ /* 0x000fe400010f141c */
[----:B--2---:R-:W-:-:S03]  /*21120*/  @!P1 LEA R18, P5, R12, R0, 0x2 ;  /* 0x000000000c129211 */ /* 0x004fc600078a10ff */
[----:B------:R1:W-:Y:S01]  /*21130*/  @!P3 ST.E.64 [R2.64], R50 ;  /* 0x000000320200b985 */ /* 0x0003e2000c101b06 */
[----:B------:R-:W-:Y:S02]  /*21140*/  @!P1 LEA.HI.X R19, R12, R4, R27, 0x2, P5 ;  /* 0x000000040c139211 */ /* 0x000fe400028f141b */
[----:B---3--:R-:W-:Y:S02]  /*21150*/  @!P6 LEA R16, P5, R10, R0, 0x2 ;  /* 0x000000000a10e211 */ /* 0x008fe400078a10ff */
[----:B------:R-:W-:Y:S01]  /*21160*/  ISETP.GE.AND P3, PT, R8, c[0x0][0x3c8], PT ;  /* 0x0000f20008007a0c */ /* 0x000fe20003f66270 */
[----:B------:R-:W-:Y:S01]  /*21170*/  @!P1 ST.E.64 [R18.64], R66 ;  /* 0x0000004212009985 */ /* 0x000fe2000c101b06 */
[----:B------:R-:W-:Y:S02]  /*21180*/  @!P6 LEA.HI.X R17, R10, R4, R31, 0x2, P5 ;  /* 0x000000040a11e211 */ /* 0x000fe400028f141f */
[----:B------:R-:W-:Y:S02]  /*21190*/  ISETP.GE.AND P1, PT, R6, c[0x0][0x3c8], PT ;  /* 0x0000f20006007a0c */ /* 0x000fe40003f26270 */
[----:B-1----:R-:W-:-:S04]  /*211a0*/  @!P0 LEA R2, P2, R11, R0, 0x2 ;  /* 0x000000000b028211 */ /* 0x002fc800078410ff */
[----:B------:R-:W-:Y:S02]  /*211b0*/  @!P0 LEA.HI.X R3, R11, R4, R29, 0x2, P2 ;  /* 0x000000040b038211 */ /* 0x000fe400010f141d */
[----:B------:R-:W-:-:S03]  /*211c0*/  ISETP.GE.AND P2, PT, R7, c[0x0][0x3c8], PT ;  /* 0x0000f20007007a0c */ /* 0x000fc60003f46270 */
[----:B------:R1:W-:Y:S01]  /*211d0*/  @!P0 ST.E.64 [R2.64], R52 ;  /* 0x0000003402008985 */ /* 0x0003e2000c101b06 */
[----:B-----5:R-:W-:-:S03]  /*211e0*/  ISETP.GE.AND P0, PT, R5, c[0x0][0x3c8], PT ;  /* 0x0000f20005007a0c */ /* 0x020fc60003f06270 */
        /* <DEDUP_REMOVED lines=8> */
[-C--:B------:R-:W-:Y:S02]  /*21270*/  @!P2 LEA.HI.X R19, R7, R4.reuse, R33, 0x2, P4 ;  /* 0x000000040713a211 */ /* 0x080fe400020f1421 */
[----:B------:R-:W-:Y:S01]  /*21280*/  @!P1 LEA.HI.X R17, R6, R4, R34, 0x2, P5 ;  /* 0x0000000406119211 */ /* 0x000fe200028f1422 */
[----:B------:R2:W-:Y:S04]  /*21290*/  @!P3 ST.E.64 [R20.64], R80 ;  /* 0x000000501400b985 */ /* 0x0005e8000c101b06 */
[----:B------:R2:W-:Y:S04]  /*212a0*/  @!P2 ST.E.64 [R18.64], R68 ;  /* 0x000000441200a985 */ /* 0x0005e8000c101b06 */
[----:B------:R2:W-:Y:S01]  /*212b0*/  @!P1 ST.E.64 [R16.64], R60 ;  /* 0x0000003c10009985 */ /* 0x0005e2000c101b06 */
[----:B-1----:R-:W-:-:S04]  /*212c0*/  @!P0 LEA R2, P4, R5, R0, 0x2 ;  /* 0x0000000005028211 */ /* 0x002fc800078810ff */
[----:B----4-:R-:W-:-:S05]  /*212d0*/  @!P0 LEA.HI.X R3, R5, R4, R35, 0x2, P4 ;  /* 0x0000000405038211 */ /* 0x010fca00020f1423 */
[----:B------:R2:W-:Y:S04]  /*212e0*/  @!P0 ST.E.64 [R2.64], R38 ;  /* 0x0000002602008985 */ /* 0x0005e8000c101b06 */
.L_x_912:
[----:B------:R-:W-:Y:S05]  /*212f0*/  BSYNC B0 ;  /* 0x0000000000007941 */ /* 0x000fea0003800000 */
.L_x_911:
[----:B------:R-:W-:Y:S05]  /*21300*/  BRA.DIV ~URZ, `(.L_x_913) ;  /* 0x000031927f007947 */ /* 0x000fea000b800000 */
[----:B--2---:R2:W3:Y:S04]  /*21310*/  SHFL.IDX PT, R4, R22, 0x3, 0x1c1f ;  /* 0x007c1f0016047f89 */ /* 0x0044e800000e0000 */
[----:B-1----:R2:W1:Y:S02]  /*21320*/  SHFL.IDX PT, R0, R24, 0x3, 0x1c1f ;  /* 0x007c1f0018007f89 */ /* 0x00246400000e0000 */
.L_x_974:
[----:B------:R-:W-:-:S13]  /*21330*/  LOP3.LUT P0, RZ, R203, 0x2, RZ, 0xc0, !PT ;  /* 0x00000002cbff7812 */ /* 0x000fda000780c0ff */
[----:B------:R-:W-:Y:S05]  /*21340*/  @P0 BRA `(.L_x_901) ;  /* 0x0000115000000947 */ /* 0x000fea0003800000 */
[----:B---3--:R-:W3:Y:S01]  /*21350*/  LDL R2, [R1+0x10] ;  /* 0x0000100001027983 */ /* 0x008ee20000100800 */
[----:B------:R-:W-:Y:S02]  /*21360*/  ISETP.GE.AND P3, PT, R15, c[0x0][0x3c8], PT ;  /* 0x0000f2000f007a0c */ /* 0x000fe40003f66270 */
[----:B------:R-:W-:Y:S01]  /*21370*/  ISETP.GE.AND P2, PT, R14, c[0x0][0x3c8], PT ;  /* 0x0000f2000e007a0c */ /* 0x000fe20003f46270 */
[----:B------:R-:W5:Y:S01]  /*21380*/  LDL R5, [R1+0x60] ;  /* 0x0000600001057983 */ /* 0x000f620000100800 */
[----:B------:R-:W-:Y:S02]  /*21390*/  ISETP.GE.AND P1, PT, R13, c[0x0][0x3c8], PT ;  /* 0x0000f2000d007a0c */ /* 0x000fe40003f26270 */
[----:B------:R-:W-:-:S07]  /*213a0*/  ISETP.GE.AND P0, PT, R12, c[0x0][0x3c8], PT ;  /* 0x0000f2000c007a0c */ /* 0x000fce0003f06270 */
[----:B-1----:R-:W-:-:S04]  /*213b0*/  @!P3 LEA R20, P5, R15, R0, 0x2 ;  /* 0x000000000f14b211 */ /* 0x002fc800078a10ff */
[----:B------:R-:W-:Y:S02]  /*213c0*/  @!P3 LEA.HI.X R21, R15, R4, R23, 0x2, P5 ;  /* 0x000000040f15b211 */ /* 0x000fe400028f1417 */
[----:B------:R-:W-:-:S04]  /*213d0*/  @!P2 LEA R16, P5, R14, R0, 0x2 ;  /* 0x000000000e10a211 */ /* 0x000fc800078a10ff */
[----:B------:R-:W-:Y:S02]  /*213e0*/  @!P2 LEA.HI.X R17, R14, R4, R25, 0x2, P5 ;  /* 0x000000040e11a211 */ /* 0x000fe400028f1419 */
[----:B---3--:R-:W-:-:S13]  /*213f0*/  ISETP.GE.AND P4, PT, R2, c[0x0][0x3c8], PT ;  /* 0x0000f20002007a0c */ /* 0x008fda0003f86270 */
[----:B------:R-:W-:-:S04]  /*21400*/  @!P4 LEA R18, P6, R2, R0, 0x2 ;  /* 0x000000000212c211 */ /* 0x000fc800078c10ff */
[----:B------:R-:W-:Y:S02]  /*21410*/  @!P4 LEA.HI.X R19, R2, R4, R26, 0x2, P6 ;  /* 0x000000040213c211 */ /* 0x000fe400030f141a */
[CC--:B------:R-:W-:Y:S02]  /*21420*/  @!P1 LEA R14, P6, R13.reuse, R0.reuse, 0x2 ;  /* 0x000000000d0e9211 */ /* 0x0c0fe400078c10ff */
[C---:B------:R-:W-:Y:S02]  /*21430*/  @!P0 LEA R2, P5, R12.reuse, R0, 0x2 ;  /* 0x000000000c028211 */ /* 0x040fe400078a10ff */
[-C--:B------:R-:W-:Y:S02]  /*21440*/  @!P1 LEA.HI.X R15, R13, R4.reuse, R28, 0x2, P6 ;  /* 0x000000040d0f9211 */ /* 0x080fe400030f141c */
[----:B------:R-:W-:Y:S02]  /*21450*/  ISETP.GE.AND P6, PT, R11, c[0x0][0x3c8], PT ;  /* 0x0000f2000b007a0c */ /* 0x000fe40003fc6270 */
[----:B------:R-:W-:-:S02]  /*21460*/  @!P0 LEA.HI.X R3, R12, R4, R27, 0x2, P5 ;  /* 0x000000040c038211 */ /* 0x000fc400028f141b */
[----:B------:R-:W-:Y:S01]  /*21470*/  ISETP.GE.AND P5, PT, R10, c[0x0][0x3c8], PT ;  /* 0x0000f2000a007a0c */ /* 0x000fe20003fa6270 */
[----:B------:R-:W-:Y:S01]  /*21480*/  @!P4 ST.E.64 [R18.64], R84 ;  /* 0x000000541200c985 */ /* 0x000fe2000c101b06 */
[----:B------:R-:W-:-:S03]  /*21490*/  ISETP.GE.AND P4, PT, R9, c[0x0][0x3c8], PT ;  /* 0x0000f20009007a0c */ /* 0x000fc60003f86270 */
[----:B------:R-:W-:Y:S01]  /*214a0*/  @!P3 ST.E.64 [R20.64], R76 ;  /* 0x0000004c1400b985 */ /* 0x000fe2000c101b06 */
[----:B------:R-:W-:-:S03]  /*214b0*/  ISETP.GE.AND P3, PT, R8, c[0x0][0x3c8], PT ;  /* 0x0000f20008007a0c */ /* 0x000fc60003f66270 */
[----:B------:R1:W-:Y:S04]  /*214c0*/  @!P2 ST.E.64 [R16.64], R70 ;  /* 0x000000461000a985 */ /* 0x0003e8000c101b06 */
[----:B------:R3:W-:Y:S01]  /*214d0*/  @!P1 ST.E.64 [R14.64], R64 ;  /* 0x000000400e009985 */ /* 0x0007e2000c101b06 */
[----:B------:R-:W-:-:S03]  /*214e0*/  ISETP.GE.AND P2, PT, R7, c[0x0][0x3c8], PT ;  /* 0x0000f20007007a0c */ /* 0x000fc60003f46270 */
[----:B------:R2:W-:Y:S01]  /*214f0*/  @!P0 ST.E.64 [R2.64], R40 ;  /* 0x0000002802008985 */ /* 0x0005e2000c101b06 */
[CC--:B-1----:R-:W-:Y:S02]  /*21500*/  @!P6 LEA R16, P0, R11.reuse, R0.reuse, 0x2 ;  /* 0x000000000b10e211 */ /* 0x0c2fe400078010ff */
[C---:B---3--:R-:W-:Y:S02]  /*21510*/  @!P5 LEA R14, P1, R10.reuse, R0, 0x2 ;  /* 0x000000000a0ed211 */ /* 0x048fe400078210ff */
[----:B------:R-:W-:Y:S02]  /*21520*/  @!P6 LEA.HI.X R17, R11, R4, R29, 0x2, P0 ;  /* 0x000000040b11e211 */ /* 0x000fe400000f141d */
[----:B------:R-:W-:Y:S02]  /*21530*/  @!P4 LEA R12, P0, R9, R0, 0x2 ;  /* 0x00000000090cc211 */ /* 0x000fe400078010ff */
[----:B------:R-:W-:Y:S02]  /*21540*/  @!P5 LEA.HI.X R15, R10, R4, R31, 0x2, P1 ;  /* 0x000000040a0fd211 */ /* 0x000fe400008f141f */
[----:B------:R-:W-:-:S02]  /*21550*/  ISETP.GE.AND P1, PT, R6, c[0x0][0x3c8], PT ;  /* 0x0000f20006007a0c */ /* 0x000fc40003f26270 */
[----:B------:R-:W-:Y:S02]  /*21560*/  @!P4 LEA.HI.X R13, R9, R4, R30, 0x2, P0 ;  /* 0x00000004090dc211 */ /* 0x000fe400000f141e */
[----:B------:R-:W-:-:S04]  /*21570*/  @!P3 LEA R10, P0, R8, R0, 0x2 ;  /* 0x00000000080ab211 */ /* 0x000fc800078010ff */
[----:B------:R-:W-:Y:S02]  /*21580*/  @!P3 LEA.HI.X R11, R8, R4, R32, 0x2, P0 ;  /* 0x00000004080bb211 */ /* 0x000fe400000f1420 */
[----:B------:R-:W-:-:S04]  /*21590*/  @!P2 LEA R8, P0, R7, R0, 0x2 ;  /* 0x000000000708a211 */ /* 0x000fc800078010ff */
[----:B------:R-:W-:Y:S02]  /*215a0*/  @!P2 LEA.HI.X R9, R7, R4, R33, 0x2, P0 ;  /* 0x000000040709a211 */ /* 0x000fe400000f1421 */
[C---:B--2---:R-:W-:Y:S01]  /*215b0*/  @!P1 LEA R2, P0, R6.reuse, R0, 0x2 ;  /* 0x0000000006029211 */ /* 0x044fe200078010ff */
[----:B------:R1:W-:Y:S03]  /*215c0*/  @!P6 ST.E.64 [R16.64], R86 ;  /* 0x000000561000e985 */ /* 0x0003e6000c101b06 */
[----:B------:R-:W-:Y:S01]  /*215d0*/  @!P1 LEA.HI.X R3, R6, R4, R34, 0x2, P0 ;  /* 0x0000000406039211 */ /* 0x000fe200000f1422 */
[----:B------:R1:W-:Y:S04]  /*215e0*/  @!P5 ST.E.64 [R14.64], R82 ;  /* 0x000000520e00d985 */ /* 0x0003e8000c101b06 */
[----:B------:R1:W-:Y:S04]  /*215f0*/  @!P4 ST.E.64 [R12.64], R72 ;  /* 0x000000480c00c985 */ /* 0x0003e8000c101b06 */
[----:B------:R1:W-:Y:S04]  /*21600*/  @!P3 ST.E.64 [R10.64], R62 ;  /* 0x0000003e0a00b985 */ /* 0x0003e8000c101b06 */
[----:B------:R1:W-:Y:S04]  /*21610*/  @!P2 ST.E.64 [R8.64], R58 ;  /* 0x0000003a0800a985 */ /* 0x0003e8000c101b06 */
[----:B------:R1:W-:Y:S01]  /*21620*/  @!P1 ST.E.64 [R2.64], R42 ;  /* 0x0000002a02009985 */ /* 0x0003e2000c101b06 */
[----:B-----5:R-:W-:-:S13]  /*21630*/  ISETP.GE.AND P0, PT, R5, c[0x0][0x3c8], PT ;  /* 0x0000f20005007a0c */ /* 0x020fda0003f06270 */
[----:B------:R-:W-:Y:S05]  /*21640*/  @P0 BRA `(.L_x_901) ;  /* 0x00000e5000000947 */ /* 0x000fea0003800000 */
[----:B------:R-:W2:Y:S01]  /*21650*/  LDL R22, [R1+0x88] ;  /* 0x0000880001167983 */ /* 0x000ea20000100800 */
[----:B-1----:R-:W-:-:S04]  /*21660*/  LEA R2, P0, R5, R0, 0x2 ;  /* 0x0000000005027211 */ /* 0x002fc800078010ff */
[----:B--2---:R-:W-:-:S05]  /*21670*/  LEA.HI.X R3, R5, R4, R22, 0x2, P0 ;  /* 0x0000000405037211 */ /* 0x004fca00000f1416 */
[----:B------:R1:W-:Y:S01]  /*21680*/  ST.E.64 [R2.64], R36 ;  /* 0x0000002402007985 */ /* 0x0003e2000c101b06 */
[----:B------:R-:W-:Y:S05]  /*21690*/  BRA `(.L_x_901) ;  /* 0x00000e0000007947 */ /* 0x000fea0003800000 */
.L_x_886:
[----:B------:R-:W2:Y:S04]  /*216a0*/  LDL.LU R7, [R1+0x3c] ;  /* 0x00003c0001077983 */ /* 0x000ea80000300800 */
[----:B-1----:R-:W3:Y:S01]  /*216b0*/  LDL R6, [R1+0x44] ;  /* 0x0000440001067983 */ /* 0x002ee20000100800 */
[----:B------:R-:W-:Y:S01]  /*216c0*/  ISETP.NE.U32.AND P0, PT, RZ, c[0x0][0x508], PT ;  /* 0x00014200ff007a0c */ /* 0x000fe20003f05070 */
[----:B------:R-:W-:Y:S01]  /*216d0*/  IMAD.MOV.U32 R4, RZ, RZ, 0x4 ;  /* 0x00000004ff047424 */ /* 0x000fe200078e00ff */
[----:B------:R-:W-:Y:S01]  /*216e0*/  ISETP.NE.U32.AND P2, PT, RZ, c[0x0][0x500], PT ;  /* 0x00014000ff007a0c */ /* 0x000fe20003f45070 */
[----:B------:R-:W-:Y:S01]  /*216f0*/  IMAD.MOV.U32 R19, RZ, RZ, c[0x0][0x388] ;  /* 0x0000e200ff137624 */ /* 0x000fe200078e00ff */
[----:B------:R-:W-:Y:S01]  /*21700*/  ISETP.NE.AND.EX P0, PT, RZ, c[0x0][0x50c], PT, P0 ;  /* 0x00014300ff007a0c */ /* 0x000fe20003f05300 */
[----:B------:R-:W-:Y:S01]  /*21710*/  IMAD.MOV.U32 R0, RZ, RZ, RZ ;  /* 0x000000ffff007224 */ /* 0x000fe200078e00ff */
[----:B------:R-:W-:Y:S01]  /*21720*/  ISETP.NE.AND.EX P2, PT, RZ, c[0x0][0x504], PT, P2 ;  /* 0x00014100ff007a0c */ /* 0x000fe20003f45320 */
[----:B---3--:R-:W-:-:S10]  /*21730*/  IMAD.WIDE R2, R6, R4, c[0x0][0x500] ;  /* 0x0001400006027625 */ /* 0x008fd400078e0204 */
[----:B------:R-:W-:Y:S02]  /*21740*/  @P0 IMAD.WIDE R4, R6, R4, c[0x0][0x508] ;  /* 0x0001420006040625 */ /* 0x000fe400078e0204 */
[----:B------:R1:W5:Y:S04]  /*21750*/  @P2 LDG.E R0, [R2.64] ;  /* 0x0000000602002981 */ /* 0x000368000c1e1900 */
        /* <DEDUP_REMOVED lines=8> */
.L_x_914:
[----:B-1----:R-:W1:Y:S01]  /*217e0*/  S2R R4, SR_TID.X ;  /* 0x0000000000047919 */ /* 0x002e620000002100 */
[----:B------:R-:W-:Y:S01]  /*217f0*/  SHF.R.S32.HI R2, RZ, 0x1f, R6 ;  /* 0x0000001fff027819 */ /* 0x000fe20000011406 */
[----:B------:R-:W-:Y:S01]  /*21800*/  BSSY B0, `(.L_x_915) ;  /* 0x0000038000007945 */ /* 0x000fe20003800000 */
[----:B-----5:R-:W-:-:S02]  /*21810*/  SHF.R.S32.HI R17, RZ, 0x1f, R0 ;  /* 0x0000001fff117819 */ /* 0x020fc40000011400 */
[----:B------:R-:W-:Y:S02]  /*21820*/  SEL R10, R6, RZ, !P2 ;  /* 0x000000ff060a7207 */ /* 0x000fe40005000000 */
[----:B------:R-:W-:Y:S02]  /*21830*/  SEL R20, R2, RZ, !P2 ;  /* 0x000000ff02147207 */ /* 0x000fe40005000000 */
[----:B-1----:R-:W-:-:S13]  /*21840*/  ISETP.GT.AND P0, PT, R4, 0x7f, PT ;  /* 0x0000007f0400780c */ /* 0x002fda0003f04270 */
        /* <DEDUP_REMOVED lines=51> */
.L_x_916:
[----:B------:R-:W-:Y:S05]  /*21b80*/  BSYNC B0 ;  /* 0x0000000000007941 */ /* 0x000fea0003800000 */
.L_x_915:
        /* <DEDUP_REMOVED lines=47> */
.L_x_975:
[----:B------:R-:W-:Y:S05]  /*21e80*/  BRA.DIV ~URZ, `(.L_x_918) ;  /* 0x000027427f007947 */ /* 0x000fea000b800000 */
[----:B------:R3:W4:Y:S02]  /*21e90*/  SHFL.IDX PT, R0, R12, RZ, 0x1c1f ;  /* 0x001c1fff0c007589 */ /* 0x00072400000e0000 */
.L_x_976:
        /* <DEDUP_REMOVED lines=21> */
.L_x_920:
[----:B------:R-:W-:Y:S05]  /*21ff0*/  BSYNC B0 ;  /* 0x0000000000007941 */ /* 0x000fea0003800000 */
.L_x_919:
[----:B------:R-:W-:Y:S05]  /*22000*/  BRA.DIV ~URZ, `(.L_x_921) ;  /* 0x000026227f007947 */ /* 0x000fea000b800000 */
[----:B--2---:R2:W1:Y:S04]  /*22010*/  SHFL.IDX PT, R8, R9, 0x1, 0x1c1f ;  /* 0x003c1f0009087f89 */ /* 0x00446800000e0000 */
[----:B----4-:R2:W4:Y:S02]  /*22020*/  SHFL.IDX PT, R0, R12, 0x1, 0x1c1f ;  /* 0x003c1f000c007f89 */ /* 0x01052400000e0000 */
.L_x_977:
        /* <DEDUP_REMOVED lines=21> */
.L_x_923:
[----:B------:R-:W-:Y:S05]  /*22180*/  BSYNC B0 ;  /* 0x0000000000007941 */ /* 0x000fea0003800000 */
.L_x_922:
[----:B------:R-:W-:Y:S05]  /*22190*/  BRA.DIV ~URZ, `(.L_x_924) ;  /* 0x000025527f007947 */ /* 0x000fea000b800000 */
[----:B-1----:R1:W2:Y:S02]  /*221a0*/  SHFL.IDX PT, R8, R9, 0x2, 0x1c1f ;  /* 0x005c1f0009087f89 */ /* 0x0022a400000e0000 */
.L_x_978:
[----:B------:R-:W-:Y:S05]  /*221b0*/  BRA.DIV ~URZ, `(.L_x_925) ;  /* 0x000025a27f007947 */ /* 0x000fea000b800000 */
[----:B----4-:R4:W1:Y:S02]  /*221c0*/  SHFL.IDX PT, R0, R12, 0x2, 0x1c1f ;  /* 0x005c1f000c007f89 */ /* 0x01086400000e0000 */
.L_x_979:
        /* <DEDUP_REMOVED lines=21> */
.L_x_927:
[----:B------:R-:W-:Y:S05]  /*22320*/  BSYNC B0 ;  /* 0x0000000000007941 */ /* 0x000fea0003800000 */
.L_x_926:
[----:B------:R-:W-:Y:S05]  /*22330*/  BRA.DIV ~URZ, `(.L_x_928) ;  /* 0x000024827f007947 */ /* 0x000fea000b800000 */
[----:B--2---:R2:W3:Y:S04]  /*22340*/  SHFL.IDX PT, R8, R9, 0x3, 0x1c1f ;  /* 0x007c1f0009087f89 */ /* 0x0044e800000e0000 */
[----:B-1----:R2:W1:Y:S02]  /*22350*/  SHFL.IDX PT, R0, R12, 0x3, 0x1c1f ;  /* 0x007c1f000c007f89 */ /* 0x00246400000e0000 */
.L_x_980:
        /* <DEDUP_REMOVED lines=20> */
.L_x_901:
[----:B------:R-:W-:Y:S05]  /*224a0*/  BSYNC B1 ;  /* 0x0000000000017941 */ /* 0x000fea0003800000 */
.L_x_885:
        /* <DEDUP_REMOVED lines=15> */
.L_x_981:
[----:B------:R-:W-:Y:S05]  /*225a0*/  BRA.DIV ~URZ, `(.L_x_931) ;  /* 0x000023427f007947 */ /* 0x000fea000b800000 */
[----:B------:R3:W4:Y:S02]  /*225b0*/  SHFL.IDX PT, R8, R74, 0x1, 0x1f ;  /* 0x00201f004a087f89 */ /* 0x00072400000e0000 */
.L_x_982:
        /* <DEDUP_REMOVED lines=19> */
.L_x_983:
        /* <DEDUP_REMOVED lines=16> */
.L_x_984:
[----:B---3--:R-:W-:Y:S01]  /*227f0*/  IMAD R0, R0, c[0x0][0x538], RZ ;  /* 0x00014e0000007a24 */ /* 0x008fe200078e02ff */
[----:B------:R-:W-:Y:S04]  /*22800*/  BSSY B1, `(.L_x_934) ;  /* 0x00000ce000017945 */ /* 0x000fe80003800000 */
[----:B----4-:R-:W-:-:S04]  /*22810*/  IADD3 R8, R0, R8, RZ ;  /* 0x0000000800087210 */ /* 0x010fc80007ffe0ff */
[----:B--2---:R-:W-:-:S13]  /*22820*/  ISETP.GT.AND P0, PT, R8, R9, PT ;  /* 0x000000090800720c */ /* 0x004fda0003f04270 */
[----:B------:R-:W-:Y:S05]  /*22830*/  @P0 BRA `(.L_x_935) ;  /* 0x0000025000000947 */ /* 0x000fea0003800000 */
.L_x_939:
        /* <DEDUP_REMOVED lines=17> */
.L_x_985:
        /* <DEDUP_REMOVED lines=16> */
.L_x_986:
[----:B--2---:R-:W-:-:S05]  /*22a50*/  IMAD R0, R0, c[0x0][0x538], RZ ;  /* 0x00014e0000007a24 */ /* 0x004fca00078e02ff */
[----:B------:R-:W-:-:S04]  /*22a60*/  IADD3 R8, R0, R8, RZ ;  /* 0x0000000800087210 */ /* 0x000fc80007ffe0ff */
[----:B------:R-:W-:-:S13]  /*22a70*/  ISETP.GT.AND P0, PT, R8, R9, PT ;  /* 0x000000090800720c */ /* 0x000fda0003f04270 */
[----:B-1----:R-:W-:Y:S05]  /*22a80*/  @!P0 BRA `(.L_x_939) ;  /* 0xfffffdb000008947 */ /* 0x002fea000383ffff */
.L_x_935:
[----:B------:R-:W-:-:S05]  /*22a90*/  IADD3 R11, -R0, R8, RZ ;  /* 0x00000008000b7210 */ /* 0x000fca0007ffe1ff */
[----:B------:R-:W-:-:S05]  /*22aa0*/  IMAD R0, R4, c[0x0][0x538], R11 ;  /* 0x00014e0004007a24 */ /* 0x000fca00078e020b */
[----:B------:R-:W-:Y:S01]  /*22ab0*/  ISETP.GT.AND P0, PT, R0, R9, PT ;  /* 0x000000090000720c */ /* 0x000fe20003f04270 */
[----:B------:R-:W-:-:S12]  /*22ac0*/  BRA.DIV ~URZ, `(.L_x_940) ;  /* 0x000022627f007947 */ /* 0x000fd8000b800000 */
[----:B------:R-:W-:-:S03]  /*22ad0*/  VOTE.ANY R12, PT, !P0 ;  /* 0x00000000000c7806 */ /* 0x000fc600040e0100 */
.L_x_987:
[----:B------:R-:W2:Y:S01]  /*22ae0*/  LDL.LU R0, [R1+0x44] ;  /* 0x0000440001007983 */ /* 0x000ea20000300800 */
[----:B------:R-:W2:Y:S02]  /*22af0*/  POPC R8, R12 ;  /* 0x0000000c00087309 */ /* 0x000ea40000000000 */
[----:B--2---:R-:W-:-:S05]  /*22b00*/  IADD3 R0, R8, R0, RZ ;  /* 0x0000000008007210 */ /* 0x004fca0007ffe0ff */
[----:B------:R2:W-:Y:S01]  /*22b10*/  STL [R1+0x44], R0 ;  /* 0x0000440001007387 */ /* 0x0005e20000100800 */
[----:B------:R-:W-:Y:S05]  /*22b20*/  BRA.DIV ~URZ, `(.L_x_941) ;  /* 0x000022527f007947 */ /* 0x000fea000b800000 */
[----:B------:R3:W4:Y:S04]  /*22b30*/  SHFL.IDX PT, R10, R6, R8, 0x1f ;  /* 0x00001f08060a7589 */ /* 0x00072800000e0000 */
[----:B------:R3:W1:Y:S02]  /*22b40*/  SHFL.IDX PT, R7, R7, R8, 0x1f ;  /* 0x00001f0807077589 */ /* 0x00066400000e0000 */
.L_x_988:
[----:B------:R-:W-:Y:S01]  /*22b50*/  ISETP.NE.AND P0, PT, R12, RZ, PT ;  /* 0x000000ff0c00720c */ /* 0x000fe20003f05270 */
[----:B------:R-:W-:-:S12]  /*22b60*/  BSSY B0, `(.L_x_942) ;  /* 0x0000005000007945 */ /* 0x000fd80003800000 */
[----:B------:R-:W-:Y:S05]  /*22b70*/  @!P0 BRA `(.L_x_943) ;  /* 0x0000003000008947 */ /* 0x000fea0003800000 */
[----:B------:R-:W-:Y:S01]  /*22b80*/  IADD3 R3, R8, -0x1, RZ ;  /* 0xffffffff08037810 */ /* 0x000fe20007ffe0ff */
[----:B------:R-:W-:Y:S05]  /*22b90*/  BRA.DIV ~URZ, `(.L_x_944) ;  /* 0x000022b27f007947 */ /* 0x000fea000b800000 */
[----:B------:R2:W3:Y:S02]  /*22ba0*/  SHFL.IDX PT, R13, R4, R3, 0x1f ;  /* 0x00001f03040d7589 */ /* 0x0004e400000e0000 */
.L_x_943:
[----:B------:R-:W-:Y:S05]  /*22bb0*/  BSYNC B0 ;  /* 0x0000000000007941 */ /* 0x000fea0003800000 */
.L_x_942:
        /* <DEDUP_REMOVED lines=68> */
.L_x_946:
        /* <DEDUP_REMOVED lines=68> */
.L_x_947:
[----:B------:R-:W-:Y:S05]  /*23440*/  BSYNC B0 ;  /* 0x0000000000007941 */ /* 0x000fea0003800000 */
.L_x_945:
[----:B------:R-:W-:-:S04]  /*23450*/  LOP3.LUT R2, RZ, R2, RZ, 0x33, !PT ;  /* 0x00000002ff027212 */ /* 0x000fc800078e33ff */
[----:B-1----:R-:W-:-:S05]  /*23460*/  IADD3 R0, R2, R10, RZ ;  /* 0x0000000a02007210 */ /* 0x002fca0007ffe0ff */
[----:B------:R1:W-:Y:S01]  /*23470*/  STL [R1+0x3c], R0 ;  /* 0x00003c0001007387 */ /* 0x0003e20000100800 */
[----:B------:R-:W-:Y:S05]  /*23480*/  BRA `(.L_x_948) ;  /* 0x0000005000007947 */ /* 0x000fea0003800000 */
.L_x_936:
[----:B------:R-:W-:Y:S01]  /*23490*/  MOV R0, c[0x0][0x53c] ;  /* 0x00014f0000007a02 */ /* 0x000fe20000000f00 */
[----:B------:R2:W-:Y:S04]  /*234a0*/  STL [R1+0x38], R9 ;  /* 0x0000380901007387 */ /* 0x0005e80000100800 */
[----:B------:R2:W-:Y:S04]  /*234b0*/  STL [R1+0x3c], RZ ;  /* 0x00003cff01007387 */ /* 0x0005e80000100800 */
[----:B------:R2:W-:Y:S04]  /*234c0*/  STL [R1+0x40], RZ ;  /* 0x000040ff01007387 */ /* 0x0005e80000100800 */
[----:B------:R2:W-:Y:S02]  /*234d0*/  STL [R1+0x44], R0 ;  /* 0x0000440001007387 */ /* 0x0005e40000100800 */
.L_x_948:
[----:B------:R-:W-:Y:S05]  /*234e0*/  BSYNC B1 ;  /* 0x0000000000017941 */ /* 0x000fea0003800000 */
.L_x_934:
        /* <DEDUP_REMOVED lines=9> */
.L_x_929:
[----:B--2---:R-:W2:Y:S02]  /*23580*/  LDL R0, [R1+0x44] ;  /* 0x0000440001007983 */ /* 0x004ea40000100800 */
[----:B--2---:R-:W-:-:S13]  /*23590*/  ISETP.GE.AND P0, PT, R0, c[0x0][0x53c], PT ;  /* 0x00014f0000007a0c */ /* 0x004fda0003f06270 */
[----:B-1----:R-:W-:Y:S01]  /*235a0*/  @P0 CALL.REL.NOINC `(.L_x_949) ;  /* 0x0000001000000944 */ /* 0x002fe20003c00000 */
[----:B------:R-:W-:Y:S05]  /*235b0*/  BRA `(.L_x_950) ;  /* 0xfffdea5000007947 */ /* 0x000fea000383ffff */
.L_x_949:
[----:B------:R-:W-:Y:S05]  /*235c0*/  EXIT ;  /* 0x000000000000794d */ /* 0x000fea0003800000 */
.L_x_687:
[----:B------:R-:W-:Y:S01]  /*235d0*/  IMAD.MOV.U32 R0, RZ, RZ, R5 ;  /* 0x000000ffff007224 */ /* 0x000fe200078e0005 */
[----:B------:R-:W-:Y:S02]  /*235e0*/  MOV R2, 0x1 ;  /* 0x0000000100027802 */ /* 0x000fe40000000f00 */
[----:B------:R-:W-:Y:S02]  /*235f0*/  MOV R3, 0x23610 ;  /* 0x0002361000037802 */ /* 0x000fe40000000f00 */
[----:B------:R-:W-:Y:S05]  /*23600*/  CALL.REL.NOINC `($__internal_14_$__cuda_sm70_shflsync_up_p) ;  /* 0x0000193000007944 */ /* 0x000fea0003c00000 */
[----:B------:R-:W-:Y:S01]  /*23610*/  MOV R0, R4 ;  /* 0x0000000400007202 */ /* 0x000fe20000000f00 */
[----:B------:R-:W-:Y:S05]  /*23620*/  BRA `(.L_x_951) ;  /* 0xfffdce3000007947 */ /* 0x000fea000383ffff */
.L_x_688:
[----:B------:R-:W-:Y:S01]  /*23630*/  IMAD.MOV.U32 R0, RZ, RZ, R5 ;  /* 0x000000ffff007224 */ /* 0x000fe200078e0005 */
[----:B------:R-:W-:Y:S02]  /*23640*/  MOV R2, 0x2 ;  /* 0x0000000200027802 */ /* 0x000fe40000000f00 */
[----:B------:R-:W-:Y:S02]  /*23650*/  MOV R3, 0x23670 ;  /* 0x0002367000037802 */ /* 0x000fe40000000f00 */
[----:B------:R-:W-:Y:S05]  /*23660*/  CALL.REL.NOINC `($__internal_14_$__cuda_sm70_shflsync_up_p) ;  /* 0x000018d000007944 */ /* 0x000fea0003c00000 */
[----:B------:R-:W-:Y:S01]  /*23670*/  SEL R0, R4, RZ, P4 ;  /* 0x000000ff04007207 */ /* 0x000fe20002000000 */
[----:B------:R-:W-:Y:S01]  /*23680*/  IMAD.MOV.U32 R2, RZ, RZ, 0x4 ;  /* 0x00000004ff027424 */ /* 0x000fe200078e00ff */
[----:B------:R-:W-:-:S03]  /*23690*/  MOV R3, 0x236c0 ;  /* 0x000236c000037802 */ /* 0x000fc60000000f00 */
[----:B------:R-:W-:Y:S02]  /*236a0*/  IMAD.IADD R0, R5, 0x1, R0 ;  /* 0x0000000105007824 */ /* 0x000fe400078e0200 */
        /* <DEDUP_REMOVED lines=14> */
[----:B------:R-:W-:Y:S01]  /*23790*/  IMAD.IADD R4, R0, 0x1, R4 ;  /* 0x0000000100047824 */ /* 0x000fe200078e0204 */
[----:B------:R-:W-:-:S03]  /*237a0*/  MOV R0, 0x1f ;  /* 0x0000001f00007802 */ /* 0x000fc60000000f00 */
[----:B------:R-:W-:Y:S02]  /*237b0*/  IMAD.MOV.U32 R5, RZ, RZ, R4 ;  /* 0x000000ffff057224 */ /* 0x000fe400078e0004 */
[----:B------:R-:W-:Y:S05]  /*237c0*/  CALL.REL.NOINC `($__internal_13_$__cuda_sm70_shflsync_idx_p) ;  /* 0x0000172000007944 */ /* 0x000fea0003c00000 */
[----:B------:R-:W-:Y:S05]  /*237d0*/  BRA `(.L_x_952) ;  /* 0xfffdcd8000007947 */ /* 0x000fea000383ffff */
.L_x_690:
[----:B------:R-:W-:Y:S02]  /*237e0*/  SEL R0, RZ, 0x1, P0 ;  /* 0x00000001ff007807 */ /* 0x000fe40000000000 */
[----:B------:R-:W-:Y:S02]  /*237f0*/  MOV R2, 0x23810 ;  /* 0x0002381000027802 */ /* 0x000fe40000000f00 */
[----:B------:R-:W-:Y:S05]  /*23800*/  CALL.REL.NOINC `($__internal_15_$__cuda_sm70_votesync_ballot) ;  /* 0x000017a000007944 */ /* 0x000fea0003c00000 */
[----:B------:R-:W-:Y:S01]  /*23810*/  MOV R10, R0 ;  /* 0x00000000000a7202 */ /* 0x000fe20000000f00 */
[----:B------:R-:W-:Y:S05]  /*23820*/  BRA `(.L_x_953) ;  /* 0xfffdcdc000007947 */ /* 0x000fea000383ffff */
.L_x_691:
[----:B------:R-:W-:Y:S01]  /*23830*/  IMAD.MOV.U32 R5, RZ, RZ, R9 ;  /* 0x000000ffff057224 */ /* 0x000fe200078e0009 */
[----:B------:R-:W-:Y:S01]  /*23840*/  MOV R3, R7 ;  /* 0x0000000700037202 */ /* 0x000fe20000000f00 */
[----:B-1----:R-:W-:Y:S01]  /*23850*/  IMAD.MOV.U32 R0, RZ, RZ, 0x1f ;  /* 0x0000001fff007424 */ /* 0x002fe200078e00ff */
[----:B------:R-:W-:Y:S02]  /*23860*/  MOV R2, 0x23880 ;  /* 0x0002388000027802 */ /* 0x000fe40000000f00 */
[----:B------:R-:W-:Y:S05]  /*23870*/  CALL.REL.NOINC `($__internal_13_$__cuda_sm70_shflsync_idx_p) ;  /* 0x0000167000007944 */ /* 0x000fea0003c00000 */
[----:B------:R-:W-:Y:S01]  /*23880*/  IMAD.MOV.U32 R12, RZ, RZ, R0 ;  /* 0x000000ffff0c7224 */ /* 0x000fe200078e0000 */
[----:B------:R-:W-:Y:S01]  /*23890*/  MOV R5, R8 ;  /* 0x0000000800057202 */ /* 0x000fe20000000f00 */
[----:B------:R-:W-:Y:S01]  /*238a0*/  IMAD.MOV.U32 R6, RZ, RZ, RZ ;  /* 0x000000ffff067224 */ /* 0x000fe200078e00ff */
[----:B------:R-:W-:Y:S01]  /*238b0*/  MOV R3, R7 ;  /* 0x0000000700037202 */ /* 0x000fe20000000f00 */
[----:B------:R-:W-:Y:S01]  /*238c0*/  IMAD.MOV.U32 R0, RZ, RZ, 0x1f ;  /* 0x0000001fff007424 */ /* 0x000fe200078e00ff */
[----:B------:R-:W-:-:S02]  /*238d0*/  MOV R2, 0x238f0 ;  /* 0x000238f000027802 */ /* 0x000fc40000000f00 */
[----:B------:R-:W-:Y:S05]  /*238e0*/  CALL.REL.NOINC `($__internal_13_$__cuda_sm70_shflsync_idx_p) ;  /* 0x0000160000007944 */ /* 0x000fea0003c00000 */
[----:B------:R-:W-:Y:S01]  /*238f0*/  MOV R9, R0 ;  /* 0x0000000000097202 */ /* 0x000fe20000000f00 */
[----:B------:R-:W-:Y:S05]  /*23900*/  BRA `(.L_x_954) ;  /* 0xfffdcd5000007947 */ /* 0x000fea000383ffff */
.L_x_694:
[----:B------:R-:W-:Y:S01]  /*23910*/  IMAD.MOV.U32 R5, RZ, RZ, R4 ;  /* 0x000000ffff057224 */ /* 0x000fe200078e0004 */
[----:B-1----:R-:W-:-:S02]  /*23920*/  MOV R0, 0x1f ;  /* 0x0000001f00007802 */ /* 0x002fc40000000f00 */
[----:B------:R-:W-:Y:S02]  /*23930*/  MOV R2, 0x23950 ;  /* 0x0002395000027802 */ /* 0x000fe40000000f00 */
[----:B--234-:R-:W-:Y:S05]  /*23940*/  CALL.REL.NOINC `($__internal_13_$__cuda_sm70_shflsync_idx_p) ;  /* 0x000015a000007944 */ /* 0x01cfea0003c00000 */
[----:B------:R-:W-:Y:S01]  /*23950*/  MOV R6, R0 ;  /* 0x0000000000067202 */ /* 0x000fe20000000f00 */
[----:B------:R-:W-:Y:S05]  /*23960*/  BRA `(.L_x_693) ;  /* 0xfffdcd5000007947 */ /* 0x000fea000383ffff */
.L_x_751:
[----:B------:R-:W-:Y:S01]  /*23970*/  IMAD.MOV.U32 R5, RZ, RZ, R10 ;  /* 0x000000ffff057224 */ /* 0x000fe200078e000a */
[----:B------:R-:W-:Y:S01]  /*23980*/  MOV R3, RZ ;  /* 0x000000ff00037202 */ /* 0x000fe20000000f00 */
[----:B------:R-:W-:Y:S01]  /*23990*/  IMAD.MOV.U32 R0, RZ, RZ, 0x1c1f ;  /* 0x00001c1fff007424 */ /* 0x000fe200078e00ff */
[----:B-1----:R-:W-:Y:S02]  /*239a0*/  MOV R2, 0x239c0 ;  /* 0x000239c000027802 */ /* 0x002fe40000000f00 */
[----:B-----5:R-:W-:Y:S05]  /*239b0*/  CALL.REL.NOINC `($__internal_13_$__cuda_sm70_shflsync_idx_p) ;  /* 0x0000153000007944 */ /* 0x020fea0003c00000 */
[----:B------:R-:W-:Y:S01]  /*239c0*/  MOV R8, R0 ;  /* 0x0000000000087202 */ /* 0x000fe20000000f00 */
[----:B------:R-:W-:Y:S05]  /*239d0*/  BRA `(.L_x_955) ;  /* 0xfffe557000007947 */ /* 0x000fea000383ffff */
.L_x_752:
[----:B------:R-:W-:Y:S01]  /*239e0*/  IMAD.MOV.U32 R5, RZ, RZ, R11 ;  /* 0x000000ffff057224 */ /* 0x000fe200078e000b */
[----:B------:R-:W-:Y:S01]  /*239f0*/  MOV R3, RZ ;  /* 0x000000ff00037202 */ /* 0x000fe20000000f00 */
[----:B------:R-:W-:Y:S01]  /*23a00*/  IMAD.MOV.U32 R0, RZ, RZ, 0x1c1f ;  /* 0x00001c1fff007424 */ /* 0x000fe200078e00ff */
[----:B-1----:R-:W-:Y:S02]  /*23a10*/  MOV R2, 0x23a30 ;  /* 0x00023a3000027802 */ /* 0x002fe40000000f00 */
[----:B--23-5:R-:W-:Y:S05]  /*23a20*/  CALL.REL.NOINC `($__internal_13_$__cuda_sm70_shflsync_idx_p) ;  /* 0x000014c000007944 */ /* 0x02cfea0003c00000 */
[----:B------:R-:W-:Y:S05]  /*23a30*/  BRA `(.L_x_956) ;  /* 0xfffe553000007947 */ /* 0x000fea000383ffff */
.L_x_755:
[----:B-1----:R-:W-:Y:S01]  /*23a40*/  IMAD.MOV.U32 R5, RZ, RZ, R10 ;  /* 0x000000ffff057224 */ /* 0x002fe200078e000a */
[----:B------:R-:W-:Y:S01]  /*23a50*/  MOV R3, 0x1 ;  /* 0x0000000100037802 */ /* 0x000fe20000000f00 */
[----:B------:R-:W-:Y:S01]  /*23a60*/  IMAD.MOV.U32 R0, RZ, RZ, 0x1c1f ;  /* 0x00001c1fff007424 */ /* 0x000fe200078e00ff */
[----:B------:R-:W-:-:S02]  /*23a70*/  MOV R2, 0x23a90 ;  /* 0x00023a9000027802 */ /* 0x000fc40000000f00 */
[----:B---345:R-:W-:Y:S05]  /*23a80*/  CALL.REL.NOINC `($__internal_13_$__cuda_sm70_shflsync_idx_p) ;  /* 0x0000146000007944 */ /* 0x038fea0003c00000 */
[----:B------:R-:W-:Y:S01]  /*23a90*/  IMAD.MOV.U32 R8, RZ, RZ, R0 ;  /* 0x000000ffff087224 */ /* 0x000fe200078e0000 */
[----:B------:R-:W-:Y:S01]  /*23aa0*/  MOV R3, 0x1 ;  /* 0x0000000100037802 */ /* 0x000fe20000000f00 */
[----:B------:R-:W-:Y:S01]  /*23ab0*/  IMAD.MOV.U32 R5, RZ, RZ, R11 ;  /* 0x000000ffff057224 */ /* 0x000fe200078e000b */
[----:B------:R-:W-:-:S02]  /*23ac0*/  MOV R0, 0x1c1f ;  /* 0x00001c1f00007802 */ /* 0x000fc40000000f00 */
[----:B------:R-:W-:Y:S02]  /*23ad0*/  MOV R2, 0x23af0 ;  /* 0x00023af000027802 */ /* 0x000fe40000000f00 */
[----:B------:R-:W-:Y:S05]  /*23ae0*/  CALL.REL.NOINC `($__internal_13_$__cuda_sm70_shflsync_idx_p) ;  /* 0x0000140000007944 */ /* 0x000fea0003c00000 */
[----:B------:R-:W-:Y:S05]  /*23af0*/  BRA `(.L_x_957) ;  /* 0xfffe563000007947 */ /* 0x000fea000383ffff */
.L_x_758:
[----:B-1----:R-:W-:Y:S01]  /*23b00*/  IMAD.MOV.U32 R5, RZ, RZ, R10 ;  /* 0x000000ffff057224 */ /* 0x002fe200078e000a */
[----:B------:R-:W-:Y:S01]  /*23b10*/  MOV R3, 0x2 ;  /* 0x0000000200037802 */ /* 0x000fe20000000f00 */
[----:B------:R-:W-:Y:S01]  /*23b20*/  IMAD.MOV.U32 R0, RZ, RZ, 0x1c1f ;  /* 0x00001c1fff007424 */ /* 0x000fe200078e00ff */
[----:B------:R-:W-:Y:S02]  /*23b30*/  MOV R2, 0x23b50 ;  /* 0x00023b5000027802 */ /* 0x000fe40000000f00 */
[----:B--2345:R-:W-:Y:S05]  /*23b40*/  CALL.REL.NOINC `($__internal_13_$__cuda_sm70_shflsync_idx_p) ;  /* 0x000013a000007944 */ /* 0x03cfea0003c00000 */
[----:B------:R-:W-:Y:S01]  /*23b50*/  MOV R8, R0 ;  /* 0x0000000000087202 */ /* 0x000fe20000000f00 */
[----:B------:R-:W-:Y:S05]  /*23b60*/  BRA `(.L_x_958) ;  /* 0xfffe576000007947 */ /* 0x000fea000383ffff */
.L_x_759:
[----:B-1----:R-:W-:Y:S01]  /*23b70*/  IMAD.MOV.U32 R5, RZ, RZ, R11 ;  /* 0x000000ffff057224 */ /* 0x002fe200078e000b */
[----:B------:R-:W-:Y:S01]  /*23b80*/  MOV R3, 0x2 ;  /* 0x0000000200037802 */ /* 0x000fe20000000f00 */
[----:B------:R-:W-:Y:S01]  /*23b90*/  IMAD.MOV.U32 R0, RZ, RZ, 0x1c1f ;  /* 0x00001c1fff007424 */ /* 0x000fe200078e00ff */
[----:B------:R-:W-:Y:S02]  /*23ba0*/  MOV R2, 0x23bc0 ;  /* 0x00023bc000027802 */ /* 0x000fe40000000f00 */
[----:B--2345:R-:W-:Y:S05]  /*23bb0*/  CALL.REL.NOINC `($__internal_13_$__cuda_sm70_shflsync_idx_p) ;  /* 0x0000133000007944 */ /* 0x03cfea0003c00000 */
[----:B------:R-:W-:Y:S05]  /*23bc0*/  BRA `(.L_x_959) ;  /* 0xfffe572000007947 */ /* 0x000fea000383ffff */
.L_x_762:
[----:B--2---:R-:W-:Y:S01]  /*23bd0*/  IMAD.MOV.U32 R5, RZ, RZ, R10 ;  /* 0x000000ffff057224 */ /* 0x004fe200078e000a */
[----:B------:R-:W-:Y:S01]  /*23be0*/  MOV R3, 0x3 ;  /* 0x0000000300037802 */ /* 0x000fe20000000f00 */
[----:B---3--:R-:W-:Y:S01]  /*23bf0*/  IMAD.MOV.U32 R0, RZ, RZ, 0x1c1f ;  /* 0x00001c1fff007424 */ /* 0x008fe200078e00ff */
[----:B------:R-:W-:-:S02]  /*23c00*/  MOV R2, 0x23c20 ;  /* 0x00023c2000027802 */ /* 0x000fc40000000f00 */
[----:B-1--45:R-:W-:Y:S05]  /*23c10*/  CALL.REL.NOINC `($__internal_13_$__cuda_sm70_shflsync_idx_p) ;  /* 0x000012d000007944 */ /* 0x032fea0003c00000 */
[----:B------:R-:W-:Y:S01]  /*23c20*/  IMAD.MOV.U32 R8, RZ, RZ, R0 ;  /* 0x000000ffff087224 */ /* 0x000fe200078e0000 */
[----:B------:R-:W-:Y:S01]  /*23c30*/  MOV R3, 0x3 ;  /* 0x0000000300037802 */ /* 0x000fe20000000f00 */
[----:B------:R-:W-:Y:S01]  /*23c40*/  IMAD.MOV.U32 R5, RZ, RZ, R11 ;  /* 0x000000ffff057224 */ /* 0x000fe200078e000b */
[----:B------:R-:W-:-:S02]  /*23c50*/  MOV R0, 0x1c1f ;  /* 0x00001c1f00007802 */ /* 0x000fc40000000f00 */
[----:B------:R-:W-:Y:S02]  /*23c60*/  MOV R2, 0x23c80 ;  /* 0x00023c8000027802 */ /* 0x000fe40000000f00 */
[----:B------:R-:W-:Y:S05]  /*23c70*/  CALL.REL.NOINC `($__internal_13_$__cuda_sm70_shflsync_idx_p) ;  /* 0x0000127000007944 */ /* 0x000fea0003c00000 */
[----:B------:R-:W-:Y:S05]  /*23c80*/  BRA `(.L_x_960) ;  /* 0xfffe581000007947 */ /* 0x000fea000383ffff */
.L_x_881:
[----:B------:R-:W-:Y:S01]  /*23c90*/  IMAD.MOV.U32 R0, RZ, RZ, R234 ;  /* 0x000000ffff007224 */ /* 0x000fe200078e00ea */
[----:B------:R-:W-:Y:S02]  /*23ca0*/  MOV R3, 0x2 ;  /* 0x0000000200037802 */ /* 0x000fe40000000f00 */
[----:B------:R-:W-:Y:S02]  /*23cb0*/  MOV R2, 0x23cd0 ;  /* 0x00023cd000027802 */ /* 0x000fe40000000f00 */
[----:B------:R-:W-:Y:S05]  /*23cc0*/  CALL.REL.NOINC `($__internal_12_$__cuda_sm70_shflsync_bfly_p) ;  /* 0x000011e000007944 */ /* 0x000fea0003c00000 */
[----:B------:R-:W-:Y:S05]  /*23cd0*/  BRA `(.L_x_961) ;  /* 0xffffa62000007947 */ /* 0x000fea000383ffff */
.L_x_882:
[----:B------:R-:W-:Y:S01]  /*23ce0*/  IMAD.MOV.U32 R0, RZ, RZ, R7 ;  /* 0x000000ffff007224 */ /* 0x000fe200078e0007 */
[----:B------:R-:W-:Y:S02]  /*23cf0*/  MOV R3, 0x1 ;  /* 0x0000000100037802 */ /* 0x000fe40000000f00 */
[----:B------:R-:W-:Y:S02]  /*23d00*/  MOV R2, 0x23d20 ;  /* 0x00023d2000027802 */ /* 0x000fe40000000f00 */
[----:B-1----:R-:W-:Y:S05]  /*23d10*/  CALL.REL.NOINC `($__internal_12_$__cuda_sm70_shflsync_bfly_p) ;  /* 0x0000119000007944 */ /* 0x002fea0003c00000 */
[----:B------:R-:W-:Y:S01]  /*23d20*/  FADD.FTZ R7, R7, R0 ;  /* 0x0000000007077221 */ /* 0x000fe20000010000 */
[----:B------:R-:W-:Y:S02]  /*23d30*/  MOV R0, R236 ;  /* 0x000000ec00007202 */ /* 0x000fe40000000f00 */
[----:B------:R-:W-:Y:S02]  /*23d40*/  MOV R3, 0x2 ;  /* 0x0000000200037802 */ /* 0x000fe40000000f00 */
[----:B------:R-:W-:-:S02]  /*23d50*/  MOV R2, 0x23d70 ;  /* 0x00023d7000027802 */ /* 0x000fc40000000f00 */
[----:B------:R-:W-:Y:S05]  /*23d60*/  CALL.REL.NOINC `($__internal_12_$__cuda_sm70_shflsync_bfly_p) ;  /* 0x0000114000007944 */ /* 0x000fea0003c00000 */
[----:B------:R-:W-:Y:S01]  /*23d70*/  FADD.FTZ R5, R236, R0 ;  /* 0x00000000ec057221 */ /* 0x000fe20000010000 */
[----:B------:R-:W-:-:S02]  /*23d80*/  MOV R3, 0x1 ;  /* 0x0000000100037802 */ /* 0x000fc40000000f00 */
[----:B------:R-:W-:Y:S02]  /*23d90*/  MOV R2, 0x23dc0 ;  /* 0x00023dc000027802 */ /* 0x000fe40000000f00 */
[----:B------:R-:W-:Y:S02]  /*23da0*/  MOV R0, R5 ;  /* 0x0000000500007202 */ /* 0x000fe40000000f00 */
[----:B------:R-:W-:Y:S05]  /*23db0*/  CALL.REL.NOINC `($__internal_12_$__cuda_sm70_shflsync_bfly_p) ;  /* 0x000010f000007944 */ /* 0x000fea0003c00000 */
[----:B------:R-:W-:Y:S01]  /*23dc0*/  FADD.FTZ R6, R5, R0 ;  /* 0x0000000005067221 */ /* 0x000fe20000010000 */
[----:B------:R-:W-:Y:S02]  /*23dd0*/  MOV R0, R246 ;  /* 0x000000f600007202 */ /* 0x000fe40000000f00 */
[----:B------:R-:W-:Y:S02]  /*23de0*/  MOV R3, 0x2 ;  /* 0x0000000200037802 */ /* 0x000fe40000000f00 */
[----:B------:R-:W-:Y:S02]  /*23df0*/  MOV R2, 0x23e10 ;  /* 0x00023e1000027802 */ /* 0x000fe40000000f00 */
[----:B------:R-:W-:Y:S05]  /*23e00*/  CALL.REL.NOINC `($__internal_12_$__cuda_sm70_shflsync_bfly_p) ;  /* 0x000010a000007944 */ /* 0x000fea0003c00000 */
[----:B------:R-:W-:Y:S01]  /*23e10*/  FADD.FTZ R5, R246, R0 ;  /* 0x00000000f6057221 */ /* 0x000fe20000010000 */
[----:B------:R-:W-:Y:S02]  /*23e20*/  MOV R3, 0x1 ;  /* 0x0000000100037802 */ /* 0x000fe40000000f00 */
[----:B------:R-:W-:-:S02]  /*23e30*/  MOV R2, 0x23e60 ;  /* 0x00023e6000027802 */ /* 0x000fc40000000f00 */
        /* <DEDUP_REMOVED lines=9> */
[----:B------:R-:W-:Y:S02]  /*23ed0*/  MOV R2, 0x23f00 ;  /* 0x00023f0000027802 */ /* 0x000fe40000000f00 */
[----:B------:R-:W-:-:S02]  /*23ee0*/  MOV R0, R4 ;  /* 0x0000000400007202 */ /* 0x000fc40000000f00 */
[----:B------:R-:W-:Y:S05]  /*23ef0*/  CALL.REL.NOINC `($__internal_12_$__cuda_sm70_shflsync_bfly_p) ;  /* 0x00000fb000007944 */ /* 0x000fea0003c00000 */
[----:B------:R-:W-:Y:S01]  /*23f00*/  MOV R8, R0 ;  /* 0x0000000000087202 */ /* 0x000fe20000000f00 */
[----:B------:R-:W-:Y:S05]  /*23f10*/  BRA `(.L_x_962) ;  /* 0xffffa4d000007947 */ /* 0x000fea000383ffff */
.L_x_889:
[----:B-1234-:R-:W-:Y:S01]  /*23f20*/  IMAD.MOV.U32 R5, RZ, RZ, R12 ;  /* 0x000000ffff057224 */ /* 0x01efe200078e000c */
[----:B------:R-:W-:Y:S01]  /*23f30*/  MOV R3, RZ ;  /* 0x000000ff00037202 */ /* 0x000fe20000000f00 */
[----:B------:R-:W-:Y:S01]  /*23f40*/  IMAD.MOV.U32 R0, RZ, RZ, 0x1c1f ;  /* 0x00001c1fff007424 */ /* 0x000fe200078e00ff */
[----:B------:R-:W-:-:S02]  /*23f50*/  MOV R2, 0x23f70 ;  /* 0x00023f7000027802 */ /* 0x000fc40000000f00 */
[----:B------:R-:W-:Y:S05]  /*23f60*/  CALL.REL.NOINC `($__internal_13_$__cuda_sm70_shflsync_idx_p) ;  /* 0x00000f8000007944 */ /* 0x000fea0003c00000 */
[----:B------:R-:W-:Y:S01]  /*23f70*/  MOV R10, R0 ;  /* 0x00000000000a7202 */ /* 0x000fe20000000f00 */
[----:B------:R-:W-:Y:S05]  /*23f80*/  BRA `(.L_x_963) ;  /* 0xffffbf1000007947 */ /* 0x000fea000383ffff */
.L_x_890:
[----:B------:R-:W-:Y:S01]  /*23f90*/  IMAD.MOV.U32 R5, RZ, RZ, R13 ;  /* 0x000000ffff057224 */ /* 0x000fe200078e000d */
[----:B------:R-:W-:Y:S01]  /*23fa0*/  MOV R3, RZ ;  /* 0x000000ff00037202 */ /* 0x000fe20000000f00 */
[----:B------:R-:W-:Y:S01]  /*23fb0*/  IMAD.MOV.U32 R0, RZ, RZ, 0x1c1f ;  /* 0x00001c1fff007424 */ /* 0x000fe200078e00ff */
[----:B------:R-:W-:-:S02]  /*23fc0*/  MOV R2, 0x23fe0 ;  /* 0x00023fe000027802 */ /* 0x000fc40000000f00 */
[----:B-12---:R-:W-:Y:S05]  /*23fd0*/  CALL.REL.NOINC `($__internal_13_$__cuda_sm70_shflsync_idx_p) ;  /* 0x00000f1000007944 */ /* 0x006fea0003c00000 */
[----:B------:R-:W-:Y:S05]  /*23fe0*/  BRA `(.L_x_964) ;  /* 0xffffbed000007947 */ /* 0x000fea000383ffff */
.L_x_893:
[----:B------:R-:W-:Y:S01]  /*23ff0*/  IMAD.MOV.U32 R5, RZ, RZ, R12 ;  /* 0x000000ffff057224 */ /* 0x000fe200078e000c */
[----:B--2---:R-:W-:Y:S01]  /*24000*/  MOV R3, 0x1 ;  /* 0x0000000100037802 */ /* 0x004fe20000000f00 */
[----:B----4-:R-:W-:Y:S01]  /*24010*/  IMAD.MOV.U32 R0, RZ, RZ, 0x1c1f ;  /* 0x00001c1fff007424 */ /* 0x010fe200078e00ff */
[----:B------:R-:W-:-:S02]  /*24020*/  MOV R2, 0x24040 ;  /* 0x0002404000027802 */ /* 0x000fc40000000f00 */
[----:B-1-3--:R-:W-:Y:S05]  /*24030*/  CALL.REL.NOINC `($__internal_13_$__cuda_sm70_shflsync_idx_p) ;  /* 0x00000eb000007944 */ /* 0x00afea0003c00000 */
[----:B------:R-:W-:Y:S01]  /*24040*/  IMAD.MOV.U32 R10, RZ, RZ, R0 ;  /* 0x000000ffff0a7224 */ /* 0x000fe200078e0000 */
[----:B------:R-:W-:Y:S01]  /*24050*/  MOV R3, 0x1 ;  /* 0x0000000100037802 */ /* 0x000fe20000000f00 */
[----:B------:R-:W-:Y:S01]  /*24060*/  IMAD.MOV.U32 R5, RZ, RZ, R13 ;  /* 0x000000ffff057224 */ /* 0x000fe200078e000d */
[----:B------:R-:W-:-:S02]  /*24070*/  MOV R0, 0x1c1f ;  /* 0x00001c1f00007802 */ /* 0x000fc40000000f00 */
[----:B------:R-:W-:Y:S02]  /*24080*/  MOV R2, 0x240a0 ;  /* 0x000240a000027802 */ /* 0x000fe40000000f00 */
[----:B------:R-:W-:Y:S05]  /*24090*/  CALL.REL.NOINC `($__internal_13_$__cuda_sm70_shflsync_idx_p) ;  /* 0x00000e5000007944 */ /* 0x000fea0003c00000 */
[----:B------:R-:W-:Y:S05]  /*240a0*/  BRA `(.L_x_965) ;  /* 0xffffbf9000007947 */ /* 0x000fea000383ffff */
.L_x_896:
[----:B------:R-:W-:Y:S01]  /*240b0*/  IMAD.MOV.U32 R5, RZ, RZ, R12 ;  /* 0x000000ffff057224 */ /* 0x000fe200078e000c */
[----:B-1----:R-:W-:Y:S01]  /*240c0*/  MOV R3, 0x2 ;  /* 0x0000000200037802 */ /* 0x002fe20000000f00 */
[----:B----4-:R-:W-:Y:S01]  /*240d0*/  IMAD.MOV.U32 R0, RZ, RZ, 0x1c1f ;  /* 0x00001c1fff007424 */ /* 0x010fe200078e00ff */
[----:B------:R-:W-:Y:S02]  /*240e0*/  MOV R2, 0x24100 ;  /* 0x0002410000027802 */ /* 0x000fe40000000f00 */
[----:B--23--:R-:W-:Y:S05]  /*240f0*/  CALL.REL.NOINC `($__internal_13_$__cuda_sm70_shflsync_idx_p) ;  /* 0x00000df000007944 */ /* 0x00cfea0003c00000 */
[----:B------:R-:W-:Y:S01]  /*24100*/  MOV R10, R0 ;  /* 0x00000000000a7202 */ /* 0x000fe20000000f00 */
[----:B------:R-:W-:Y:S05]  /*24110*/  BRA `(.L_x_966) ;  /* 0xffffc0a000007947 */ /* 0x000fea000383ffff */
.L_x_897:
[----:B------:R-:W-:Y:S01]  /*24120*/  IMAD.MOV.U32 R5, RZ, RZ, R13 ;  /* 0x000000ffff057224 */ /* 0x000fe200078e000d */
[----:B------:R-:W-:Y:S01]  /*24130*/  MOV R3, 0x2 ;  /* 0x0000000200037802 */ /* 0x000fe20000000f00 */
[----:B----4-:R-:W-:Y:S01]  /*24140*/  IMAD.MOV.U32 R0, RZ, RZ, 0x1c1f ;  /* 0x00001c1fff007424 */ /* 0x010fe200078e00ff */
[----:B------:R-:W-:Y:S02]  /*24150*/  MOV R2, 0x24170 ;  /* 0x0002417000027802 */ /* 0x000fe40000000f00 */
[----:B-123--:R-:W-:Y:S05]  /*24160*/  CALL.REL.NOINC `($__internal_13_$__cuda_sm70_shflsync_idx_p) ;  /* 0x00000d8000007944 */ /* 0x00efea0003c00000 */
[----:B------:R-:W-:Y:S05]  /*24170*/  BRA `(.L_x_967) ;  /* 0xffffc06000007947 */ /* 0x000fea000383ffff */
.L_x_900:
[----:B------:R-:W-:Y:S01]  /*24180*/  IMAD.MOV.U32 R5, RZ, RZ, R12 ;  /* 0x000000ffff057224 */ /* 0x000fe200078e000c */
[----:B-1----:R-:W-:Y:S01]  /*24190*/  MOV R3, 0x3 ;  /* 0x0000000300037802 */ /* 0x002fe20000000f00 */
[----:B------:R-:W-:Y:S01]  /*241a0*/  IMAD.MOV.U32 R0, RZ, RZ, 0x1c1f ;  /* 0x00001c1fff007424 */ /* 0x000fe200078e00ff */
[----:B------:R-:W-:-:S02]  /*241b0*/  MOV R2, 0x241d0 ;  /* 0x000241d000027802 */ /* 0x000fc40000000f00 */
[----:B--234-:R-:W-:Y:S05]  /*241c0*/  CALL.REL.NOINC `($__internal_13_$__cuda_sm70_shflsync_idx_p) ;  /* 0x00000d2000007944 */ /* 0x01cfea0003c00000 */
[----:B------:R-:W-:Y:S01]  /*241d0*/  IMAD.MOV.U32 R6, RZ, RZ, R0 ;  /* 0x000000ffff067224 */ /* 0x000fe200078e0000 */
[----:B------:R-:W-:Y:S01]  /*241e0*/  MOV R3, 0x3 ;  /* 0x0000000300037802 */ /* 0x000fe20000000f00 */
[----:B------:R-:W-:Y:S01]  /*241f0*/  IMAD.MOV.U32 R5, RZ, RZ, R13 ;  /* 0x000000ffff057224 */ /* 0x000fe200078e000d */
[----:B------:R-:W-:-:S02]  /*24200*/  MOV R0, 0x1c1f ;  /* 0x00001c1f00007802 */ /* 0x000fc40000000f00 */
[----:B------:R-:W-:Y:S02]  /*24210*/  MOV R2, 0x24230 ;  /* 0x0002423000027802 */ /* 0x000fe40000000f00 */
[----:B------:R-:W-:Y:S05]  /*24220*/  CALL.REL.NOINC `($__internal_13_$__cuda_sm70_shflsync_idx_p) ;  /* 0x00000cc000007944 */ /* 0x000fea0003c00000 */
[----:B------:R-:W-:Y:S05]  /*24230*/  BRA `(.L_x_968) ;  /* 0xffffc13000007947 */ /* 0x000fea000383ffff */
.L_x_902:
[----:B------:R-:W-:Y:S01]  /*24240*/  IMAD.MOV.U32 R5, RZ, RZ, R22 ;  /* 0x000000ffff057224 */ /* 0x000fe200078e0016 */
[----:B------:R-:W-:Y:S01]  /*24250*/  MOV R3, RZ ;  /* 0x000000ff00037202 */ /* 0x000fe20000000f00 */
[----:B------:R-:W-:Y:S01]  /*24260*/  IMAD.MOV.U32 R0, RZ, RZ, 0x1c1f ;  /* 0x00001c1fff007424 */ /* 0x000fe200078e00ff */
[----:B------:R-:W-:Y:S02]  /*24270*/  MOV R2, 0x24290 ;  /* 0x0002429000027802 */ /* 0x000fe40000000f00 */
[----:B------:R-:W-:Y:S05]  /*24280*/  CALL.REL.NOINC `($__internal_13_$__cuda_sm70_shflsync_idx_p) ;  /* 0x00000c6000007944 */ /* 0x000fea0003c00000 */
[----:B------:R-:W-:Y:S01]  /*24290*/  MOV R4, R0 ;  /* 0x0000000000047202 */ /* 0x000fe20000000f00 */
[----:B------:R-:W-:Y:S05]  /*242a0*/  BRA `(.L_x_969) ;  /* 0xffffc44000007947 */ /* 0x000fea000383ffff */
.L_x_903:
[----:B------:R-:W-:Y:S01]  /*242b0*/  IMAD.MOV.U32 R5, RZ, RZ, R24 ;  /* 0x000000ffff057224 */ /* 0x000fe200078e0018 */
[----:B------:R-:W-:Y:S01]  /*242c0*/  MOV R3, RZ ;  /* 0x000000ff00037202 */ /* 0x000fe20000000f00 */
[----:B------:R-:W-:Y:S01]  /*242d0*/  IMAD.MOV.U32 R0, RZ, RZ, 0x1c1f ;  /* 0x00001c1fff007424 */ /* 0x000fe200078e00ff */
[----:B------:R-:W-:Y:S02]  /*242e0*/  MOV R2, 0x24300 ;  /* 0x0002430000027802 */ /* 0x000fe40000000f00 */
[----:B-12---:R-:W-:Y:S05]  /*242f0*/  CALL.REL.NOINC `($__internal_13_$__cuda_sm70_shflsync_idx_p) ;  /* 0x00000bf000007944 */ /* 0x006fea0003c00000 */
[----:B------:R-:W-:Y:S05]  /*24300*/  BRA `(.L_x_970) ;  /* 0xffffc40000007947 */ /* 0x000fea000383ffff */
.L_x_906:
[----:B------:R-:W-:Y:S01]  /*24310*/  IMAD.MOV.U32 R5, RZ, RZ, R22 ;  /* 0x000000ffff057224 */ /* 0x000fe200078e0016 */
[----:B----4-:R-:W-:Y:S01]  /*24320*/  MOV R3, 0x1 ;  /* 0x0000000100037802 */ /* 0x010fe20000000f00 */
[----:B------:R-:W-:Y:S01]  /*24330*/  IMAD.MOV.U32 R0, RZ, RZ, 0x1c1f ;  /* 0x00001c1fff007424 */ /* 0x000fe200078e00ff */
[----:B------:R-:W-:-:S02]  /*24340*/  MOV R2, 0x24360 ;  /* 0x0002436000027802 */ /* 0x000fc40000000f00 */
[----:B-123--:R-:W-:Y:S05]  /*24350*/  CALL.REL.NOINC `($__internal_13_$__cuda_sm70_shflsync_idx_p) ;  /* 0x00000b9000007944 */ /* 0x00efea0003c00000 */
[----:B------:R-:W-:Y:S01]  /*24360*/  IMAD.MOV.U32 R4, RZ, RZ, R0 ;  /* 0x000000ffff047224 */ /* 0x000fe200078e0000 */
[----:B------:R-:W-:Y:S01]  /*24370*/  MOV R3, 0x1 ;  /* 0x0000000100037802 */ /* 0x000fe20000000f00 */
[----:B------:R-:W-:Y:S01]  /*24380*/  IMAD.MOV.U32 R5, RZ, RZ, R24 ;  /* 0x000000ffff057224 */ /* 0x000fe200078e0018 */
[----:B------:R-:W-:-:S02]  /*24390*/  MOV R0, 0x1c1f ;  /* 0x00001c1f00007802 */ /* 0x000fc40000000f00 */
[----:B------:R-:W-:Y:S02]  /*243a0*/  MOV R2, 0x243c0 ;  /* 0x000243c000027802 */ /* 0x000fe40000000f00 */
[----:B------:R-:W-:Y:S05]  /*243b0*/  CALL.REL.NOINC `($__internal_13_$__cuda_sm70_shflsync_idx_p) ;  /* 0x00000b3000007944 */ /* 0x000fea0003c00000 */
[----:B------:R-:W-:Y:S05]  /*243c0*/  BRA `(.L_x_971) ;  /* 0xffffc82000007947 */ /* 0x000fea000383ffff */
.L_x_909:
[----:B------:R-:W-:Y:S01]  /*243d0*/  IMAD.MOV.U32 R5, RZ, RZ, R22 ;  /* 0x000000ffff057224 */ /* 0x000fe200078e0016 */
[----:B---3--:R-:W-:Y:S01]  /*243e0*/  MOV R3, 0x2 ;  /* 0x0000000200037802 */ /* 0x008fe20000000f00 */
[----:B----4-:R-:W-:Y:S01]  /*243f0*/  IMAD.MOV.U32 R0, RZ, RZ, 0x1c1f ;  /* 0x00001c1fff007424 */ /* 0x010fe200078e00ff */
[----:B------:R-:W-:Y:S02]  /*24400*/  MOV R2, 0x24420 ;  /* 0x0002442000027802 */ /* 0x000fe40000000f00 */
[----:B-12---:R-:W-:Y:S05]  /*24410*/  CALL.REL.NOINC `($__internal_13_$__cuda_sm70_shflsync_idx_p) ;  /* 0x00000ad000007944 */ /* 0x006fea0003c00000 */
[----:B------:R-:W-:Y:S01]  /*24420*/  MOV R4, R0 ;  /* 0x0000000000047202 */ /* 0x000fe20000000f00 */
[----:B------:R-:W-:Y:S05]  /*24430*/  BRA `(.L_x_972) ;  /* 0xffffcb3000007947 */ /* 0x000fea000383ffff */
.L_x_910:
[----:B------:R-:W-:Y:S01]  /*24440*/  IMAD.MOV.U32 R5, RZ, RZ, R24 ;  /* 0x000000ffff057224 */ /* 0x000fe200078e0018 */
[----:B---3--:R-:W-:Y:S01]  /*24450*/  MOV R3, 0x2 ;  /* 0x0000000200037802 */ /* 0x008fe20000000f00 */
[----:B----4-:R-:W-:Y:S01]  /*24460*/  IMAD.MOV.U32 R0, RZ, RZ, 0x1c1f ;  /* 0x00001c1fff007424 */ /* 0x010fe200078e00ff */
[----:B------:R-:W-:Y:S02]  /*24470*/  MOV R2, 0x24490 ;  /* 0x0002449000027802 */ /* 0x000fe40000000f00 */
[----:B-12---:R-:W-:Y:S05]  /*24480*/  CALL.REL.NOINC `($__internal_13_$__cuda_sm70_shflsync_idx_p) ;  /* 0x00000a6000007944 */ /* 0x006fea0003c00000 */
[----:B------:R-:W-:Y:S05]  /*24490*/  BRA `(.L_x_973) ;  /* 0xffffcaf000007947 */ /* 0x000fea000383ffff */
.L_x_913:
[----:B------:R-:W-:Y:S01]  /*244a0*/  IMAD.MOV.U32 R5, RZ, RZ, R22 ;  /* 0x000000ffff057224 */ /* 0x000fe200078e0016 */
[----:B--23--:R-:W-:Y:S01]  /*244b0*/  MOV R3, 0x3 ;  /* 0x0000000300037802 */ /* 0x00cfe20000000f00 */
[----:B-1----:R-:W-:Y:S01]  /*244c0*/  IMAD.MOV.U32 R0, RZ, RZ, 0x1c1f ;  /* 0x00001c1fff007424 */ /* 0x002fe200078e00ff */
[----:B------:R-:W-:-:S02]  /*244d0*/  MOV R2, 0x244f0 ;  /* 0x000244f000027802 */ /* 0x000fc40000000f00 */
[----:B----4-:R-:W-:Y:S05]  /*244e0*/  CALL.REL.NOINC `($__internal_13_$__cuda_sm70_shflsync_idx_p) ;  /* 0x00000a0000007944 */ /* 0x010fea0003c00000 */
[----:B------:R-:W-:Y:S01]  /*244f0*/  IMAD.MOV.U32 R4, RZ, RZ, R0 ;  /* 0x000000ffff047224 */ /* 0x000fe200078e0000 */
[----:B------:R-:W-:Y:S01]  /*24500*/  MOV R3, 0x3 ;  /* 0x0000000300037802 */ /* 0x000fe20000000f00 */
[----:B------:R-:W-:Y:S01]  /*24510*/  IMAD.MOV.U32 R5, RZ, RZ, R24 ;  /* 0x000000ffff057224 */ /* 0x000fe200078e0018 */
[----:B------:R-:W-:-:S02]  /*24520*/  MOV R0, 0x1c1f ;  /* 0x00001c1f00007802 */ /* 0x000fc40000000f00 */
[----:B------:R-:W-:Y:S02]  /*24530*/  MOV R2, 0x24550 ;  /* 0x0002455000027802 */ /* 0x000fe40000000f00 */
[----:B------:R-:W-:Y:S05]  /*24540*/  CALL.REL.NOINC `($__internal_13_$__cuda_sm70_shflsync_idx_p) ;  /* 0x000009a000007944 */ /* 0x000fea0003c00000 */
[----:B------:R-:W-:Y:S05]  /*24550*/  BRA `(.L_x_974) ;  /* 0xffffcdd000007947 */ /* 0x000fea000383ffff */
.L_x_917:
[----:B------:R-:W-:Y:S01]  /*24560*/  IMAD.MOV.U32 R5, RZ, RZ, R9 ;  /* 0x000000ffff057224 */ /* 0x000fe200078e0009 */
[----:B------:R-:W-:Y:S01]  /*24570*/  MOV R3, RZ ;  /* 0x000000ff00037202 */ /* 0x000fe20000000f00 */
[----:B------:R-:W-:Y:S01]  /*24580*/  IMAD.MOV.U32 R0, RZ, RZ, 0x1c1f ;  /* 0x00001c1fff007424 */ /* 0x000fe200078e00ff */
[----:B------:R-:W-:Y:S02]  /*24590*/  MOV R2, 0x245b0 ;  /* 0x000245b000027802 */ /* 0x000fe40000000f00 */
[----:B------:R-:W-:Y:S05]  /*245a0*/  CALL.REL.NOINC `($__internal_13_$__cuda_sm70_shflsync_idx_p) ;  /* 0x0000094000007944 */ /* 0x000fea0003c00000 */
[----:B------:R-:W-:Y:S01]  /*245b0*/  MOV R8, R0 ;  /* 0x0000000000087202 */ /* 0x000fe20000000f00 */
[----:B------:R-:W-:Y:S05]  /*245c0*/  BRA `(.L_x_975) ;  /* 0xffffd8b000007947 */ /* 0x000fea000383ffff */
.L_x_918:
[----:B------:R-:W-:Y:S01]  /*245d0*/  IMAD.MOV.U32 R5, RZ, RZ, R12 ;  /* 0x000000ffff057224 */ /* 0x000fe200078e000c */
[----:B------:R-:W-:Y:S01]  /*245e0*/  MOV R3, RZ ;  /* 0x000000ff00037202 */ /* 0x000fe20000000f00 */
[----:B------:R-:W-:Y:S01]  /*245f0*/  IMAD.MOV.U32 R0, RZ, RZ, 0x1c1f ;  /* 0x00001c1fff007424 */ /* 0x000fe200078e00ff */
[----:B------:R-:W-:Y:S02]  /*24600*/  MOV R2, 0x24620 ;  /* 0x0002462000027802 */ /* 0x000fe40000000f00 */
[----:B-12---:R-:W-:Y:S05]  /*24610*/  CALL.REL.NOINC `($__internal_13_$__cuda_sm70_shflsync_idx_p) ;  /* 0x000008d000007944 */ /* 0x006fea0003c00000 */
[----:B------:R-:W-:Y:S05]  /*24620*/  BRA `(.L_x_976) ;  /* 0xffffd87000007947 */ /* 0x000fea000383ffff */
.L_x_921:
[----:B--2---:R-:W-:Y:S01]  /*24630*/  IMAD.MOV.U32 R5, RZ, RZ, R9 ;  /* 0x000000ffff057224 */ /* 0x004fe200078e0009 */
[----:B------:R-:W-:Y:S01]  /*24640*/  MOV R3, 0x1 ;  /* 0x0000000100037802 */ /* 0x000fe20000000f00 */
        /* <DEDUP_REMOVED lines=10> */
.L_x_924:
[----:B-1----:R-:W-:Y:S01]  /*246f0*/  IMAD.MOV.U32 R5, RZ, RZ, R9 ;  /* 0x000000ffff057224 */ /* 0x002fe200078e0009 */
[----:B------:R-:W-:Y:S01]  /*24700*/  MOV R3, 0x2 ;  /* 0x0000000200037802 */ /* 0x000fe20000000f00 */
[----:B----4-:R-:W-:Y:S01]  /*24710*/  IMAD.MOV.U32 R0, RZ, RZ, 0x1c1f ;  /* 0x00001c1fff007424 */ /* 0x010fe200078e00ff */
[----:B------:R-:W-:Y:S02]  /*24720*/  MOV R2, 0x24740 ;  /* 0x0002474000027802 */ /* 0x000fe40000000f00 */
[----:B--23--:R-:W-:Y:S05]  /*24730*/  CALL.REL.NOINC `($__internal_13_$__cuda_sm70_shflsync_idx_p) ;  /* 0x000007b000007944 */ /* 0x00cfea0003c00000 */
[----:B------:R-:W-:Y:S01]  /*24740*/  MOV R8, R0 ;  /* 0x0000000000087202 */ /* 0x000fe20000000f00 */
[----:B------:R-:W-:Y:S05]  /*24750*/  BRA `(.L_x_978) ;  /* 0xffffda5000007947 */ /* 0x000fea000383ffff */
.L_x_925:
[----:B------:R-:W-:Y:S01]  /*24760*/  IMAD.MOV.U32 R5, RZ, RZ, R12 ;  /* 0x000000ffff057224 */ /* 0x000fe200078e000c */
[----:B------:R-:W-:Y:S01]  /*24770*/  MOV R3, 0x2 ;  /* 0x0000000200037802 */ /* 0x000fe20000000f00 */
[----:B----4-:R-:W-:Y:S01]  /*24780*/  IMAD.MOV.U32 R0, RZ, RZ, 0x1c1f ;  /* 0x00001c1fff007424 */ /* 0x010fe200078e00ff */
[----:B------:R-:W-:Y:S02]  /*24790*/  MOV R2, 0x247b0 ;  /* 0x000247b000027802 */ /* 0x000fe40000000f00 */
[----:B-123--:R-:W-:Y:S05]  /*247a0*/  CALL.REL.NOINC `($__internal_13_$__cuda_sm70_shflsync_idx_p) ;  /* 0x0000074000007944 */ /* 0x00efea0003c00000 */
[----:B------:R-:W-:Y:S05]  /*247b0*/  BRA `(.L_x_979) ;  /* 0xffffda1000007947 */ /* 0x000fea000383ffff */
.L_x_928:
[----:B-1----:R-:W-:Y:S01]  /*247c0*/  IMAD.MOV.U32 R5, RZ, RZ, R9 ;  /* 0x000000ffff057224 */ /* 0x002fe200078e0009 */
[----:B------:R-:W-:Y:S01]  /*247d0*/  MOV R3, 0x3 ;  /* 0x0000000300037802 */ /* 0x000fe20000000f00 */
        /* <DEDUP_REMOVED lines=10> */
.L_x_930:
[----:B------:R-:W-:Y:S01]  /*24880*/  IMAD.MOV.U32 R5, RZ, RZ, R74 ;  /* 0x000000ffff057224 */ /* 0x000fe200078e004a */
[----:B------:R-:W-:Y:S01]  /*24890*/  MOV R3, RZ ;  /* 0x000000ff00037202 */ /* 0x000fe20000000f00 */
[----:B------:R-:W-:Y:S01]  /*248a0*/  IMAD.MOV.U32 R0, RZ, RZ, 0x1f ;  /* 0x0000001fff007424 */ /* 0x000fe200078e00ff */
[----:B------:R-:W-:Y:S02]  /*248b0*/  MOV R2, 0x248d0 ;  /* 0x000248d000027802 */ /* 0x000fe40000000f00 */
[----:B--2---:R-:W-:Y:S05]  /*248c0*/  CALL.REL.NOINC `($__internal_13_$__cuda_sm70_shflsync_idx_p) ;  /* 0x0000062000007944 */ /* 0x004fea0003c00000 */
[----:B------:R-:W-:Y:S01]  /*248d0*/  MOV R9, R0 ;  /* 0x0000000000097202 */ /* 0x000fe20000000f00 */
[----:B------:R-:W-:Y:S05]  /*248e0*/  BRA `(.L_x_981) ;  /* 0xffffdcb000007947 */ /* 0x000fea000383ffff */
.L_x_931:
[----:B------:R-:W-:Y:S01]  /*248f0*/  IMAD.MOV.U32 R5, RZ, RZ, R74 ;  /* 0x000000ffff057224 */ /* 0x000fe200078e004a */
[----:B------:R-:W-:Y:S01]  /*24900*/  MOV R3, 0x1 ;  /* 0x0000000100037802 */ /* 0x000fe20000000f00 */
[----:B------:R-:W-:Y:S01]  /*24910*/  IMAD.MOV.U32 R0, RZ, RZ, 0x1f ;  /* 0x0000001fff007424 */ /* 0x000fe200078e00ff */
[----:B------:R-:W-:Y:S02]  /*24920*/  MOV R2, 0x24940 ;  /* 0x0002494000027802 */ /* 0x000fe40000000f00 */
[----:B-12---:R-:W-:Y:S05]  /*24930*/  CALL.REL.NOINC `($__internal_13_$__cuda_sm70_shflsync_idx_p) ;  /* 0x000005b000007944 */ /* 0x006fea0003c00000 */
[----:B------:R-:W-:Y:S01]  /*24940*/  MOV R8, R0 ;  /* 0x0000000000087202 */ /* 0x000fe20000000f00 */
[----:B------:R-:W-:Y:S05]  /*24950*/  BRA `(.L_x_982) ;  /* 0xffffdc6000007947 */ /* 0x000fea000383ffff */
.L_x_932:
[----:B------:R-:W-:Y:S02]  /*24960*/  MOV R2, 0x1 ;  /* 0x0000000100027802 */ /* 0x000fe40000000f00 */
[----:B------:R-:W-:-:S02]  /*24970*/  MOV R3, 0x24990 ;  /* 0x0002499000037802 */ /* 0x000fc40000000f00 */
[----:B-1234-:R-:W-:Y:S05]  /*24980*/  CALL.REL.NOINC `($__internal_14_$__cuda_sm70_shflsync_up_p) ;  /* 0x000005b000007944 */ /* 0x01efea0003c00000 */
[----:B------:R-:W-:Y:S05]  /*24990*/  BRA `(.L_x_983) ;  /* 0xffffdd5000007947 */ /* 0x000fea000383ffff */
.L_x_933:
[----:B------:R-:W-:Y:S02]  /*249a0*/  MOV R2, 0x2 ;  /* 0x0000000200027802 */ /* 0x000fe40000000f00 */
[----:B------:R-:W-:-:S02]  /*249b0*/  MOV R3, 0x249d0 ;  /* 0x000249d000037802 */ /* 0x000fc40000000f00 */
[----:B--2-4-:R-:W-:Y:S05]  /*249c0*/  CALL.REL.NOINC `($__internal_14_$__cuda_sm70_shflsync_up_p) ;  /* 0x0000057000007944 */ /* 0x014fea0003c00000 */
        /* <DEDUP_REMOVED lines=23> */
.L_x_937:
[----:B------:R-:W-:Y:S02]  /*24b40*/  MOV R2, 0x1 ;  /* 0x0000000100027802 */ /* 0x000fe40000000f00 */
[----:B------:R-:W-:Y:S02]  /*24b50*/  MOV R3, 0x24b70 ;  /* 0x00024b7000037802 */ /* 0x000fe40000000f00 */
[----:B------:R-:W-:Y:S05]  /*24b60*/  CALL.REL.NOINC `($__internal_14_$__cuda_sm70_shflsync_up_p) ;  /* 0x000003d000007944 */ /* 0x000fea0003c00000 */
[----:B------:R-:W-:Y:S01]  /*24b70*/  MOV R2, R4 ;  /* 0x0000000400027202 */ /* 0x000fe20000000f00 */
[----:B------:R-:W-:Y:S05]  /*24b80*/  BRA `(.L_x_985) ;  /* 0xffffddc000007947 */ /* 0x000fea000383ffff */
.L_x_938:
        /* <DEDUP_REMOVED lines=26> */
.L_x_940:
[----:B------:R-:W-:Y:S02]  /*24d30*/  SEL R0, RZ, 0x1, P0 ;  /* 0x00000001ff007807 */ /* 0x000fe40000000000 */
[----:B------:R-:W-:Y:S02]  /*24d40*/  MOV R2, 0x24d60 ;  /* 0x00024d6000027802 */ /* 0x000fe40000000f00 */
[----:B-1----:R-:W-:Y:S05]  /*24d50*/  CALL.REL.NOINC `($__internal_15_$__cuda_sm70_votesync_ballot) ;  /* 0x0000025000007944 */ /* 0x002fea0003c00000 */
[----:B------:R-:W-:Y:S01]  /*24d60*/  MOV R12, R0 ;  /* 0x00000000000c7202 */ /* 0x000fe20000000f00 */
[----:B------:R-:W-:Y:S05]  /*24d70*/  BRA `(.L_x_987) ;  /* 0xffffdd6000007947 */ /* 0x000fea000383ffff */
.L_x_941:
[----:B------:R-:W-:Y:S01]  /*24d80*/  IMAD.MOV.U32 R5, RZ, RZ, R6 ;  /* 0x000000ffff057224 */ /* 0x000fe200078e0006 */
[----:B------:R-:W-:Y:S01]  /*24d90*/  MOV R3, R8 ;  /* 0x0000000800037202 */ /* 0x000fe20000000f00 */
[----:B--2---:R-:W-:Y:S01]  /*24da0*/  IMAD.MOV.U32 R0, RZ, RZ, 0x1f ;  /* 0x0000001fff007424 */ /* 0x004fe200078e00ff */
[----:B------:R-:W-:Y:S02]  /*24db0*/  MOV R2, 0x24dd0 ;  /* 0x00024dd000027802 */ /* 0x000fe40000000f00 */
[----:B-1----:R-:W-:Y:S05]  /*24dc0*/  CALL.REL.NOINC `($__internal_13_$__cuda_sm70_shflsync_idx_p) ;  /* 0x0000012000007944 */ /* 0x002fea0003c00000 */
[----:B------:R-:W-:Y:S01]  /*24dd0*/  IMAD.MOV.U32 R10, RZ, RZ, R0 ;  /* 0x000000ffff0a7224 */ /* 0x000fe200078e0000 */
[----:B------:R-:W-:Y:S01]  /*24de0*/  MOV R3, R8 ;  /* 0x0000000800037202 */ /* 0x000fe20000000f00 */
[----:B------:R-:W-:Y:S01]  /*24df0*/  IMAD.MOV.U32 R5, RZ, RZ, R7 ;  /* 0x000000ffff057224 */ /* 0x000fe200078e0007 */
[----:B------:R-:W-:Y:S02]  /*24e00*/  MOV R0, 0x1f ;  /* 0x0000001f00007802 */ /* 0x000fe40000000f00 */
[----:B------:R-:W-:-:S02]  /*24e10*/  MOV R2, 0x24e30 ;  /* 0x00024e3000027802 */ /* 0x000fc40000000f00 */
[----:B------:R-:W-:Y:S05]  /*24e20*/  CALL.REL.NOINC `($__internal_13_$__cuda_sm70_shflsync_idx_p) ;  /* 0x000000c000007944 */ /* 0x000fea0003c00000 */
[----:B------:R-:W-:Y:S01]  /*24e30*/  MOV R7, R0 ;  /* 0x0000000000077202 */ /* 0x000fe20000000f00 */
[----:B------:R-:W-:Y:S05]  /*24e40*/  BRA `(.L_x_988) ;  /* 0xffffdd0000007947 */ /* 0x000fea000383ffff */
.L_x_944:
[----:B------:R-:W-:Y:S01]  /*24e50*/  IMAD.MOV.U32 R5, RZ, RZ, R4 ;  /* 0x000000ffff057224 */ /* 0x000fe200078e0004 */
[----:B--2---:R-:W-:-:S02]  /*24e60*/  MOV R0, 0x1f ;  /* 0x0000001f00007802 */ /* 0x004fc40000000f00 */
[----:B------:R-:W-:Y:S02]  /*24e70*/  MOV R2, 0x24e90 ;  /* 0x00024e9000027802 */ /* 0x000fe40000000f00 */
[----:B-1-34-:R-:W-:Y:S05]  /*24e80*/  CALL.REL.NOINC `($__internal_13_$__cuda_sm70_shflsync_idx_p) ;  /* 0x0000006000007944 */ /* 0x01afea0003c00000 */
[----:B------:R-:W-:Y:S01]  /*24e90*/  MOV R13, R0 ;  /* 0x00000000000d7202 */ /* 0x000fe20000000f00 */
[----:B------:R-:W-:Y:S05]  /*24ea0*/  BRA `(.L_x_943) ;  /* 0xffffdd0000007947 */ /* 0x000fea000383ffff */
        .weak           $__internal_12_$__cuda_sm70_shflsync_bfly_p
        .type           $__internal_12_$__cuda_sm70_shflsync_bfly_p,@function
        .size           $__internal_12_$__cuda_sm70_shflsync_bfly_p,($__internal_13_$__cuda_sm70_shflsync_idx_p - $__internal_12_$__cuda_sm70_shflsync_bfly_p)
$__internal_12_$__cuda_sm70_shflsync_bfly_p:
[----:B------:R-:W-:Y:S04]  /*24eb0*/  WARPSYNC R8 ;  /* 0x0000000800007348 */ /* 0x000fe80003800000 */
[----:B------:R1:W2:Y:S02]  /*24ec0*/  SHFL.BFLY PT, R0, R0, R3, R9 ;  /* 0x0c00000300007389 */ /* 0x0002a400000e0009 */
[----:B-1----:R-:W-:-:S04]  /*24ed0*/  MOV R3, 0x0 ;  /* 0x0000000000037802 */ /* 0x002fc80000000f00 */
[----:B--2---:R-:W-:Y:S05]  /*24ee0*/  RET.REL.NODEC R2 `(_ZN7cutlass13device_kernelIN5flash19enable_sm80_to_sm89INS1_16FlashAttnFwdSm80INS1_25CollectiveMainloopFwdSm80ILi4ELi1ELb0EN4cute5tupleIJNS5_1CILi128EEENS7_ILi48EEENS7_ILi96EEEEEELi96ENS_10bfloat16_tEfNS_4arch4Sm80ELb0ELb1ELb0ELb1ELb0ELb1ELb1ELb1EEENS1_21CollectiveEpilogueFwdINS6_IJS8_SA_S9_EEENS6_IJNS7_ILi1EEESI_SI_EEESC_SE_Li128ELb1ELb1ELb1ELb0EEENS1_36VarlenDynamicPersistentTileSchedulerILi128ELi48ELi128ELi128ELb1ELb1ELb0ELb1ELb0ELb1EEEEEEEEEvNT_6ParamsE) ;  /* 0xfffdb11002007950 */ /* 0x004fea0003c3ffff */
        .weak           $__internal_13_$__cuda_sm70_shflsync_idx_p
        .type           $__internal_13_$__cuda_sm70_shflsync_idx_p,@function
        .size           $__internal_13_$__cuda_sm70_shflsync_idx_p,($__internal_14_$__cuda_sm70_shflsync_up_p - $__internal_13_$__cuda_sm70_shflsync_idx_p)
$__internal_13_$__cuda_sm70_shflsync_idx_p:
[----:B------:R-:W-:-:S04]  /*24ef0*/  MOV R75, 0xffffffff ;  /* 0xffffffff004b7802 */ /* 0x000fc80000000f00 */
[----:B------:R-:W-:Y:S04]  /*24f00*/  WARPSYNC R75 ;  /* 0x0000004b00007348 */ /* 0x000fe80003800000 */
[----:B------:R1:W2:Y:S02]  /*24f10*/  SHFL.IDX PT, R0, R5, R3, R0 ;  /* 0x0000000305007389 */ /* 0x0002a400000e0000 */
[----:B-1----:R-:W-:-:S04]  /*24f20*/  MOV R3, 0x0 ;  /* 0x0000000000037802 */ /* 0x002fc80000000f00 */
[----:B--2---:R-:W-:Y:S05]  /*24f30*/  RET.REL.NODEC R2 `(_ZN7cutlass13device_kernelIN5flash19enable_sm80_to_sm89INS1_16FlashAttnFwdSm80INS1_25CollectiveMainloopFwdSm80ILi4ELi1ELb0EN4cute5tupleIJNS5_1CILi128EEENS7_ILi48EEENS7_ILi96EEEEEELi96ENS_10bfloat16_tEfNS_4arch4Sm80ELb0ELb1ELb0ELb1ELb0ELb1ELb1ELb1EEENS1_21CollectiveEpilogueFwdINS6_IJS8_SA_S9_EEENS6_IJNS7_ILi1EEESI_SI_EEESC_SE_Li128ELb1ELb1ELb1ELb0EEENS1_36VarlenDynamicPersistentTileSchedulerILi128ELi48ELi128ELi128ELb1ELb1ELb0ELb1ELb0ELb1EEEEEEEEEvNT_6ParamsE) ;  /* 0xfffdb0c002007950 */ /* 0x004fea0003c3ffff */
        .weak           $__internal_14_$__cuda_sm70_shflsync_up_p
        .type           $__internal_14_$__cuda_sm70_shflsync_up_p,@function
        .size           $__internal_14_$__cuda_sm70_shflsync_up_p,($__internal_15_$__cuda_sm70_votesync_ballot - $__internal_14_$__cuda_sm70_shflsync_up_p)
$__internal_14_$__cuda_sm70_shflsync_up_p:
[----:B------:R-:W-:Y:S02]  /*24f40*/  IMAD.MOV.U32 R4, RZ, RZ, RZ ;  /* 0x000000ffff047224 */ /* 0x000fe400078e00ff */
[----:B------:R-:W-:-:S04]  /*24f50*/  IMAD.MOV.U32 R10, RZ, RZ, -0x1 ;  /* 0xffffffffff0a7424 */ /* 0x000fc800078e00ff */
[----:B------:R-:W-:Y:S04]  /*24f60*/  WARPSYNC R10 ;  /* 0x0000000a00007348 */ /* 0x000fe80003800000 */
[----:B------:R1:W2:Y:S02]  /*24f70*/  SHFL.UP PT, R4, R0, R2, R4 ;  /* 0x0400000200047389 */ /* 0x0002a400000e0004 */
[----:B-1----:R-:W-:Y:S02]  /*24f80*/  MOV R2, R3 ;  /* 0x0000000300027202 */ /* 0x002fe40000000f00 */
[----:B------:R-:W-:-:S04]  /*24f90*/  MOV R3, 0x0 ;  /* 0x0000000000037802 */ /* 0x000fc80000000f00 */
[----:B--2---:R-:W-:Y:S05]  /*24fa0*/  RET.REL.NODEC R2 `(_ZN7cutlass13device_kernelIN5flash19enable_sm80_to_sm89INS1_16FlashAttnFwdSm80INS1_25CollectiveMainloopFwdSm80ILi4ELi1ELb0EN4cute5tupleIJNS5_1CILi128EEENS7_ILi48EEENS7_ILi96EEEEEELi96ENS_10bfloat16_tEfNS_4arch4Sm80ELb0ELb1ELb0ELb1ELb0ELb1ELb1ELb1EEENS1_21CollectiveEpilogueFwdINS6_IJS8_SA_S9_EEENS6_IJNS7_ILi1EEESI_SI_EEESC_SE_Li128ELb1ELb1ELb1ELb0EEENS1_36VarlenDynamicPersistentTileSchedulerILi128ELi48ELi128ELi128ELb1ELb1ELb0ELb1ELb0ELb1EEEEEEEEEvNT_6ParamsE) ;  /* 0xfffdb05002007950 */ /* 0x004fea0003c3ffff */
        .weak           $__internal_15_$__cuda_sm70_votesync_ballot
        .type           $__internal_15_$__cuda_sm70_votesync_ballot,@function
        .size           $__internal_15_$__cuda_sm70_votesync_ballot,(.L_x_1441 - $__internal_15_$__cuda_sm70_votesync_ballot)
$__internal_15_$__cuda_sm70_votesync_ballot:
[----:B------:R-:W-:Y:S01]  /*24fb0*/  ISETP.NE.U32.AND P0, PT, R0, 0x1, PT ;  /* 0x000000010000780c */ /* 0x000fe20003f05070 */
[----:B------:R-:W-:-:S04]  /*24fc0*/  IMAD.MOV.U32 R3, RZ, RZ, -0x1 ;  /* 0xffffffffff037424 */ /* 0x000fc800078e00ff */
[----:B------:R-:W-:Y:S08]  /*24fd0*/  WARPSYNC R3 ;  /* 0x0000000300007348 */ /* 0x000ff00003800000 */
[----:B------:R-:W-:-:S04]  /*24fe0*/  VOTE.ANY R0, PT, !P0 ;  /* 0x0000000000007806 */ /* 0x000fc800040e0100 */
[----:B------:R-:W-:Y:S01]  /*24ff0*/  LOP3.LUT R0, R0, R3, RZ, 0xc0, !PT ;  /* 0x0000000300007212 */ /* 0x000fe200078ec0ff */
[----:B------:R-:W-:-:S04]  /*25000*/  IMAD.MOV.U32 R3, RZ, RZ, 0x0 ;  /* 0x00000000ff037424 */ /* 0x000fc800078e00ff */
[----:B------:R-:W-:Y:S05]  /*25010*/  RET.REL.NODEC R2 `(_ZN7cutlass13device_kernelIN5flash19enable_sm80_to_sm89INS1_16FlashAttnFwdSm80INS1_25CollectiveMainloopFwdSm80ILi4ELi1ELb0EN4cute5tupleIJNS5_1CILi128EEENS7_ILi48EEENS7_ILi96EEEEEELi96ENS_10bfloat16_tEfNS_4arch4Sm80ELb0ELb1ELb0ELb1ELb0ELb1ELb1ELb1EEENS1_21CollectiveEpilogueFwdINS6_IJS8_SA_S9_EEENS6_IJNS7_ILi1EEESI_SI_EEESC_SE_Li128ELb1ELb1ELb1ELb0EEENS1_36VarlenDynamicPersistentTileSchedulerILi128ELi48ELi128ELi128ELb1ELb1ELb0ELb1ELb0ELb1EEEEEEEEEvNT_6ParamsE) ;  /* 0xfffdafe002007950 */ /* 0x000fea0003c3ffff */
.L_x_989:
        /* <DEDUP_REMOVED lines=14> */
.L_x_1441:


//--------------------- .text._ZN7cutlass13device_kernelIN5flash19enable_sm80_to_sm89INS1_16FlashAttnFwdSm80INS1_25CollectiveMainloopFwdSm80ILi4ELi1ELb0EN4cute5tupleIJNS5_1CILi128EEENS7_ILi64EEENS7_ILi96EEEEEELi96ENS_10bfloat16_tEfNS_4arch4Sm80ELb1ELb0ELb0ELb0ELb0ELb0ELb1ELb1EEENS1_21CollectiveEpilogueFwdINS6_IJS8_SA_S9_EEENS6_IJNS7_ILi1EEESI_SI_EEESC_SE_Li128ELb0ELb1ELb1ELb0EEENS1_30DynamicPersistentTileSchedulerILi128ELi128ELb1ELb1ELb0EEEEEEEEEvNT_6ParamsE --------------------------
	.section	.text._ZN7cutlass13device_kernelIN5flash19enable_sm80_to_sm89INS1_16FlashAttnFwdSm80INS1_25CollectiveMainloopFwdSm80ILi4ELi1ELb0EN4cute5tupleIJNS5_1CILi128EEENS7_ILi64EEENS7_ILi96EEEEEELi96ENS_10bfloat16_tEfNS_4arch4Sm80ELb1ELb0ELb0ELb0ELb0ELb0ELb1ELb1EEENS1_21CollectiveEpilogueFwdINS6_IJS8_SA_S9_EEENS6_IJNS7_ILi1EEESI_SI_EEESC_SE_Li128ELb0ELb1ELb1ELb0EEENS1_30DynamicPersistentTileSchedulerILi128ELi128ELb1ELb1ELb0EEEEEEEEEvNT_6ParamsE,"ax",@progbits
	.sectioninfo	@"SHI_REGISTERS=255"
	.align	128
.text._ZN7cutlass13device_kernelIN5flash19enable_sm80_to_sm89INS1_16FlashAttnFwdSm80INS1_25CollectiveMainloopFwdSm80ILi4ELi1ELb0EN4cute5tupleIJNS5_1CILi128EEENS7_ILi64EEENS7_ILi96EEEEEELi96ENS_10bfloat16_tEfNS_4arch4Sm80ELb1ELb0ELb0ELb0ELb0ELb0ELb1ELb1EEENS1_21CollectiveEpilogueFwdINS6_IJS8_SA_S9_EEENS6_IJNS7_ILi1EEESI_SI_EEESC_SE_Li128ELb0ELb1ELb1ELb0EEENS1_30DynamicPersistentTileSchedulerILi128ELi128ELb1ELb1ELb0EEEEEEEEEvNT_6ParamsE:
        .type           _ZN7cutlass13device_kernelIN5flash19enable_sm80_to_sm89INS1_16FlashAttnFwdSm80INS1_25CollectiveMainloopFwdSm80ILi4ELi1ELb0EN4cute5tupleIJNS5_1CILi128EEENS7_ILi64EEENS7_ILi96EEEEEELi96ENS_10bfloat16_tEfNS_4arch4Sm80ELb1ELb0ELb0ELb0ELb0ELb0ELb1ELb1EEENS1_21CollectiveEpilogueFwdINS6_IJS8_SA_S9_EEENS6_IJNS7_ILi1EEESI_SI_EEESC_SE_Li128ELb0ELb1ELb1ELb0EEENS1_30DynamicPersistentTileSchedulerILi128ELi128ELb1ELb1ELb0EEEEEEEEEvNT_6ParamsE,@function
        .size           _ZN7cutlass13device_kernelIN5flash19enable_sm80_to_sm89INS1_16FlashAttnFwdSm80INS1_25CollectiveMainloopFwdSm80ILi4ELi1ELb0EN4cute5tupleIJNS5_1CILi128EEENS7_ILi64EEENS7_ILi96EEEEEELi96ENS_10bfloat16_tEfNS_4arch4Sm80ELb1ELb0ELb0ELb0ELb0ELb0ELb1ELb1EEENS1_21CollectiveEpilogueFwdINS6_IJS8_SA_S9_EEENS6_IJNS7_ILi1EEESI_SI_EEESC_SE_Li128ELb0ELb1ELb1ELb0EEENS1_30DynamicPersistentTileSchedulerILi128ELi128ELb1ELb1ELb0EEEEEEEEEvNT_6ParamsE,(.L_x_1446 - _ZN7cutlass13device_kernelIN5flash19enable_sm80_to_sm89INS1_16FlashAttnFwdSm80INS1_25CollectiveMainloopFwdSm80ILi4ELi1ELb0EN4cute5tupleIJNS5_1CILi128EEENS7_ILi64EEENS7_ILi96EEEEEELi96ENS_10bfloat16_tEfNS_4arch4Sm80ELb1ELb0ELb0ELb0ELb0ELb0ELb1ELb1EEENS1_21CollectiveEpilogueFwdINS6_IJS8_SA_S9_EEENS6_IJNS7_ILi1EEESI_SI_EEESC_SE_Li128ELb0ELb1ELb1ELb0EEENS1_30DynamicPersistentTileSchedulerILi128ELi128ELb1ELb1ELb0EEEEEEEEEvNT_6ParamsE)
        .other          _ZN7cutlass13device_kernelIN5flash19enable_sm80_to_sm89INS1_16FlashAttnFwdSm80INS1_25CollectiveMainloopFwdSm80ILi4ELi1ELb0EN4cute5tupleIJNS5_1CILi128EEENS7_ILi64EEENS7_ILi96EEEEEELi96ENS_10bfloat16_tEfNS_4arch4Sm80ELb1ELb0ELb0ELb0ELb0ELb0ELb1ELb1EEENS1_21CollectiveEpilogueFwdINS6_IJS8_SA_S9_EEENS6_IJNS7_ILi1EEESI_SI_EEESC_SE_Li128ELb0ELb1ELb1ELb0EEENS1_30DynamicPersistentTileSchedulerILi128ELi128ELb1ELb1ELb0EEEEEEEEEvNT_6ParamsE,@"STO_CUDA_ENTRY STV_DEFAULT"
_ZN7cutlass13device_kernelIN5flash19enable_sm80_to_sm89INS1_16FlashAttnFwdSm80INS1_25CollectiveMainloopFwdSm80ILi4ELi1ELb0EN4cute5tupleIJNS5_1CILi128EEENS7_ILi64EEENS7_ILi96EEEEEELi96ENS_10bfloat16_tEfNS_4arch4Sm80ELb1ELb0ELb0ELb0ELb0ELb0ELb1ELb1EEENS1_21CollectiveEpilogueFwdINS6_IJS8_SA_S9_EEENS6_IJNS7_ILi1EEESI_SI_EEESC_SE_Li128ELb0ELb1ELb1ELb0EEENS1_30DynamicPersistentTileSchedulerILi128ELi128ELb1ELb1ELb0EEEEEEEEEvNT_6ParamsE:
[----:B------:R-:W-:-:S03]  /*0000*/  MOV R1, c[0x0][0x28] ;  /* 0x00000a0000017a02 */ /* 0x000fc60000000f00 */
[----:B------:R-:W1:Y:S01]  /*0010*/  S2R R13, SR_TID.X ;  /* 0x00000000000d7919 */ /* 0x000e620000002100 */
[----:B------:R-:W-:-:S03]  /*0020*/  IADD3 R1, R1, -0x78, RZ ;  /* 0xffffff8801017810 */ /* 0x000fc60007ffe0ff */
[----:B------:R-:W2:Y:S01]  /*0030*/  S2R R17, SR_CTAID.X ;  /* 0x0000000000117919 */ /* 0x000ea20000002500 */
[----:B-1----:R-:W-:-:S05]  /*0040*/  SHF.R.U32.HI R2, RZ, 0x5, R13 ;  /* 0x00000005ff027819 */ /* 0x002fca000001160d */
[----:B------:R-:W1:Y:S02]  /*0050*/  SHFL.IDX PT, R0, R2, RZ, 0x1f ;  /* 0x00001fff02007589 */ /* 0x000e6400000e0000 */
[----:B-1----:R-:W-:Y:S02]  /*0060*/  ISETP.GE.AND P0, PT, R0, 0x1, PT ;  /* 0x000000010000780c */ /* 0x002fe40003f06270 */
[----:B------:R1:W-:Y:S11]  /*0070*/  STL [R1+0x68], R0 ;  /* 0x0000680001007387 */ /* 0x0003f60000100800 */
[----:B------:R-:W-:Y:S06]  /*0080*/  @P0 BAR.ARV 0x4, 0x80 ;  /* 0x0102000000000b1d */ /* 0x000fec0000002000 */
[----:B--2---:R-:W-:-:S13]  /*0090*/  ISETP.GE.AND P0, PT, R17, c[0x0][0x538], PT ;  /* 0x00014e0011007a0c */ /* 0x004fda0003f06270 */
[----:B------:R-:W-:Y:S05]  /*00a0*/  @P0 EXIT ;  /* 0x000000000000094d */ /* 0x000fea0003800000 */
[----:B-1----:R-:W-:Y:S01]  /*00b0*/  SHF.R.S32.HI R8, RZ, 0x1f, R13 ;  /* 0x0000001fff087819 */ /* 0x002fe2000001140d */
[----:B------:R-:W-:Y:S01]  /*00c0*/  IMAD.MOV.U32 R214, RZ, RZ, 0x20 ;  /* 0x00000020ffd67424 */ /* 0x000fe200078e00ff */
[----:B------:R-:W-:Y:S02]  /*00d0*/  ULDC.64 UR6, c[0x0][0x118] ;  /* 0x0000460000067ab9 */ /* 0x000fe40000000a00 */
[CC--:B------:R-:W-:Y:S02]  /*00e0*/  LEA.HI R16, R8.reuse, R13.reuse, RZ, 0x3 ;  /* 0x0000000d08107211 */ /* 0x0c0fe400078f18ff */
[----:B------:R-:W-:Y:S02]  /*00f0*/  LEA.HI R4, R8, R13, RZ, 0x4 ;  /* 0x0000000d08047211 */ /* 0x000fe400078f20ff */
[----:B------:R-:W-:Y:S02]  /*0100*/  LOP3.LUT R2, R16, 0xfffffff8, RZ, 0xc0, !PT ;  /* 0xfffffff810027812 */ /* 0x000fe400078ec0ff */
[----:B------:R-:W-:-:S02]  /*0110*/  SHF.R.S32.HI R5, RZ, 0x4, R4 ;  /* 0x00000004ff057819 */ /* 0x000fc40000011404 */
        /* <DEDUP_REMOVED lines=12> */
[----:B------:R-:W-:Y:S01]  /*01e0*/  SHF.R.S32.HI R3, RZ, 0x1f, R0 ;  /* 0x0000001fff037819 */ /* 0x000fe20000011400 */
[----:B------:R-:W-:Y:S01]  /*01f0*/  IMAD R11, R12, 0x8, R11 ;  /* 0x000000080c0b7824 */ /* 0x000fe200078e020b */
        /* <DEDUP_REMOVED lines=13> */
[----:B------:R-:W-:Y:S01]  /*02d0*/  SHF.R.U32.HI R5, RZ, 0x3, R0 ;  /* 0x00000003ff057819 */ /* 0x000fe20000011600 */
[----:B------:R-:W-:Y:S01]  /*02e0*/  STL [R1+0x48], R20 ;  /* 0x0000481401007387 */ /* 0x000fe20000100800 */
[----:B------:R-:W-:Y:S02]  /*02f0*/  LOP3.LUT R4, R0, 0x18, R20, 0xf8, !PT ;  /* 0x0000001800047812 */ /* 0x000fe400078ef814 */
[----:B------:R-:W-:-:S02]  /*0300*/  SHF.R.S32.HI R215, RZ, 0x5, R8 ;  /* 0x00000005ffd77819 */ /* 0x000fc40000011408 */
[----:B------:R-:W-:Y:S02]  /*0310*/  SHF.R.S32.HI R0, RZ, 0x1f, R8 ;  /* 0x0000001fff007819 */ /* 0x000fe40000011408 */
[----:B------:R-:W-:Y:S02]  /*0320*/  LOP3.LUT R2, R3, 0x7fffffe, RZ, 0xc0, !PT ;  /* 0x07fffffe03027812 */ /* 0x000fe400078ec0ff */
[----:B------:R-:W-:Y:S02]  /*0330*/  LEA.HI R0, R0, R215, RZ, 0x2 ;  /* 0x000000d700007211 */ /* 0x000fe400078f10ff */
[----:B------:R-:W-:Y:S01]  /*0340*/  LOP3.LUT R8, R4, R5, RZ, 0x3c, !PT ;  /* 0x0000000504087212 */ /* 0x000fe200078e3cff */
[----:B------:R-:W-:Y:S01]  /*0350*/  IMAD.IADD R2, R22, 0x1, -R2 ;  /* 0x0000000116027824 */ /* 0x000fe200078e0a02 */
[--C-:B------:R-:W-:Y:S02]  /*0360*/  SHF.R.S32.HI R6, RZ, 0x1, R7.reuse ;  /* 0x00000001ff067819 */ /* 0x100fe40000011407 */
[----:B------:R-:W-:-:S02]  /*0370*/  SHF.R.S32.HI R4, RZ, 0x1f, R7 ;  /* 0x0000001fff047819 */ /* 0x000fc40000011407 */
[----:B------:R-:W-:Y:S02]  /*0380*/  SHF.R.S32.HI R5, RZ, 0x1f, R19 ;  /* 0x0000001fff057819 */ /* 0x000fe40000011413 */
[----:B------:R-:W-:Y:S01]  /*0390*/  LOP3.LUT R3, R0, 0xffffffc, RZ, 0xc0, !PT ;  /* 0x0ffffffc00037812 */ /* 0x000fe200078ec0ff */
[----:B------:R-:W-:Y:S01]  /*03a0*/  IMAD R0, R215, 0x8, R2 ;  /* 0x00000008d7007824 */ /* 0x000fe200078e0202 */
[----:B------:R-:W-:Y:S02]  /*03b0*/  LEA.HI R2, R4, R6, RZ, 0x2 ;  /* 0x0000000604027211 */ /* 0x000fe400078f10ff */
[----:B------:R-:W-:Y:S01]  /*03c0*/  LEA.HI R13, R5, R19, RZ, 0x2 ;  /* 0x00000013050d7211 */ /* 0x000fe200078f10ff */
[----:B------:R-:W-:Y:S01]  /*03d0*/  IMAD.IADD R5, R215, 0x1, -R3 ;  /* 0x00000001d7057824 */ /* 0x000fe200078e0a03 */
[----:B------:R-:W-:Y:S01]  /*03e0*/  LOP3.LUT R3, R2, 0xfffffffc, RZ, 0xc0, !PT ;  /* 0xfffffffc02037812 */ /* 0x000fe200078ec0ff */
[----:B------:R-:W-:Y:S01]  /*03f0*/  IMAD.U32 R7, R0, 0x20, R8 ;  /* 0x0000002000077824 */ /* 0x000fe200078e0008 */
[----:B------:R-:W-:-:S02]  /*0400*/  SHF.R.S32.HI R4, RZ, 0x2, R13 ;  /* 0x00000002ff047819 */ /* 0x000fc4000001140d */
[----:B------:R-:W-:Y:S01]  /*0410*/  LEA.HI R0, R10, R10, RZ, 0x1 ;  /* 0x0000000a0a007211 */ /* 0x000fe200078f08ff */
[----:B------:R-:W-:Y:S01]  /*0420*/  IMAD.IADD R8, R6, 0x1, -R3 ;  /* 0x0000000106087824 */ /* 0x000fe200078e0a03 */
[----:B------:R-:W-:Y:S01]  /*0430*/  SHF.R.S32.HI R2, RZ, 0x1, R9 ;  /* 0x00000001ff027819 */ /* 0x000fe20000011409 */
[----:B------:R-:W-:Y:S01]  /*0440*/  IMAD R18, R5, 0x10, R4 ;  /* 0x0000001005127824 */ /* 0x000fe200078e0204 */
[C---:B------:R-:W-:Y:S01]  /*0450*/  LOP3.LUT R4, R0.reuse, 0x1ffffffe, RZ, 0xc0, !PT ;  /* 0x1ffffffe00047812 */ /* 0x040fe200078ec0ff */
[----:B------:R-:W-:Y:S01]  /*0460*/  IMAD.SHL.U32 R3, R0, 0x20, RZ ;  /* 0x0000002000037824 */ /* 0x000fe200078e00ff */
[C---:B------:R-:W-:Y:S01]  /*0470*/  LOP3.LUT P0, RZ, R2.reuse, 0x2, RZ, 0xc0, !PT ;  /* 0x0000000202ff7812 */ /* 0x040fe2000780c0ff */
[----:B------:R-:W-:Y:S01]  /*0480*/  IMAD.SHL.U32 R0, R2, 0x40, RZ ;  /* 0x0000004002007824 */ /* 0x000fe200078e00ff */
[----:B------:R1:W-:Y:S01]  /*0490*/  STL [R1+0x34], R7 ;  /* 0x0000340701007387 */ /* 0x0003e20000100800 */
[----:B------:R-:W-:Y:S01]  /*04a0*/  IMAD.SHL.U32 R5, R15, 0x20, RZ ;  /* 0x000000200f057824 */ /* 0x000fe200078e00ff */
[----:B------:R-:W-:Y:S01]  /*04b0*/  LOP3.LUT R6, R3, 0xffffffc0, RZ, 0xc0, !PT ;  /* 0xffffffc003067812 */ /* 0x000fe200078ec0ff */
[----:B------:R-:W-:Y:S01]  /*04c0*/  IMAD.SHL.U32 R2, R8, 0x40, RZ ;  /* 0x0000004008027824 */ /* 0x000fe200078e00ff */
[----:B------:R-:W-:Y:S01]  /*04d0*/  LOP3.LUT R0, R0, 0xc0, RZ, 0xc0, !PT ;  /* 0x000000c000007812 */ /* 0x000fe200078ec0ff */
[----:B------:R-:W-:Y:S01]  /*04e0*/  IMAD.IADD R9, R10, 0x1, -R4 ;  /* 0x000000010a097824 */ /* 0x000fe200078e0a04 */
[----:B------:R-:W-:Y:S01]  /*04f0*/  LOP3.LUT R4, R5, 0xffffff00, RZ, 0xc0, !PT ;  /* 0xffffff0005047812 */ /* 0x000fe200078ec0ff */
[----:B------:R-:W-:Y:S01]  /*0500*/  STL [R1+0x6c], R18 ;  /* 0x00006c1201007387 */ /* 0x000fe20000100800 */
[----:B------:R-:W-:Y:S01]  /*0510*/  LOP3.LUT R2, R2, 0xc0, RZ, 0xc0, !PT ;  /* 0x000000c002027812 */ /* 0x000fe200078ec0ff */
[----:B------:R-:W-:Y:S01]  /*0520*/  IMAD R6, R9, 0x8, R6 ;  /* 0x0000000809067824 */ /* 0x000fe200078e0206 */
[----:B------:R-:W-:Y:S01]  /*0530*/  LOP3.LUT R3, R0, 0x8, R16, 0xf8, !PT ;  /* 0x0000000800037812 */ /* 0x000fe200078ef810 */
[----:B------:R-:W-:Y:S01]  /*0540*/  IMAD R215, R215, 0x200, R4 ;  /* 0x00000200d7d77824 */ /* 0x000fe200078e0204 */
[----:B------:R-:W-:Y:S01]  /*0550*/  SHF.R.U32.HI R212, RZ, 0x3, R0 ;  /* 0x00000003ffd47819 */ /* 0x000fe20000011600 */
[----:B------:R-:W-:Y:S01]  /*0560*/  STL [R1+0x58], R17 ;  /* 0x0000581101007387 */ /* 0x000fe20000100800 */
[----:B------:R-:W-:Y:S01]  /*0570*/  SHF.R.U32.HI R213, RZ, 0x3, R2 ;  /* 0x00000003ffd57819 */ /* 0x000fe20000011602 */
[----:B------:R-:W-:Y:S01]  /*0580*/  IMAD R215, R14, 0x20, R215 ;  /* 0x000000200ed77824 */ /* 0x000fe200078e02d7 */
[----:B------:R-:W-:-:S02]  /*0590*/  LOP3.LUT R212, R3, R212, RZ, 0x3c, !PT ;  /* 0x000000d403d47212 */ /* 0x000fc400078e3cff */
[----:B------:R-:W-:Y:S02]  /*05a0*/  IADD3 R3, R20, 0x20, RZ ;  /* 0x0000002014037810 */ /* 0x000fe40007ffe0ff */
[----:B------:R-:W-:Y:S01]  /*05b0*/  LOP3.LUT P1, RZ, R8, 0x2, RZ, 0xc0, !PT ;  /* 0x0000000208ff7812 */ /* 0x000fe2000782c0ff */
[----:B------:R-:W-:-:S03]  /*05c0*/  IMAD.U32 R212, R11, 0x20, R212 ;  /* 0x000000200bd47824 */ /* 0x000fc600078e00d4 */
[----:B------:R-:W-:Y:S01]  /*05d0*/  SEL R214, R214, 0xffffffe0, !P1 ;  /* 0xffffffe0d6d67807 */ /* 0x000fe20004800000 */
[----:B-1----:R-:W-:Y:S01]  /*05e0*/  IMAD.SHL.U32 R7, R12, 0x8, RZ ;  /* 0x000000080c077824 */ /* 0x002fe200078e00ff */
[----:B------:R-:W-:-:S04]  /*05f0*/  LEA R212, R212, 0x3100, 0x1 ;  /* 0x00003100d4d47811 */ /* 0x000fc800078e08ff */
[----:B------:R-:W-:Y:S01]  /*0600*/  LOP3.LUT R0, R2, 0x8, R7, 0xf8, !PT ;  /* 0x0000000802007812 */ /* 0x000fe200078ef807 */
[----:B------:R-:W-:Y:S01]  /*0610*/  IMAD R2, R10, 0x20, R22 ;  /* 0x000000200a027824 */ /* 0x000fe200078e0216 */
[----:B------:R-:W-:Y:S02]  /*0620*/  IADD3 R217, R212, 0x20, RZ ;  /* 0x00000020d4d97810 */ /* 0x000fe40007ffe0ff */
[----:B------:R-:W-:Y:S01]  /*0630*/  LOP3.LUT R213, R0, R213, RZ, 0x3c, !PT ;  /* 0x000000d500d57212 */ /* 0x000fe200078e3cff */
[----:B------:R-:W-:Y:S01]  /*0640*/  IMAD R0, R14, 0x20, R4 ;  /* 0x000000200e007824 */ /* 0x000fe200078e0204 */
[----:B------:R1:W-:Y:S01]  /*0650*/  STL [R1+0x70], R2 ;  /* 0x0000700201007387 */ /* 0x0003e20000100800 */
[----:B------:R-:W-:Y:S02]  /*0660*/  SHF.R.S32.HI R4, RZ, 0x1f, R3 ;  /* 0x0000001fff047819 */ /* 0x000fe40000011403 */
[C---:B------:R-:W-:Y:S01]  /*0670*/  IMAD.IADD R215, R213.reuse, 0x1, R215 ;  /* 0x00000001d5d77824 */ /* 0x040fe200078e02d7 */
[----:B------:R-:W-:Y:S01]  /*0680*/  @P0 IADD3 R217, R212, -0x20, RZ ;  /* 0xffffffe0d4d90810 */ /* 0x000fe20007ffe0ff */
[----:B------:R-:W-:Y:S01]  /*0690*/  IMAD.IADD R213, R213, 0x1, R0 ;  /* 0x00000001d5d57824 */ /* 0x000fe200078e0200 */
[----:B------:R-:W-:Y:S01]  /*06a0*/  LOP3.LUT R0, R13, 0x7ffffffc, RZ, 0xc0, !PT ;  /* 0x7ffffffc0d007812 */ /* 0x000fe200078ec0ff */
[----:B------:R2:W-:Y:S01]  /*06b0*/  STL [R1+0x60], R4 ;  /* 0x0000600401007387 */ /* 0x0005e20000100800 */
[----:B------:R-:W-:-:S02]  /*06c0*/  LEA R215, R215, 0x6100, 0x1 ;  /* 0x00006100d7d77811 */ /* 0x000fc400078e08ff */
[----:B------:R-:W-:Y:S01]  /*06d0*/  LEA R213, R213, 0x100, 0x1 ;  /* 0x00000100d5d57811 */ /* 0x000fe200078e08ff */
[----:B------:R-:W-:Y:S01]  /*06e0*/  IMAD.IADD R0, R19, 0x1, -R0 ;  /* 0x0000000113007824 */ /* 0x000fe200078e0a00 */
[----:B------:R-:W-:Y:S01]  /*06f0*/  IADD3 R228, R217, 0x400, RZ ;  /* 0x00000400d9e47810 */ /* 0x000fe20007ffe0ff */
[----:B------:R-:W-:Y:S01]  /*0700*/  IMAD.IADD R216, R215, 0x1, R214 ;  /* 0x00000001d7d87824 */ /* 0x000fe200078e02d6 */
[C---:B------:R-:W-:Y:S01]  /*0710*/  IADD3 R227, R217.reuse, 0x800, RZ ;  /* 0x00000800d9e37810 */ /* 0x040fe20007ffe0ff */
[----:B------:R-:W-:Y:S01]  /*0720*/  IMAD.IADD R214, R214, 0x1, R213 ;  /* 0x00000001d6d67824 */ /* 0x000fe200078e02d5 */
[C---:B------:R-:W-:Y:S02]  /*0730*/  IADD3 R226, R217.reuse, 0xc00, RZ ;  /* 0x00000c00d9e27810 */ /* 0x040fe40007ffe0ff */
[C---:B------:R-:W-:Y:S02]  /*0740*/  IADD3 R225, R217.reuse, 0x1000, RZ ;  /* 0x00001000d9e17810 */ /* 0x040fe40007ffe0ff */
[----:B------:R-:W-:-:S02]  /*0750*/  IADD3 R224, R217, 0x1400, RZ ;  /* 0x00001400d9e07810 */ /* 0x000fc40007ffe0ff */
[C---:B------:R-:W-:Y:S02]  /*0760*/  IADD3 R223, R217.reuse, 0x1800, RZ ;  /* 0x00001800d9df7810 */ /* 0x040fe40007ffe0ff */
[C---:B------:R-:W-:Y:S02]  /*0770*/  IADD3 R222, R217.reuse, 0x1c00, RZ ;  /* 0x00001c00d9de7810 */ /* 0x040fe40007ffe0ff */
[----:B-1----:R-:W-:Y:S02]  /*0780*/  IADD3 R2, R20, 0x40, RZ ;  /* 0x0000004014027810 */ /* 0x002fe40007ffe0ff */
[C---:B------:R-:W-:Y:S02]  /*0790*/  IADD3 R221, R217.reuse, 0x2000, RZ ;  /* 0x00002000d9dd7810 */ /* 0x040fe40007ffe0ff */
[----:B------:R-:W-:Y:S01]  /*07a0*/  SHF.R.S32.HI R3, RZ, 0x1f, R2 ;  /* 0x0000001fff037819 */ /* 0x000fe20000011402 */
[----:B------:R-:W-:Y:S01]  /*07b0*/  IMAD.SHL.U32 R2, R0, 0x2, RZ ;  /* 0x0000000200027824 */ /* 0x000fe200078e00ff */
[C---:B------:R-:W-:Y:S01]  /*07c0*/  IADD3 R220, R217.reuse, 0x2400, RZ ;  /* 0x00002400d9dc7810 */ /* 0x040fe20007ffe0ff */
[----:B------:R-:W-:Y:S01]  /*07d0*/  IMAD.IADD R0, R18, 0x1, R6 ;  /* 0x0000000112007824 */ /* 0x000fe200078e0206 */
[C---:B------:R-:W-:Y:S01]  /*07e0*/  IADD3 R219, R217.reuse, 0x2800, RZ ;  /* 0x00002800d9db7810 */ /* 0x040fe20007ffe0ff */
[----:B------:R2:W-:Y:S01]  /*07f0*/  STL [R1+0x5c], R3 ;  /* 0x00005c0301007387 */ /* 0x0005e20000100800 */
[----:B------:R-:W-:-:S03]  /*0800*/  IADD3 R218, R217, 0x2c00, RZ ;  /* 0x00002c00d9da7810 */ /* 0x000fc60007ffe0ff */
[----:B------:R2:W-:Y:S04]  /*0810*/  STL [R1+0x3c], R2 ;  /* 0x00003c0201007387 */ /* 0x0005e80000100800 */
[----:B------:R2:W-:Y:S02]  /*0820*/  STL [R1+0x64], R0 ;  /* 0x0000640001007387 */ /* 0x0005e40000100800 */
.L_x_1031:
[----:B--2---:R-:W2:Y:S01]  /*0830*/  LDL R4, [R1+0x58] ;  /* 0x0000580001047983 */ /* 0x004ea20000100800 */
[----:B------:R-:W-:Y:S01]  /*0840*/  IMAD.MOV.U32 R0, RZ, RZ, c[0x0][0x560] ;  /* 0x00015800ff007624 */ /* 0x000fe200078e00ff */
[----:B------:R-:W-:Y:S01]  /*0850*/  YIELD ;  /* 0x0000000000007946 */ /* 0x000fe20003800000 */
[----:B------:R-:W-:Y:S03]  /*0860*/  BSSY B0, `(.L_x_990) ;  /* 0x0000016000007945 */ /* 0x000fe60003800000 */
[----:B------:R-:W-:-:S13]  /*0870*/  ISETP.NE.AND P0, PT, R0, 0x1, PT ;  /* 0x000000010000780c */ /* 0x000fda0003f05270 */
[----:B--2---:R-:W-:Y:S01]  /*0880*/  @P0 IMAD.HI.U32 R0, R4, c[0x0][0x564], RZ ;  /* 0x0001590004000a27 */ /* 0x004fe200078e00ff */
[----:B------:R-:W-:-:S04]  /*0890*/  MOV R3, R4 ;  /* 0x0000000400037202 */ /* 0x000fc80000000f00 */
[----:B------:R-:W-:-:S04]  /*08a0*/  @P0 SHF.R.U32.HI R3, RZ, c[0x0][0x568], R0 ;  /* 0x00015a00ff030a19 */ /* 0x000fc80000011600 */
[----:B------:R-:W-:Y:S01]  /*08b0*/  ISETP.GE.AND P0, PT, R3, c[0x0][0x578], PT ;  /* 0x00015e0003007a0c */ /* 0x000fe20003f06270 */
[----:B------:R-:W-:-:S04]  /*08c0*/  IMAD.MOV R2, RZ, RZ, -R3 ;  /* 0x000000ffff027224 */ /* 0x000fc800078e0a03 */
[----:B------:R-:W-:-:S08]  /*08d0*/  IMAD R2, R2, c[0x0][0x560], R4 ;  /* 0x0001580002027a24 */ /* 0x000fd000078e0204 */
[----:B------:R-:W-:Y:S05]  /*08e0*/  @!P0 BRA `(.L_x_991) ;  /* 0x0000007000008947 */ /* 0x000fea0003800000 */
[----:B------:R-:W-:-:S04]  /*08f0*/  MOV R0, c[0x0][0x56c] ;  /* 0x00015b0000007a02 */ /* 0x000fc80000000f00 */
[----:B------:R-:W-:Y:S02]  /*0900*/  ISETP.NE.AND P0, PT, R0, 0x1, PT ;  /* 0x000000010000780c */ /* 0x000fe40003f05270 */
[----:B------:R-:W-:-:S11]  /*0910*/  MOV R0, R2 ;  /* 0x0000000200007202 */ /* 0x000fd60000000f00 */
[----:B------:R-:W-:-:S05]  /*0920*/  @P0 IMAD.HI.U32 R4, R2, c[0x0][0x570], RZ ;  /* 0x00015c0002040a27 */ /* 0x000fca00078e00ff */
[----:B------:R-:W-:-:S05]  /*0930*/  @P0 SHF.R.U32.HI R0, RZ, c[0x0][0x574], R4 ;  /* 0x00015d00ff000a19 */ /* 0x000fca0000011604 */
[----:B------:R-:W-:Y:S01]  /*0940*/  IMAD R4, R0, c[0x0][0x56c], RZ ;  /* 0x00015b0000047a24 */ /* 0x000fe200078e02ff */
[----:B------:R-:W-:Y:S05]  /*0950*/  BRA `(.L_x_992) ;  /* 0x0000006000007947 */ /* 0x000fea0003800000 */
.L_x_991:
[----:B------:R-:W-:-:S04]  /*0960*/  MOV R0, c[0x0][0x554] ;  /* 0x0001550000007a02 */ /* 0x000fc80000000f00 */
[----:B------:R-:W-:Y:S02]  /*0970*/  ISETP.NE.AND P0, PT, R0, 0x1, PT ;  /* 0x000000010000780c */ /* 0x000fe40003f05270 */
[----:B------:R-:W-:-:S11]  /*0980*/  MOV R0, R2 ;  /* 0x0000000200007202 */ /* 0x000fd60000000f00 */
[----:B------:R-:W-:-:S05]  /*0990*/  @P0 IMAD.HI.U32 R4, R2, c[0x0][0x558], RZ ;  /* 0x0001560002040a27 */ /* 0x000fca00078e00ff */
[----:B------:R-:W-:-:S05]  /*09a0*/  @P0 SHF.R.U32.HI R0, RZ, c[0x0][0x55c], R4 ;  /* 0x00015700ff000a19 */ /* 0x000fca0000011604 */
[----:B------:R-:W-:Y:S02]  /*09b0*/  IMAD R4, R0, c[0x0][0x554], RZ ;  /* 0x0001550000047a24 */ /* 0x000fe400078e02ff */
.L_x_992:
[----:B------:R-:W-:Y:S05]  /*09c0*/  BSYNC B0 ;  /* 0x0000000000007941 */ /* 0x000fea0003800000 */
.L_x_990:
[----:B------:R-:W-:Y:S01]  /*09d0*/  IMAD.MOV.U32 R5, RZ, RZ, c[0x0][0x53c] ;  /* 0x00014f00ff057624 */ /* 0x000fe200078e00ff */
[----:B------:R-:W-:Y:S01]  /*09e0*/  ULDC UR5, c[0x0][0x1d0] ;  /* 0x0000740000057ab9 */ /* 0x000fe20000000800 */
[----:B------:R-:W-:Y:S01]  /*09f0*/  IMAD.MOV.U32 R11, RZ, RZ, R0 ;  /* 0x000000ffff0b7224 */ /* 0x000fe200078e0000 */
[----:B------:R-:W-:Y:S01]  /*0a00*/  UIADD3 UR5, UR5, 0x3f, URZ ;  /* 0x0000003f05057890 */ /* 0x000fe2000fffe03f */
[----:B------:R-:W-:Y:S01]  /*0a10*/  IMAD.MOV.U32 R7, RZ, RZ, c[0x0][0x548] ;  /* 0x00015200ff077624 */ /* 0x000fe200078e00ff */
[----:B------:R-:W-:Y:S01]  /*0a20*/  ISETP.NE.AND P0, PT, R5, 0x1, PT ;  /* 0x000000010500780c */ /* 0x000fe20003f05270 */
[----:B------:R-:W-:Y:S01]  /*0a30*/  IMAD.IADD R4, R2, 0x1, -R4 ;  /* 0x0000000102047824 */ /* 0x000fe200078e0a04 */
[----:B------:R-:W-:Y:S01]  /*0a40*/  LOP3.LUT R5, RZ, R0, RZ, 0x33, !PT ;  /* 0x00000000ff057212 */ /* 0x000fe200078e33ff */
[----:B------:R-:W-:Y:S01]  /*0a50*/  USHF.R.S32.HI UR4, URZ, 0x1f, UR5 ;  /* 0x0000001f3f047899 */ /* 0x000fe20008011405 */
[----:B------:R-:W-:Y:S01]  /*0a60*/  BSSY B0, `(.L_x_993) ;  /* 0x0000041000007945 */ /* 0x000fe20003800000 */
[----:B------:R-:W-:-:S02]  /*0a70*/  IMAD R3, R3, c[0x0][0x554], R4 ;  /* 0x0001550003037a24 */ /* 0x000fc400078e0204 */
[----:B------:R-:W-:Y:S01]  /*0a80*/  ULEA.HI UR4, UR4, UR5, URZ, 0x6 ;  /* 0x0000000504047291 */ /* 0x000fe2000f8f303f */
[----:B------:R-:W-:Y:S02]  /*0a90*/  IMAD.MOV.U32 R2, RZ, RZ, RZ ;  /* 0x000000ffff027224 */ /* 0x000fe400078e00ff */
[----:B------:R-:W-:Y:S01]  /*0aa0*/  IMAD.MOV.U32 R22, RZ, RZ, R3 ;  /* 0x000000ffff167224 */ /* 0x000fe200078e0003 */
[----:B------:R-:W-:Y:S02]  /*0ab0*/  USHF.R.S32.HI UR4, URZ, 0x6, UR4 ;  /* 0x000000063f047899 */ /* 0x000fe40008011404 */
[----:B------:R-:W-:Y:S01]  /*0ac0*/  @P0 IMAD.HI.U32 R6, R0, c[0x0][0x540], RZ ;  /* 0x0001500000060a27 */ /* 0x000fe200078e00ff */
[----:B------:R-:W-:-:S03]  /*0ad0*/  IADD3 R0, R5, c[0x0][0x53c], RZ ;  /* 0x00014f0005007a10 */ /* 0x000fc60007ffe0ff */
[----:B------:R-:W-:Y:S01]  /*0ae0*/  IMAD.MOV.U32 R5, RZ, RZ, c[0x0][0x2c4] ;  /* 0x0000b100ff057624 */ /* 0x000fe200078e00ff */
[----:B------:R-:W-:Y:S01]  /*0af0*/  @P0 SHF.R.U32.HI R11, RZ, c[0x0][0x544], R6 ;  /* 0x00015100ff0b0a19 */ /* 0x000fe20000011606 */
[----:B------:R-:W-:Y:S01]  /*0b00*/  IMAD.MOV.U32 R6, RZ, RZ, 0x40 ;  /* 0x00000040ff067424 */ /* 0x000fe200078e00ff */
[----:B------:R-:W-:Y:S02]  /*0b10*/  ISETP.NE.AND P0, PT, R7, 0x1, PT ;  /* 0x000000010700780c */ /* 0x000fe40003f05270 */
[----:B------:R-:W-:Y:S01]  /*0b20*/  ISETP.NE.AND P2, PT, R5, 0x1, PT ;  /* 0x000000010500780c */ /* 0x000fe20003f45270 */
[----:B------:R-:W-:Y:S01]  /*0b30*/  IMAD R0, R11, c[0x0][0x53c], R0 ;  /* 0x00014f000b007a24 */ /* 0x000fe200078e0200 */
[----:B------:R1:W-:Y:S03]  /*0b40*/  STL [R1+0x50], R11 ;  /* 0x0000500b01007387 */ /* 0x0003e60000100800 */
[----:B------:R-:W-:-:S05]  /*0b50*/  IMAD.SHL.U32 R24, R0, 0x80, RZ ;  /* 0x0000008000187824 */ /* 0x000fca00078e00ff */
[----:B------:R-:W-:Y:S01]  /*0b60*/  IADD3 R0, R24, 0x7f, RZ ;  /* 0x0000007f18007810 */ /* 0x000fe20007ffe0ff */
[----:B------:R1:W-:Y:S04]  /*0b70*/  STL [R1+0x54], R24 ;  /* 0x0000541801007387 */ /* 0x0003e80000100800 */
[----:B------:R-:W-:-:S05]  /*0b80*/  @P2 IMAD.HI.U32 R5, R0, c[0x0][0x2c8], RZ ;  /* 0x0000b20000052a27 */ /* 0x000fca00078e00ff */
[----:B------:R-:W-:Y:S02]  /*0b90*/  @P2 SHF.R.U32.HI R0, RZ, c[0x0][0x2cc], R5 ;  /* 0x0000b300ff002a19 */ /* 0x000fe40000011605 */
[----:B------:R-:W-:-:S04]  /*0ba0*/  IADD3 R5, R6, -c[0x0][0x168], RZ ;  /* 0x80005a0006057a10 */ /* 0x000fc80007ffe0ff */
[----:B------:R-:W-:-:S04]  /*0bb0*/  IADD3 R0, R0, c[0x0][0x1d0], R5 ;  /* 0x0000740000007a10 */ /* 0x000fc80007ffe005 */
[----:B------:R-:W-:-:S04]  /*0bc0*/  SHF.R.S32.HI R6, RZ, 0x1f, R0 ;  /* 0x0000001fff067819 */ /* 0x000fc80000011400 */
[----:B------:R-:W-:Y:S01]  /*0bd0*/  LEA.HI R6, R6, R0, RZ, 0x6 ;  /* 0x0000000006067211 */ /* 0x000fe200078f30ff */
[----:B------:R-:W-:-:S03]  /*0be0*/  @P0 IMAD.HI.U32 R0, R3, c[0x0][0x54c], RZ ;  /* 0x0001530003000a27 */ /* 0x000fc600078e00ff */
[----:B------:R-:W-:Y:S02]  /*0bf0*/  SHF.R.S32.HI R6, RZ, 0x6, R6 ;  /* 0x00000006ff067819 */ /* 0x000fe40000011406 */
[----:B------:R-:W-:Y:S02]  /*0c00*/  @P0 SHF.R.U32.HI R22, RZ, c[0x0][0x550], R0 ;  /* 0x00015400ff160a19 */ /* 0x000fe40000011600 */
[----:B------:R-:W-:-:S03]  /*0c10*/  IMNMX R6, R6, UR4, PT ;  /* 0x0000000406067c17 */ /* 0x000fc6000b800200 */
[----:B------:R-:W-:Y:S01]  /*0c20*/  IMAD.MOV R0, RZ, RZ, -R22 ;  /* 0x000000ffff007224 */ /* 0x000fe200078e0a16 */
[----:B------:R1:W-:Y:S01]  /*0c30*/  STL [R1+0x44], R22 ;  /* 0x0000441601007387 */ /* 0x0003e20000100800 */
[----:B------:R-:W-:Y:S02]  /*0c40*/  ISETP.GE.AND P0, PT, R6, 0x1, PT ;  /* 0x000000010600780c */ /* 0x000fe40003f06270 */
[----:B------:R-:W-:-:S05]  /*0c50*/  IMAD R14, R0, c[0x0][0x548], R3 ;  /* 0x00015200000e7a24 */ /* 0x000fca00078e0203 */
[----:B------:R1:W-:Y:S06]  /*0c60*/  STL [R1+0x40], R14 ;  /* 0x0000400e01007387 */ /* 0x0003ec0000100800 */
[----:B------:R-:W-:Y:S05]  /*0c70*/  @!P0 BRA `(.L_x_994) ;  /* 0x000001f000008947 */ /* 0x000fea0003800000 */
[----:B------:R-:W-:-:S04]  /*0c80*/  SHF.R.U32.HI R0, RZ, 0x10, R11 ;  /* 0x00000010ff007819 */ /* 0x000fc8000001160b */
[----:B------:R-:W-:-:S04]  /*0c90*/  ISETP.NE.AND P0, PT, R0, RZ, PT ;  /* 0x000000ff0000720c */ /* 0x000fc80003f05270 */
[----:B------:R-:W-:-:S04]  /*0ca0*/  SEL R0, R0, c[0x0][0x338], P0 ;  /* 0x0000ce0000007a07 */ /* 0x000fc80000000000 */
[-C--:B------:R-:W-:Y:S02]  /*0cb0*/  IABS R3, R0.reuse ;  /* 0x0000000000037213 */ /* 0x080fe40000000000 */
[----:B------:R-:W-:Y:S02]  /*0cc0*/  IADD3 R7, R0, -0x1, R6 ;  /* 0xffffffff00077810 */ /* 0x000fe40007ffe006 */
[----:B------:R-:W2:Y:S02]  /*0cd0*/  I2F.RP R4, R3 ;  /* 0x0000000300047306 */ /* 0x000ea40000209400 */
[----:B------:R-:W-:Y:S02]  /*0ce0*/  IABS R10, R7 ;  /* 0x00000007000a7213 */ /* 0x000fe40000000000 */
[----:B------:R-:W-:-:S04]  /*0cf0*/  LOP3.LUT R7, R7, R0, RZ, 0x3c, !PT ;  /* 0x0000000007077212 */ /* 0x000fc800078e3cff */
[----:B------:R-:W-:Y:S01]  /*0d00*/  ISETP.GE.AND P0, PT, R7, RZ, PT ;  /* 0x000000ff0700720c */ /* 0x000fe20003f06270 */
[----:B--2---:R-:W2:Y:S02]  /*0d10*/  MUFU.RCP R4, R4 ;  /* 0x0000000400047308 */ /* 0x004ea40000001000 */
[----:B--2---:R-:W-:-:S06]  /*0d20*/  IADD3 R4, R4, 0xffffffe, RZ ;  /* 0x0ffffffe04047810 */ /* 0x004fcc0007ffe0ff */
[----:B------:R-:W2:Y:S02]  /*0d30*/  F2I.FTZ.U32.TRUNC.NTZ R5, R4 ;  /* 0x0000000400057305 */ /* 0x000ea4000021f000 */
[----:B--2---:R-:W-:Y:S02]  /*0d40*/  IMAD.MOV R2, RZ, RZ, -R5 ;  /* 0x000000ffff027224 */ /* 0x004fe400078e0a05 */
        /* <DEDUP_REMOVED lines=14> */
[----:B------:R-:W-:-:S13]  /*0e30*/  ISETP.GE.U32.AND P3, PT, R4, R3, PT ;  /* 0x000000030400720c */ /* 0x000fda0003f66070 */
[----:B------:R-:W-:-:S05]  /*0e40*/  @P3 IADD3 R2, R2, 0x1, RZ ;  /* 0x0000000102023810 */ /* 0x000fca0007ffe0ff */
[----:B------:R-:W-:Y:S01]  /*0e50*/  @!P0 IMAD.MOV R2, RZ, RZ, -R2 ;  /* 0x000000ffff028224 */ /* 0x000fe200078e0a02 */
[----:B------:R-:W-:Y:S02]  /*0e60*/  @!P1 LOP3.LUT R2, RZ, R0, RZ, 0x33, !PT ;  /* 0x00000000ff029212 */ /* 0x000fe400078e33ff */
.L_x_994:
[----:B------:R-:W-:Y:S05]  /*0e70*/  BSYNC B0 ;  /* 0x0000000000007941 */ /* 0x000fea0003800000 */
.L_x_993:
[----:B------:R-:W-:Y:S01]  /*0e80*/  LOP3.LUT R0, R11, 0xffff, RZ, 0xc0, !PT ;  /* 0x0000ffff0b007812 */ /* 0x000fe200078ec0ff */
[----:B------:R-:W-:Y:S01]  /*0e90*/  CS2R R18, SRZ ;  /* 0x0000000000127805 */ /* 0x000fe2000001ff00 */
[----:B------:R-:W-:Y:S01]  /*0ea0*/  CS2R R20, SRZ ;  /* 0x0000000000147805 */ /* 0x000fe2000001ff00 */
[----:B------:R-:W-:Y:S01]  /*0eb0*/  CS2R R94, SRZ ;  /* 0x00000000005e7805 */ /* 0x000fe2000001ff00 */
[----:B------:R-:W-:Y:S01]  /*0ec0*/  CS2R R92, SRZ ;  /* 0x00000000005c7805 */ /* 0x000fe2000001ff00 */
[----:B------:R-:W-:Y:S01]  /*0ed0*/  IMAD R3, R0, R2, RZ ;  /* 0x0000000200037224 */ /* 0x000fe200078e02ff */
        /* <DEDUP_REMOVED lines=13> */
[----:B------:R2:W-:Y:S01]  /*0fb0*/  STL [R1], R25 ;  /* 0x0000001901007387 */ /* 0x0005e20000100800 */
        /* <DEDUP_REMOVED lines=39> */
[----:B--2---:R-:W2:Y:S01]  /*1230*/  LDL R5, [R1+0x70] ;  /* 0x0000700001057983 */ /* 0x004ea20000100800 */
[----:B------:R-:W-:-:S03]  /*1240*/  ISETP.NE.U32.AND P1, PT, RZ, c[0x0][0x340], PT ;  /* 0x0000d000ff007a0c */ /* 0x000fc60003f25070 */
[----:B-1----:R-:W3:Y:S01]  /*1250*/  LDL.64 R10, [R1+0x48] ;  /* 0x00004800010a7983 */ /* 0x002ee20000100a00 */
[----:B------:R-:W-:-:S03]  /*1260*/  ISETP.NE.AND.EX P1, PT, RZ, c[0x0][0x344], PT, P1 ;  /* 0x0000d100ff007a0c */ /* 0x000fc60003f25310 */
[----:B------:R1:W3:Y:S10]  /*1270*/  LDL.64 R26, [R1+0x48] ;  /* 0x00004800011a7983 */ /* 0x0002f40000100a00 */
[----:B------:R-:W-:-:S05]  /*1280*/  @P1 MOV R2, 0x4 ;  /* 0x0000000400021802 */ /* 0x000fca0000000f00 */
[----:B------:R-:W-:-:S05]  /*1290*/  @P1 IMAD.WIDE R2, R22, R2, c[0x0][0x340] ;  /* 0x0000d00016021625 */ /* 0x000fca00078e0202 */
[----:B------:R4:W5:Y:S01]  /*12a0*/  @P1 LDG.E R18, [R2.64] ;  /* 0x0000000602121981 */ /* 0x000962000c1e1900 */
[----:B------:R-:W-:Y:S02]  /*12b0*/  SHF.R.S32.HI R13, RZ, 0x1f, R14 ;  /* 0x0000001fff0d7819 */ /* 0x000fe4000001140e */
[----:B------:R-:W-:Y:S02]  /*12c0*/  SHF.R.S32.HI R17, RZ, 0x1f, R22 ;  /* 0x0000001fff117819 */ /* 0x000fe40000011416 */
[----:B------:R-:W-:Y:S01]  /*12d0*/  IADD3 R52, R25, -0x1, RZ ;  /* 0xffffffff19347810 */ /* 0x000fe20007ffe0ff */
[----:B------:R-:W-:-:S04]  /*12e0*/  IMAD R4, R13, c[0x0][0x1b8], RZ ;  /* 0x00006e000d047a24 */ /* 0x000fc800078e02ff */
[C---:B------:R-:W-:Y:S02]  /*12f0*/  IMAD R4, R14.reuse, c[0x0][0x1bc], R4 ;  /* 0x00006f000e047a24 */ /* 0x040fe400078e0204 */
[----:B----4-:R-:W-:-:S04]  /*1300*/  IMAD.WIDE.U32 R2, R14, c[0x0][0x1b8], RZ ;  /* 0x00006e000e027a25 */ /* 0x010fc800078e00ff */
[----:B------:R-:W-:Y:S02]  /*1310*/  IMAD.IADD R3, R3, 0x1, R4 ;  /* 0x0000000103037824 */ /* 0x000fe400078e0204 */
[----:B------:R-:W-:Y:S02]  /*1320*/  IMAD R4, R17, c[0x0][0x1c0], RZ ;  /* 0x0000700011047a24 */ /* 0x000fe400078e02ff */
[----:B------:R-:W-:-:S04]  /*1330*/  IMAD.WIDE.U32 R2, R22, c[0x0][0x1c0], R2 ;  /* 0x0000700016027a25 */ /* 0x000fc800078e0002 */
[----:B------:R-:W-:-:S04]  /*1340*/  IMAD R4, R22, c[0x0][0x1c4], R4 ;  /* 0x0000710016047a24 */ /* 0x000fc800078e0204 */
[----:B------:R-:W-:Y:S02]  /*1350*/  IMAD.IADD R3, R3, 0x1, R4 ;  /* 0x0000000103037824 */ /* 0x000fe400078e0204 */
[----:B--2---:R-:W-:Y:S02]  /*1360*/  IMAD.IADD R8, R5, 0x1, R24 ;  /* 0x0000000105087824 */ /* 0x004fe400078e0218 */
[----:B------:R-:W2:Y:S03]  /*1370*/  S2R R5, SR_TID.X ;  /* 0x0000000000057919 */ /* 0x000ea60000002100 */
[----:B------:R-:W-:Y:S02]  /*1380*/  MOV R0, R8 ;  /* 0x0000000800007202 */ /* 0x000fe40000000f00 */
[----:B---3--:R-:W-:-:S04]  /*1390*/  MOV R26, R10 ;  /* 0x0000000a001a7202 */ /* 0x008fc80000000f00 */
[----:B------:R-:W-:Y:S02]  /*13a0*/  SHF.R.S32.HI R27, RZ, 0x1f, R26 ;  /* 0x0000001fff1b7819 */ /* 0x000fe4000001141a */
[----:B------:R-:W-:-:S03]  /*13b0*/  ISETP.GE.AND P5, PT, R26, c[0x0][0x1d4], PT ;  /* 0x000075001a007a0c */ /* 0x000fc60003fa6270 */
[----:B------:R1:W-:Y:S01]  /*13c0*/  STL [R1+0x4c], R27 ;  /* 0x00004c1b01007387 */ /* 0x0003e20000100800 */
[----:B------:R-:W-:Y:S02]  /*13d0*/  SEL R16, RZ, 0x1, P5 ;  /* 0x00000001ff107807 */ /* 0x000fe40002800000 */
[----:B--2---:R-:W-:-:S04]  /*13e0*/  SHF.R.S32.HI R23, RZ, 0x1f, R5 ;  /* 0x0000001fff177819 */ /* 0x004fc80000011405 */
[----:B------:R-:W-:Y:S01]  /*13f0*/  LEA.HI R23, R23, R5, RZ, 0x2 ;  /* 0x0000000517177211 */ /* 0x000fe200078f10ff */
[----:B------:R-:W-:-:S03]  /*1400*/  @P2 IMAD.HI.U32 R5, R8, c[0x0][0x2c8], RZ ;  /* 0x0000b20008052a27 */ /* 0x000fc600078e00ff */
[----:B------:R-:W-:Y:S02]  /*1410*/  SHF.R.S32.HI R23, RZ, 0x2, R23 ;  /* 0x00000002ff177819 */ /* 0x000fe40000011417 */
[----:B------:R-:W-:Y:S02]  /*1420*/  @P2 SHF.R.U32.HI R0, RZ, c[0x0][0x2cc], R5 ;  /* 0x0000b300ff002a19 */ /* 0x000fe40000011605 */
[----:B------:R-:W-:-:S03]  /*1430*/  SHF.R.S32.HI R6, RZ, 0x1f, R23 ;  /* 0x0000001fff067819 */ /* 0x000fc60000011417 */
[----:B------:R-:W-:-:S04]  /*1440*/  IMAD.WIDE.U32 R2, R0, c[0x0][0x1b0], R2 ;  /* 0x00006c0000027a25 */ /* 0x000fc800078e0002 */
[C---:B------:R-:W-:Y:S02]  /*1450*/  IMAD R7, R6.reuse, c[0x0][0x1e0], RZ ;  /* 0x0000780006077a24 */ /* 0x040fe400078e02ff */
[----:B------:R-:W-:Y:S01]  /*1460*/  IMAD R5, R6, c[0x0][0x208], RZ ;  /* 0x0000820006057a24 */ /* 0x000fe200078e02ff */
[----:B------:R-:W-:Y:S01]  /*1470*/  SHF.R.S32.HI R6, RZ, 0x1f, R0 ;  /* 0x0000001fff067819 */ /* 0x000fe20000011400 */
[C---:B------:R-:W-:Y:S02]  /*1480*/  IMAD R12, R23.reuse, c[0x0][0x1e4], R7 ;  /* 0x00007900170c7a24 */ /* 0x040fe400078e0207 */
[C---:B------:R-:W-:Y:S02]  /*1490*/  IMAD R11, R23.reuse, c[0x0][0x20c], R5 ;  /* 0x00008300170b7a24 */ /* 0x040fe400078e0205 */
[----:B------:R-:W-:Y:S02]  /*14a0*/  IMAD R9, R6, c[0x0][0x1b0], RZ ;  /* 0x00006c0006097a24 */ /* 0x000fe400078e02ff */
[----:B------:R-:W-:-:S04]  /*14b0*/  IMAD.WIDE.U32 R6, R23, c[0x0][0x1e0], R26 ;  /* 0x0000780017067a25 */ /* 0x000fc800078e001a */
[C---:B------:R-:W-:Y:S01]  /*14c0*/  IMAD R10, R0.reuse, c[0x0][0x1b4], R9 ;  /* 0x00006d00000a7a24 */ /* 0x040fe200078e0209 */
[----:B------:R-:W-:Y:S01]  /*14d0*/  IADD3 R9, -R0, RZ, RZ ;  /* 0x000000ff00097210 */ /* 0x000fe20007ffe1ff */
[----:B------:R-:W-:Y:S01]  /*14e0*/  IMAD.WIDE.U32 R4, R23, c[0x0][0x208], R26 ;  /* 0x0000820017047a25 */ /* 0x000fe200078e001a */
[----:B------:R-:W-:Y:S02]  /*14f0*/  IADD3 R0, R26, 0x20, RZ ;  /* 0x000000201a007810 */ /* 0x000fe40007ffe0ff */
[----:B------:R-:W-:Y:S01]  /*1500*/  IADD3 R7, R7, R12, RZ ;  /* 0x0000000c07077210 */ /* 0x000fe20007ffe0ff */
[----:B------:R-:W-:Y:S01]  /*1510*/  IMAD R8, R9, c[0x0][0x2c4], R8 ;  /* 0x0000b10009087a24 */ /* 0x000fe200078e0208 */
[----:B------:R-:W-:Y:S01]  /*1520*/  ISETP.GE.AND P4, PT, R0, c[0x0][0x1d4], PT ;  /* 0x0000750000007a0c */ /* 0x000fe20003f86270 */
[----:B------:R-:W-:Y:S02]  /*1530*/  IMAD.IADD R5, R5, 0x1, R11 ;  /* 0x0000000105057824 */ /* 0x000fe400078e020b */
[----:B------:R-:W-:Y:S01]  /*1540*/  IMAD.IADD R3, R3, 0x1, R10 ;  /* 0x0000000103037824 */ /* 0x000fe200078e020a */
[----:B------:R-:W-:Y:S01]  /*1550*/  SHF.R.S32.HI R9, RZ, 0x1f, R8 ;  /* 0x0000001fff097819 */ /* 0x000fe20000011408 */
[C---:B------:R-:W-:Y:S01]  /*1560*/  IMAD R12, R13.reuse, c[0x0][0x1e8], RZ ;  /* 0x00007a000d0c7a24 */ /* 0x040fe200078e02ff */
[----:B------:R-:W-:Y:S01]  /*1570*/  SEL R10, RZ, 0xffffffff, P4 ;  /* 0xffffffffff0a7807 */ /* 0x000fe20002000000 */
[----:B------:R-:W-:-:S02]  /*1580*/  IMAD R11, R13, c[0x0][0x210], RZ ;  /* 0x000084000d0b7a24 */ /* 0x000fc400078e02ff */
[----:B------:R-:W-:Y:S02]  /*1590*/  IMAD R9, R9, c[0x0][0x1a8], RZ ;  /* 0x00006a0009097a24 */ /* 0x000fe400078e02ff */
[----:B------:R-:W-:Y:S01]  /*15a0*/  IMAD R13, R14, c[0x0][0x1ec], R12 ;  /* 0x00007b000e0d7a24 */ /* 0x000fe200078e020c */
[----:B------:R-:W-:Y:S01]  /*15b0*/  SHF.L.U32 R12, R10, 0x1, RZ ;  /* 0x000000010a0c7819 */ /* 0x000fe200000006ff */
[C---:B------:R-:W-:Y:S02]  /*15c0*/  IMAD R15, R14.reuse, c[0x0][0x214], R11 ;  /* 0x000085000e0f7a24 */ /* 0x040fe400078e020b */
[----:B------:R-:W-:Y:S01]  /*15d0*/  IMAD.WIDE.U32 R10, R14, c[0x0][0x1e8], R6 ;  /* 0x00007a000e0a7a25 */ /* 0x000fe200078e0006 */
[----:B------:R-:W-:-:S03]  /*15e0*/  LOP3.LUT R12, R12, 0x2, R16, 0xe2, !PT ;  /* 0x000000020c0c7812 */ /* 0x000fc600078ee210 */
[----:B------:R-:W-:-:S04]  /*15f0*/  IMAD.WIDE.U32 R4, R14, c[0x0][0x210], R4 ;  /* 0x000084000e047a25 */ /* 0x000fc800078e0004 */
[C---:B------:R-:W-:Y:S01]  /*1600*/  IMAD R14, R8.reuse, c[0x0][0x1ac], R9 ;  /* 0x00006b00080e7a24 */ /* 0x040fe200078e0209 */
[----:B------:R-:W-:Y:S01]  /*1610*/  IADD3 R9, R5, R15, RZ ;  /* 0x0000000f05097210 */ /* 0x000fe20007ffe0ff */
[----:B------:R-:W-:Y:S01]  /*1620*/  IMAD.WIDE.U32 R6, R8, c[0x0][0x1a8], R2 ;  /* 0x00006a0008067a25 */ /* 0x000fe200078e0002 */
[----:B-----5:R-:W-:Y:S02]  /*1630*/  @P1 SHF.R.S32.HI R3, RZ, 0x1f, R18 ;  /* 0x0000001fff031819 */ /* 0x020fe40000011412 */
[----:B------:R-:W-:Y:S01]  /*1640*/  @!P1 MOV R3, R17 ;  /* 0x0000001100039202 */ /* 0x000fe20000000f00 */
[----:B------:R-:W-:Y:S01]  /*1650*/  IMAD.IADD R14, R7, 0x1, R14 ;  /* 0x00000001070e7824 */ /* 0x000fe200078e020e */
[C---:B------:R-:W-:Y:S01]  /*1660*/  LEA R16, P0, R6.reuse, c[0x0][0x160], 0x1 ;  /* 0x0000580006107a11 */ /* 0x040fe200078008ff */
[----:B------:R-:W-:Y:S01]  /*1670*/  @P1 IMAD.MOV.U32 R2, RZ, RZ, R18 ;  /* 0x000000ffff021224 */ /* 0x000fe200078e0012 */
[----:B------:R-:W-:Y:S01]  /*1680*/  MOV R8, R4 ;  /* 0x0000000400087202 */ /* 0x000fe20000000f00 */
[----:B------:R-:W-:Y:S01]  /*1690*/  IMAD.IADD R11, R11, 0x1, R13 ;  /* 0x000000010b0b7824 */ /* 0x000fe200078e020d */
[----:B------:R-:W-:Y:S01]  /*16a0*/  @!P1 MOV R2, R22 ;  /* 0x0000001600029202 */ /* 0x000fe20000000f00 */
[C---:B------:R-:W-:Y:S01]  /*16b0*/  IMAD R5, R3.reuse, c[0x0][0x1f0], RZ ;  /* 0x00007c0003057a24 */ /* 0x040fe200078e02ff */
[----:B------:R-:W-:Y:S01]  /*16c0*/  LEA.HI.X R14, R6, c[0x0][0x164], R14, 0x1, P0 ;  /* 0x00005900060e7a11 */ /* 0x000fe200000f0c0e */
[----:B------:R-:W-:Y:S01]  /*16d0*/  IMAD R6, R3, c[0x0][0x218], RZ ;  /* 0x0000860003067a24 */ /* 0x000fe200078e02ff */
[----:B------:R-:W-:Y:S01]  /*16e0*/  IADD3 R4, R26, 0x40, RZ ;  /* 0x000000401a047810 */ /* 0x000fe20007ffe0ff */
[----:B------:R-:W-:Y:S01]  /*16f0*/  IMAD.WIDE.U32 R18, R2, c[0x0][0x1f0], R10 ;  /* 0x00007c0002127a25 */ /* 0x000fe200078e000a */
[----:B------:R-:W-:-:S02]  /*1700*/  ISETP.GE.AND P1, PT, R26, c[0x0][0x198], PT ;  /* 0x000066001a007a0c */ /* 0x000fc40003f26270 */
[----:B------:R-:W-:Y:S01]  /*1710*/  ISETP.GE.AND P3, PT, R4, c[0x0][0x1d4], PT ;  /* 0x0000750004007a0c */ /* 0x000fe20003f66270 */
[----:B------:R-:W-:Y:S01]  /*1720*/  IMAD.WIDE.U32 R8, R2, c[0x0][0x218], R8 ;  /* 0x0000860002087a25 */ /* 0x000fe200078e0008 */
[----:B------:R1:W-:Y:S01]  /*1730*/  STL.64 [R1+0x8], R18 ;  /* 0x0000081201007387 */ /* 0x0003e20000100a00 */
[----:B------:R-:W-:Y:S02]  /*1740*/  ISETP.GE.AND P0, PT, R0, c[0x0][0x198], PT ;  /* 0x0000660000007a0c */ /* 0x000fe40003f06270 */
[C---:B------:R-:W-:Y:S01]  /*1750*/  IMAD R3, R2.reuse, c[0x0][0x1f4], R5 ;  /* 0x00007d0002037a24 */ /* 0x040fe200078e0205 */
[----:B------:R1:W-:Y:S01]  /*1760*/  STL.64 [R1+0x10], R8 ;  /* 0x0000100801007387 */ /* 0x0003e20000100a00 */
[----:B------:R-:W-:Y:S01]  /*1770*/  IMAD R2, R2, c[0x0][0x21c], R6 ;  /* 0x0000870002027a24 */ /* 0x000fe200078e0206 */
[----:B------:R-:W-:Y:S01]  /*1780*/  SEL R7, RZ, 0x4, P3 ;  /* 0x00000004ff077807 */ /* 0x000fe20001800000 */
[----:B------:R-:W-:Y:S01]  /*1790*/  IMAD.IADD R10, R23, 0x1, R24 ;  /* 0x00000001170a7824 */ /* 0x000fe200078e0218 */
[----:B------:R-:W-:-:S02]  /*17a0*/  IADD3 R3, R19, R3, RZ ;  /* 0x0000000313037210 */ /* 0x000fc40007ffe0ff */
[----:B------:R-:W-:Y:S02]  /*17b0*/  IADD3 R2, R9, R2, RZ ;  /* 0x0000000209027210 */ /* 0x000fe40007ffe0ff */
[----:B------:R-:W-:Y:S02]  /*17c0*/  ISETP.GE.AND P6, PT, R4, c[0x0][0x198], PT ;  /* 0x0000660004007a0c */ /* 0x000fe40003fc6270 */
[----:B------:R-:W-:Y:S01]  /*17d0*/  P2R R15, PR, RZ, 0x2 ;  /* 0x00000002ff0f7803 */ /* 0x000fe20000000000 */
[----:B------:R1:W-:Y:S01]  /*17e0*/  STL [R1+0x18], R2 ;  /* 0x0000180201007387 */ /* 0x0003e20000100800 */
[----:B------:R-:W-:Y:S02]  /*17f0*/  P2R R17, PR, RZ, 0x1 ;  /* 0x00000001ff117803 */ /* 0x000fe40000000000 */
[----:B------:R-:W-:Y:S01]  /*1800*/  LOP3.LUT R22, R12, R7, RZ, 0xfc, !PT ;  /* 0x000000070c167212 */ /* 0x000fe200078efcff */
[----:B------:R1:W-:Y:S01]  /*1810*/  STL [R1+0x4], R3 ;  /* 0x0000040301007387 */ /* 0x0003e20000100800 */
[----:B------:R-:W-:Y:S05]  /*1820*/  BRA.DIV ~URZ, `(.L_x_996) ;  /* 0x0000d5f27f007947 */ /* 0x000fea000b800000 */
[----:B------:R2:W3:Y:S02]  /*1830*/  SHFL.IDX PT, R5, R14, RZ, 0x1c1f ;  /* 0x001c1fff0e057589 */ /* 0x0004e400000e0000 */
.L_x_1032:
[----:B------:R-:W-:Y:S05]  /*1840*/  BRA.DIV ~URZ, `(.L_x_997) ;  /* 0x0000d6427f007947 */ /* 0x000fea000b800000 */
[----:B-1----:R1:W4:Y:S02]  /*1850*/  SHFL.IDX PT, R2, R16, RZ, 0x1c1f ;  /* 0x001c1fff10027589 */ /* 0x00232400000e0000 */
.L_x_1033:
[----:B------:R-:W-:Y:S01]  /*1860*/  MOV R18, c[0x0][0x2c4] ;  /* 0x0000b10000127a02 */ /* 0x000fe20000000f00 */
[----:B------:R-:W-:Y:S04]  /*1870*/  BSSY B0, `(.L_x_998) ;  /* 0x0000018000007945 */ /* 0x000fe80003800000 */
[----:B------:R-:W-:-:S05]  /*1880*/  IMAD R18, R18, c[0x0][0x168], RZ ;  /* 0x00005a0012127a24 */ /* 0x000fca00078e02ff */
[----:B------:R-:W-:-:S13]  /*1890*/  ISETP.GE.AND P0, PT, R10, R18, PT ;  /* 0x000000120a00720c */ /* 0x000fda0003f06270 */
[----:B------:R-:W-:Y:S05]  /*18a0*/  @P0 BRA `(.L_x_999) ;  /* 0x0000014000000947 */ /* 0x000fea0003800000 */
[----:B------:R-:W5:Y:S04]  /*18b0*/  LDL R6, [R1+0x60] ;  /* 0x0000600001067983 */ /* 0x000f680000100800 */
[----:B--2---:R-:W2:Y:S04]  /*18c0*/  LDL R11, [R1+0x5c] ;  /* 0x00005c00010b7983 */ /* 0x004ea80000100800 */
[----:B----4-:R-:W4:Y:S04]  /*18d0*/  LDL R3, [R1+0x34] ;  /* 0x0000340001037983 */ /* 0x010f280000100800 */
[----:B---3--:R-:W3:Y:S01]  /*18e0*/  LDL.64 R20, [R1+0x48] ;  /* 0x0000480001147983 */ /* 0x008ee20000100a00 */
[C---:B------:R-:W-:Y:S01]  /*18f0*/  LEA R8, P0, R0.reuse, R2, 0x1 ;  /* 0x0000000200087211 */ /* 0x040fe200078008ff */
[----:B------:R-:W-:Y:S01]  /*1900*/  IMAD.MOV.U32 R12, RZ, RZ, R2 ;  /* 0x000000ffff0c7224 */ /* 0x000fe200078e0002 */
[----:B------:R-:W-:Y:S01]  /*1910*/  ISETP.NE.AND P1, PT, R17, RZ, PT ;  /* 0x000000ff1100720c */ /* 0x000fe20003f25270 */
[----:B------:R-:W-:Y:S01]  /*1920*/  IMAD.MOV.U32 R13, RZ, RZ, R5 ;  /* 0x000000ffff0d7224 */ /* 0x000fe200078e0005 */
[----:B-----5:R-:W-:-:S02]  /*1930*/  LEA.HI.X R9, R0, R5, R6, 0x1, P0 ;  /* 0x0000000500097211 */ /* 0x020fc400000f0c06 */
[----:B------:R-:W-:-:S04]  /*1940*/  LEA R6, P0, R4, R2, 0x1 ;  /* 0x0000000204067211 */ /* 0x000fc800078008ff */
[----:B--2---:R-:W-:Y:S02]  /*1950*/  LEA.HI.X R7, R4, R5, R11, 0x1, P0 ;  /* 0x0000000504077211 */ /* 0x004fe400000f0c0b */
[----:B------:R-:W-:Y:S01]  /*1960*/  ISETP.NE.AND P0, PT, R15, RZ, PT ;  /* 0x000000ff0f00720c */ /* 0x000fe20003f05270 */
[----:B----4-:R-:W-:Y:S02]  /*1970*/  IMAD.SHL.U32 R2, R3, 0x2, RZ ;  /* 0x0000000203027824 */ /* 0x010fe400078e00ff */
[----:B---3--:R-:W-:-:S10]  /*1980*/  IMAD.WIDE R12, R20, 0x2, R12 ;  /* 0x00000002140c7825 */ /* 0x008fd400078e020c */
[----:B------:R-:W-:Y:S01]  /*1990*/  @!PT LDS RZ, [RZ] ;  /* 0x00000000fffff984 */ /* 0x000fe20000000800 */
[----:B------:R-:W-:Y:S01]  /*19a0*/  @!PT LDS RZ, [RZ] ;  /* 0x00000000fffff984 */ /* 0x000fe20000000800 */
[----:B------:R-:W-:Y:S01]  /*19b0*/  @!PT LDS RZ, [RZ] ;  /* 0x00000000fffff984 */ /* 0x000fe20000000800 */
[----:B------:R2:W-:Y:S04]  /*19c0*/  LDGSTS.E.BYPASS.LTC128B.128 [R2+0x6100], [R12.64], !P0 ;  /* 0x061000000c027fae */ /* 0x0005e8000c101d46 */
[----:B------:R2:W-:Y:S04]  /*19d0*/  LDGSTS.E.BYPASS.LTC128B.128 [R2+0x8100], [R8.64], !P1 ;  /* 0x0810000008027fae */ /* 0x0005e8000c901d46 */
[----:B------:R2:W-:Y:S02]  /*19e0*/  LDGSTS.E.BYPASS.LTC128B.128 [R2+0xa100], [R6.64], !P6 ;  /* 0x0a10000006027fae */ /* 0x0005e4000f101d46 */
.L_x_999:
[----:B------:R-:W-:Y:S05]  /*19f0*/  BSYNC B0 ;  /* 0x0000000000007941 */ /* 0x000fea0003800000 */
.L_x_998:
[----:B------:R-:W-:Y:S05]  /*1a00*/  BRA.DIV ~URZ, `(.L_x_1000) ;  /* 0x0000d4f27f007947 */ /* 0x000fea000b800000 */
[----:B---3--:R3:W1:Y:S04]  /*1a10*/  SHFL.IDX PT, R5, R14, 0x1, 0x1c1f ;  /* 0x003c1f000e057f89 */ /* 0x00866800000e0000 */
[----:B--2-4-:R3:W2:Y:S02]  /*1a20*/  SHFL.IDX PT, R2, R16, 0x1, 0x1c1f ;  /* 0x003c1f0010027f89 */ /* 0x0146a400000e0000 */
.L_x_1034:
[----:B------:R-:W-:Y:S01]  /*1a30*/  IADD3 R3, R10, 0x20, RZ ;  /* 0x000000200a037810 */ /* 0x000fe20007ffe0ff */
[----:B------:R-:W-:Y:S03]  /*1a40*/  BSSY B0, `(.L_x_1001) ;  /* 0x0000017000007945 */ /* 0x000fe60003800000 */
[----:B------:R-:W-:-:S13]  /*1a50*/  ISETP.GE.AND P0, PT, R3, R18, PT ;  /* 0x000000120300720c */ /* 0x000fda0003f06270 */
[----:B------:R-:W-:Y:S05]  /*1a60*/  @P0 BRA `(.L_x_1002) ;  /* 0x0000014000000947 */ /* 0x000fea0003800000 */
[----:B------:R-:W4:Y:S04]  /*1a70*/  LDL R6, [R1+0x60] ;  /* 0x0000600001067983 */ /* 0x000f280000100800 */
[----:B------:R-:W5:Y:S04]  /*1a80*/  LDL R12, [R1+0x5c] ;  /* 0x00005c00010c7983 */ /* 0x000f680000100800 */
[----:B---3--:R-:W3:Y:S04]  /*1a90*/  LDL R11, [R1+0x34] ;  /* 0x00003400010b7983 */ /* 0x008ee80000100800 */
[----:B--2---:R-:W2:Y:S01]  /*1aa0*/  LDL.64 R20, [R1+0x48] ;  /* 0x0000480001147983 */ /* 0x004ea20000100a00 */
[----:B------:R-:W-:Y:S01]  /*1ab0*/  LEA R8, P0, R0, R2, 0x1 ;  /* 0x0000000200087211 */ /* 0x000fe200078008ff */
[----:B-1----:R-:W-:Y:S01]  /*1ac0*/  IMAD.MOV.U32 R13, RZ, RZ, R5 ;  /* 0x000000ffff0d7224 */ /* 0x002fe200078e0005 */
[----:B------:R-:W-:-:S02]  /*1ad0*/  ISETP.NE.AND P1, PT, R17, RZ, PT ;  /* 0x000000ff1100720c */ /* 0x000fc40003f25270 */
[----:B----4-:R-:W-:Y:S02]  /*1ae0*/  LEA.HI.X R9, R0, R5, R6, 0x1, P0 ;  /* 0x0000000500097211 */ /* 0x010fe400000f0c06 */
[----:B------:R-:W-:-:S04]  /*1af0*/  LEA R6, P0, R4, R2, 0x1 ;  /* 0x0000000204067211 */ /* 0x000fc800078008ff */
[----:B-----5:R-:W-:Y:S01]  /*1b00*/  LEA.HI.X R7, R4, R5, R12, 0x1, P0 ;  /* 0x0000000504077211 */ /* 0x020fe200000f0c0c */
[----:B------:R-:W-:Y:S01]  /*1b10*/  IMAD.MOV.U32 R12, RZ, RZ, R2 ;  /* 0x000000ffff0c7224 */ /* 0x000fe200078e0002 */
[----:B------:R-:W-:Y:S01]  /*1b20*/  ISETP.NE.AND P0, PT, R15, RZ, PT ;  /* 0x000000ff0f00720c */ /* 0x000fe20003f05270 */
[----:B---3--:R-:W-:Y:S02]  /*1b30*/  IMAD.SHL.U32 R2, R11, 0x2, RZ ;  /* 0x000000020b027824 */ /* 0x008fe400078e00ff */
[----:B--2---:R-:W-:-:S10]  /*1b40*/  IMAD.WIDE R12, R20, 0x2, R12 ;  /* 0x00000002140c7825 */ /* 0x004fd400078e020c */
[----:B------:R-:W-:Y:S01]  /*1b50*/  @!PT LDS RZ, [RZ] ;  /* 0x00000000fffff984 */ /* 0x000fe20000000800 */
[----:B------:R-:W-:Y:S01]  /*1b60*/  @!PT LDS RZ, [RZ] ;  /* 0x00000000fffff984 */ /* 0x000fe20000000800 */
[----:B------:R-:W-:Y:S01]  /*1b70*/  @!PT LDS RZ, [RZ] ;  /* 0x00000000fffff984 */ /* 0x000fe20000000800 */
[----:B------:R1:W-:Y:S04]  /*1b80*/  LDGSTS.E.BYPASS.LTC128B.128 [R2+0x6900], [R12.64], !P0 ;  /* 0x069000000c027fae */ /* 0x0003e8000c101d46 */
[----:B------:R1:W-:Y:S04]  /*1b90*/  LDGSTS.E.BYPASS.LTC128B.128 [R2+0x8900], [R8.64], !P1 ;  /* 0x0890000008027fae */ /* 0x0003e8000c901d46 */
[----:B------:R1:W-:Y:S02]  /*1ba0*/  LDGSTS.E.BYPASS.LTC128B.128 [R2+0xa900], [R6.64], !P6 ;  /* 0x0a90000006027fae */ /* 0x0003e4000f101d46 */
.L_x_1002:
[----:B------:R-:W-:Y:S05]  /*1bb0*/  BSYNC B0 ;  /* 0x0000000000007941 */ /* 0x000fea0003800000 */
.L_x_1001:
[----:B------:R-:W-:Y:S05]  /*1bc0*/  BRA.DIV ~URZ, `(.L_x_1003) ;  /* 0x0000d4027f007947 */ /* 0x000fea000b800000 */
[----:B-1----:R1:W4:Y:S02]  /*1bd0*/  SHFL.IDX PT, R5, R14, 0x2, 0x1c1f ;  /* 0x005c1f000e057f89 */ /* 0x00232400000e0000 */
.L_x_1035:
[----:B------:R-:W-:Y:S05]  /*1be0*/  BRA.DIV ~URZ, `(.L_x_1004) ;  /* 0x0000d4527f007947 */ /* 0x000fea000b800000 */
[----:B--2---:R2:W1:Y:S02]  /*1bf0*/  SHFL.IDX PT, R2, R16, 0x2, 0x1c1f ;  /* 0x005c1f0010027f89 */ /* 0x00446400000e0000 */
.L_x_1036:
[----:B------:R-:W-:Y:S01]  /*1c00*/  IADD3 R3, R10, 0x40, RZ ;  /* 0x000000400a037810 */ /* 0x000fe20007ffe0ff */
[----:B------:R-:W-:Y:S03]  /*1c10*/  BSSY B0, `(.L_x_1005) ;  /* 0x0000017000007945 */ /* 0x000fe60003800000 */
[----:B------:R-:W-:-:S13]  /*1c20*/  ISETP.GE.AND P0, PT, R3, R18, PT ;  /* 0x000000120300720c */ /* 0x000fda0003f06270 */
[----:B------:R-:W-:Y:S05]  /*1c30*/  @P0 BRA `(.L_x_1006) ;  /* 0x0000014000000947 */ /* 0x000fea0003800000 */
[----:B------:R-:W5:Y:S04]  /*1c40*/  LDL R6, [R1+0x60] ;  /* 0x0000600001067983 */ /* 0x000f680000100800 */
[----:B--2---:R-:W2:Y:S04]  /*1c50*/  LDL R12, [R1+0x5c] ;  /* 0x00005c00010c7983 */ /* 0x004ea80000100800 */
[----:B---3--:R-:W3:Y:S04]  /*1c60*/  LDL R11, [R1+0x34] ;  /* 0x00003400010b7983 */ /* 0x008ee80000100800 */
[----:B----4-:R-:W4:Y:S01]  /*1c70*/  LDL.64 R20, [R1+0x48] ;  /* 0x0000480001147983 */ /* 0x010f220000100a00 */
[----:B-1----:R-:W-:Y:S01]  /*1c80*/  LEA R8, P0, R0, R2, 0x1 ;  /* 0x0000000200087211 */ /* 0x002fe200078008ff */
[----:B------:R-:W-:Y:S01]  /*1c90*/  IMAD.MOV.U32 R13, RZ, RZ, R5 ;  /* 0x000000ffff0d7224 */ /* 0x000fe200078e0005 */
[----:B------:R-:W-:-:S02]  /*1ca0*/  ISETP.NE.AND P1, PT, R17, RZ, PT ;  /* 0x000000ff1100720c */ /* 0x000fc40003f25270 */
[----:B-----5:R-:W-:Y:S02]  /*1cb0*/  LEA.HI.X R9, R0, R5, R6, 0x1, P0 ;  /* 0x0000000500097211 */ /* 0x020fe400000f0c06 */
[----:B------:R-:W-:-:S04]  /*1cc0*/  LEA R6, P0, R4, R2, 0x1 ;  /* 0x0000000204067211 */ /* 0x000fc800078008ff */
[----:B--2---:R-:W-:Y:S01]  /*1cd0*/  LEA.HI.X R7, R4, R5, R12, 0x1, P0 ;  /* 0x0000000504077211 */ /* 0x004fe200000f0c0c */
[----:B------:R-:W-:Y:S01]  /*1ce0*/  IMAD.MOV.U32 R12, RZ, RZ, R2 ;  /* 0x000000ffff0c7224 */ /* 0x000fe200078e0002 */
[----:B------:R-:W-:Y:S01]  /*1cf0*/  ISETP.NE.AND P0, PT, R15, RZ, PT ;  /* 0x000000ff0f00720c */ /* 0x000fe20003f05270 */
[----:B---3--:R-:W-:Y:S02]  /*1d00*/  IMAD.SHL.U32 R2, R11, 0x2, RZ ;  /* 0x000000020b027824 */ /* 0x008fe400078e00ff */
[----:B----4-:R-:W-:-:S10]  /*1d10*/  IMAD.WIDE R12, R20, 0x2, R12 ;  /* 0x00000002140c7825 */ /* 0x010fd400078e020c */
[----:B------:R-:W-:Y:S01]  /*1d20*/  @!PT LDS RZ, [RZ] ;  /* 0x00000000fffff984 */ /* 0x000fe20000000800 */
[----:B------:R-:W-:Y:S01]  /*1d30*/  @!PT LDS RZ, [RZ] ;  /* 0x00000000fffff984 */ /* 0x000fe20000000800 */
[----:B------:R-:W-:Y:S01]  /*1d40*/  @!PT LDS RZ, [RZ] ;  /* 0x00000000fffff984 */ /* 0x000fe20000000800 */
[----:B------:R1:W-:Y:S04]  /*1d50*/  LDGSTS.E.BYPASS.LTC128B.128 [R2+0x7100], [R12.64], !P0 ;  /* 0x071000000c027fae */ /* 0x0003e8000c101d46 */
[----:B------:R1:W-:Y:S04]  /*1d60*/  LDGSTS.E.BYPASS.LTC128B.128 [R2+0x9100], [R8.64], !P1 ;  /* 0x0910000008027fae */ /* 0x0003e8000c901d46 */
[----:B------:R1:W-:Y:S02]  /*1d70*/  LDGSTS.E.BYPASS.LTC128B.128 [R2+0xb100], [R6.64], !P6 ;  /* 0x0b10000006027fae */ /* 0x0003e4000f101d46 */
.L_x_1006:
[----:B------:R-:W-:Y:S05]  /*1d80*/  BSYNC B0 ;  /* 0x0000000000007941 */ /* 0x000fea0003800000 */
.L_x_1005:
[----:B------:R-:W-:Y:S05]  /*1d90*/  BRA.DIV ~URZ, `(.L_x_1007) ;  /* 0x0000d3127f007947 */ /* 0x000fea000b800000 */
[----:B----4-:R4:W2:Y:S04]  /*1da0*/  SHFL.IDX PT, R5, R14, 0x3, 0x1c1f ;  /* 0x007c1f000e057f89 */ /* 0x0108a800000e0000 */
[----:B-1----:R4:W1:Y:S02]  /*1db0*/  SHFL.IDX PT, R2, R16, 0x3, 0x1c1f ;  /* 0x007c1f0010027f89 */ /* 0x00286400000e0000 */
.L_x_1037:
[----:B------:R-:W5:Y:S04]  /*1dc0*/  LDL R6, [R1+0x60] ;  /* 0x0000600001067983 */ /* 0x000f680000100800 */
[----:B---3--:R-:W3:Y:S04]  /*1dd0*/  LDL R3, [R1+0x5c] ;  /* 0x00005c0001037983 */ /* 0x008ee80000100800 */
[----:B----4-:R-:W4:Y:S04]  /*1de0*/  LDL R13, [R1+0x34] ;  /* 0x00003400010d7983 */ /* 0x010f280000100800 */
[----:B--2---:R-:W2:Y:S01]  /*1df0*/  LDL.64 R148, [R1+0x48] ;  /* 0x0000480001947983 */ /* 0x004ea20000100a00 */
[----:B------:R-:W-:-:S02]  /*1e00*/  IADD3 R10, R10, 0x60, RZ ;  /* 0x000000600a0a7810 */ /* 0x000fc40007ffe0ff */
[----:B------:R-:W-:Y:S02]  /*1e10*/  P2R R11, PR, RZ, 0x4 ;  /* 0x00000004ff0b7803 */ /* 0x000fe40000000000 */
[----:B------:R-:W-:Y:S02]  /*1e20*/  ISETP.GE.AND P1, PT, R10, R18, PT ;  /* 0x000000120a00720c */ /* 0x000fe40003f26270 */
[----:B------:R-:W-:-:S11]  /*1e30*/  ISETP.NE.AND P2, PT, R15, RZ, PT ;  /* 0x000000ff0f00720c */ /* 0x000fd60003f45270 */
[----:B-1----:R-:W-:-:S04]  /*1e40*/  @!P1 LEA R8, P0, R0, R2, 0x1 ;  /* 0x0000000200089211 */ /* 0x002fc800078008ff */
[----:B-----5:R-:W-:Y:S02]  /*1e50*/  @!P1 LEA.HI.X R9, R0, R5, R6, 0x1, P0 ;  /* 0x0000000500099211 */ /* 0x020fe400000f0c06 */
[----:B------:R-:W-:-:S04]  /*1e60*/  @!P1 LEA R6, P0, R4, R2, 0x1 ;  /* 0x0000000204069211 */ /* 0x000fc800078008ff */
[----:B---3--:R-:W-:Y:S01]  /*1e70*/  @!P1 LEA.HI.X R7, R4, R5, R3, 0x1, P0 ;  /* 0x0000000504079211 */ /* 0x008fe200000f0c03 */
[----:B------:R-:W-:Y:S01]  /*1e80*/  @!P1 IMAD.MOV.U32 R3, RZ, RZ, R5 ;  /* 0x000000ffff039224 */ /* 0x000fe200078e0005 */
[----:B------:R-:W-:Y:S01]  /*1e90*/  ISETP.NE.AND P0, PT, R17, RZ, PT ;  /* 0x000000ff1100720c */ /* 0x000fe20003f05270 */
[----:B----4-:R-:W-:Y:S02]  /*1ea0*/  IMAD.SHL.U32 R54, R13, 0x2, RZ ;  /* 0x000000020d367824 */ /* 0x010fe400078e00ff */
[----:B--2---:R-:W-:-:S05]  /*1eb0*/  @!P1 IMAD.WIDE R2, R148, 0x2, R2 ;  /* 0x0000000294029825 */ /* 0x004fca00078e0202 */
[----:B------:R-:W-:Y:S01]  /*1ec0*/  @!PT LDS RZ, [RZ] ;  /* 0x00000000fffff984 */ /* 0x000fe20000000800 */
[----:B------:R-:W-:Y:S01]  /*1ed0*/  @!PT LDS RZ, [RZ] ;  /* 0x00000000fffff984 */ /* 0x000fe20000000800 */
[----:B------:R-:W-:Y:S01]  /*1ee0*/  @!PT LDS RZ, [RZ] ;  /* 0x00000000fffff984 */ /* 0x000fe20000000800 */
[----:B------:R1:W-:Y:S01]  /*1ef0*/  @!P1 LDGSTS.E.BYPASS.LTC128B.128 [R54+0x7900], [R2.64], !P2 ;  /* 0x0790000002369fae */ /* 0x0003e2000d101d46 */
[----:B------:R-:W-:-:S04]  /*1f00*/  ISETP.NE.AND P2, PT, R11, RZ, PT ;  /* 0x000000ff0b00720c */ /* 0x000fc80003f45270 */
[----:B------:R1:W-:Y:S04]  /*1f10*/  @!P1 LDGSTS.E.BYPASS.LTC128B.128 [R54+0x9900], [R8.64], !P0 ;  /* 0x0990000008369fae */ /* 0x0003e8000c101d46 */
[----:B------:R1:W-:Y:S04]  /*1f20*/  @!P1 LDGSTS.E.BYPASS.LTC128B.128 [R54+0xb900], [R6.64], !P6 ;  /* 0x0b90000006369fae */ /* 0x0003e8000f101d46 */
[----:B------:R-:W0:Y:S01]  /*1f30*/  LDGDEPBAR ;  /* 0x00000000000079af */ /* 0x000e220000000000 */
[----:B------:R-:W-:Y:S02]  /*1f40*/  WARPSYNC 0xffffffff ;  /* 0xffffffff00007948 */ /* 0x000fe40003800000 */
[----:B------:R-:W2:Y:S04]  /*1f50*/  LDL.64 R152, [R1+0x8] ;  /* 0x0000080001987983 */ /* 0x000ea80000100a00 */
[----:B------:R-:W3:Y:S04]  /*1f60*/  LDL R150, [R1+0x4] ;  /* 0x0000040001967983 */ /* 0x000ee80000100800 */
[----:B------:R-:W4:Y:S04]  /*1f70*/  S2R R14, SR_TID.X ;  /* 0x00000000000e7919 */ /* 0x000f280000002100 */
[----:B------:R-:W3:Y:S01]  /*1f80*/  LDL R10, [R1+0x18] ;  /* 0x00001800010a7983 */ /* 0x000ee20000100800 */
[----:B-1----:R-:W-:-:S03]  /*1f90*/  SHF.R.S32.HI R7, RZ, 0x1f, R52 ;  /* 0x0000001fff077819 */ /* 0x002fc60000011434 */
[----:B------:R-:W3:Y:S01]  /*1fa0*/  LDL R181, [R1+0x1c] ;  /* 0x00001c0001b57983 */ /* 0x000ee20000100800 */
[----:B------:R-:W-:-:S03]  /*1fb0*/  IMAD.WIDE.U32 R2, R52, c[0x0][0x1e0], RZ ;  /* 0x0000780034027a25 */ /* 0x000fc600078e00ff */
[----:B------:R1:W5:Y:S01]  /*1fc0*/  LDL R180, [R1] ;  /* 0x0000000001b47983 */ /* 0x0003620000100800 */
[----:B----4-:R-:W-:-:S04]  /*1fd0*/  SHF.R.S32.HI R12, RZ, 0x1f, R14 ;  /* 0x0000001fff0c7819 */ /* 0x010fc8000001140e */
[----:B------:R-:W-:Y:S02]  /*1fe0*/  LEA.HI R12, R12, R14, RZ, 0x2 ;  /* 0x0000000e0c0c7211 */ /* 0x000fe400078f10ff */
[----:B------:R-:W4:Y:S02]  /*1ff0*/  LDL.64 R14, [R1+0x10] ;  /* 0x00001000010e7983 */ /* 0x000f240000100a00 */
[----:B------:R-:W-:-:S04]  /*2000*/  SHF.R.S32.HI R12, RZ, 0x2, R12 ;  /* 0x00000002ff0c7819 */ /* 0x000fc8000001140c */
[----:B------:R-:W-:-:S05]  /*2010*/  IADD3 R0, -R12, c[0x0][0x1d0], RZ ;  /* 0x000074000c007a10 */ /* 0x000fca0007ffe1ff */
[----:B------:R-:W-:Y:S02]  /*2020*/  IMAD R0, R52, -0x40, R0 ;  /* 0xffffffc034007824 */ /* 0x000fe400078e0200 */
[----:B------:R-:W-:Y:S01]  /*2030*/  IMAD R4, R7, c[0x0][0x1e0], RZ ;  /* 0x0000780007047a24 */ /* 0x000fe200078e02ff */
[----:B------:R-:W-:Y:S02]  /*2040*/  BAR.SYNC.DEFER_BLOCKING 0x0 ;  /* 0x0000000000007b1d */ /* 0x000fe40000010000 */
[----:B------:R-:W-:Y:S01]  /*2050*/  ISETP.GE.AND P6, PT, R0, 0x1, PT ;  /* 0x000000010000780c */ /* 0x000fe20003fc6270 */
[----:B------:R-:W-:Y:S01]  /*2060*/  IMAD R4, R52, c[0x0][0x1e4], R4 ;  /* 0x0000790034047a24 */ /* 0x000fe200078e0204 */
[----:B------:R-:W-:-:S03]  /*2070*/  ISETP.GE.AND P1, PT, R0, 0x21, PT ;  /* 0x000000210000780c */ /* 0x000fc60003f26270 */
[----:B------:R-:W-:Y:S02]  /*2080*/  IMAD.IADD R4, R3, 0x1, R4 ;  /* 0x0000000103047824 */ /* 0x000fe400078e0204 */
[----:B------:R-:W-:-:S06]  /*2090*/  IMAD.MOV.U32 R3, RZ, RZ, 0x20 ;  /* 0x00000020ff037424 */ /* 0x000fcc00078e00ff */
[----:B------:R-:W-:Y:S01]  /*20a0*/  @P6 ISETP.GE.AND P5, PT, R148, c[0x0][0x1d4], PT ;  /* 0x0000750094006a0c */ /* 0x000fe20003fa6270 */
[----:B------:R-:W-:-:S04]  /*20b0*/  IMAD.WIDE.U32 R8, R3, c[0x0][0x1e0], RZ ;  /* 0x0000780003087a25 */ /* 0x000fc800078e00ff */
[----:B------:R-:W-:Y:S02]  /*20c0*/  @P6 IMAD.SHL.U32 R6, R13, 0x2, RZ ;  /* 0x000000020d066824 */ /* 0x000fe400078e00ff */
[----:B------:R-:W-:Y:S02]  /*20d0*/  IMAD R3, R3, c[0x0][0x1e4], RZ ;  /* 0x0000790003037a24 */ /* 0x000fe400078e02ff */
[----:B------:R-:W-:Y:S02]  /*20e0*/  IMAD R7, R7, c[0x0][0x208], RZ ;  /* 0x0000820007077a24 */ /* 0x000fe400078e02ff */
[----:B------:R-:W-:-:S04]  /*20f0*/  IMAD.MOV.U32 R55, RZ, RZ, -0x40 ;  /* 0xffffffc0ff377424 */ /* 0x000fc800078e00ff */
[----:B------:R-:W-:Y:S01]  /*2100*/  IMAD R53, R52, R55, c[0x0][0x1d0] ;  /* 0x0000740034357624 */ /* 0x000fe200078e0237 */
[----:B------:R-:W-:Y:S02]  /*2110*/  P2R R23, PR, RZ, 0x4 ;  /* 0x00000004ff177803 */ /* 0x000fe40000000000 */
[----:B--2---:R-:W-:-:S04]  /*2120*/  LEA R0, P0, R2, R152, 0x6 ;  /* 0x0000009802007211 */ /* 0x004fc800078030ff */
[----:B---3--:R-:W-:Y:S02]  /*2130*/  LEA.HI.X R2, R2, R150, R4, 0x6, P0 ;  /* 0x0000009602027211 */ /* 0x008fe400000f3404 */
[----:B------:R-:W-:-:S04]  /*2140*/  @P6 LEA R4, P0, R0, c[0x0][0x1c8], 0x1 ;  /* 0x0000720000046a11 */ /* 0x000fc800078008ff */
[C---:B------:R-:W-:Y:S02]  /*2150*/  @P6 LEA.HI.X R5, R0.reuse, c[0x0][0x1cc], R2, 0x1, P0 ;  /* 0x0000730000056a11 */ /* 0x040fe400000f0c02 */
[----:B------:R-:W-:-:S03]  /*2160*/  @P1 IADD3 R0, P0, R0, R8, RZ ;  /* 0x0000000800001210 */ /* 0x000fc60007f1e0ff */
[----:B------:R-:W-:Y:S01]  /*2170*/  @!PT LDS RZ, [RZ] ;  /* 0x00000000fffff984 */ /* 0x000fe20000000800 */
[----:B------:R-:W-:Y:S01]  /*2180*/  @!PT LDS RZ, [RZ] ;  /* 0x00000000fffff984 */ /* 0x000fe20000000800 */
[----:B------:R-:W-:Y:S01]  /*2190*/  @!PT LDS RZ, [RZ] ;  /* 0x00000000fffff984 */ /* 0x000fe20000000800 */
[----:B------:R2:W-:Y:S01]  /*21a0*/  @P6 LDGSTS.E.BYPASS.LTC128B.128 [R6+0x3100], [R4.64], !P5 ;  /* 0x0310000004066fae */ /* 0x0005e2000e901d46 */
[----:B------:R-:W-:Y:S02]  /*21b0*/  @P1 ISETP.GE.AND P5, PT, R148, c[0x0][0x1d4], PT ;  /* 0x0000750094001a0c */ /* 0x000fe40003fa6270 */
[----:B------:R-:W-:Y:S01]  /*21c0*/  @P1 IADD3.X R3, R2, R9, R3, P0, !PT ;  /* 0x0000000902031210 */ /* 0x000fe200007fe403 */
[----:B------:R2:W-:Y:S01]  /*21d0*/  @P6 LDGSTS.E.BYPASS.LTC128B.128 [R6+0x4100], [R4.64+0x40], !P4 ;  /* 0x0410004004066fae */ /* 0x0005e2000e101d46 */
[----:B------:R-:W-:-:S03]  /*21e0*/  @P1 LEA R2, P0, R0, c[0x0][0x1c8], 0x1 ;  /* 0x0000720000021a11 */ /* 0x000fc600078008ff */
[----:B------:R2:W-:Y:S01]  /*21f0*/  @P6 LDGSTS.E.BYPASS.LTC128B.128 [R6+0x5100], [R4.64+0x80], !P3 ;  /* 0x0510008004066fae */ /* 0x0005e2000d901d46 */
[----:B------:R-:W-:Y:S01]  /*2200*/  @P1 LEA.HI.X R3, R0, c[0x0][0x1cc], R3, 0x1, P0 ;  /* 0x0000730000031a11 */ /* 0x000fe200000f0c03 */
[----:B------:R-:W-:-:S05]  /*2210*/  @P1 IMAD.SHL.U32 R0, R13, 0x2, RZ ;  /* 0x000000020d001824 */ /* 0x000fca00078e00ff */
[----:B------:R4:W-:Y:S04]  /*2220*/  @P1 LDGSTS.E.BYPASS.LTC128B.128 [R0+0x3900], [R2.64], !P5 ;  /* 0x0390000002001fae */ /* 0x0009e8000e901d46 */
[----:B------:R4:W-:Y:S04]  /*2230*/  @P1 LDGSTS.E.BYPASS.LTC128B.128 [R0+0x4900], [R2.64+0x40], !P4 ;  /* 0x0490004002001fae */ /* 0x0009e8000e101d46 */
[----:B------:R4:W-:Y:S04]  /*2240*/  @P1 LDGSTS.E.BYPASS.LTC128B.128 [R0+0x5900], [R2.64+0x80], !P3 ;  /* 0x0590008002001fae */ /* 0x0009e8000d901d46 */
[----:B------:R-:W0:Y:S01]  /*2250*/  LDGDEPBAR ;  /* 0x00000000000079af */ /* 0x000e220000000000 */
[----:B--2---:R-:W-:-:S04]  /*2260*/  IMAD.WIDE.U32 R4, R52, c[0x0][0x208], RZ ;  /* 0x0000820034047a25 */ /* 0x004fc800078e00ff */
[----:B------:R-:W-:Y:S01]  /*2270*/  IMAD R6, R52, c[0x0][0x20c], R7 ;  /* 0x0000830034067a24 */ /* 0x000fe200078e0207 */
[----:B------:R-:W-:-:S04]  /*2280*/  DEPBAR.LE SB0, 0x1 ;  /* 0x000080400000791a */ /* 0x000fc80000000000 */
[----:B------:R-:W-:-:S04]  /*2290*/  DEPBAR.LE SB0, 0x0 ;  /* 0x000080000000791a */ /* 0x000fc80000000000 */
[----:B------:R-:W-:Y:S01]  /*22a0*/  BAR.SYNC.DEFER_BLOCKING 0x0 ;  /* 0x0000000000007b1d */ /* 0x000fe20000010000 */
[----:B------:R-:W-:Y:S01]  /*22b0*/  IMAD.IADD R6, R5, 0x1, R6 ;  /* 0x0000000105067824 */ /* 0x000fe200078e0206 */
[----:B----4-:R-:W-:-:S04]  /*22c0*/  LEA R0, P0, R4, R14, 0x6 ;  /* 0x0000000e04007211 */ /* 0x010fc800078030ff */
[----:B------:R-:W-:Y:S01]  /*22d0*/  LEA.HI.X R4, R4, R10, R6, 0x6, P0 ;  /* 0x0000000a04047211 */ /* 0x000fe200000f3406 */
[----:B------:R-:W-:Y:S01]  /*22e0*/  IMAD.MOV.U32 R6, RZ, RZ, c[0x0][0x208] ;  /* 0x00008200ff067624 */ /* 0x000fe200078e00ff */
[----:B------:R-:W-:Y:S02]  /*22f0*/  LEA R2, P0, R0, c[0x0][0x1f8], 0x1 ;  /* 0x00007e0000027a11 */ /* 0x000fe400078008ff */
[----:B------:R-:W-:Y:S02]  /*2300*/  LOP3.LUT R5, R22, 0x1, RZ, 0xc0, !PT ;  /* 0x0000000116057812 */ /* 0x000fe400078ec0ff */
[----:B------:R-:W-:Y:S01]  /*2310*/  LEA.HI.X R3, R0, c[0x0][0x1fc], R4, 0x1, P0 ;  /* 0x00007f0000037a11 */ /* 0x000fe200000f0c04 */
[----:B------:R-:W-:Y:S01]  /*2320*/  IMAD.MOV.U32 R4, RZ, RZ, c[0x0][0x20c] ;  /* 0x00008300ff047624 */ /* 0x000fe200078e00ff */
[----:B------:R-:W-:Y:S02]  /*2330*/  LEA R20, P0, R6, R2, 0x6 ;  /* 0x0000000206147211 */ /* 0x000fe400078030ff */
[----:B------:R-:W-:-:S02]  /*2340*/  ISETP.NE.U32.AND P6, PT, R5, 0x1, PT ;  /* 0x000000010500780c */ /* 0x000fc40003fc5070 */
[----:B------:R-:W-:Y:S02]  /*2350*/  LEA.HI.X R21, R6, R3, R4, 0x6, P0 ;  /* 0x0000000306157211 */ /* 0x000fe400000f3404 */
[----:B------:R-:W-:Y:S04]  /*2360*/  LDSM.16.M88.4 R4, [R215+0x1000] ;  /* 0x00100000d704783b */ /* 0x000fe80000000200 */
[----:B------:R-:W2:Y:S01]  /*2370*/  LDSM.16.M88.4 R36, [R212] ;  /* 0x00000000d424783b */ /* 0x000ea20000000200 */
[----:B------:R-:W-:-:S03]  /*2380*/  IMAD.IADD R0, R53, 0x1, -R12 ;  /* 0x0000000135007824 */ /* 0x000fc600078e0a0c */
[----:B------:R-:W3:Y:S02]  /*2390*/  LDSM.16.M88.4 R8, [R215] ;  /* 0x00000000d708783b */ /* 0x000ee40000000200 */
[----:B------:R-:W-:Y:S02]  /*23a0*/  ISETP.LT.OR P0, PT, R0, 0x1, P6 ;  /* 0x000000010000780c */ /* 0x000fe40003701670 */
[----:B------:R-:W4:Y:S04]  /*23b0*/  LDSM.16.M88.4 R32, [R212+0x400] ;  /* 0x00040000d420783b */ /* 0x000f280000000200 */
[----:B------:R-:W-:Y:S04]  /*23c0*/  LDSM.16.M88.4 R28, [R212+0x800] ;  /* 0x00080000d41c783b */ /* 0x000fe80000000200 */
[----:B------:R-:W1:Y:S01]  /*23d0*/  LDSM.16.M88.4 R24, [R212+0xc00] ;  /* 0x000c0000d418783b */ /* 0x000e620000000200 */
[----:B------:R-:W-:-:S03]  /*23e0*/  LOP3.LUT P1, RZ, R22, 0x2, RZ, 0xc0, !PT ;  /* 0x0000000216ff7812 */ /* 0x000fc6000782c0ff */
[----:B------:R-:W-:Y:S04]  /*23f0*/  LDSM.16.M88.4 R12, [R216+0x1000] ;  /* 0x00100000d80c783b */ /* 0x000fe80000000200 */
[----:B------:R-:W1:Y:S04]  /*2400*/  LDSM.16.M88.4 R44, [R217] ;  /* 0x00000000d92c783b */ /* 0x000e680000000200 */
[----:B------:R-:W-:Y:S04]  /*2410*/  LDSM.16.M88.4 R16, [R216] ;  /* 0x00000000d810783b */ /* 0x000fe80000000200 */
[----:B------:R-:W-:Y:S04]  /*2420*/  LDSM.16.M88.4 R40, [R228] ;  /* 0x00000000e428783b */ /* 0x000fe80000000200 */
[----:B------:R-:W-:Y:S04]  /*2430*/  LDSM.16.M88.4 R48, [R227] ;  /* 0x00000000e330783b */ /* 0x000fe80000000200 */
[----:B------:R-:W1:Y:S04]  /*2440*/  LDSM.16.M88.4 R64, [R226] ;  /* 0x00000000e240783b */ /* 0x000e680000000200 */
[----:B------:R-:W-:Y:S01]  /*2450*/  @!PT LDS RZ, [RZ] ;  /* 0x00000000fffff984 */ /* 0x000fe20000000800 */
[----:B------:R-:W-:Y:S01]  /*2460*/  @!PT LDS RZ, [RZ] ;  /* 0x00000000fffff984 */ /* 0x000fe20000000800 */
[----:B------:R-:W-:Y:S01]  /*2470*/  @!PT LDS RZ, [RZ] ;  /* 0x00000000fffff984 */ /* 0x000fe20000000800 */
[----:B------:R1:W-:Y:S01]  /*2480*/  LDGSTS.E.BYPASS.LTC128B.128 [R54+0x100], [R2.64], !P0 ;  /* 0x0010000002367fae */ /* 0x0003e2000c101d46 */
[C---:B------:R-:W-:Y:S01]  /*2490*/  ISETP.LT.OR P0, PT, R0.reuse, 0x1, !P1 ;  /* 0x000000010000780c */ /* 0x040fe20004f01670 */
[----:B--2---:R-:W-:Y:S01]  /*24a0*/  HMMA.16816.F32.BF16 R56, R4, R36, RZ ;  /* 0x000000240438723c */ /* 0x004fe200000418ff */
[----:B------:R-:W-:-:S02]  /*24b0*/  ISETP.LT.OR P6, PT, R0, 0x21, P6 ;  /* 0x000000210000780c */ /* 0x000fc400037c1670 */
[----:B------:R-:W-:-:S09]  /*24c0*/  ISETP.LT.OR P1, PT, R0, 0x21, !P1 ;  /* 0x000000210000780c */ /* 0x000fd20004f21670 */
[----:B------:R2:W-:Y:S01]  /*24d0*/  LDGSTS.E.BYPASS.LTC128B.128 [R54+0x1100], [R2.64+0x40], !P0 ;  /* 0x0110004002367fae */ /* 0x0005e2000c101d46 */
[----:B------:R-:W-:-:S04]  /*24e0*/  LOP3.LUT P0, RZ, R22, 0x4, RZ, 0xc0, !PT ;  /* 0x0000000416ff7812 */ /* 0x000fc8000780c0ff */
[C---:B------:R-:W-:Y:S02]  /*24f0*/  ISETP.LT.OR P2, PT, R0.reuse, 0x1, !P0 ;  /* 0x000000010000780c */ /* 0x040fe40004741670 */
[----:B------:R-:W-:Y:S01]  /*2500*/  ISETP.LT.OR P0, PT, R0, 0x21, !P0 ;  /* 0x000000210000780c */ /* 0x000fe20004701670 */
[----:B------:R-:W-:Y:S08]  /*2510*/  HMMA.16816.F32.BF16 R96, R4, R38, RZ ;  /* 0x000000260460723c */ /* 0x000ff000000418ff */
[C---:B---3--:R-:W-:Y:S02]  /*2520*/  HMMA.16816.F32.BF16 R88, R8.reuse, R36, RZ ;  /* 0x000000240858723c */ /* 0x048fe400000418ff */
[----:B------:R2:W-:Y:S04]  /*2530*/  LDGSTS.E.BYPASS.LTC128B.128 [R54+0x2100], [R2.64+0x80], !P2 ;  /* 0x0210008002367fae */ /* 0x0005e8000d101d46 */
[----:B------:R3:W-:Y:S02]  /*2540*/  LDGSTS.E.BYPASS.LTC128B.128 [R54+0x900], [R20.64], !P6 ;  /* 0x0090000014367fae */ /* 0x0007e4000f101d46 */
[----:B------:R-:W-:Y:S02]  /*2550*/  HMMA.16816.F32.BF16 R84, R8, R38, RZ ;  /* 0x000000260854723c */ /* 0x000fe400000418ff */
[----:B------:R3:W-:Y:S04]  /*2560*/  LDGSTS.E.BYPASS.LTC128B.128 [R54+0x1900], [R20.64+0x40], !P1 ;  /* 0x0190004014367fae */ /* 0x0007e8000c901d46 */
[----:B------:R3:W-:Y:S02]  /*2570*/  LDGSTS.E.BYPASS.LTC128B.128 [R54+0x2900], [R20.64+0x80], !P0 ;  /* 0x0290008014367fae */ /* 0x0007e4000c101d46 */
[C---:B----4-:R-:W-:Y:S08]  /*2580*/  HMMA.16816.F32.BF16 R76, R4.reuse, R32, RZ ;  /* 0x00000020044c723c */ /* 0x050ff000000418ff */
[----:B------:R-:W-:Y:S08]  /*2590*/  HMMA.16816.F32.BF16 R104, R4, R34, RZ ;  /* 0x000000220468723c */ /* 0x000ff000000418ff */
[----:B------:R-:W-:Y:S08]  /*25a0*/  HMMA.16816.F32.BF16 R80, R8, R32, RZ ;  /* 0x000000200850723c */ /* 0x000ff000000418ff */
[C---:B-1----:R-:W-:Y:S08]  /*25b0*/  HMMA.16816.F32.BF16 R60, R4.reuse, R24, RZ ;  /* 0x00000018043c723c */ /* 0x042ff000000418ff */
[C---:B------:R-:W-:Y:S08]  /*25c0*/  HMMA.16816.F32.BF16 R72, R4.reuse, R28, RZ ;  /* 0x0000001c0448723c */ /* 0x040ff000000418ff */
[C---:B------:R-:W-:Y:S08]  /*25d0*/  HMMA.16816.F32.BF16 R100, R4.reuse, R30, RZ ;  /* 0x0000001e0464723c */ /* 0x040ff000000418ff */
[----:B------:R-:W-:Y:S08]  /*25e0*/  HMMA.16816.F32.BF16 R92, R4, R26, RZ ;  /* 0x0000001a045c723c */ /* 0x000ff000000418ff */
[C---:B------:R-:W-:Y:S01]  /*25f0*/  HMMA.16816.F32.BF16 R68, R8.reuse, R30, RZ ;  /* 0x0000001e0844723c */ /* 0x040fe200000418ff */
[----:B------:R-:W-:Y:S01]  /*2600*/  ISETP.NE.AND P2, PT, R23, RZ, PT ;  /* 0x000000ff1700720c */ /* 0x000fe20003f45270 */
[----:B------:R-:W0:Y:S06]  /*2610*/  LDGDEPBAR ;  /* 0x00000000000079af */ /* 0x000e2c0000000000 */
[C---:B------:R-:W-:Y:S08]  /*2620*/  HMMA.16816.F32.BF16 R36, R8.reuse, R34, RZ ;  /* 0x000000220824723c */ /* 0x040ff000000418ff */
[C---:B------:R-:W-:Y:S08]  /*2630*/  HMMA.16816.F32.BF16 R32, R8.reuse, R28, RZ ;  /* 0x0000001c0820723c */ /* 0x040ff000000418ff */
[C---:B------:R-:W-:Y:S08]  /*2640*/  HMMA.16816.F32.BF16 R4, R8.reuse, R24, RZ ;  /* 0x000000180804723c */ /* 0x040ff000000418ff */
[----:B------:R-:W-:Y:S01]  /*2650*/  HMMA.16816.F32.BF16 R24, R8, R26, RZ ;  /* 0x0000001a0818723c */ /* 0x000fe200000418ff */
[----:B------:R-:W-:Y:S07]  /*2660*/  LDSM.16.M88.4 R8, [R215+0x3000] ;  /* 0x00300000d708783b */ /* 0x000fee0000000200 */
[C---:B------:R-:W-:Y:S01]  /*2670*/  HMMA.16816.F32.BF16 R28, R12.reuse, R44, R56 ;  /* 0x0000002c0c1c723c */ /* 0x040fe20000041838 */
[----:B------:R-:W1:Y:S07]  /*2680*/  LDSM.16.M88.4 R56, [R212+0x1400] ;  /* 0x00140000d438783b */ /* 0x000e6e0000000200 */
[----:B------:R-:W-:Y:S01]  /*2690*/  HMMA.16816.F32.BF16 R136, R12, R64, R60 ;  /* 0x000000400c88723c */ /* 0x000fe2000004183c */
[----:B------:R-:W4:Y:S07]  /*26a0*/  LDSM.16.M88.4 R60, [R212+0x1000] ;  /* 0x00100000d43c783b */ /* 0x000f2e0000000200 */
[----:B------:R-:W-:Y:S01]  /*26b0*/  HMMA.16816.F32.BF16 R124, R16, R48, R32 ;  /* 0x00000030107c723c */ /* 0x000fe20000041820 */
[----:B------:R-:W1:Y:S07]  /*26c0*/  LDSM.16.M88.4 R32, [R212+0x1c00] ;  /* 0x001c0000d420783b */ /* 0x000e6e0000000200 */
[C---:B------:R-:W-:Y:S08]  /*26d0*/  HMMA.16816.F32.BF16 R76, R12.reuse, R40, R76 ;  /* 0x000000280c4c723c */ /* 0x040ff0000004184c */
[C---:B------:R-:W-:Y:S08]  /*26e0*/  HMMA.16816.F32.BF16 R140, R12.reuse, R48, R72 ;  /* 0x000000300c8c723c */ /* 0x040ff00000041848 */
[C---:B------:R-:W-:Y:S08]  /*26f0*/  HMMA.16816.F32.BF16 R96, R12.reuse, R46, R96 ;  /* 0x0000002e0c60723c */ /* 0x040ff00000041860 */
[C---:B---3--:R-:W-:Y:S08]  /*2700*/  HMMA.16816.F32.BF16 R20, R12.reuse, R42, R104 ;  /* 0x0000002a0c14723c */ /* 0x048ff00000041868 */
[C---:B------:R-:W-:Y:S08]  /*2710*/  HMMA.16816.F32.BF16 R132, R12.reuse, R50, R100 ;  /* 0x000000320c84723c */ /* 0x040ff00000041864 */
[----:B------:R-:W-:Y:S01]  /*2720*/  HMMA.16816.F32.BF16 R116, R12, R66, R92 ;  /* 0x000000420c74723c */ /* 0x000fe2000004185c */
[----:B------:R-:W3:Y:S07]  /*2730*/  LDSM.16.M88.4 R12, [R215+0x2000] ;  /* 0x00200000d70c783b */ /* 0x000eee0000000200 */
[C---:B------:R-:W-:Y:S01]  /*2740*/  HMMA.16816.F32.BF16 R104, R16.reuse, R42, R36 ;  /* 0x0000002a1068723c */ /* 0x040fe20000041824 */
[----:B------:R-:W1:Y:S07]  /*2750*/  LDSM.16.M88.4 R36, [R212+0x1800] ;  /* 0x00180000d424783b */ /* 0x000e6e0000000200 */
[C---:B------:R-:W-:Y:S08]  /*2760*/  HMMA.16816.F32.BF16 R120, R16.reuse, R40, R80 ;  /* 0x000000281078723c */ /* 0x040ff00000041850 */
[C---:B------:R-:W-:Y:S08]  /*2770*/  HMMA.16816.F32.BF16 R112, R16.reuse, R44, R88 ;  /* 0x0000002c1070723c */ /* 0x040ff00000041858 */
[C---:B------:R-:W-:Y:S01]  /*2780*/  HMMA.16816.F32.BF16 R128, R16.reuse, R64, R4 ;  /* 0x000000401080723c */ /* 0x040fe20000041804 */
[----:B------:R-:W-:Y:S07]  /*2790*/  LDSM.16.M88.4 R4, [R216+0x3000] ;  /* 0x00300000d804783b */ /* 0x000fee0000000200 */
[C---:B------:R-:W-:Y:S01]  /*27a0*/  HMMA.16816.F32.BF16 R100, R16.reuse, R46, R84 ;  /* 0x0000002e1064723c */ /* 0x040fe20000041854 */
[----:B------:R-:W-:Y:S07]  /*27b0*/  LDSM.16.M88.4 R44, [R223] ;  /* 0x00000000df2c783b */ /* 0x000fee0000000200 */
[C---:B------:R-:W-:Y:S08]  /*27c0*/  HMMA.16816.F32.BF16 R108, R16.reuse, R50, R68 ;  /* 0x00000032106c723c */ /* 0x040ff00000041844 */
[----:B------:R-:W-:Y:S01]  /*27d0*/  HMMA.16816.F32.BF16 R88, R16, R66, R24 ;  /* 0x000000421058723c */ /* 0x000fe20000041818 */
[----:B------:R-:W2:Y:S04]  /*27e0*/  LDSM.16.M88.4 R24, [R224] ;  /* 0x00000000e018783b */ /* 0x000ea80000000200 */
[----:B------:R-:W2:Y:S03]  /*27f0*/  LDSM.16.M88.4 R64, [R222] ;  /* 0x00000000de40783b */ /* 0x000ea60000000200 */
[C---:B-1----:R-:W-:Y:S01]  /*2800*/  HMMA.16816.F32.BF16 R16, R8.reuse, R58, R20 ;  /* 0x0000003a0810723c */ /* 0x042fe20000041814 */
[----:B------:R-:W1:Y:S07]  /*2810*/  LDSM.16.M88.4 R20, [R216+0x2000] ;  /* 0x00200000d814783b */ /* 0x000e6e0000000200 */
[C---:B----4-:R-:W-:Y:S01]  /*2820*/  HMMA.16816.F32.BF16 R72, R8.reuse, R60, R28 ;  /* 0x0000003c0848723c */ /* 0x050fe2000004181c */
[----:B------:R-:W4:Y:S07]  /*2830*/  LDSM.16.M88.4 R28, [R225] ;  /* 0x00000000e11c783b */ /* 0x000f2e0000000200 */
[C---:B------:R-:W-:Y:S08]  /*2840*/  HMMA.16816.F32.BF16 R48, R8.reuse, R56, R76 ;  /* 0x000000380830723c */ /* 0x040ff0000004184c */
[----:B------:R-:W-:Y:S08]  /*2850*/  HMMA.16816.F32.BF16 R80, R8, R34, R116 ;  /* 0x000000220850723c */ /* 0x000ff00000041874 */
[----:B---3--:R-:W-:Y:S08]  /*2860*/  HMMA.16816.F32.BF16 R40, R12, R56, R120 ;  /* 0x000000380c28723c */ /* 0x008ff00000041878 */
[C---:B------:R-:W-:Y:S08]  /*2870*/  HMMA.16816.F32.BF16 R68, R8.reuse, R62, R96 ;  /* 0x0000003e0844723c */ /* 0x040ff00000041860 */
[----:B------:R-:W-:Y:S08]  /*2880*/  HMMA.16816.F32.BF16 R96, R8, R38, R132 ;  /* 0x000000260860723c */ /* 0x000ff00000041884 */
[C---:B------:R-:W-:Y:S08]  /*2890*/  HMMA.16816.F32.BF16 R76, R12.reuse, R60, R112 ;  /* 0x0000003c0c4c723c */ /* 0x040ff00000041870 */
[----:B------:R-:W-:Y:S08]  /*28a0*/  HMMA.16816.F32.BF16 R60, R12, R62, R100 ;  /* 0x0000003e0c3c723c */ /* 0x000ff00000041864 */
[C---:B------:R-:W-:Y:S08]  /*28b0*/  HMMA.16816.F32.BF16 R84, R8.reuse, R36, R140 ;  /* 0x000000240854723c */ /* 0x040ff0000004188c */
[----:B------:R-:W-:Y:S08]  /*28c0*/  HMMA.16816.F32.BF16 R92, R8, R32, R136 ;  /* 0x00000020085c723c */ /* 0x000ff00000041888 */
[C---:B------:R-:W-:Y:S08]  /*28d0*/  HMMA.16816.F32.BF16 R56, R12.reuse, R58, R104 ;  /* 0x0000003a0c38723c */ /* 0x040ff00000041868 */
[C---:B------:R-:W-:Y:S08]  /*28e0*/  HMMA.16816.F32.BF16 R8, R12.reuse, R36, R124 ;  /* 0x000000240c08723c */ /* 0x040ff0000004187c */
[C---:B------:R-:W-:Y:S01]  /*28f0*/  HMMA.16816.F32.BF16 R108, R12.reuse, R38, R108 ;  /* 0x000000260c6c723c */ /* 0x040fe2000004186c */
[----:B------:R-:W-:Y:S07]  /*2900*/  LDSM.16.M88.4 R36, [R212+0x2800] ;  /* 0x00280000d424783b */ /* 0x000fee0000000200 */
[C---:B------:R-:W-:Y:S08]  /*2910*/  HMMA.16816.F32.BF16 R100, R12.reuse, R32, R128 ;  /* 0x000000200c64723c */ /* 0x040ff00000041880 */
[----:B------:R-:W-:Y:S01]  /*2920*/  HMMA.16816.F32.BF16 R104, R12, R34, R88 ;  /* 0x000000220c68723c */ /* 0x000fe20000041858 */
[----:B------:R-:W-:Y:S04]  /*2930*/  LDSM.16.M88.4 R12, [R215+0x4000] ;  /* 0x00400000d70c783b */ /* 0x000fe80000000200 */
[----:B------:R-:W-:Y:S03]  /*2940*/  LDSM.16.M88.4 R32, [R212+0x2c00] ;  /* 0x002c0000d420783b */ /* 0x000fe60000000200 */
[C---:B--2---:R-:W-:Y:S01]  /*2950*/  HMMA.16816.F32.BF16 R136, R4.reuse, R24, R48 ;  /* 0x000000180488723c */ /* 0x044fe20000041830 */
[----:B------:R-:W-:Y:S07]  /*2960*/  LDSM.16.M88.4 R48, [R212+0x2000] ;  /* 0x00200000d430783b */ /* 0x000fee0000000200 */
[C---:B------:R-:W-:Y:S01]  /*2970*/  HMMA.16816.F32.BF16 R132, R4.reuse, R26, R16 ;  /* 0x0000001a0484723c */ /* 0x040fe20000041810 */
[----:B------:R-:W2:Y:S07]  /*2980*/  LDSM.16.M88.4 R16, [R215+0x5000] ;  /* 0x00500000d710783b */ /* 0x000eae0000000200 */
[----:B------:R-:W-:Y:S08]  /*2990*/  HMMA.16816.F32.BF16 R116, R4, R66, R80 ;  /* 0x000000420474723c */ /* 0x000ff00000041850 */
[----:B-1----:R-:W-:Y:S01]  /*29a0*/  HMMA.16816.F32.BF16 R80, R20, R24, R40 ;  /* 0x000000181450723c */ /* 0x002fe20000041828 */
[----:B------:R-:W1:Y:S07]  /*29b0*/  LDSM.16.M88.4 R40, [R212+0x2400] ;  /* 0x00240000d428783b */ /* 0x000e6e0000000200 */
[C---:B------:R-:W-:Y:S08]  /*29c0*/  HMMA.16816.F32.BF16 R124, R4.reuse, R46, R96 ;  /* 0x0000002e047c723c */ /* 0x040ff00000041860 */
[C---:B----4-:R-:W-:Y:S08]  /*29d0*/  HMMA.16816.F32.BF16 R112, R4.reuse, R28, R72 ;  /* 0x0000001c0470723c */ /* 0x050ff00000041848 */
[----:B------:R-:W-:Y:S08]  /*29e0*/  HMMA.16816.F32.BF16 R140, R4, R30, R68 ;  /* 0x0000001e048c723c */ /* 0x000ff00000041844 */
[C---:B------:R-:W-:Y:S08]  /*29f0*/  HMMA.16816.F32.BF16 R96, R20.reuse, R28, R76 ;  /* 0x0000001c1460723c */ /* 0x040ff0000004184c */
[C---:B------:R-:W-:Y:S01]  /*2a00*/  HMMA.16816.F32.BF16 R88, R20.reuse, R30, R60 ;  /* 0x0000001e1458723c */ /* 0x040fe2000004183c */
[----:B------:R-:W-:Y:S07]  /*2a10*/  LDSM.16.M88.4 R28, [R220] ;  /* 0x00000000dc1c783b */ /* 0x000fee0000000200 */
[----:B------:R-:W-:Y:S01]  /*2a20*/  HMMA.16816.F32.BF16 R72, R20, R26, R56 ;  /* 0x0000001a1448723c */ /* 0x000fe20000041838 */
[----:B------:R-:W-:Y:S07]  /*2a30*/  LDSM.16.M88.4 R24, [R219] ;  /* 0x00000000db18783b */ /* 0x000fee0000000200 */
[C---:B------:R-:W-:Y:S08]  /*2a40*/  HMMA.16816.F32.BF16 R128, R4.reuse, R44, R84 ;  /* 0x0000002c0480723c */ /* 0x040ff00000041854 */
[----:B------:R-:W-:Y:S01]  /*2a50*/  HMMA.16816.F32.BF16 R120, R4, R64, R92 ;  /* 0x000000400478723c */ /* 0x000fe2000004185c */
[----:B------:R-:W-:Y:S07]  /*2a60*/  LDSM.16.M88.4 R4, [R216+0x5000] ;  /* 0x00500000d804783b */ /* 0x000fee0000000200 */
[C---:B------:R-:W-:Y:S01]  /*2a70*/  HMMA.16816.F32.BF16 R60, R20.reuse, R44, R8 ;  /* 0x0000002c143c723c */ /* 0x040fe20000041808 */
[----:B------:R-:W-:Y:S07]  /*2a80*/  LDSM.16.M88.4 R8, [R216+0x4000] ;  /* 0x00400000d808783b */ /* 0x000fee0000000200 */
[C---:B------:R-:W-:Y:S01]  /*2a90*/  HMMA.16816.F32.BF16 R68, R20.reuse, R46, R108 ;  /* 0x0000002e1444723c */ /* 0x040fe2000004186c */
[----:B------:R-:W3:Y:S07]  /*2aa0*/  LDSM.16.M88.4 R44, [R221] ;  /* 0x00000000dd2c783b */ /* 0x000eee0000000200 */
[C---:B------:R-:W-:Y:S08]  /*2ab0*/  HMMA.16816.F32.BF16 R76, R20.reuse, R64, R100 ;  /* 0x00000040144c723c */ /* 0x040ff00000041864 */
[----:B------:R-:W-:Y:S01]  /*2ac0*/  HMMA.16816.F32.BF16 R64, R20, R66, R104 ;  /* 0x000000421440723c */ /* 0x000fe20000041868 */
[----:B------:R-:W4:Y:S01]  /*2ad0*/  LDSM.16.M88.4 R20, [R218] ;  /* 0x00000000da14783b */ /* 0x000f220000000200 */
[----:B------:R-:W-:Y:S01]  /*2ae0*/  ISETP.GT.AND P0, PT, R52, R181, PT ;  /* 0x000000b53400720c */ /* 0x000fe20003f04270 */
[----:B------:R-:W-:-:S05]  /*2af0*/  DEPBAR.LE SB0, 0x0 ;  /* 0x000080000000791a */ /* 0x000fca0000000000 */
[C---:B--2---:R-:W-:Y:S08]  /*2b00*/  HMMA.16816.F32.BF16 R84, R16.reuse, R48, R112 ;  /* 0x000000301054723c */ /* 0x044ff00000041870 */
[----:B------:R-:W-:Y:S08]  /*2b10*/  HMMA.16816.F32.BF16 R92, R16, R50, R140 ;  /* 0x00000032105c723c */ /* 0x000ff0000004188c */
[C---:B------:R-:W-:Y:S08]  /*2b20*/  HMMA.16816.F32.BF16 R96, R12.reuse, R48, R96 ;  /* 0x000000300c60723c */ /* 0x040ff00000041860 */
[----:B------:R-:W-:Y:S08]  /*2b30*/  HMMA.16816.F32.BF16 R88, R12, R50, R88 ;  /* 0x000000320c58723c */ /* 0x000ff00000041858 */
[C---:B-1----:R-:W-:Y:S08]  /*2b40*/  HMMA.16816.F32.BF16 R100, R16.reuse, R40, R136 ;  /* 0x000000281064723c */ /* 0x042ff00000041888 */
[----:B------:R-:W-:Y:S08]  /*2b50*/  HMMA.16816.F32.BF16 R104, R16, R42, R132 ;  /* 0x0000002a1068723c */ /* 0x000ff00000041884 */
[C---:B------:R-:W-:Y:S08]  /*2b60*/  HMMA.16816.F32.BF16 R56, R12.reuse, R40, R80 ;  /* 0x000000280c38723c */ /* 0x040ff00000041850 */
        /* <DEDUP_REMOVED lines=9> */
[----:B------:R-:W-:Y:S07]  /*2c00*/  BSSY B0, `(.L_x_1008) ;  /* 0x000002c000007945 */ /* 0x000fee0003800000 */
[C---:B---3--:R-:W-:Y:S08]  /*2c10*/  HMMA.16816.F32.BF16 R60, R4.reuse, R46, R92 ;  /* 0x0000002e043c723c */ /* 0x048ff0000004185c */
[C---:B------:R-:W-:Y:S08]  /*2c20*/  HMMA.16816.F32.BF16 R32, R4.reuse, R44, R84 ;  /* 0x0000002c0420723c */ /* 0x040ff00000041854 */
[C---:B------:R-:W-:Y:S08]  /*2c30*/  HMMA.16816.F32.BF16 R64, R4.reuse, R28, R100 ;  /* 0x0000001c0440723c */ /* 0x040ff00000041864 */
[----:B------:R-:W-:Y:S08]  /*2c40*/  HMMA.16816.F32.BF16 R68, R4, R30, R104 ;  /* 0x0000001e0444723c */ /* 0x000ff00000041868 */
[C---:B------:R-:W-:Y:S08]  /*2c50*/  HMMA.16816.F32.BF16 R56, R8.reuse, R28, R56 ;  /* 0x0000001c0838723c */ /* 0x040ff00000041838 */
[----:B------:R-:W-:Y:S08]  /*2c60*/  HMMA.16816.F32.BF16 R92, R8, R30, R48 ;  /* 0x0000001e085c723c */ /* 0x000ff00000041830 */
[C---:B------:R-:W-:Y:S08]  /*2c70*/  HMMA.16816.F32.BF16 R72, R4.reuse, R24, R108 ;  /* 0x000000180448723c */ /* 0x040ff0000004186c */
[C---:B------:R-:W-:Y:S08]  /*2c80*/  HMMA.16816.F32.BF16 R76, R4.reuse, R26, R112 ;  /* 0x0000001a044c723c */ /* 0x040ff00000041870 */
[C---:B----4-:R-:W-:Y:S08]  /*2c90*/  HMMA.16816.F32.BF16 R80, R4.reuse, R20, R120 ;  /* 0x000000140450723c */ /* 0x050ff00000041878 */
[----:B------:R-:W-:Y:S08]  /*2ca0*/  HMMA.16816.F32.BF16 R84, R4, R22, R116 ;  /* 0x000000160454723c */ /* 0x000ff00000041874 */
[C---:B------:R-:W-:Y:S08]  /*2cb0*/  HMMA.16816.F32.BF16 R96, R8.reuse, R44, R96 ;  /* 0x0000002c0860723c */ /* 0x040ff00000041860 */
[C---:B------:R-:W-:Y:S08]  /*2cc0*/  HMMA.16816.F32.BF16 R88, R8.reuse, R46, R88 ;  /* 0x0000002e0858723c */ /* 0x040ff00000041858 */
[C---:B------:R-:W-:Y:S08]  /*2cd0*/  HMMA.16816.F32.BF16 R28, R8.reuse, R24, R40 ;  /* 0x00000018081c723c */ /* 0x040ff00000041828 */
[C---:B------:R-:W-:Y:S08]  /*2ce0*/  HMMA.16816.F32.BF16 R36, R8.reuse, R26, R36 ;  /* 0x0000001a0824723c */ /* 0x040ff00000041824 */
[C---:B------:R-:W-:Y:S08]  /*2cf0*/  HMMA.16816.F32.BF16 R100, R8.reuse, R20, R16 ;  /* 0x000000140864723c */ /* 0x040ff00000041810 */
[----:B------:R-:W-:Y:S01]  /*2d00*/  HMMA.16816.F32.BF16 R144, R8, R22, R12 ;  /* 0x000000160890723c */ /* 0x000fe2000004180c */
[----:B------:R-:W-:Y:S06]  /*2d10*/  BAR.SYNC.DEFER_BLOCKING 0x0 ;  /* 0x0000000000007b1d */ /* 0x000fec0000010000 */
[----:B------:R-:W-:Y:S01]  /*2d20*/  @!UPT UIADD3 URZ, URZ, URZ, URZ ;  /* 0x0000003f3f3ff290 */ /* 0x000fe2000fffe03f */
[----:B------:R-:W-:Y:S11]  /*2d30*/  @!P0 BRA `(.L_x_1009) ;  /* 0x0000018000008947 */ /* 0x000ff60003800000 */
[----:B-----5:R-:W-:Y:S02]  /*2d40*/  IADD3 R0, R180, -0x2, RZ ;  /* 0xfffffffeb4007810 */ /* 0x020fe40007ffe0ff */
[----:B------:R-:W-:-:S02]  /*2d50*/  ISETP.GE.AND P5, PT, R148, c[0x0][0x1d4], PT ;  /* 0x0000750094007a0c */ /* 0x000fc40003fa6270 */
[----:B------:R-:W-:Y:S01]  /*2d60*/  SHF.R.S32.HI R2, RZ, 0x1f, R0 ;  /* 0x0000001fff027819 */ /* 0x000fe20000011400 */
[----:B------:R-:W-:-:S04]  /*2d70*/  IMAD.WIDE.U32 R4, R0, c[0x0][0x1e0], RZ ;  /* 0x0000780000047a25 */ /* 0x000fc800078e00ff */
[----:B------:R-:W-:-:S04]  /*2d80*/  IMAD R2, R2, c[0x0][0x1e0], RZ ;  /* 0x0000780002027a24 */ /* 0x000fc800078e02ff */
[----:B------:R-:W-:Y:S01]  /*2d90*/  IMAD R2, R0, c[0x0][0x1e4], R2 ;  /* 0x0000790000027a24 */ /* 0x000fe200078e0202 */
[----:B------:R-:W-:-:S03]  /*2da0*/  LEA R0, P1, R4, R152, 0x6 ;  /* 0x0000009804007211 */ /* 0x000fc600078230ff */
[----:B------:R-:W-:Y:S01]  /*2db0*/  IMAD.IADD R3, R5, 0x1, R2 ;  /* 0x0000000105037824 */ /* 0x000fe200078e0202 */
[----:B------:R-:W-:Y:S01]  /*2dc0*/  LEA R2, P0, R0, c[0x0][0x1c8], 0x1 ;  /* 0x0000720000027a11 */ /* 0x000fe200078008ff */
[----:B------:R-:W-:-:S03]  /*2dd0*/  IMAD.MOV.U32 R5, RZ, RZ, c[0x0][0x1e0] ;  /* 0x00007800ff057624 */ /* 0x000fc600078e00ff */
[----:B------:R-:W-:-:S04]  /*2de0*/  LEA.HI.X R3, R4, R150, R3, 0x6, P1 ;  /* 0x0000009604037211 */ /* 0x000fc800008f3403 */
[----:B------:R-:W-:Y:S01]  /*2df0*/  LEA.HI.X R3, R0, c[0x0][0x1cc], R3, 0x1, P0 ;  /* 0x0000730000037a11 */ /* 0x000fe200000f0c03 */
[----:B------:R-:W-:Y:S01]  /*2e00*/  IMAD.MOV.U32 R0, RZ, RZ, c[0x0][0x1e4] ;  /* 0x00007900ff007624 */ /* 0x000fe200078e00ff */
[----:B------:R-:W-:-:S03]  /*2e10*/  LEA R4, P0, R5, R2, 0x6 ;  /* 0x0000000205047211 */ /* 0x000fc600078030ff */
[----:B------:R-:W-:Y:S01]  /*2e20*/  @!PT LDS RZ, [RZ] ;  /* 0x00000000fffff984 */ /* 0x000fe20000000800 */
[----:B------:R-:W-:Y:S01]  /*2e30*/  @!PT LDS RZ, [RZ] ;  /* 0x00000000fffff984 */ /* 0x000fe20000000800 */
[----:B------:R-:W-:Y:S01]  /*2e40*/  @!PT LDS RZ, [RZ] ;  /* 0x00000000fffff984 */ /* 0x000fe20000000800 */
[----:B------:R1:W-:Y:S01]  /*2e50*/  LDGSTS.E.BYPASS.LTC128B.128 [R54+0x3100], [R2.64], !P5 ;  /* 0x0310000002367fae */ /* 0x0003e2000e901d46 */
[----:B------:R-:W-:-:S03]  /*2e60*/  LEA.HI.X R5, R5, R3, R0, 0x6, P0 ;  /* 0x0000000305057211 */ /* 0x000fc600000f3400 */
[----:B------:R1:W-:Y:S04]  /*2e70*/  LDGSTS.E.BYPASS.LTC128B.128 [R54+0x4100], [R2.64+0x40], !P4 ;  /* 0x0410004002367fae */ /* 0x0003e8000e101d46 */
[----:B------:R1:W-:Y:S04]  /*2e80*/  LDGSTS.E.BYPASS.LTC128B.128 [R54+0x5100], [R2.64+0x80], !P3 ;  /* 0x0510008002367fae */ /* 0x0003e8000d901d46 */
[----:B------:R1:W-:Y:S04]  /*2e90*/  LDGSTS.E.BYPASS.LTC128B.128 [R54+0x3900], [R4.64], !P5 ;  /* 0x0390000004367fae */ /* 0x0003e8000e901d46 */
[----:B------:R1:W-:Y:S04]  /*2ea0*/  LDGSTS.E.BYPASS.LTC128B.128 [R54+0x4900], [R4.64+0x40], !P4 ;  /* 0x0490004004367fae */ /* 0x0003e8000e101d46 */
[----:B------:R1:W-:Y:S02]  /*2eb0*/  LDGSTS.E.BYPASS.LTC128B.128 [R54+0x5900], [R4.64+0x80], !P3 ;  /* 0x0590008004367fae */ /* 0x0003e4000d901d46 */
.L_x_1009:
[----:B------:R-:W-:Y:S05]  /*2ec0*/  BSYNC B0 ;  /* 0x0000000000007941 */ /* 0x000fea0003800000 */
.L_x_1008:
[----:B------:R-:W2:Y:S04]  /*2ed0*/  LDL R0, [R1+0x64] ;  /* 0x0000640001007983 */ /* 0x000ea80000100800 */
[----:B------:R-:W2:Y:S04]  /*2ee0*/  LDL R27, [R1+0x54] ;  /* 0x00005400011b7983 */ /* 0x000ea80000100800 */
[----:B------:R-:W3:Y:S04]  /*2ef0*/  LDL R6, [R1+0x3c] ;  /* 0x00003c0001067983 */ /* 0x000ee80000100800 */
[----:B------:R-:W-:Y:S04]  /*2f00*/  LDSM.16.MT88.4 R108, [R213+0x2000] ;  /* 0x00200000d56c783b */ /* 0x000fe80000004200 */
[----:B------:R-:W-:Y:S04]  /*2f10*/  LDSM.16.MT88.4 R112, [R214+0x2000] ;  /* 0x00200000d670783b */ /* 0x000fe80000004200 */
[----:B------:R-:W0:Y:S01]  /*2f20*/  LDGDEPBAR ;  /* 0x00000000000079af */ /* 0x000e220000000000 */
[----:B-12---:R-:W-:-:S04]  /*2f30*/  IMAD.IADD R2, R0, 0x1, R27 ;  /* 0x0000000100027824 */ /* 0x006fc800078e021b */
[----:B------:R-:W-:-:S04]  /*2f40*/  @P2 IMAD.HI.U32 R0, R2, c[0x0][0x2c8], RZ ;  /* 0x0000b20002002a27 */ /* 0x000fc800078e00ff */
[----:B------:R-:W-:Y:S01]  /*2f50*/  IMAD.MOV.U32 R3, RZ, RZ, R2 ;  /* 0x000000ffff037224 */ /* 0x000fe200078e0002 */
[----:B------:R-:W-:Y:S01]  /*2f60*/  @P2 SHF.R.U32.HI R3, RZ, c[0x0][0x2cc], R0 ;  /* 0x0000b300ff032a19 */ /* 0x000fe20000011600 */
[----:B------:R-:W-:Y:S04]  /*2f70*/  STL [R1+0x30], R2 ;  /* 0x0000300201007387 */ /* 0x000fe80000100800 */
[----:B------:R-:W1:Y:S04]  /*2f80*/  SHFL.IDX PT, R2, R3, 0x2, 0x1c1f ;  /* 0x005c1f0003027f89 */ /* 0x000e6800000e0000 */
[----:B------:R-:W2:Y:S01]  /*2f90*/  SHFL.IDX PT, R5, R3, 0x3, 0x1c1f ;  /* 0x007c1f0003057f89 */ /* 0x000ea200000e0000 */
[----:B------:R-:W-:-:S05]  /*2fa0*/  IMAD R0, R52, R55, 0x1 ;  /* 0x0000000134007424 */ /* 0x000fca00078e0237 */
[----:B---3--:R-:W-:-:S04]  /*2fb0*/  IADD3 R0, -R6, c[0x0][0x1d0], R0 ;  /* 0x0000740006007a10 */ /* 0x008fc80007ffe100 */
[----:B------:R-:W-:Y:S01]  /*2fc0*/  IADD3 R4, R0, -c[0x0][0x168], RZ ;  /* 0x80005a0000047a10 */ /* 0x000fe20007ffe0ff */
[----:B------:R-:W-:Y:S02]  /*2fd0*/  IMAD.IADD R7, R53, 0x1, -R6 ;  /* 0x0000000135077824 */ /* 0x000fe400078e0a06 */
[----:B------:R-:W-:Y:S02]  /*2fe0*/  LDSM.16.MT88.4 R52, [R213] ;  /* 0x00000000d534783b */ /* 0x000fe40000004200 */
[C---:B-1----:R-:W-:Y:S02]  /*2ff0*/  IMAD.IADD R2, R4.reuse, 0x1, R2 ;  /* 0x0000000104027824 */ /* 0x042fe400078e0202 */
[----:B--2---:R-:W-:-:S03]  /*3000*/  IMAD.IADD R0, R4, 0x1, R5 ;  /* 0x0000000104007824 */ /* 0x004fc600078e0205 */
[----:B------:R-:W-:-:S04]  /*3010*/  IMNMX R2, R7, R2, PT ;  /* 0x0000000207027217 */ /* 0x000fc80003800200 */
[C---:B------:R-:W-:Y:S02]  /*3020*/  ISETP.GT.AND P0, PT, R2.reuse, RZ, PT ;  /* 0x000000ff0200720c */ /* 0x040fe40003f04270 */
[----:B------:R-:W-:Y:S02]  /*3030*/  IMNMX R0, R7, R0, PT ;  /* 0x0000000007007217 */ /* 0x000fe40003800200 */
[----:B------:R-:W-:Y:S02]  /*3040*/  ISETP.GT.AND P6, PT, R2, 0x1, PT ;  /* 0x000000010200780c */ /* 0x000fe40003fc4270 */
[----:B------:R-:W-:Y:S02]  /*3050*/  FSEL R10, R32, -INF , P0 ;  /* 0xff800000200a7808 */ /* 0x000fe40000000000 */
[C---:B------:R-:W-:Y:S02]  /*3060*/  ISETP.GT.AND P0, PT, R0.reuse, 0x1, PT ;  /* 0x000000010000780c */ /* 0x040fe40003f04270 */
[----:B------:R-:W-:-:S02]  /*3070*/  ISETP.GT.AND P1, PT, R0, RZ, PT ;  /* 0x000000ff0000720c */ /* 0x000fc40003f24270 */
[----:B------:R-:W-:Y:S02]  /*3080*/  FSEL R11, R33, -INF , P6 ;  /* 0xff800000210b7808 */ /* 0x000fe40003000000 */
[----:B------:R-:W-:Y:S02]  /*3090*/  ISETP.GT.AND P6, PT, R2, 0x8, PT ;  /* 0x000000080200780c */ /* 0x000fe40003fc4270 */
[----:B------:R-:W-:Y:S02]  /*30a0*/  FSEL R16, R35, -INF , P0 ;  /* 0xff80000023107808 */ /* 0x000fe40000000000 */
[----:B------:R-:W-:Y:S02]  /*30b0*/  FSEL R15, R34, -INF , P1 ;  /* 0xff800000220f7808 */ /* 0x000fe40000800000 */
[----:B------:R-:W-:Y:S02]  /*30c0*/  ISETP.GT.AND P0, PT, R0, 0x8, PT ;  /* 0x000000080000780c */ /* 0x000fe40003f04270 */
[----:B------:R-:W-:-:S02]  /*30d0*/  ISETP.GT.AND P1, PT, R2, 0x9, PT ;  /* 0x000000090200780c */ /* 0x000fc40003f24270 */
[----:B------:R-:W-:Y:S02]  /*30e0*/  FSEL R13, R60, -INF , P6 ;  /* 0xff8000003c0d7808 */ /* 0x000fe40003000000 */
[----:B------:R-:W-:Y:S02]  /*30f0*/  FMNMX.FTZ R5, R10, R11, !PT ;  /* 0x0000000b0a057209 */ /* 0x000fe40007810000 */
[----:B------:R-:W-:Y:S02]  /*3100*/  FSEL R17, R62, -INF , P0 ;  /* 0xff8000003e117808 */ /* 0x000fe40000000000 */
[----:B------:R-:W-:Y:S02]  /*3110*/  FSEL R14, R61, -INF , P1 ;  /* 0xff8000003d0e7808 */ /* 0x000fe40000800000 */
[C---:B------:R-:W-:Y:S02]  /*3120*/  ISETP.GT.AND P6, PT, R2.reuse, 0x10, PT ;  /* 0x000000100200780c */ /* 0x040fe40003fc4270 */
[----:B------:R-:W-:-:S02]  /*3130*/  ISETP.GT.AND P0, PT, R2, 0x11, PT ;  /* 0x000000110200780c */ /* 0x000fc40003f04270 */
[----:B------:R-:W-:Y:S02]  /*3140*/  FMNMX.FTZ R5, R13, R5, !PT ;  /* 0x000000050d057209 */ /* 0x000fe40007810000 */
[----:B------:R-:W-:Y:S02]  /*3150*/  FSEL R19, R64, -INF , P6 ;  /* 0xff80000040137808 */ /* 0x000fe40003000000 */
[----:B------:R-:W-:Y:S02]  /*3160*/  FSEL R20, R65, -INF , P0 ;  /* 0xff80000041147808 */ /* 0x000fe40000000000 */
[----:B------:R-:W-:Y:S02]  /*3170*/  FMNMX.FTZ R5, R14, R5, !PT ;  /* 0x000000050e057209 */ /* 0x000fe40007810000 */
[----:B------:R-:W-:Y:S02]  /*3180*/  ISETP.GT.AND P0, PT, R0, 0x11, PT ;  /* 0x000000110000780c */ /* 0x000fe40003f04270 */
[----:B------:R-:W-:-:S02]  /*3190*/  ISETP.GT.AND P6, PT, R2, 0x18, PT ;  /* 0x000000180200780c */ /* 0x000fc40003fc4270 */
[----:B------:R-:W-:Y:S02]  /*31a0*/  FMNMX.FTZ R5, R19, R5, !PT ;  /* 0x0000000513057209 */ /* 0x000fe40007810000 */
[----:B------:R-:W-:Y:S02]  /*31b0*/  ISETP.GT.AND P1, PT, R0, 0x9, PT ;  /* 0x000000090000780c */ /* 0x000fe40003f24270 */
[----:B------:R-:W-:Y:S02]  /*31c0*/  FSEL R24, R67, -INF , P0 ;  /* 0xff80000043187808 */ /* 0x000fe40000000000 */
[----:B------:R-:W-:Y:S02]  /*31d0*/  ISETP.GT.AND P0, PT, R2, 0x19, PT ;  /* 0x000000190200780c */ /* 0x000fe40003f04270 */
[----:B------:R-:W-:Y:S02]  /*31e0*/  FSEL R21, R68, -INF , P6 ;  /* 0xff80000044157808 */ /* 0x000fe40003000000 */
[----:B------:R-:W-:-:S02]  /*31f0*/  FMNMX.FTZ R5, R20, R5, !PT ;  /* 0x0000000514057209 */ /* 0x000fc40007810000 */
[----:B------:R-:W-:Y:S02]  /*3200*/  FSEL R18, R63, -INF , P1 ;  /* 0xff8000003f127808 */ /* 0x000fe40000800000 */
[C---:B------:R-:W-:Y:S01]  /*3210*/  ISETP.GT.AND P1, PT, R0.reuse, 0x10, PT ;  /* 0x000000100000780c */ /* 0x040fe20003f24270 */
[----:B------:R-:W-:Y:S01]  /*3220*/  LDSM.16.MT88.4 R60, [R213+0x1400] ;  /* 0x00140000d53c783b */ /* 0x000fe20000004200 */
[----:B------:R-:W-:Y:S02]  /*3230*/  FSEL R22, R69, -INF , P0 ;  /* 0xff80000045167808 */ /* 0x000fe40000000000 */
[----:B------:R-:W-:Y:S02]  /*3240*/  ISETP.GT.AND P0, PT, R0, 0x19, PT ;  /* 0x000000190000780c */ /* 0x000fe40003f04270 */
[----:B------:R-:W-:Y:S02]  /*3250*/  ISETP.GT.AND P6, PT, R2, 0x20, PT ;  /* 0x000000200200780c */ /* 0x000fe40003fc4270 */
[----:B------:R-:W-:-:S02]  /*3260*/  FMNMX.FTZ R5, R21, R5, !PT ;  /* 0x0000000515057209 */ /* 0x000fc40007810000 */
[----:B------:R-:W-:Y:S02]  /*3270*/  FMNMX.FTZ R6, R15, R16, !PT ;  /* 0x000000100f067209 */ /* 0x000fe40007810000 */
[----:B------:R-:W-:Y:S02]  /*3280*/  FSEL R23, R66, -INF , P1 ;  /* 0xff80000042177808 */ /* 0x000fe40000800000 */
[----:B------:R-:W-:Y:S01]  /*3290*/  ISETP.GT.AND P1, PT, R0, 0x18, PT ;  /* 0x000000180000780c */ /* 0x000fe20003f24270 */
[----:B------:R-:W-:Y:S01]  /*32a0*/  LDSM.16.MT88.4 R64, [R213+0x400] ;  /* 0x00040000d540783b */ /* 0x000fe20000004200 */
[----:B------:R-:W-:Y:S02]  /*32b0*/  FSEL R26, R71, -INF , P0 ;  /* 0xff800000471a7808 */ /* 0x000fe40000000000 */
[----:B------:R-:W-:Y:S02]  /*32c0*/  ISETP.GT.AND P0, PT, R2, 0x21, PT ;  /* 0x000000210200780c */ /* 0x000fe40003f04270 */
[----:B------:R-:W-:-:S02]  /*32d0*/  FSEL R136, R72, -INF , P6 ;  /* 0xff80000048887808 */ /* 0x000fc40003000000 */
[----:B------:R-:W-:Y:S02]  /*32e0*/  FMNMX.FTZ R5, R22, R5, !PT ;  /* 0x0000000516057209 */ /* 0x000fe40007810000 */
[----:B------:R-:W-:Y:S02]  /*32f0*/  FMNMX.FTZ R6, R17, R6, !PT ;  /* 0x0000000611067209 */ /* 0x000fe40007810000 */
[----:B------:R-:W-:Y:S02]  /*3300*/  FSEL R25, R70, -INF , P1 ;  /* 0xff80000046197808 */ /* 0x000fe40000800000 */
[----:B------:R-:W-:Y:S01]  /*3310*/  ISETP.GT.AND P1, PT, R2, 0x28, PT ;  /* 0x000000280200780c */ /* 0x000fe20003f24270 */
[----:B------:R-:W-:Y:S01]  /*3320*/  LDSM.16.MT88.4 R68, [R214+0x1400] ;  /* 0x00140000d644783b */ /* 0x000fe20000004200 */
[----:B------:R-:W-:Y:S02]  /*3330*/  FSEL R137, R73, -INF , P0 ;  /* 0xff80000049897808 */ /* 0x000fe40000000000 */
[----:B------:R-:W-:-:S02]  /*3340*/  FMNMX.FTZ R5, R136, R5, !PT ;  /* 0x0000000588057209 */ /* 0x000fc40007810000 */
[----:B------:R-:W-:Y:S02]  /*3350*/  FMNMX.FTZ R6, R18, R6, !PT ;  /* 0x0000000612067209 */ /* 0x000fe40007810000 */
[----:B------:R-:W-:Y:S02]  /*3360*/  ISETP.GT.AND P0, PT, R2, 0x29, PT ;  /* 0x000000290200780c */ /* 0x000fe40003f04270 */
[----:B------:R-:W-:Y:S02]  /*3370*/  FSEL R140, R76, -INF , P1 ;  /* 0xff8000004c8c7808 */ /* 0x000fe40000800000 */
[----:B------:R-:W-:Y:S02]  /*3380*/  FMNMX.FTZ R5, R137, R5, !PT ;  /* 0x0000000589057209 */ /* 0x000fe40007810000 */
[----:B------:R-:W-:Y:S02]  /*3390*/  ISETP.GT.AND P1, PT, R2, 0x30, PT ;  /* 0x000000300200780c */ /* 0x000fe40003f24270 */
[----:B------:R-:W-:-:S02]  /*33a0*/  FMNMX.FTZ R6, R23, R6, !PT ;  /* 0x0000000617067209 */ /* 0x000fc40007810000 */
[----:B------:R-:W-:Y:S02]  /*33b0*/  FSEL R141, R77, -INF , P0 ;  /* 0xff8000004d8d7808 */ /* 0x000fe40000000000 */
[----:B------:R-:W-:Y:S02]  /*33c0*/  FMNMX.FTZ R5, R140, R5, !PT ;  /* 0x000000058c057209 */ /* 0x000fe40007810000 */
[----:B------:R-:W-:Y:S02]  /*33d0*/  FSEL R235, R80, -INF , P1 ;  /* 0xff80000050eb7808 */ /* 0x000fe40000800000 */
[----:B------:R-:W-:Y:S02]  /*33e0*/  FMNMX.FTZ R6, R24, R6, !PT ;  /* 0x0000000618067209 */ /* 0x000fe40007810000 */
[----:B------:R-:W-:Y:S02]  /*33f0*/  ISETP.GT.AND P1, PT, R0, 0x20, PT ;  /* 0x000000200000780c */ /* 0x000fe40003f24270 */
[----:B------:R-:W-:-:S02]  /*3400*/  ISETP.GT.AND P0, PT, R2, 0x31, PT ;  /* 0x000000310200780c */ /* 0x000fc40003f04270 */
[----:B------:R-:W-:Y:S02]  /*3410*/  FMNMX.FTZ R5, R141, R5, !PT ;  /* 0x000000058d057209 */ /* 0x000fe40007810000 */
[----:B------:R-:W-:Y:S02]  /*3420*/  FMNMX.FTZ R6, R25, R6, !PT ;  /* 0x0000000619067209 */ /* 0x000fe40007810000 */
[----:B------:R-:W-:Y:S02]  /*3430*/  FSEL R138, R74, -INF , P1 ;  /* 0xff8000004a8a7808 */ /* 0x000fe40000800000 */
[C---:B------:R-:W-:Y:S02]  /*3440*/  ISETP.GT.AND P6, PT, R2.reuse, 0x38, PT ;  /* 0x000000380200780c */ /* 0x040fe40003fc4270 */
[----:B------:R-:W-:Y:S02]  /*3450*/  FSEL R237, R81, -INF , P0 ;  /* 0xff80000051ed7808 */ /* 0x000fe40000000000 */
[----:B------:R-:W-:-:S02]  /*3460*/  ISETP.GT.AND P1, PT, R2, 0x39, PT ;  /* 0x000000390200780c */ /* 0x000fc40003f24270 */
[----:B------:R-:W-:Y:S02]  /*3470*/  ISETP.GT.AND P0, PT, R0, 0x21, PT ;  /* 0x000000210000780c */ /* 0x000fe40003f04270 */
[----:B------:R-:W-:Y:S02]  /*3480*/  FMNMX.FTZ R2, R235, R5, !PT ;  /* 0x00000005eb027209 */ /* 0x000fe40007810000 */
[----:B------:R-:W-:Y:S02]  /*3490*/  FMNMX.FTZ R5, R26, R6, !PT ;  /* 0x000000061a057209 */ /* 0x000fe40007810000 */
[----:B------:R-:W-:Y:S02]  /*34a0*/  FSEL R139, R75, -INF , P0 ;  /* 0xff8000004b8b7808 */ /* 0x000fe40000000000 */
[----:B------:R-:W-:Y:S02]  /*34b0*/  ISETP.GT.AND P0, PT, R0, 0x28, PT ;  /* 0x000000280000780c */ /* 0x000fe40003f04270 */
[----:B------:R-:W-:-:S02]  /*34c0*/  FSEL R236, R85, -INF , P1 ;  /* 0xff80000055ec7808 */ /* 0x000fc40000800000 */
[----:B------:R-:W-:Y:S02]  /*34d0*/  FSEL R233, R84, -INF , P6 ;  /* 0xff80000054e97808 */ /* 0x000fe40003000000 */
[----:B------:R-:W-:Y:S01]  /*34e0*/  FMNMX.FTZ R2, R237, R2, !PT ;  /* 0x00000002ed027209 */ /* 0x000fe20007810000 */
[----:B------:R-:W-:Y:S01]  /*34f0*/  SHFL.IDX PT, R6, R3, RZ, 0x1c1f ;  /* 0x001c1fff03067589 */ /* 0x000fe200000e0000 */
[----:B------:R-:W-:Y:S02]  /*3500*/  FMNMX.FTZ R5, R138, R5, !PT ;  /* 0x000000058a057209 */ /* 0x000fe40007810000 */
[----:B------:R-:W-:Y:S01]  /*3510*/  ISETP.GT.AND P1, PT, R0, 0x29, PT ;  /* 0x000000290000780c */ /* 0x000fe20003f24270 */
[----:B------:R-:W-:Y:S01]  /*3520*/  LDSM.16.MT88.4 R72, [R213+0x2400] ;  /* 0x00240000d548783b */ /* 0x000fe20000004200 */
[----:B------:R-:W-:Y:S02]  /*3530*/  FSEL R148, R78, -INF , P0 ;  /* 0xff8000004e947808 */ /* 0x000fe40000000000 */
[----:B------:R-:W-:-:S02]  /*3540*/  FMNMX.FTZ R5, R139, R5, !PT ;  /* 0x000000058b057209 */ /* 0x000fc40007810000 */
[----:B------:R-:W-:Y:S02]  /*3550*/  ISETP.GT.AND P0, PT, R0, 0x30, PT ;  /* 0x000000300000780c */ /* 0x000fe40003f04270 */
[----:B------:R-:W-:Y:S02]  /*3560*/  FSEL R149, R79, -INF , P1 ;  /* 0xff8000004f957808 */ /* 0x000fe40000800000 */
[----:B------:R-:W-:Y:S02]  /*3570*/  FMNMX.FTZ R5, R148, R5, !PT ;  /* 0x0000000594057209 */ /* 0x000fe40007810000 */
[----:B------:R-:W-:Y:S01]  /*3580*/  FMNMX.FTZ R2, R233, R2, !PT ;  /* 0x00000002e9027209 */ /* 0x000fe20007810000 */
[----:B------:R-:W-:Y:S01]  /*3590*/  SHFL.IDX PT, R3, R3, 0x1, 0x1c1f ;  /* 0x003c1f0003037f89 */ /* 0x000fe200000e0000 */
[----:B------:R-:W-:Y:S02]  /*35a0*/  ISETP.GT.AND P1, PT, R0, 0x31, PT ;  /* 0x000000310000780c */ /* 0x000fe40003f24270 */
[----:B------:R-:W-:Y:S01]  /*35b0*/  FSEL R234, R82, -INF , P0 ;  /* 0xff80000052ea7808 */ /* 0x000fe20000000000 */
[----:B------:R-:W-:Y:S01]  /*35c0*/  LDSM.16.MT88.4 R76, [R214] ;  /* 0x00000000d64c783b */ /* 0x000fe20000004200 */
[----:B------:R-:W-:-:S02]  /*35d0*/  FMNMX.FTZ R5, R149, R5, !PT ;  /* 0x0000000595057209 */ /* 0x000fc40007810000 */
[----:B------:R-:W-:Y:S02]  /*35e0*/  FMNMX.FTZ R2, R236, R2, !PT ;  /* 0x00000002ec027209 */ /* 0x000fe40007810000 */
[----:B------:R-:W-:Y:S02]  /*35f0*/  FSEL R238, R83, -INF , P1 ;  /* 0xff80000053ee7808 */ /* 0x000fe40000800000 */
[----:B------:R-:W-:Y:S02]  /*3600*/  ISETP.GT.AND P1, PT, R0, 0x38, PT ;  /* 0x000000380000780c */ /* 0x000fe40003f24270 */
[----:B------:R-:W-:Y:S01]  /*3610*/  FMNMX.FTZ R5, R234, R5, !PT ;  /* 0x00000005ea057209 */ /* 0x000fe20007810000 */
[----:B------:R-:W1:Y:S01]  /*3620*/  SHFL.BFLY PT, R9, R2, 0x2, 0x1f ;  /* 0x0c401f0002097f89 */ /* 0x000e6200000e0000 */
[----:B------:R-:W-:Y:S02]  /*3630*/  ISETP.GT.AND P0, PT, R0, 0x39, PT ;  /* 0x000000390000780c */ /* 0x000fe40003f04270 */
[----:B------:R-:W-:-:S02]  /*3640*/  FSEL R240, R86, -INF , P1 ;  /* 0xff80000056f07808 */ /* 0x000fc40000800000 */
[----:B------:R-:W-:Y:S02]  /*3650*/  FMNMX.FTZ R0, R238, R5, !PT ;  /* 0x00000005ee007209 */ /* 0x000fe40007810000 */
[----:B------:R-:W-:Y:S02]  /*3660*/  FSEL R243, R87, -INF , P0 ;  /* 0xff80000057f37808 */ /* 0x000fe40000000000 */
[----:B------:R-:W-:Y:S01]  /*3670*/  FMNMX.FTZ R0, R240, R0, !PT ;  /* 0x00000000f0007209 */ /* 0x000fe20007810000 */
[----:B------:R-:W-:Y:S03]  /*3680*/  LDSM.16.MT88.4 R84, [R213+0x1000] ;  /* 0x00100000d554783b */ /* 0x000fe60000004200 */
[----:B------:R-:W-:-:S05]  /*3690*/  FMNMX.FTZ R0, R243, R0, !PT ;  /* 0x00000000f3007209 */ /* 0x000fca0007810000 */
[----:B------:R-:W2:Y:S01]  /*36a0*/  SHFL.BFLY PT, R8, R0, 0x2, 0x1f ;  /* 0x0c401f0000087f89 */ /* 0x000ea200000e0000 */
[----:B-1----:R-:W-:-:S05]  /*36b0*/  FMNMX.FTZ R5, R2, R9, !PT ;  /* 0x0000000902057209 */ /* 0x002fca0007810000 */
[----:B------:R-:W1:Y:S01]  /*36c0*/  SHFL.BFLY PT, R9, R5, 0x1, 0x1f ;  /* 0x0c201f0005097f89 */ /* 0x000e6200000e0000 */
[C---:B------:R-:W-:Y:S02]  /*36d0*/  IMAD.IADD R2, R4.reuse, 0x1, R6 ;  /* 0x0000000104027824 */ /* 0x040fe400078e0206 */
[----:B------:R-:W-:Y:S01]  /*36e0*/  IMAD.IADD R4, R4, 0x1, R3 ;  /* 0x0000000104047824 */ /* 0x000fe200078e0203 */
[----:B--2---:R-:W-:-:S05]  /*36f0*/  FMNMX.FTZ R3, R0, R8, !PT ;  /* 0x0000000800037209 */ /* 0x004fca0007810000 */
[----:B------:R-:W2:Y:S01]  /*3700*/  SHFL.BFLY PT, R6, R3, 0x1, 0x1f ;  /* 0x0c201f0003067f89 */ /* 0x000ea200000e0000 */
[C---:B------:R-:W-:Y:S02]  /*3710*/  IMNMX R2, R7.reuse, R2, PT ;  /* 0x0000000207027217 */ /* 0x040fe40003800200 */
[----:B------:R-:W-:Y:S02]  /*3720*/  IMNMX R0, R7, R4, PT ;  /* 0x0000000407007217 */ /* 0x000fe40003800200 */
[C---:B------:R-:W-:Y:S02]  /*3730*/  ISETP.GT.AND P1, PT, R2.reuse, 0x1, PT ;  /* 0x000000010200780c */ /* 0x040fe40003f24270 */
[----:B-1----:R-:W-:Y:S02]  /*3740*/  FMNMX.FTZ R143, R5, R9, !PT ;  /* 0x00000009058f7209 */ /* 0x002fe40007810000 */
[----:B------:R-:W-:Y:S02]  /*3750*/  ISETP.GT.AND P0, PT, R2, 0x8, PT ;  /* 0x000000080200780c */ /* 0x000fe40003f04270 */
[----:B------:R-:W-:Y:S01]  /*3760*/  FSEL R41, R97, -INF , P1 ;  /* 0xff80000061297808 */ /* 0x000fe20000800000 */
[----:B------:R-:W-:Y:S01]  /*3770*/  FMUL.FTZ R4, R143, c[0x0][0x2d0] ;  /* 0x0000b4008f047a20 */ /* 0x000fe20000410000 */
[----:B------:R-:W-:-:S02]  /*3780*/  FSEL R42, R88, -INF , P0 ;  /* 0xff800000582a7808 */ /* 0x000fc40000000000 */
[----:B------:R-:W-:Y:S02]  /*3790*/  FSETP.NEU.FTZ.AND P1, PT, R143, -INF , PT ;  /* 0xff8000008f00780b */ /* 0x000fe40003f3d000 */
[----:B------:R-:W-:Y:S02]  /*37a0*/  ISETP.GT.AND P0, PT, R0, RZ, PT ;  /* 0x000000ff0000720c */ /* 0x000fe40003f04270 */
[----:B------:R-:W-:Y:S02]  /*37b0*/  FSEL R12, R4, RZ, P1 ;  /* 0x000000ff040c7208 */ /* 0x000fe40000800000 */
[----:B------:R-:W-:Y:S02]  /*37c0*/  FSEL R45, R98, -INF , P0 ;  /* 0xff800000622d7808 */ /* 0x000fe40000000000 */
[----:B------:R-:W-:Y:S02]  /*37d0*/  ISETP.GT.AND P0, PT, R0, 0x9, PT ;  /* 0x000000090000780c */ /* 0x000fe40003f04270 */
[----:B--2---:R-:W-:Y:S01]  /*37e0*/  FMNMX.FTZ R142, R3, R6, !PT ;  /* 0x00000006038e7209 */ /* 0x004fe20007810000 */
[----:B------:R-:W-:Y:S01]  /*37f0*/  FFMA.FTZ R3, R11, c[0x0][0x2d0], -R12 ;  /* 0x0000b4000b037a23 */ /* 0x000fe2000001080c */
[----:B------:R-:W-:-:S02]  /*3800*/  ISETP.GT.AND P6, PT, R2, RZ, PT ;  /* 0x000000ff0200720c */ /* 0x000fc40003fc4270 */
[----:B------:R-:W-:Y:S02]  /*3810*/  FSEL R48, R91, -INF , P0 ;  /* 0xff8000005b307808 */ /* 0x000fe40000000000 */
[----:B------:R-:W-:Y:S01]  /*3820*/  ISETP.GT.AND P0, PT, R2, 0x11, PT ;  /* 0x000000110200780c */ /* 0x000fe20003f04270 */
[----:B------:R1:W-:Y:S01]  /*3830*/  MUFU.EX2 R32, R3 ;  /* 0x0000000300207308 */ /* 0x0003e20000000800 */
[----:B------:R-:W-:Y:S02]  /*3840*/  FSEL R40, R96, -INF , P6 ;  /* 0xff80000060287808 */ /* 0x000fe40003000000 */
[----:B------:R-:W-:Y:S02]  /*3850*/  ISETP.GT.AND P6, PT, R2, 0x9, PT ;  /* 0x000000090200780c */ /* 0x000fe40003fc4270 */
[----:B------:R-:W-:Y:S02]  /*3860*/  FSEL R49, R57, -INF , P0 ;  /* 0xff80000039317808 */ /* 0x000fe40000000000 */
[----:B------:R-:W-:Y:S01]  /*3870*/  ISETP.GT.AND P0, PT, R0, 0x11, PT ;  /* 0x000000110000780c */ /* 0x000fe20003f04270 */
[----:B------:R-:W-:Y:S01]  /*3880*/  FFMA.FTZ R4, R10, c[0x0][0x2d0], -R12 ;  /* 0x0000b4000a047a23 */ /* 0x000fe2000001080c */
[----:B------:R-:W-:-:S02]  /*3890*/  FSEL R46, R89, -INF , P6 ;  /* 0xff800000592e7808 */ /* 0x000fc40003000000 */
[----:B------:R-:W-:Y:S01]  /*38a0*/  ISETP.GT.AND P1, PT, R0, 0x8, PT ;  /* 0x000000080000780c */ /* 0x000fe20003f24270 */
[----:B-1----:R-:W-:Y:S01]  /*38b0*/  FFMA.FTZ R3, R13, c[0x0][0x2d0], -R12 ;  /* 0x0000b4000d037a23 */ /* 0x002fe2000001080c */
[----:B------:R-:W-:-:S03]  /*38c0*/  FSEL R89, R59, -INF , P0 ;  /* 0xff8000003b597808 */ /* 0x000fc60000000000 */
[----:B------:R1:W-:Y:S01]  /*38d0*/  MUFU.EX2 R7, R3 ;  /* 0x0000000300077308 */ /* 0x0003e20000000800 */
[----:B------:R-:W-:Y:S02]  /*38e0*/  FSETP.NEU.FTZ.AND P0, PT, R142, -INF , PT ;  /* 0xff8000008e00780b */ /* 0x000fe40003f1d000 */
[----:B------:R-:W-:-:S05]  /*38f0*/  FSEL R47, R90, -INF , P1 ;  /* 0xff8000005a2f7808 */ /* 0x000fca0000800000 */
[----:B------:R2:W3:Y:S01]  /*3900*/  MUFU.EX2 R90, R4 ;  /* 0x00000004005a7308 */ /* 0x0004e20000000800 */
[----:B-1----:R-:W-:-:S05]  /*3910*/  FMUL.FTZ R3, R142, c[0x0][0x2d0] ;  /* 0x0000b4008e037a20 */ /* 0x002fca0000410000 */
[----:B------:R-:W-:Y:S01]  /*3920*/  FSEL R3, R3, RZ, P0 ;  /* 0x000000ff03037208 */ /* 0x000fe20000000000 */
[----:B--2---:R-:W-:-:S04]  /*3930*/  FFMA.FTZ R4, R14, c[0x0][0x2d0], -R12 ;  /* 0x0000b4000e047a23 */ /* 0x004fc8000001080c */
[----:B------:R1:W2:Y:S01]  /*3940*/  MUFU.EX2 R183, R4 ;  /* 0x0000000400b77308 */ /* 0x0002a20000000800 */
[----:B------:R-:W-:Y:S02]  /*3950*/  FMNMX.FTZ R5, R40, R41, !PT ;  /* 0x0000002928057209 */ /* 0x000fe40007810000 */
[----:B------:R-:W-:Y:S01]  /*3960*/  ISETP.GT.AND P1, PT, R2, 0x10, PT ;  /* 0x000000100200780c */ /* 0x000fe20003f24270 */
[----:B-1----:R-:W-:-:S04]  /*3970*/  FFMA.FTZ R4, R15, c[0x0][0x2d0], -R3 ;  /* 0x0000b4000f047a23 */ /* 0x002fc80000010803 */
[----:B------:R1:W-:Y:S01]  /*3980*/  MUFU.EX2 R151, R4 ;  /* 0x0000000400977308 */ /* 0x0003e20000000800 */
[----:B------:R-:W-:Y:S02]  /*3990*/  ISETP.GT.AND P6, PT, R0, 0x1, PT ;  /* 0x000000010000780c */ /* 0x000fe40003fc4270 */
[----:B------:R-:W-:Y:S02]  /*39a0*/  FSEL R43, R56, -INF , P1 ;  /* 0xff800000382b7808 */ /* 0x000fe40000800000 */
[----:B------:R-:W-:Y:S01]  /*39b0*/  ISETP.GT.AND P1, PT, R0, 0x10, PT ;  /* 0x000000100000780c */ /* 0x000fe20003f24270 */
[----:B-1----:R-:W-:-:S04]  /*39c0*/  FFMA.FTZ R4, R16, c[0x0][0x2d0], -R3 ;  /* 0x0000b40010047a23 */ /* 0x002fc80000010803 */
[----:B------:R1:W4:Y:S01]  /*39d0*/  MUFU.EX2 R150, R4 ;  /* 0x0000000400967308 */ /* 0x0003220000000800 */
[----:B------:R-:W-:Y:S01]  /*39e0*/  FSEL R44, R99, -INF , P6 ;  /* 0xff800000632c7808 */ /* 0x000fe20003000000 */
[----:B------:R-:W-:Y:S01]  /*39f0*/  IMAD.MOV.U32 R91, RZ, RZ, R27 ;  /* 0x000000ffff5b7224 */ /* 0x000fe200078e001b */
[----:B------:R-:W-:Y:S01]  /*3a00*/  ISETP.GT.AND P6, PT, R2, 0x18, PT ;  /* 0x000000180200780c */ /* 0x000fe20003fc4270 */
[----:B------:R-:W-:Y:S01]  /*3a10*/  LDSM.16.MT88.4 R96, [R214+0x1000] ;  /* 0x00100000d660783b */ /* 0x000fe20000004200 */
[----:B------:R-:W-:Y:S02]  /*3a20*/  FSEL R88, R58, -INF , P1 ;  /* 0xff8000003a587808 */ /* 0x000fe40000800000 */
[----:B------:R-:W-:Y:S01]  /*3a30*/  ISETP.GT.AND P1, PT, R2, 0x19, PT ;  /* 0x000000190200780c */ /* 0x000fe20003f24270 */
[----:B------:R-:W-:Y:S01]  /*3a40*/  LDSM.16.MT88.4 R56, [R214+0x400] ;  /* 0x00040000d638783b */ /* 0x000fe20000004200 */
[----:B-1----:R-:W-:Y:S01]  /*3a50*/  FMNMX.FTZ R4, R42, R5, !PT ;  /* 0x000000052a047209 */ /* 0x002fe20007810000 */
[----:B------:R-:W-:-:S03]  /*3a60*/  FFMA.FTZ R5, R17, c[0x0][0x2d0], -R3 ;  /* 0x0000b40011057a23 */ /* 0x000fc60000010803 */
[----:B------:R-:W-:Y:S01]  /*3a70*/  FMNMX.FTZ R4, R46, R4, !PT ;  /* 0x000000042e047209 */ /* 0x000fe20007810000 */
[----:B------:R1:W-:Y:S03]  /*3a80*/  MUFU.EX2 R27, R5 ;  /* 0x00000005001b7308 */ /* 0x0003e60000000800 */
[----:B------:R-:W-:Y:S02]  /*3a90*/  FMNMX.FTZ R4, R43, R4, !PT ;  /* 0x000000042b047209 */ /* 0x000fe40007810000 */
[----:B------:R-:W-:Y:S02]  /*3aa0*/  FSEL R50, R92, -INF , P6 ;  /* 0xff8000005c327808 */ /* 0x000fe40003000000 */
[----:B------:R-:W-:Y:S02]  /*3ab0*/  FMNMX.FTZ R4, R49, R4, !PT ;  /* 0x0000000431047209 */ /* 0x000fe40007810000 */
[----:B------:R-:W-:-:S02]  /*3ac0*/  FSEL R51, R93, -INF , P1 ;  /* 0xff8000005d337808 */ /* 0x000fc40000800000 */
[----:B------:R-:W-:Y:S01]  /*3ad0*/  ISETP.GT.AND P1, PT, R2, 0x21, PT ;  /* 0x000000210200780c */ /* 0x000fe20003f24270 */
[----:B-1----:R-:W-:Y:S01]  /*3ae0*/  FFMA.FTZ R5, R18, c[0x0][0x2d0], -R3 ;  /* 0x0000b40012057a23 */ /* 0x002fe20000010803 */
[----:B------:R-:W-:Y:S02]  /*3af0*/  ISETP.GT.AND P6, PT, R2, 0x20, PT ;  /* 0x000000200200780c */ /* 0x000fe40003fc4270 */
[----:B------:R-:W-:Y:S01]  /*3b00*/  FMNMX.FTZ R4, R50, R4, !PT ;  /* 0x0000000432047209 */ /* 0x000fe20007810000 */
[----:B------:R1:W1:Y:S01]  /*3b10*/  MUFU.EX2 R182, R5 ;  /* 0x0000000500b67308 */ /* 0x0002620000000800 */
[C---:B------:R-:W-:Y:S02]  /*3b20*/  ISETP.GT.AND P0, PT, R0.reuse, 0x18, PT ;  /* 0x000000180000780c */ /* 0x040fe40003f04270 */
[----:B------:R-:W-:Y:S02]  /*3b30*/  FSEL R131, R29, -INF , P1 ;  /* 0xff8000001d837808 */ /* 0x000fe40000800000 */
[----:B------:R-:W-:-:S02]  /*3b40*/  ISETP.GT.AND P1, PT, R0, 0x20, PT ;  /* 0x000000200000780c */ /* 0x000fc40003f24270 */
[----:B------:R-:W-:Y:S02]  /*3b50*/  FSEL R128, R28, -INF , P6 ;  /* 0xff8000001c807808 */ /* 0x000fe40003000000 */
[----:B------:R-:W-:Y:S02]  /*3b60*/  FMNMX.FTZ R4, R51, R4, !PT ;  /* 0x0000000433047209 */ /* 0x000fe40007810000 */
[----:B-1----:R-:W-:Y:S02]  /*3b70*/  FMNMX.FTZ R5, R45, R44, !PT ;  /* 0x0000002c2d057209 */ /* 0x002fe40007810000 */
[----:B------:R-:W-:Y:S02]  /*3b80*/  FSEL R14, R94, -INF , P0 ;  /* 0xff8000005e0e7808 */ /* 0x000fe40000000000 */
[----:B------:R-:W-:Y:S02]  /*3b90*/  FMNMX.FTZ R5, R47, R5, !PT ;  /* 0x000000052f057209 */ /* 0x000fe40007810000 */
[----:B------:R-:W-:-:S02]  /*3ba0*/  ISETP.GT.AND P0, PT, R0, 0x21, PT ;  /* 0x000000210000780c */ /* 0x000fc40003f04270 */
[----:B------:R-:W-:Y:S02]  /*3bb0*/  FSEL R134, R30, -INF , P1 ;  /* 0xff8000001e867808 */ /* 0x000fe40000800000 */
[----:B------:R-:W-:Y:S02]  /*3bc0*/  ISETP.GT.AND P1, PT, R2, 0x28, PT ;  /* 0x000000280200780c */ /* 0x000fe40003f24270 */
[----:B------:R-:W-:Y:S02]  /*3bd0*/  FMNMX.FTZ R5, R48, R5, !PT ;  /* 0x0000000530057209 */ /* 0x000fe40007810000 */
[----:B------:R-:W-:Y:S02]  /*3be0*/  FMNMX.FTZ R4, R128, R4, !PT ;  /* 0x0000000480047209 */ /* 0x000fe40007810000 */
[----:B------:R-:W-:Y:S02]  /*3bf0*/  FSEL R135, R31, -INF , P0 ;  /* 0xff8000001f877808 */ /* 0x000fe40000000000 */
[----:B------:R-:W-:-:S02]  /*3c00*/  ISETP.GT.AND P0, PT, R2, 0x29, PT ;  /* 0x000000290200780c */ /* 0x000fc40003f04270 */
[----:B------:R-:W-:Y:S02]  /*3c10*/  FSEL R129, R36, -INF , P1 ;  /* 0xff80000024817808 */ /* 0x000fe40000800000 */
[----:B------:R-:W-:Y:S02]  /*3c20*/  FMNMX.FTZ R4, R131, R4, !PT ;  /* 0x0000000483047209 */ /* 0x000fe40007810000 */
[----:B------:R-:W-:Y:S02]  /*3c30*/  FMNMX.FTZ R5, R88, R5, !PT ;  /* 0x0000000558057209 */ /* 0x000fe40007810000 */
[----:B------:R-:W-:Y:S02]  /*3c40*/  ISETP.GT.AND P1, PT, R2, 0x30, PT ;  /* 0x000000300200780c */ /* 0x000fe40003f24270 */
[----:B------:R-:W-:Y:S02]  /*3c50*/  ISETP.GT.AND P6, PT, R0, 0x19, PT ;  /* 0x000000190000780c */ /* 0x000fe40003fc4270 */
[----:B------:R-:W-:-:S02]  /*3c60*/  FSEL R130, R37, -INF , P0 ;  /* 0xff80000025827808 */ /* 0x000fc40000000000 */
[----:B------:R-:W-:Y:S02]  /*3c70*/  FMNMX.FTZ R4, R129, R4, !PT ;  /* 0x0000000481047209 */ /* 0x000fe40007810000 */
[----:B------:R-:W-:Y:S02]  /*3c80*/  FMNMX.FTZ R5, R89, R5, !PT ;  /* 0x0000000559057209 */ /* 0x000fe40007810000 */
[----:B------:R-:W-:Y:S02]  /*3c90*/  FSEL R194, R100, -INF , P1 ;  /* 0xff80000064c27808 */ /* 0x000fe40000800000 */
[----:B------:R-:W-:Y:S02]  /*3ca0*/  ISETP.GT.AND P1, PT, R0, 0x28, PT ;  /* 0x000000280000780c */ /* 0x000fe40003f24270 */
[----:B------:R-:W-:Y:S02]  /*3cb0*/  FSEL R15, R95, -INF , P6 ;  /* 0xff8000005f0f7808 */ /* 0x000fe40003000000 */
[----:B------:R-:W-:Y:S01]  /*3cc0*/  ISETP.GT.AND P0, PT, R2, 0x31, PT ;  /* 0x000000310200780c */ /* 0x000fe20003f04270 */
[----:B------:R-:W-:Y:S01]  /*3cd0*/  LDSM.16.MT88.4 R92, [R214+0x2400] ;  /* 0x00240000d65c783b */ /* 0x000fe20000004200 */
[----:B------:R-:W-:-:S02]  /*3ce0*/  FMNMX.FTZ R4, R130, R4, !PT ;  /* 0x0000000482047209 */ /* 0x000fc40007810000 */
[----:B------:R-:W-:Y:S02]  /*3cf0*/  FMNMX.FTZ R5, R14, R5, !PT ;  /* 0x000000050e057209 */ /* 0x000fe40007810000 */
[----:B------:R-:W-:Y:S02]  /*3d00*/  FSEL R133, R38, -INF , P1 ;  /* 0xff80000026857808 */ /* 0x000fe40000800000 */
[C---:B------:R-:W-:Y:S02]  /*3d10*/  ISETP.GT.AND P6, PT, R2.reuse, 0x38, PT ;  /* 0x000000380200780c */ /* 0x040fe40003fc4270 */
[----:B------:R-:W-:Y:S02]  /*3d20*/  ISETP.GT.AND P1, PT, R2, 0x39, PT ;  /* 0x000000390200780c */ /* 0x000fe40003f24270 */
[----:B------:R-:W-:Y:S02]  /*3d30*/  FSEL R192, R101, -INF , P0 ;  /* 0xff80000065c07808 */ /* 0x000fe40000000000 */
[----:B------:R-:W-:-:S02]  /*3d40*/  FMNMX.FTZ R2, R194, R4, !PT ;  /* 0x00000004c2027209 */ /* 0x000fc40007810000 */
[----:B------:R-:W-:Y:S02]  /*3d50*/  FMNMX.FTZ R5, R15, R5, !PT ;  /* 0x000000050f057209 */ /* 0x000fe40007810000 */
[----:B------:R-:W-:Y:S01]  /*3d60*/  FMNMX.FTZ R4, R192, R2, !PT ;  /* 0x00000002c0047209 */ /* 0x000fe20007810000 */
[----:B------:R-:W-:Y:S01]  /*3d70*/  FFMA.FTZ R2, R19, c[0x0][0x2d0], -R12 ;  /* 0x0000b40013027a23 */ /* 0x000fe2000001080c */
[----:B------:R-:W-:Y:S02]  /*3d80*/  FMNMX.FTZ R5, R134, R5, !PT ;  /* 0x0000000586057209 */ /* 0x000fe40007810000 */
[----:B------:R-:W-:Y:S01]  /*3d90*/  ISETP.GT.AND P0, PT, R0, 0x29, PT ;  /* 0x000000290000780c */ /* 0x000fe20003f04270 */
[----:B------:R1:W-:Y:S01]  /*3da0*/  MUFU.EX2 R250, R2 ;  /* 0x0000000200fa7308 */ /* 0x0003e20000000800 */
[----:B------:R-:W-:Y:S02]  /*3db0*/  FMNMX.FTZ R5, R135, R5, !PT ;  /* 0x0000000587057209 */ /* 0x000fe40007810000 */
[----:B------:R-:W-:-:S02]  /*3dc0*/  FSEL R193, R144, -INF , P6 ;  /* 0xff80000090c17808 */ /* 0x000fc40003000000 */
[----:B------:R-:W-:Y:S02]  /*3dd0*/  FSEL R195, R145, -INF , P1 ;  /* 0xff80000091c37808 */ /* 0x000fe40000800000 */
[----:B------:R-:W-:Y:S02]  /*3de0*/  FSEL R132, R39, -INF , P0 ;  /* 0xff80000027847808 */ /* 0x000fe40000000000 */
[----:B------:R-:W-:Y:S02]  /*3df0*/  ISETP.GT.AND P1, PT, R0, 0x30, PT ;  /* 0x000000300000780c */ /* 0x000fe40003f24270 */
[----:B------:R-:W-:Y:S01]  /*3e00*/  FMNMX.FTZ R5, R133, R5, !PT ;  /* 0x0000000585057209 */ /* 0x000fe20007810000 */
[----:B-1----:R-:W-:Y:S01]  /*3e10*/  FFMA.FTZ R2, R20, c[0x0][0x2d0], -R12 ;  /* 0x0000b40014027a23 */ /* 0x002fe2000001080c */
[----:B------:R-:W-:-:S03]  /*3e20*/  FMNMX.FTZ R4, R193, R4, !PT ;  /* 0x00000004c1047209 */ /* 0x000fc60007810000 */
[----:B------:R1:W1:Y:S01]  /*3e30*/  MUFU.EX2 R252, R2 ;  /* 0x0000000200fc7308 */ /* 0x0002620000000800 */
[----:B------:R-:W-:Y:S02]  /*3e40*/  ISETP.GT.AND P0, PT, R0, 0x31, PT ;  /* 0x000000310000780c */ /* 0x000fe40003f04270 */
[----:B------:R-:W-:Y:S02]  /*3e50*/  FSEL R204, R102, -INF , P1 ;  /* 0xff80000066cc7808 */ /* 0x000fe40000800000 */
[----:B------:R-:W-:Y:S02]  /*3e60*/  FMNMX.FTZ R5, R132, R5, !PT ;  /* 0x0000000584057209 */ /* 0x000fe40007810000 */
[----:B------:R-:W-:Y:S02]  /*3e70*/  FMNMX.FTZ R4, R195, R4, !PT ;  /* 0x00000004c3047209 */ /* 0x000fe40007810000 */
[----:B------:R-:W-:Y:S02]  /*3e80*/  FSEL R206, R103, -INF , P0 ;  /* 0xff80000067ce7808 */ /* 0x000fe40000000000 */
[----:B------:R-:W-:Y:S01]  /*3e90*/  ISETP.GT.AND P1, PT, R0, 0x38, PT ;  /* 0x000000380000780c */ /* 0x000fe20003f24270 */
[----:B-1----:R-:W-:-:S04]  /*3ea0*/  FFMA.FTZ R2, R21, c[0x0][0x2d0], -R12 ;  /* 0x0000b40015027a23 */ /* 0x002fc8000001080c */
[----:B------:R1:W-:Y:S01]  /*3eb0*/  MUFU.EX2 R251, R2 ;  /* 0x0000000200fb7308 */ /* 0x0003e20000000800 */
[----:B------:R-:W2:Y:S01]  /*3ec0*/  SHFL.BFLY PT, R6, R4, 0x2, 0x1f ;  /* 0x0c401f0004067f89 */ /* 0x000ea200000e0000 */
[----:B------:R-:W-:Y:S02]  /*3ed0*/  ISETP.GT.AND P0, PT, R0, 0x39, PT ;  /* 0x000000390000780c */ /* 0x000fe40003f04270 */
[----:B------:R-:W-:Y:S02]  /*3ee0*/  FSEL R205, R146, -INF , P1 ;  /* 0xff80000092cd7808 */ /* 0x000fe40000800000 */
[----:B------:R-:W-:Y:S02]  /*3ef0*/  FSEL R208, R147, -INF , P0 ;  /* 0xff80000093d07808 */ /* 0x000fe40000000000 */
[----:B-1----:R-:W-:-:S04]  /*3f00*/  FMNMX.FTZ R2, R204, R5, !PT ;  /* 0x00000005cc027209 */ /* 0x002fc80007810000 */
[----:B------:R-:W-:-:S04]  /*3f10*/  FMNMX.FTZ R2, R206, R2, !PT ;  /* 0x00000002ce027209 */ /* 0x000fc80007810000 */
[----:B------:R-:W-:-:S04]  /*3f20*/  FMNMX.FTZ R2, R205, R2, !PT ;  /* 0x00000002cd027209 */ /* 0x000fc80007810000 */
[----:B------:R-:W-:Y:S01]  /*3f30*/  FMNMX.FTZ R2, R208, R2, !PT ;  /* 0x00000002d0027209 */ /* 0x000fe20007810000 */
[----:B------:R-:W-:-:S04]  /*3f40*/  FFMA.FTZ R0, R22, c[0x0][0x2d0], -R12 ;  /* 0x0000b40016007a23 */ /* 0x000fc8000001080c */
[----:B------:R-:W1:Y:S01]  /*3f50*/  SHFL.BFLY PT, R5, R2, 0x2, 0x1f ;  /* 0x0c401f0002057f89 */ /* 0x000e6200000e0000 */
[----:B------:R2:W-:Y:S02]  /*3f60*/  MUFU.EX2 R249, R0 ;  /* 0x0000000000f97308 */ /* 0x0005e40000000800 */
[----:B--2---:R-:W-:-:S06]  /*3f70*/  FFMA.FTZ R0, R23, c[0x0][0x2d0], -R3 ;  /* 0x0000b40017007a23 */ /* 0x004fcc0000010803 */
[----:B------:R2:W-:Y:S02]  /*3f80*/  MUFU.EX2 R245, R0 ;  /* 0x0000000000f57308 */ /* 0x0005e40000000800 */
[----:B--2---:R-:W-:-:S05]  /*3f90*/  FMNMX.FTZ R0, R4, R6, !PT ;  /* 0x0000000604007209 */ /* 0x004fca0007810000 */
[----:B------:R-:W2:Y:S01]  /*3fa0*/  SHFL.BFLY PT, R6, R0, 0x1, 0x1f ;  /* 0x0c201f0000067f89 */ /* 0x000ea200000e0000 */
[----:B-1----:R-:W-:-:S05]  /*3fb0*/  FMNMX.FTZ R2, R2, R5, !PT ;  /* 0x0000000502027209 */ /* 0x002fca0007810000 */
[----:B------:R-:W1:Y:S01]  /*3fc0*/  SHFL.BFLY PT, R13, R2, 0x1, 0x1f ;  /* 0x0c201f00020d7f89 */ /* 0x000e6200000e0000 */
[----:B------:R-:W-:Y:S01]  /*3fd0*/  FFMA.FTZ R4, R24, c[0x0][0x2d0], -R3 ;  /* 0x0000b40018047a23 */ /* 0x000fe20000010803 */
[----:B---3--:R-:W-:Y:S02]  /*3fe0*/  F2FP.BF16.PACK_AB R8, R32, R90 ;  /* 0x0000005a2008723e */ /* 0x008fe400000010ff */
[----:B------:R-:W-:Y:S01]  /*3ff0*/  F2FP.BF16.PACK_AB R10, R183, R7 ;  /* 0x00000007b70a723e */ /* 0x000fe200000010ff */
[----:B------:R3:W1:Y:S01]  /*4000*/  MUFU.EX2 R246, R4 ;  /* 0x0000000400f67308 */ /* 0x0006620000000800 */
[----:B----4-:R-:W-:Y:S02]  /*4010*/  F2FP.BF16.PACK_AB R9, R150, R151 ;  /* 0x000000979609723e */ /* 0x010fe400000010ff */
[----:B------:R-:W-:Y:S02]  /*4020*/  F2FP.BF16.PACK_AB R11, R182, R27 ;  /* 0x0000001bb60b723e */ /* 0x000fe400000010ff */
[----:B--2---:R-:W-:-:S04]  /*4030*/  FMNMX.FTZ R145, R0, R6, !PT ;  /* 0x0000000600917209 */ /* 0x004fc80007810000 */
[C---:B------:R-:W-:Y:S01]  /*4040*/  FSETP.NEU.FTZ.AND P0, PT, R145.reuse, -INF , PT ;  /* 0xff8000009100780b */ /* 0x040fe20003f1d000 */
[----:B------:R-:W-:Y:S02]  /*4050*/  FMUL.FTZ R0, R145, c[0x0][0x2d0] ;  /* 0x0000b40091007a20 */ /* 0x000fe40000410000 */
[----:B---3--:R-:W-:-:S03]  /*4060*/  FFMA.FTZ R4, R25, c[0x0][0x2d0], -R3 ;  /* 0x0000b40019047a23 */ /* 0x008fc60000010803 */
[----:B------:R-:W-:Y:S01]  /*4070*/  FSEL R0, R0, RZ, P0 ;  /* 0x000000ff00007208 */ /* 0x000fe20000000000 */
[----:B------:R2:W-:Y:S01]  /*4080*/  MUFU.EX2 R247, R4 ;  /* 0x0000000400f77308 */ /* 0x0005e20000000800 */
[----:B------:R-:W-:Y:S01]  /*4090*/  IMAD.MOV.U32 R146, RZ, RZ, R32 ;  /* 0x000000ffff927224 */ /* 0x000fe200078e0020 */
[----:B------:R-:W-:Y:S01]  /*40a0*/  HMMA.16816.F32.BF16 R124, R8, R52, RZ ;  /* 0x00000034087c723c */ /* 0x000fe200000418ff */
[----:B------:R-:W-:Y:S01]  /*40b0*/  IMAD.MOV.U32 R147, RZ, RZ, R27 ;  /* 0x000000ffff937224 */ /* 0x000fe200078e001b */
[----:B-1----:R-:W-:Y:S01]  /*40c0*/  FMNMX.FTZ R144, R2, R13, !PT ;  /* 0x0000000d02907209 */ /* 0x002fe20007810000 */
[----:B------:R-:W-:-:S05]  /*40d0*/  FFMA.FTZ R2, R41, c[0x0][0x2d0], -R0 ;  /* 0x0000b40029027a23 */ /* 0x000fca0000010800 */
[----:B------:R-:W-:Y:S01]  /*40e0*/  HMMA.16816.F32.BF16 R120, R8, R76, RZ ;  /* 0x0000004c0878723c */ /* 0x000fe200000418ff */
[----:B--2---:R-:W-:-:S07]  /*40f0*/  FFMA.FTZ R4, R26, c[0x0][0x2d0], -R3 ;  /* 0x0000b4001a047a23 */ /* 0x004fce0000010803 */
[C---:B------:R-:W-:Y:S01]  /*4100*/  HMMA.16816.F32.BF16 R116, R8.reuse, R84, RZ ;  /* 0x000000540874723c */ /* 0x040fe200000418ff */
[----:B------:R1:W-:Y:S07]  /*4110*/  MUFU.EX2 R241, R2 ;  /* 0x0000000200f17308 */ /* 0x0003ee0000000800 */
[----:B------:R-:W-:Y:S01]  /*4120*/  HMMA.16816.F32.BF16 R104, R8, R96, RZ ;  /* 0x000000600868723c */ /* 0x000fe200000418ff */
[----:B------:R-:W-:-:S07]  /*4130*/  FSETP.NEU.FTZ.AND P0, PT, R144, -INF , PT ;  /* 0xff8000009000780b */ /* 0x000fce0003f1d000 */
[----:B------:R-:W-:Y:S01]  /*4140*/  HMMA.16816.F32.BF16 R100, R8, R108, RZ ;  /* 0x0000006c0864723c */ /* 0x000fe200000418ff */
[----:B-1----:R-:W-:-:S07]  /*4150*/  FMUL.FTZ R2, R144, c[0x0][0x2d0] ;  /* 0x0000b40090027a20 */ /* 0x002fce0000410000 */
[C---:B------:R-:W-:Y:S08]  /*4160*/  HMMA.16816.F32.BF16 R80, R8.reuse, R112, RZ ;  /* 0x000000700850723c */ /* 0x040ff000000418ff */
[C---:B------:R-:W-:Y:S08]  /*4170*/  HMMA.16816.F32.BF16 R36, R8.reuse, R54, RZ ;  /* 0x000000360824723c */ /* 0x040ff000000418ff */
[C---:B------:R-:W-:Y:S08]  /*4180*/  HMMA.16816.F32.BF16 R32, R8.reuse, R78, RZ ;  /* 0x0000004e0820723c */ /* 0x040ff000000418ff */
[C---:B------:R-:W-:Y:S08]  /*4190*/  HMMA.16816.F32.BF16 R28, R8.reuse, R86, RZ ;  /* 0x00000056081c723c */ /* 0x040ff000000418ff */
[C---:B------:R-:W-:Y:S08]  /*41a0*/  HMMA.16816.F32.BF16 R24, R8.reuse, R98, RZ ;  /* 0x000000620818723c */ /* 0x040ff000000418ff */
[C---:B------:R-:W-:Y:S08]  /*41b0*/  HMMA.16816.F32.BF16 R20, R8.reuse, R110, RZ ;  /* 0x0000006e0814723c */ /* 0x040ff000000418ff */
[----:B------:R-:W-:Y:S07]  /*41c0*/  HMMA.16816.F32.BF16 R16, R8, R114, RZ ;  /* 0x000000720810723c */ /* 0x000fee00000418ff */
[----:B------:R-:W-:-:S04]  /*41d0*/  FFMA.FTZ R8, R40, c[0x0][0x2d0], -R0 ;  /* 0x0000b40028087a23 */ /* 0x000fc80000010800 */
[----:B------:R1:W-:Y:S01]  /*41e0*/  MUFU.EX2 R244, R8 ;  /* 0x0000000800f47308 */ /* 0x0003e20000000800 */
[----:B------:R-:W-:Y:S01]  /*41f0*/  FSEL R2, R2, RZ, P0 ;  /* 0x000000ff02027208 */ /* 0x000fe20000000000 */
[----:B-1----:R-:W-:-:S06]  /*4200*/  FFMA.FTZ R8, R42, c[0x0][0x2d0], -R0 ;  /* 0x0000b4002a087a23 */ /* 0x002fcc0000010800 */
[----:B------:R1:W-:Y:S02]  /*4210*/  MUFU.EX2 R242, R8 ;  /* 0x0000000800f27308 */ /* 0x0003e40000000800 */
        /* <DEDUP_REMOVED lines=9> */
[----:B------:R1:W-:Y:S08]  /*42b0*/  MUFU.EX2 R231, R8 ;  /* 0x0000000800e77308 */ /* 0x0003f00000000800 */
[----:B------:R-:W2:Y:S01]  /*42c0*/  MUFU.EX2 R248, R4 ;  /* 0x0000000400f87308 */ /* 0x000ea20000000800 */
[----:B-1----:R-:W-:-:S07]  /*42d0*/  FFMA.FTZ R8, R43, c[0x0][0x2d0], -R0 ;  /* 0x0000b4002b087a23 */ /* 0x002fce0000010800 */
[----:B------:R1:W-:Y:S02]  /*42e0*/  MUFU.EX2 R207, R8 ;  /* 0x0000000800cf7308 */ /* 0x0003e40000000800 */
[----:B-1----:R-:W-:-:S06]  /*42f0*/  FFMA.FTZ R8, R49, c[0x0][0x2d0], -R0 ;  /* 0x0000b40031087a23 */ /* 0x002fcc0000010800 */
[----:B------:R1:W3:Y:S01]  /*4300*/  MUFU.EX2 R211, R8 ;  /* 0x0000000800d37308 */ /* 0x0002e20000000800 */
[----:B------:R-:W-:Y:S01]  /*4310*/  IMAD.MOV.U32 R11, RZ, RZ, R7 ;  /* 0x000000ffff0b7224 */ /* 0x000fe200078e0007 */
[----:B------:R-:W-:Y:S02]  /*4320*/  F2FP.BF16.PACK_AB R4, R252, R250 ;  /* 0x000000fafc04723e */ /* 0x000fe400000010ff */
[----:B------:R-:W-:Y:S01]  /*4330*/  F2FP.BF16.PACK_AB R5, R246, R245 ;  /* 0x000000f5f605723e */ /* 0x000fe200000010ff */
[----:B-1----:R-:W-:-:S04]  /*4340*/  FFMA.FTZ R8, R50, c[0x0][0x2d0], -R0 ;  /* 0x0000b40032087a23 */ /* 0x002fc80000010800 */
[----:B------:R1:W-:Y:S01]  /*4350*/  MUFU.EX2 R210, R8 ;  /* 0x0000000800d27308 */ /* 0x0003e20000000800 */
[----:B------:R-:W-:Y:S02]  /*4360*/  F2FP.BF16.PACK_AB R6, R249, R251 ;  /* 0x000000fbf906723e */ /* 0x000fe400000010ff */
[----:B--2---:R-:W-:Y:S01]  /*4370*/  F2FP.BF16.PACK_AB R7, R248, R247 ;  /* 0x000000f7f807723e */ /* 0x004fe200000010ff */
[----:B-1----:R-:W-:-:S04]  /*4380*/  FFMA.FTZ R8, R51, c[0x0][0x2d0], -R0 ;  /* 0x0000b40033087a23 */ /* 0x002fc80000010800 */
[----:B------:R1:W-:Y:S02]  /*4390*/  MUFU.EX2 R209, R8 ;  /* 0x0000000800d17308 */ /* 0x0003e40000000800 */
[----:B------:R-:W-:Y:S01]  /*43a0*/  HMMA.16816.F32.BF16 R156, R4, R64, R124 ;  /* 0x00000040049c723c */ /* 0x000fe2000004187c */
[----:B-1----:R-:W-:-:S05]  /*43b0*/  FFMA.FTZ R8, R88, c[0x0][0x2d0], -R2 ;  /* 0x0000b40058087a23 */ /* 0x002fca0000010802 */
[----:B------:R1:W-:Y:S02]  /*43c0*/  MUFU.EX2 R200, R8 ;  /* 0x0000000800c87308 */ /* 0x0003e40000000800 */
[C---:B------:R-:W-:Y:S08]  /*43d0*/  HMMA.16816.F32.BF16 R120, R4.reuse, R56, R120 ;  /* 0x000000380478723c */ /* 0x040ff00000041878 */
[----:B------:R-:W-:Y:S01]  /*43e0*/  HMMA.16816.F32.BF16 R196, R4, R60, R116 ;  /* 0x0000003c04c4723c */ /* 0x000fe20000041874 */
[----:B-1----:R-:W-:-:S07]  /*43f0*/  FFMA.FTZ R8, R89, c[0x0][0x2d0], -R2 ;  /* 0x0000b40059087a23 */ /* 0x002fce0000010802 */
[C---:B------:R-:W-:Y:S01]  /*4400*/  HMMA.16816.F32.BF16 R188, R4.reuse, R68, R104 ;  /* 0x0000004404bc723c */ /* 0x040fe20000041868 */
[----:B------:R1:W2:Y:S07]  /*4410*/  MUFU.EX2 R203, R8 ;  /* 0x0000000800cb7308 */ /* 0x0002ae0000000800 */
[C---:B------:R-:W-:Y:S08]  /*4420*/  HMMA.16816.F32.BF16 R176, R4.reuse, R72, R100 ;  /* 0x0000004804b0723c */ /* 0x040ff00000041864 */
[----:B------:R-:W-:Y:S01]  /*4430*/  HMMA.16816.F32.BF16 R184, R4, R92, R80 ;  /* 0x0000005c04b8723c */ /* 0x000fe20000041850 */
[----:B-1----:R-:W-:-:S07]  /*4440*/  FFMA.FTZ R8, R14, c[0x0][0x2d0], -R2 ;  /* 0x0000b4000e087a23 */ /* 0x002fce0000010802 */
[C---:B------:R-:W-:Y:S01]  /*4450*/  HMMA.16816.F32.BF16 R160, R4.reuse, R66, R36 ;  /* 0x0000004204a0723c */ /* 0x040fe20000041824 */
[----:B------:R1:W-:Y:S07]  /*4460*/  MUFU.EX2 R202, R8 ;  /* 0x0000000800ca7308 */ /* 0x0003ee0000000800 */
[C---:B------:R-:W-:Y:S08]  /*4470*/  HMMA.16816.F32.BF16 R168, R4.reuse, R58, R32 ;  /* 0x0000003a04a8723c */ /* 0x040ff00000041820 */
[----:B------:R-:W-:Y:S01]  /*4480*/  HMMA.16816.F32.BF16 R124, R4, R62, R28 ;  /* 0x0000003e047c723c */ /* 0x000fe2000004181c */
[----:B-1----:R-:W-:-:S07]  /*4490*/  FFMA.FTZ R8, R15, c[0x0][0x2d0], -R2 ;  /* 0x0000b4000f087a23 */ /* 0x002fce0000010802 */
[C---:B------:R-:W-:Y:S08]  /*44a0*/  HMMA.16816.F32.BF16 R172, R4.reuse, R70, R24 ;  /* 0x0000004604ac723c */ /* 0x040ff00000041818 */
[C---:B------:R-:W-:Y:S08]  /*44b0*/  HMMA.16816.F32.BF16 R164, R4.reuse, R74, R20 ;  /* 0x0000004a04a4723c */ /* 0x040ff00000041814 */
[----:B------:R-:W-:Y:S07]  /*44c0*/  HMMA.16816.F32.BF16 R152, R4, R94, R16 ;  /* 0x0000005e0498723c */ /* 0x000fee0000041810 */
[----:B------:R-:W-:-:S02]  /*44d0*/  F2FP.BF16.PACK_AB R4, R241, R244 ;  /* 0x000000f4f104723e */ /* 0x000fc400000010ff */
[----:B------:R-:W-:Y:S02]  /*44e0*/  F2FP.BF16.PACK_AB R6, R239, R242 ;  /* 0x000000f2ef06723e */ /* 0x000fe400000010ff */
[----:B------:R-:W-:Y:S02]  /*44f0*/  F2FP.BF16.PACK_AB R5, R229, R232 ;  /* 0x000000e8e505723e */ /* 0x000fe400000010ff */
[----:B------:R-:W-:Y:S01]  /*4500*/  F2FP.BF16.PACK_AB R7, R231, R230 ;  /* 0x000000e6e707723e */ /* 0x000fe200000010ff */
[----:B------:R1:W4:Y:S06]  /*4510*/  MUFU.EX2 R201, R8 ;  /* 0x0000000800c97308 */ /* 0x00032c0000000800 */
[C---:B------:R-:W-:Y:S08]  /*4520*/  HMMA.16816.F32.BF16 R44, R4.reuse, R52, RZ ;  /* 0x00000034042c723c */ /* 0x040ff000000418ff */
[----:B------:R-:W-:Y:S01]  /*4530*/  HMMA.16816.F32.BF16 R28, R4, R84, RZ ;  /* 0x00000054041c723c */ /* 0x000fe200000418ff */
[----:B-1----:R-:W-:-:S07]  /*4540*/  FFMA.FTZ R8, R128, c[0x0][0x2d0], -R0 ;  /* 0x0000b40080087a23 */ /* 0x002fce0000010800 */
        /* <DEDUP_REMOVED lines=8> */
[----:B------:R-:W-:Y:S01]  /*45d0*/  HMMA.16816.F32.BF16 R24, R4, R112, RZ ;  /* 0x000000700418723c */ /* 0x000fe200000418ff */
[----:B------:R-:W-:-:S02]  /*45e0*/  IMAD.MOV.U32 R110, RZ, RZ, R183 ;  /* 0x000000ffff6e7224 */ /* 0x000fc400078e00b7 */
[----:B------:R1:W-:Y:S05]  /*45f0*/  MUFU.EX2 R183, R8 ;  /* 0x0000000800b77308 */ /* 0x0003ea0000000800 */
[----:B------:R-:W-:Y:S07]  /*4600*/  HMMA.16816.F32.BF16 R80, R4, R114, RZ ;  /* 0x000000720450723c */ /* 0x000fee00000418ff */
[----:B---3--:R-:W-:-:S02]  /*4610*/  F2FP.BF16.PACK_AB R4, R211, R207 ;  /* 0x000000cfd304723e */ /* 0x008fc400000010ff */
[----:B--2---:R-:W-:Y:S02]  /*4620*/  F2FP.BF16.PACK_AB R5, R203, R200 ;  /* 0x000000c8cb05723e */ /* 0x004fe400000010ff */
[----:B------:R-:W-:Y:S02]  /*4630*/  F2FP.BF16.PACK_AB R6, R209, R210 ;  /* 0x000000d2d106723e */ /* 0x000fe400000010ff */
[----:B----4-:R-:W-:Y:S01]  /*4640*/  F2FP.BF16.PACK_AB R7, R201, R202 ;  /* 0x000000cac907723e */ /* 0x010fe200000010ff */
[----:B-1----:R-:W-:-:S06]  /*4650*/  FFMA.FTZ R8, R136, c[0x0][0x2d0], -R12 ;  /* 0x0000b40088087a23 */ /* 0x002fcc000001080c */
[C---:B------:R-:W-:Y:S07]  /*4660*/  HMMA.16816.F32.BF16 R116, R4.reuse, R64, R44 ;  /* 0x000000400474723c */ /* 0x040fee000004182c */
[----:B------:R-:W-:Y:S02]  /*4670*/  IMAD.MOV.U32 R64, RZ, RZ, R182 ;  /* 0x000000ffff407224 */ /* 0x000fe400078e00b6 */
[----:B------:R1:W-:Y:S01]  /*4680*/  MUFU.EX2 R182, R8 ;  /* 0x0000000800b67308 */ /* 0x0003e20000000800 */
[----:B------:R-:W-:Y:S01]  /*4690*/  HMMA.16816.F32.BF16 R100, R4, R60, R28 ;  /* 0x0000003c0464723c */ /* 0x000fe2000004181c */
[----:B------:R-:W-:Y:S01]  /*46a0*/  IMAD.MOV.U32 R108, RZ, RZ, R147 ;  /* 0x000000ffff6c7224 */ /* 0x000fe200078e0093 */
[----:B------:R-:W2:Y:S05]  /*46b0*/  LDSM.16.MT88.4 R28, [R214+0x800] ;  /* 0x00080000d61c783b */ /* 0x000eaa0000004200 */
[----:B------:R-:W-:-:S02]  /*46c0*/  IMAD.MOV.U32 R61, RZ, RZ, R181 ;  /* 0x000000ffff3d7224 */ /* 0x000fc400078e00b5 */
[----:B-1----:R-:W-:-:S04]  /*46d0*/  FFMA.FTZ R8, R137, c[0x0][0x2d0], -R12 ;  /* 0x0000b40089087a23 */ /* 0x002fc8000001080c */
[----:B------:R1:W-:Y:S01]  /*46e0*/  MUFU.EX2 R181, R8 ;  /* 0x0000000800b57308 */ /* 0x0003e20000000800 */
[----:B-----5:R-:W-:Y:S01]  /*46f0*/  IMAD.MOV.U32 R60, RZ, RZ, R180 ;  /* 0x000000ffff3c7224 */ /* 0x020fe200078e00b4 */
[----:B------:R-:W-:Y:S01]  /*4700*/  HMMA.16816.F32.BF16 R84, R4, R92, R24 ;  /* 0x0000005c0454723c */ /* 0x000fe20000041818 */
[----:B------:R-:W-:Y:S01]  /*4710*/  IMAD.MOV.U32 R15, RZ, RZ, R146 ;  /* 0x000000ffff0f7224 */ /* 0x000fe200078e0092 */
[----:B------:R-:W3:Y:S01]  /*4720*/  LDSM.16.MT88.4 R24, [R213+0x1800] ;  /* 0x00180000d518783b */ /* 0x000ee20000004200 */
[----:B-1----:R-:W-:-:S04]  /*4730*/  FFMA.FTZ R8, R140, c[0x0][0x2d0], -R12 ;  /* 0x0000b4008c087a23 */ /* 0x002fc8000001080c */
[----:B------:R1:W-:Y:S02]  /*4740*/  MUFU.EX2 R180, R8 ;  /* 0x0000000800b47308 */ /* 0x0003e40000000800 */
[----:B-1----:R-:W-:-:S06]  /*4750*/  FFMA.FTZ R8, R141, c[0x0][0x2d0], -R12 ;  /* 0x0000b4008d087a23 */ /* 0x002fcc000001080c */
[----:B------:R1:W-:Y:S01]  /*4760*/  MUFU.EX2 R147, R8 ;  /* 0x0000000800937308 */ /* 0x0003e20000000800 */
[----:B------:R-:W-:Y:S01]  /*4770*/  HMMA.16816.F32.BF16 R52, R4, R66, R52 ;  /* 0x000000420434723c */ /* 0x000fe20000041834 */
[----:B-1----:R-:W-:-:S06]  /*4780*/  FFMA.FTZ R8, R138, c[0x0][0x2d0], -R3 ;  /* 0x0000b4008a087a23 */ /* 0x002fcc0000010803 */
[----:B------:R1:W-:Y:S02]  /*4790*/  MUFU.EX2 R146, R8 ;  /* 0x0000000800927308 */ /* 0x0003e40000000800 */
[----:B-1----:R-:W-:Y:S01]  /*47a0*/  FFMA.FTZ R8, R139, c[0x0][0x2d0], -R3 ;  /* 0x0000b4008b087a23 */ /* 0x002fe20000010803 */
[----:B------:R-:W-:Y:S01]  /*47b0*/  HMMA.16816.F32.BF16 R112, R4, R56, R32 ;  /* 0x000000380470723c */ /* 0x000fe20000041820 */
[----:B------:R-:W-:Y:S01]  /*47c0*/  IMAD.MOV.U32 R14, RZ, RZ, R91 ;  /* 0x000000ffff0e7224 */ /* 0x000fe200078e005b */
[----:B------:R-:W-:Y:S03]  /*47d0*/  LDSM.16.MT88.4 R32, [R213+0x800] ;  /* 0x00080000d520783b */ /* 0x000fe60000004200 */
[----:B------:R1:W4:Y:S01]  /*47e0*/  MUFU.EX2 R141, R8 ;  /* 0x00000008008d7308 */ /* 0x0003220000000800 */
[----:B------:R-:W-:Y:S02]  /*47f0*/  IMAD.MOV.U32 R111, RZ, RZ, R90 ;  /* 0x000000ffff6f7224 */ /* 0x000fe400078e005a */
[----:B------:R-:W-:Y:S01]  /*4800*/  FFMA.FTZ R13, R129, c[0x0][0x2d0], -R0 ;  /* 0x0000b400810d7a23 */ /* 0x000fe20000010800 */
[----:B------:R-:W-:Y:S01]  /*4810*/  LDSM.16.MT88.4 R136, [R214+0x1c00] ;  /* 0x001c0000d688783b */ /* 0x000fe20000004200 */
[----:B-1----:R-:W-:-:S04]  /*4820*/  FFMA.FTZ R8, R148, c[0x0][0x2d0], -R3 ;  /* 0x0000b40094087a23 */ /* 0x002fc80000010803 */
[----:B------:R1:W-:Y:S01]  /*4830*/  MUFU.EX2 R67, R8 ;  /* 0x0000000800437308 */ /* 0x0003e20000000800 */
[----:B------:R-:W-:Y:S01]  /*4840*/  HMMA.16816.F32.BF16 R56, R4, R58, R48 ;  /* 0x0000003a0438723c */ /* 0x000fe20000041830 */
[----:B-1----:R-:W-:-:S06]  /*4850*/  FFMA.FTZ R8, R149, c[0x0][0x2d0], -R3 ;  /* 0x0000b40095087a23 */ /* 0x002fcc0000010803 */
[----:B------:R1:W1:Y:S01]  /*4860*/  MUFU.EX2 R140, R8 ;  /* 0x00000008008c7308 */ /* 0x0002620000000800 */
[----:B------:R-:W-:Y:S01]  /*4870*/  HMMA.16816.F32.BF16 R88, R4, R68, R20 ;  /* 0x000000440458723c */ /* 0x000fe20000041814 */
[----:B------:R-:W2:Y:S01]  /*4880*/  LDSM.16.MT88.4 R20, [R214+0x1800] ;  /* 0x00180000d614783b */ /* 0x000ea20000004200 */
[----:B------:R-:W-:-:S06]  /*4890*/  IMAD.MOV.U32 R109, RZ, RZ, R11 ;  /* 0x000000ffff6d7224 */ /* 0x000fcc00078e000b */
[C---:B------:R-:W-:Y:S01]  /*48a0*/  HMMA.16816.F32.BF16 R96, R4.reuse, R72, R16 ;  /* 0x000000480460723c */ /* 0x040fe20000041810 */
[----:B------:R-:W2:Y:S01]  /*48b0*/  LDSM.16.MT88.4 R16, [R213+0x2800] ;  /* 0x00280000d510783b */ /* 0x000ea20000004200 */
[----:B------:R3:W-:Y:S03]  /*48c0*/  MUFU.EX2 R65, R13 ;  /* 0x0000000d00417308 */ /* 0x0007e60000000800 */
[----:B-1----:R-:W1:Y:S03]  /*48d0*/  LDSM.16.MT88.4 R8, [R214+0x2800] ;  /* 0x00280000d608783b */ /* 0x002e660000004200 */
[C---:B------:R-:W-:Y:S08]  /*48e0*/  HMMA.16816.F32.BF16 R40, R4.reuse, R62, R40 ;  /* 0x0000003e0428723c */ /* 0x040ff00000041828 */
[C---:B------:R-:W-:Y:S08]  /*48f0*/  HMMA.16816.F32.BF16 R36, R4.reuse, R70, R36 ;  /* 0x000000460424723c */ /* 0x040ff00000041824 */
[----:B------:R-:W-:Y:S01]  /*4900*/  HMMA.16816.F32.BF16 R44, R4, R74, R76 ;  /* 0x0000004a042c723c */ /* 0x000fe2000004184c */
[----:B---3--:R-:W-:-:S07]  /*4910*/  FFMA.FTZ R13, R130, c[0x0][0x2d0], -R0 ;  /* 0x0000b400820d7a23 */ /* 0x008fce0000010800 */
[----:B------:R-:W-:Y:S01]  /*4920*/  HMMA.16816.F32.BF16 R48, R4, R94, R80 ;  /* 0x0000005e0430723c */ /* 0x000fe20000041850 */
[----:B------:R3:W-:Y:S01]  /*4930*/  MUFU.EX2 R66, R13 ;  /* 0x0000000d00427308 */ /* 0x0007e20000000800 */
[----:B------:R-:W-:Y:S01]  /*4940*/  IMAD.MOV.U32 R69, RZ, RZ, R111 ;  /* 0x000000ffff457224 */ /* 0x000fe200078e006f */
[----:B------:R-:W-:Y:S04]  /*4950*/  LDSM.16.MT88.4 R80, [R213+0x2c00] ;  /* 0x002c0000d550783b */ /* 0x000fe80000004200 */
[----:B------:R-:W-:Y:S01]  /*4960*/  FFMA.FTZ R4, R131, c[0x0][0x2d0], -R0 ;  /* 0x0000b40083047a23 */ /* 0x000fe20000010800 */
[----:B----4-:R-:W-:Y:S01]  /*4970*/  F2FP.BF16.PACK_AB R5, R141, R146 ;  /* 0x000000928d05723e */ /* 0x010fe200000010ff */
[----:B------:R-:W-:Y:S01]  /*4980*/  LDSM.16.MT88.4 R128, [R213+0x1c00] ;  /* 0x001c0000d580783b */ /* 0x000fe20000004200 */
[----:B------:R-:W-:Y:S01]  /*4990*/  F2FP.BF16.PACK_AB R6, R147, R180 ;  /* 0x000000b49306723e */ /* 0x000fe200000010ff */
[----:B------:R4:W1:Y:S01]  /*49a0*/  MUFU.EX2 R63, R4 ;  /* 0x00000004003f7308 */ /* 0x0008620000000800 */
[----:B------:R-:W-:Y:S01]  /*49b0*/  F2FP.BF16.PACK_AB R7, R140, R67 ;  /* 0x000000438c07723e */ /* 0x000fe200000010ff */
[----:B---3--:R-:W-:Y:S01]  /*49c0*/  FFMA.FTZ R13, R134, c[0x0][0x2d0], -R2 ;  /* 0x0000b400860d7a23 */ /* 0x008fe20000010802 */
[----:B----4-:R-:W-:-:S07]  /*49d0*/  F2FP.BF16.PACK_AB R4, R181, R182 ;  /* 0x000000b6b504723e */ /* 0x010fce00000010ff */
[C---:B--2---:R-:W-:Y:S08]  /*49e0*/  HMMA.16816.F32.BF16 R104, R4.reuse, R28, R120 ;  /* 0x0000001c0468723c */ /* 0x044ff00000041878 */
[----:B------:R-:W-:Y:S07]  /*49f0*/  HMMA.16816.F32.BF16 R120, R4, R24, R196 ;  /* 0x000000180478723c */ /* 0x000fee00000418c4 */
[----:B------:R-:W-:-:S02]  /*4a00*/  IMAD.MOV.U32 R198, RZ, RZ, R60 ;  /* 0x000000ffffc67224 */ /* 0x000fc400078e003c */
[----:B------:R2:W-:Y:S01]  /*4a10*/  MUFU.EX2 R60, R13 ;  /* 0x0000000d003c7308 */ /* 0x0005e20000000800 */
[----:B------:R-:W-:Y:S02]  /*4a20*/  IMAD.MOV.U32 R199, RZ, RZ, R61 ;  /* 0x000000ffffc77224 */ /* 0x000fe400078e003d */
[----:B------:R-:W-:Y:S02]  /*4a30*/  IMAD.MOV.U32 R197, RZ, RZ, R64 ;  /* 0x000000ffffc57224 */ /* 0x000fe400078e0040 */
[----:B--2---:R-:W-:-:S04]  /*4a40*/  FFMA.FTZ R13, R135, c[0x0][0x2d0], -R2 ;  /* 0x0000b400870d7a23 */ /* 0x004fc80000010802 */
[----:B------:R2:W3:Y:S02]  /*4a50*/  MUFU.EX2 R61, R13 ;  /* 0x0000000d003d7308 */ /* 0x0004e40000000800 */
[----:B--2---:R-:W-:-:S06]  /*4a60*/  FFMA.FTZ R13, R133, c[0x0][0x2d0], -R2 ;  /* 0x0000b400850d7a23 */ /* 0x004fcc0000010802 */
[----:B------:R2:W-:Y:S02]  /*4a70*/  MUFU.EX2 R62, R13 ;  /* 0x0000000d003e7308 */ /* 0x0005e40000000800 */
[----:B--2---:R-:W-:-:S06]  /*4a80*/  FFMA.FTZ R13, R132, c[0x0][0x2d0], -R2 ;  /* 0x0000b400840d7a23 */ /* 0x004fcc0000010802 */
[----:B------:R2:W4:Y:S01]  /*4a90*/  MUFU.EX2 R64, R13 ;  /* 0x0000000d00407308 */ /* 0x0005220000000800 */
[----:B------:R-:W-:Y:S01]  /*4aa0*/  HMMA.16816.F32.BF16 R72, R4, R20, R188 ;  /* 0x000000140448723c */ /* 0x000fe200000418bc */
[----:B------:R-:W-:-:S06]  /*4ab0*/  IMAD.MOV.U32 R196, RZ, RZ, R110 ;  /* 0x000000ffffc47224 */ /* 0x000fcc00078e006e */
[----:B------:R-:W-:Y:S01]  /*4ac0*/  IMAD.MOV.U32 R191, RZ, RZ, R108 ;  /* 0x000000ffffbf7224 */ /* 0x000fe200078e006c */
[----:B------:R-:W-:Y:S01]  /*4ad0*/  HMMA.16816.F32.BF16 R156, R4, R32, R156 ;  /* 0x00000020049c723c */ /* 0x000fe2000004189c */
[----:B------:R-:W-:Y:S02]  /*4ae0*/  IMAD.MOV.U32 R190, RZ, RZ, R109 ;  /* 0x000000ffffbe7224 */ /* 0x000fe400078e006d */
[----:B------:R-:W-:Y:S02]  /*4af0*/  IMAD.MOV.U32 R189, RZ, RZ, R151 ;  /* 0x000000ffffbd7224 */ /* 0x000fe400078e0097 */
[----:B------:R-:W-:-:S03]  /*4b00*/  IMAD.MOV.U32 R188, RZ, RZ, R150 ;  /* 0x000000ffffbc7224 */ /* 0x000fc600078e0096 */
[----:B------:R-:W-:Y:S01]  /*4b10*/  HMMA.16816.F32.BF16 R76, R4, R16, R176 ;  /* 0x00000010044c723c */ /* 0x000fe200000418b0 */
[----:B--2---:R-:W-:-:S07]  /*4b20*/  FFMA.FTZ R13, R235, c[0x0][0x2d0], -R12 ;  /* 0x0000b400eb0d7a23 */ /* 0x004fce000001080c */
[C---:B-1----:R-:W-:Y:S08]  /*4b30*/  HMMA.16816.F32.BF16 R184, R4.reuse, R8, R184 ;  /* 0x0000000804b8723c */ /* 0x042ff000000418b8 */
[C---:B------:R-:W-:Y:S08]  /*4b40*/  HMMA.16816.F32.BF16 R160, R4.reuse, R34, R160 ;  /* 0x0000002204a0723c */ /* 0x040ff000000418a0 */
[C---:B------:R-:W-:Y:S08]  /*4b50*/  HMMA.16816.F32.BF16 R108, R4.reuse, R30, R168 ;  /* 0x0000001e046c723c */ /* 0x040ff000000418a8 */
[C---:B------:R-:W-:Y:S08]  /*4b60*/  HMMA.16816.F32.BF16 R124, R4.reuse, R26, R124 ;  /* 0x0000001a047c723c */ /* 0x040ff0000004187c */
[C---:B------:R-:W-:Y:S08]  /*4b70*/  HMMA.16816.F32.BF16 R172, R4.reuse, R22, R172 ;  /* 0x0000001604ac723c */ /* 0x040ff000000418ac */
[C---:B------:R-:W-:Y:S08]  /*4b80*/  HMMA.16816.F32.BF16 R148, R4.reuse, R18, R164 ;  /* 0x000000120494723c */ /* 0x040ff000000418a4 */
[----:B------:R-:W-:Y:S01]  /*4b90*/  HMMA.16816.F32.BF16 R152, R4, R10, R152 ;  /* 0x0000000a0498723c */ /* 0x000fe20000041898 */
[----:B------:R-:W-:Y:S01]  /*4ba0*/  IMAD.MOV.U32 R235, RZ, RZ, R69 ;  /* 0x000000ffffeb7224 */ /* 0x000fe200078e0045 */
[----:B------:R-:W-:Y:S05]  /*4bb0*/  LDSM.16.MT88.4 R164, [R213+0xc00] ;  /* 0x000c0000d5a4783b */ /* 0x000fea0000004200 */
[----:B------:R-:W-:-:S02]  /*4bc0*/  F2FP.BF16.PACK_AB R4, R63, R183 ;  /* 0x000000b73f04723e */ /* 0x000fc400000010ff */
[----:B---3--:R-:W-:Y:S02]  /*4bd0*/  F2FP.BF16.PACK_AB R5, R61, R60 ;  /* 0x0000003c3d05723e */ /* 0x008fe400000010ff */
[----:B------:R-:W-:Y:S02]  /*4be0*/  F2FP.BF16.PACK_AB R6, R66, R65 ;  /* 0x000000414206723e */ /* 0x000fe400000010ff */
[----:B----4-:R-:W-:-:S07]  /*4bf0*/  F2FP.BF16.PACK_AB R7, R64, R62 ;  /* 0x0000003e4007723e */ /* 0x010fce00000010ff */
[C---:B------:R-:W-:Y:S08]  /*4c00*/  HMMA.16816.F32.BF16 R176, R4.reuse, R32, R116 ;  /* 0x0000002004b0723c */ /* 0x040ff00000041874 */
[C---:B------:R-:W-:Y:S08]  /*4c10*/  HMMA.16816.F32.BF16 R52, R4.reuse, R34, R52 ;  /* 0x000000220434723c */ /* 0x040ff00000041834 */
[C---:B------:R-:W-:Y:S01]  /*4c20*/  HMMA.16816.F32.BF16 R32, R4.reuse, R28, R112 ;  /* 0x0000001c0420723c */ /* 0x040fe20000041870 */
[----:B------:R1:W-:Y:S01]  /*4c30*/  MUFU.EX2 R28, R13 ;  /* 0x0000000d001c7308 */ /* 0x0003e20000000800 */
[----:B------:R-:W-:Y:S06]  /*4c40*/  LDSM.16.MT88.4 R112, [R214+0xc00] ;  /* 0x000c0000d670783b */ /* 0x000fec0000004200 */
[----:B------:R-:W-:Y:S01]  /*4c50*/  HMMA.16816.F32.BF16 R56, R4, R30, R56 ;  /* 0x0000001e0438723c */ /* 0x000fe20000041838 */
[----:B-1----:R-:W-:-:S04]  /*4c60*/  FFMA.FTZ R13, R237, c[0x0][0x2d0], -R12 ;  /* 0x0000b400ed0d7a23 */ /* 0x002fc8000001080c */
[----:B------:R1:W2:Y:S03]  /*4c70*/  MUFU.EX2 R30, R13 ;  /* 0x0000000d001e7308 */ /* 0x0002a60000000800 */
[----:B------:R-:W-:Y:S01]  /*4c80*/  HMMA.16816.F32.BF16 R116, R4, R24, R100 ;  /* 0x000000180474723c */ /* 0x000fe20000041864 */
[--C-:B-1----:R-:W-:Y:S02]  /*4c90*/  FFMA.FTZ R13, R233, c[0x0][0x2d0], -R12.reuse ;  /* 0x0000b400e90d7a23 */ /* 0x102fe4000001080c */
[----:B------:R-:W-:-:S04]  /*4ca0*/  FFMA.FTZ R12, R236, c[0x0][0x2d0], -R12 ;  /* 0x0000b400ec0c7a23 */ /* 0x000fc8000001080c */
[----:B------:R1:W-:Y:S01]  /*4cb0*/  MUFU.EX2 R25, R12 ;  /* 0x0000000c00197308 */ /* 0x0003e20000000800 */
[----:B------:R-:W-:Y:S01]  /*4cc0*/  HMMA.16816.F32.BF16 R168, R4, R20, R88 ;  /* 0x0000001404a8723c */ /* 0x000fe20000041858 */
[----:B-1----:R-:W-:-:S06]  /*4cd0*/  FFMA.FTZ R12, R234, c[0x0][0x2d0], -R3 ;  /* 0x0000b400ea0c7a23 */ /* 0x002fcc0000010803 */
[----:B------:R1:W-:Y:S01]  /*4ce0*/  MUFU.EX2 R24, R12 ;  /* 0x0000000c00187308 */ /* 0x0003e20000000800 */
[----:B------:R-:W-:Y:S01]  /*4cf0*/  HMMA.16816.F32.BF16 R44, R4, R18, R44 ;  /* 0x00000012042c723c */ /* 0x000fe2000004182c */
[----:B-1----:R-:W-:-:S06]  /*4d00*/  FFMA.FTZ R12, R238, c[0x0][0x2d0], -R3 ;  /* 0x0000b400ee0c7a23 */ /* 0x002fcc0000010803 */
[----:B------:R1:W3:Y:S01]  /*4d10*/  MUFU.EX2 R21, R12 ;  /* 0x0000000c00157308 */ /* 0x0002e20000000800 */
[----:B------:R-:W-:Y:S01]  /*4d20*/  HMMA.16816.F32.BF16 R68, R4, R16, R96 ;  /* 0x000000100444723c */ /* 0x000fe20000041860 */
[--C-:B-1----:R-:W-:Y:S02]  /*4d30*/  FFMA.FTZ R12, R240, c[0x0][0x2d0], -R3.reuse ;  /* 0x0000b400f00c7a23 */ /* 0x102fe40000010803 */
[----:B------:R-:W-:-:S04]  /*4d40*/  FFMA.FTZ R3, R243, c[0x0][0x2d0], -R3 ;  /* 0x0000b400f3037a23 */ /* 0x000fc80000010803 */
[----:B------:R1:W-:Y:S02]  /*4d50*/  MUFU.EX2 R20, R3 ;  /* 0x0000000300147308 */ /* 0x0003e40000000800 */
[----:B-1----:R-:W-:-:S06]  /*4d60*/  FFMA.FTZ R3, R194, c[0x0][0x2d0], -R0 ;  /* 0x0000b400c2037a23 */ /* 0x002fcc0000010800 */
[----:B------:R1:W-:Y:S01]  /*4d70*/  MUFU.EX2 R19, R3 ;  /* 0x0000000300137308 */ /* 0x0003e20000000800 */
[----:B------:R-:W-:Y:S01]  /*4d80*/  HMMA.16816.F32.BF16 R36, R4, R22, R36 ;  /* 0x000000160424723c */ /* 0x000fe20000041824 */
[----:B-1----:R-:W-:-:S06]  /*4d90*/  FFMA.FTZ R3, R192, c[0x0][0x2d0], -R0 ;  /* 0x0000b400c0037a23 */ /* 0x002fcc0000010800 */
[----:B------:R1:W-:Y:S01]  /*4da0*/  MUFU.EX2 R16, R3 ;  /* 0x0000000300107308 */ /* 0x0003e20000000800 */
[----:B------:R-:W-:Y:S01]  /*4db0*/  HMMA.16816.F32.BF16 R40, R4, R26, R40 ;  /* 0x0000001a0428723c */ /* 0x000fe20000041828 */
[--C-:B-1----:R-:W-:Y:S02]  /*4dc0*/  FFMA.FTZ R3, R193, c[0x0][0x2d0], -R0.reuse ;  /* 0x0000b400c1037a23 */ /* 0x102fe40000010800 */
[----:B------:R-:W-:-:S04]  /*4dd0*/  FFMA.FTZ R0, R195, c[0x0][0x2d0], -R0 ;  /* 0x0000b400c3007a23 */ /* 0x000fc80000010800 */
[----:B------:R1:W-:Y:S01]  /*4de0*/  MUFU.EX2 R17, R0 ;  /* 0x0000000000117308 */ /* 0x0003e20000000800 */
[C---:B------:R-:W-:Y:S07]  /*4df0*/  HMMA.16816.F32.BF16 R84, R4.reuse, R8, R84 ;  /* 0x000000080454723c */ /* 0x040fee0000041854 */
[----:B------:R-:W-:Y:S01]  /*4e00*/  MUFU.EX2 R22, R12 ;  /* 0x0000000c00167308 */ /* 0x000fe20000000800 */
[----:B------:R-:W-:Y:S01]  /*4e10*/  HMMA.16816.F32.BF16 R48, R4, R10, R48 ;  /* 0x0000000a0430723c */ /* 0x000fe20000041830 */
[----:B------:R-:W4:Y:S01]  /*4e20*/  LDSM.16.MT88.4 R4, [R214+0x2c00] ;  /* 0x002c0000d604783b */ /* 0x000f220000004200 */
[----:B-1----:R-:W-:-:S05]  /*4e30*/  FFMA.FTZ R0, R204, c[0x0][0x2d0], -R2 ;  /* 0x0000b400cc007a23 */ /* 0x002fca0000010802 */
[----:B------:R1:W-:Y:S01]  /*4e40*/  MUFU.EX2 R12, R0 ;  /* 0x00000000000c7308 */ /* 0x0003e20000000800 */
[----:B------:R-:W-:-:S07]  /*4e50*/  IMAD.MOV.U32 R237, RZ, RZ, R14 ;  /* 0x000000ffffed7224 */ /* 0x000fce00078e000e */
[----:B------:R-:W2:Y:S01]  /*4e60*/  MUFU.EX2 R29, R13 ;  /* 0x0000000d001d7308 */ /* 0x000ea20000000800 */
[----:B-1----:R-:W-:-:S07]  /*4e70*/  FFMA.FTZ R0, R206, c[0x0][0x2d0], -R2 ;  /* 0x0000b400ce007a23 */ /* 0x002fce0000010802 */
[----:B------:R1:W1:Y:S01]  /*4e80*/  MUFU.EX2 R13, R0 ;  /* 0x00000000000d7308 */ /* 0x0002620000000800 */
[----:B------:R-:W-:Y:S02]  /*4e90*/  IMAD.MOV.U32 R31, RZ, RZ, R15 ;  /* 0x000000ffff1f7224 */ /* 0x000fe400078e000f */
[--C-:B-1----:R-:W-:Y:S02]  /*4ea0*/  FFMA.FTZ R0, R205, c[0x0][0x2d0], -R2.reuse ;  /* 0x0000b400cd007a23 */ /* 0x102fe40000010802 */
[----:B------:R-:W-:-:S04]  /*4eb0*/  FFMA.FTZ R2, R208, c[0x0][0x2d0], -R2 ;  /* 0x0000b400d0027a23 */ /* 0x000fc80000010802 */
[----:B------:R1:W-:Y:S08]  /*4ec0*/  MUFU.EX2 R15, R2 ;  /* 0x00000002000f7308 */ /* 0x0003f00000000800 */
[----:B------:R2:W-:Y:S01]  /*4ed0*/  MUFU.EX2 R14, R0 ;  /* 0x00000000000e7308 */ /* 0x0005e20000000800 */
[----:B-1----:R-:W-:-:S07]  /*4ee0*/  @P2 IMAD.HI.U32 R2, R237, c[0x0][0x2c8], RZ ;  /* 0x0000b200ed022a27 */ /* 0x002fce00078e00ff */
[----:B------:R1:W1:Y:S01]  /*4ef0*/  MUFU.EX2 R18, R3 ;  /* 0x0000000300127308 */ /* 0x0002620000000800 */
[----:B--2---:R-:W-:Y:S01]  /*4f00*/  IMAD.MOV.U32 R0, RZ, RZ, R237 ;  /* 0x000000ffff007224 */ /* 0x004fe200078e00ed */
[----:B------:R-:W-:Y:S01]  /*4f10*/  @P2 SHF.R.U32.HI R0, RZ, c[0x0][0x2cc], R2 ;  /* 0x0000b300ff002a19 */ /* 0x000fe20000011602 */
[----:B------:R-:W-:-:S05]  /*4f20*/  IMAD.MOV.U32 R2, RZ, RZ, c[0x0][0x168] ;  /* 0x00005a00ff027624 */ /* 0x000fca00078e00ff */
[----:B------:R-:W-:-:S04]  /*4f30*/  IADD3 R0, R0, c[0x0][0x1d0], -R2 ;  /* 0x0000740000007a10 */ /* 0x000fc80007ffe802 */
[----:B------:R-:W-:Y:S01]  /*4f40*/  SHF.R.S32.HI R2, RZ, 0x1f, R0 ;  /* 0x0000001fff027819 */ /* 0x000fe20000011400 */
[----:B------:R-:W-:-:S03]  /*4f50*/  FADD.FTZ R8, R232, R229 ;  /* 0x000000e5e8087221 */ /* 0x000fc60000010000 */
[----:B------:R-:W-:Y:S01]  /*4f60*/  LEA.HI R23, R2, R0, RZ, 0x6 ;  /* 0x0000000002177211 */ /* 0x000fe200078f30ff */
[----:B------:R-:W-:Y:S02]  /*4f70*/  FADD.FTZ R0, R244, R241 ;  /* 0x000000f1f4007221 */ /* 0x000fe40000010000 */
[----:B-1----:R-:W-:Y:S01]  /*4f80*/  FADD.FTZ R3, R235, R31 ;  /* 0x0000001feb037221 */ /* 0x002fe20000010000 */
[----:B------:R-:W-:Y:S01]  /*4f90*/  F2FP.BF16.PACK_AB R92, R30, R28 ;  /* 0x0000001c1e5c723e */ /* 0x000fe200000010ff */
[----:B------:R-:W-:Y:S01]  /*4fa0*/  FADD.FTZ R2, R189, R188 ;  /* 0x000000bcbd027221 */ /* 0x000fe20000010000 */
[----:B---3--:R-:W-:Y:S01]  /*4fb0*/  F2FP.BF16.PACK_AB R93, R21, R24 ;  /* 0x00000018155d723e */ /* 0x008fe200000010ff */
[----:B------:R-:W-:Y:S01]  /*4fc0*/  FADD.FTZ R0, R242, R0 ;  /* 0x00000000f2007221 */ /* 0x000fe20000010000 */
[----:B------:R-:W-:Y:S01]  /*4fd0*/  F2FP.BF16.PACK_AB R94, R25, R29 ;  /* 0x0000001d195e723e */ /* 0x000fe200000010ff */
[----:B------:R-:W-:Y:S01]  /*4fe0*/  FADD.FTZ R11, R230, R8 ;  /* 0x00000008e60b7221 */ /* 0x000fe20000010000 */
[----:B------:R-:W-:-:S02]  /*4ff0*/  F2FP.BF16.PACK_AB R95, R20, R22 ;  /* 0x00000016145f723e */ /* 0x000fc400000010ff */
[----:B------:R-:W-:Y:S02]  /*5000*/  F2FP.BF16.PACK_AB R96, R16, R19 ;  /* 0x000000131060723e */ /* 0x000fe400000010ff */
[----:B------:R-:W-:Y:S02]  /*5010*/  F2FP.BF16.PACK_AB R97, R13, R12 ;  /* 0x0000000c0d61723e */ /* 0x000fe400000010ff */
[----:B------:R-:W-:Y:S02]  /*5020*/  F2FP.BF16.PACK_AB R98, R17, R18 ;  /* 0x000000121162723e */ /* 0x000fe400000010ff */
[----:B------:R-:W-:Y:S01]  /*5030*/  F2FP.BF16.PACK_AB R99, R15, R14 ;  /* 0x0000000e0f63723e */ /* 0x000fe200000010ff */
[----:B------:R-:W-:Y:S02]  /*5040*/  FADD.FTZ R10, R190, R3 ;  /* 0x00000003be0a7221 */ /* 0x000fe40000010000 */
[----:B------:R-:W-:Y:S02]  /*5050*/  FADD.FTZ R9, R191, R2 ;  /* 0x00000002bf097221 */ /* 0x000fe40000010000 */
[----:B------:R-:W-:-:S02]  /*5060*/  FADD.FTZ R8, R239, R0 ;  /* 0x00000000ef087221 */ /* 0x000fc40000010000 */
[----:B------:R-:W-:Y:S01]  /*5070*/  FADD.FTZ R3, R231, R11 ;  /* 0x0000000be7037221 */ /* 0x000fe20000010000 */
[----:B----4-:R-:W-:Y:S01]  /*5080*/  HMMA.16816.F32.BF16 R88, R92, R4, R184 ;  /* 0x000000045c58723c */ /* 0x010fe200000418b8 */
[----:B------:R-:W-:Y:S02]  /*5090*/  FADD.FTZ R2, R196, R10 ;  /* 0x0000000ac4027221 */ /* 0x000fe40000010000 */
[----:B------:R-:W-:Y:S02]  /*50a0*/  FADD.FTZ R0, R197, R9 ;  /* 0x00000009c5007221 */ /* 0x000fe40000010000 */
[----:B------:R-:W-:-:S03]  /*50b0*/  FADD.FTZ R3, R200, R3 ;  /* 0x00000003c8037221 */ /* 0x000fc60000010000 */
[----:B------:R-:W-:Y:S01]  /*50c0*/  HMMA.16816.F32.BF16 R84, R96, R4, R84 ;  /* 0x000000046054723c */ /* 0x000fe20000041854 */
[----:B------:R-:W-:-:S06]  /*50d0*/  FADD.FTZ R3, R203, R3 ;  /* 0x00000003cb037221 */ /* 0x000fcc0000010000 */
        /* <DEDUP_REMOVED lines=33> */
[----:B------:R-:W-:Y:S01]  /*52f0*/  FADD.FTZ R4, R24, R5 ;  /* 0x0000000518047221 */ /* 0x000fe20000010000 */
[----:B------:R-:W-:Y:S01]  /*5300*/  SHF.R.S32.HI R5, RZ, 0x6, R23 ;  /* 0x00000006ff057819 */ /* 0x000fe20000011417 */
[----:B------:R-:W-:Y:S02]  /*5310*/  FADD.FTZ R3, R16, R3 ;  /* 0x0000000310037221 */ /* 0x000fe40000010000 */
[----:B------:R-:W-:Y:S01]  /*5320*/  FADD.FTZ R2, R13, R2 ;  /* 0x000000020d027221 */ /* 0x000fe20000010000 */
[----:B------:R-:W-:Y:S01]  /*5330*/  IMNMX R5, R199, R5, !PT ;  /* 0x00000005c7057217 */ /* 0x000fe20007800200 */
[----:B------:R-:W-:Y:S01]  /*5340*/  FADD.FTZ R0, R30, R0 ;  /* 0x000000001e007221 */ /* 0x000fe20000010000 */
[----:B------:R-:W-:Y:S01]  /*5350*/  IADD3 R204, R198, -0x2, RZ ;  /* 0xfffffffec6cc7810 */ /* 0x000fe20007ffe0ff */
[----:B------:R-:W-:-:S02]  /*5360*/  FADD.FTZ R4, R21, R4 ;  /* 0x0000000415047221 */ /* 0x000fc40000010000 */
[----:B------:R-:W-:Y:S02]  /*5370*/  FADD.FTZ R3, R18, R3 ;  /* 0x0000000312037221 */ /* 0x000fe40000010000 */
[----:B------:R-:W-:Y:S01]  /*5380*/  FADD.FTZ R2, R14, R2 ;  /* 0x000000020e027221 */ /* 0x000fe20000010000 */
[----:B------:R1:W-:Y:S01]  /*5390*/  STL [R1+0x38], R5 ;  /* 0x0000380501007387 */ /* 0x0003e20000100800 */
[----:B------:R-:W-:Y:S01]  /*53a0*/  FADD.FTZ R0, R29, R0 ;  /* 0x000000001d007221 */ /* 0x000fe20000010000 */
[----:B------:R-:W-:Y:S01]  /*53b0*/  ISETP.GE.AND P0, PT, R204, R5, PT ;  /* 0x00000005cc00720c */ /* 0x000fe20003f06270 */
[----:B------:R-:W-:Y:S01]  /*53c0*/  FADD.FTZ R4, R22, R4 ;  /* 0x0000000416047221 */ /* 0x000fe20000010000 */
[----:B------:R-:W-:Y:S01]  /*53d0*/  HMMA.16816.F32.BF16 R132, R92, R136, R72 ;  /* 0x000000885c84723c */ /* 0x000fe20000041848 */
[----:B-1----:R-:W-:Y:S02]  /*53e0*/  FADD.FTZ R5, R17, R3 ;  /* 0x0000000311057221 */ /* 0x002fe40000010000 */
[----:B------:R-:W-:-:S02]  /*53f0*/  FADD.FTZ R3, R15, R2 ;  /* 0x000000020f037221 */ /* 0x000fc40000010000 */
[----:B------:R-:W-:Y:S02]  /*5400*/  FADD.FTZ R2, R25, R0 ;  /* 0x0000000019027221 */ /* 0x000fe40000010000 */
[----:B------:R-:W-:Y:S01]  /*5410*/  FADD.FTZ R0, R20, R4 ;  /* 0x0000000414007221 */ /* 0x000fe20000010000 */
[----:B------:R1:W-:Y:S04]  /*5420*/  STL [R1+0x20], R5 ;  /* 0x0000200501007387 */ /* 0x0003e80000100800 */
[----:B------:R1:W-:Y:S04]  /*5430*/  STL [R1+0x24], R3 ;  /* 0x0000240301007387 */ /* 0x0003e80000100800 */
[----:B------:R1:W-:Y:S04]  /*5440*/  STL [R1+0x2c], R0 ;  /* 0x00002c0001007387 */ /* 0x0003e80000100800 */
[----:B------:R1:W-:Y:S01]  /*5450*/  STL [R1+0x28], R2 ;  /* 0x0000280201007387 */ /* 0x0003e20000100800 */
        /* <DEDUP_REMOVED lines=21> */
[----:B------:R-:W-:Y:S01]  /*55b0*/  @!UPT UIADD3 URZ, URZ, URZ, URZ ;  /* 0x0000003f3f3ff290 */ /* 0x000fe2000fffe03f */
[----:B------:R-:W-:Y:S11]  /*55c0*/  @!P0 BRA `(.L_x_1010) ;  /* 0x0000411000008947 */ /* 0x000ff60003800000 */
[----:B-1----:R-:W-:Y:S01]  /*55d0*/  MOV R146, R144 ;  /* 0x0000009000927202 */ /* 0x002fe20000000f00 */
[----:B------:R-:W-:Y:S01]  /*55e0*/  IMAD.MOV.U32 R148, RZ, RZ, R142 ;  /* 0x000000ffff947224 */ /* 0x000fe200078e008e */
[----:B------:R-:W-:Y:S01]  /*55f0*/  MOV R140, R145 ;  /* 0x00000091008c7202 */ /* 0x000fe20000000f00 */
[----:B------:R-:W-:Y:S01]  /*5600*/  IMAD.MOV.U32 R229, RZ, RZ, R204 ;  /* 0x000000ffffe57224 */ /* 0x000fe200078e00cc */
[----:B------:R-:W-:-:S07]  /*5610*/  MOV R147, R143 ;  /* 0x0000008f00937202 */ /* 0x000fce0000000f00 */
.L_x_1011:
[----:B------:R-:W2:Y:S01]  /*5620*/  LDL R232, [R1+0x1c] ;  /* 0x00001c0001e87983 */ /* 0x000ea20000100800 */
[----:B------:R-:W-:Y:S04]  /*5630*/  DEPBAR.LE SB0, 0x0 ;  /* 0x000080000000791a */ /* 0x000fe80000000000 */
[----:B------:R-:W3:Y:S01]  /*5640*/  LDL.64 R142, [R1+0x10] ;  /* 0x00001000018e7983 */ /* 0x000ee20000100a00 */
[----:B------:R-:W-:Y:S05]  /*5650*/  WARPSYNC 0xffffffff ;  /* 0xffffffff00007948 */ /* 0x000fea0003800000 */
[----:B------:R-:W4:Y:S04]  /*5660*/  LDL R47, [R1+0x18] ;  /* 0x00001800012f7983 */ /* 0x000f280000100800 */
[----:B------:R-:W5:Y:S04]  /*5670*/  LDL R252, [R1+0x34] ;  /* 0x0000340001fc7983 */ /* 0x000f680000100800 */
[----:B------:R-:W-:Y:S08]  /*5680*/  BAR.SYNC.DEFER_BLOCKING 0x0 ;  /* 0x0000000000007b1d */ /* 0x000ff00000010000 */
[----:B------:R-:W-:Y:S08]  /*5690*/  LDSM.16.M88.4 R64, [R215] ;  /* 0x00000000d740783b */ /* 0x000ff00000000200 */
[----:B-1----:R-:W1:Y:S08]  /*56a0*/  LDSM.16.M88.4 R16, [R212] ;  /* 0x00000000d410783b */ /* 0x002e700000000200 */
[----:B------:R-:W1:Y:S08]  /*56b0*/  LDSM.16.M88.4 R60, [R215+0x1000] ;  /* 0x00100000d73c783b */ /* 0x000e700000000200 */
[----:B------:R-:W1:Y:S08]  /*56c0*/  LDSM.16.M88.4 R32, [R212+0x400] ;  /* 0x00040000d420783b */ /* 0x000e700000000200 */
[----:B------:R-:W5:Y:S04]  /*56d0*/  LDL R231, [R1+0x30] ;  /* 0x0000300001e77983 */ /* 0x000f680000100800 */
[----:B------:R-:W2:Y:S08]  /*56e0*/  LDSM.16.M88.4 R48, [R212+0x800] ;  /* 0x00080000d430783b */ /* 0x000eb00000000200 */
[----:B------:R-:W5:Y:S01]  /*56f0*/  LDL R230, [R1+0x4] ;  /* 0x0000040001e67983 */ /* 0x000f620000100800 */
[-C--:B-1----:R-:W-:Y:S03]  /*5700*/  HMMA.16816.F32.BF16 R4, R64, R16.reuse, RZ ;  /* 0x000000104004723c */ /* 0x082fe600000418ff */
[----:B------:R-:W1:Y:S05]  /*5710*/  LDSM.16.M88.4 R176, [R212+0xc00] ;  /* 0x000c0000d4b0783b */ /* 0x000e6a0000000200 */
[C---:B------:R-:W-:Y:S03]  /*5720*/  HMMA.16816.F32.BF16 R8, R60.reuse, R16, RZ ;  /* 0x000000103c08723c */ /* 0x040fe600000418ff */
[----:B------:R-:W-:Y:S05]  /*5730*/  LDSM.16.M88.4 R180, [R216] ;  /* 0x00000000d8b4783b */ /* 0x000fea0000000200 */
[-C--:B------:R-:W-:Y:S03]  /*5740*/  HMMA.16816.F32.BF16 R12, R60, R18.reuse, RZ ;  /* 0x000000123c0c723c */ /* 0x080fe600000418ff */
[----:B------:R-:W1:Y:S05]  /*5750*/  LDSM.16.M88.4 R184, [R217] ;  /* 0x00000000d9b8783b */ /* 0x000e6a0000000200 */
[C---:B------:R-:W-:Y:S03]  /*5760*/  HMMA.16816.F32.BF16 R16, R64.reuse, R18, RZ ;  /* 0x000000124010723c */ /* 0x040fe600000418ff */
[----:B------:R-:W1:Y:S05]  /*5770*/  LDSM.16.M88.4 R188, [R216+0x1000] ;  /* 0x00100000d8bc783b */ /* 0x000e6a0000000200 */
[-C--:B------:R-:W-:Y:S03]  /*5780*/  HMMA.16816.F32.BF16 R20, R64, R32.reuse, RZ ;  /* 0x000000204014723c */ /* 0x080fe600000418ff */
[----:B------:R-:W1:Y:S05]  /*5790*/  LDSM.16.M88.4 R192, [R228] ;  /* 0x00000000e4c0783b */ /* 0x000e6a0000000200 */
[C---:B------:R-:W-:Y:S03]  /*57a0*/  HMMA.16816.F32.BF16 R24, R60.reuse, R32, RZ ;  /* 0x000000203c18723c */ /* 0x040fe600000418ff */
[----:B------:R-:W1:Y:S08]  /*57b0*/  LDSM.16.M88.4 R196, [R227] ;  /* 0x00000000e3c4783b */ /* 0x000e700000000200 */
[----:B------:R-:W1:Y:S08]  /*57c0*/  LDSM.16.M88.4 R200, [R226] ;  /* 0x00000000e2c8783b */ /* 0x000e700000000200 */
[----:B------:R-:W5:Y:S01]  /*57d0*/  LDL.64 R234, [R1+0x8] ;  /* 0x0000080001ea7983 */ /* 0x000f620000100a00 */
[----:B--2---:R-:W-:Y:S11]  /*57e0*/  ISETP.GT.AND P6, PT, R232, R229, PT ;  /* 0x000000e5e800720c */ /* 0x004ff60003fc4270 */
[----:B------:R-:W-:Y:S02]  /*57f0*/  @!UPT UIADD3 URZ, URZ, URZ, URZ ;  /* 0x0000003f3f3ff290 */ /* 0x000fe4000fffe03f */
[----:B------:R-:W-:Y:S01]  /*5800*/  @!P6 SHF.R.S32.HI R0, RZ, 0x1f, R229 ;  /* 0x0000001fff00e819 */ /* 0x000fe200000114e5 */
[C---:B------:R-:W-:Y:S01]  /*5810*/  @!P6 IMAD.WIDE.U32 R28, R229.reuse, c[0x0][0x208], RZ ;  /* 0x00008200e51cea25 */ /* 0x040fe200078e00ff */
[----:B------:R-:W-:Y:S03]  /*5820*/  @!P6 MOV R32, c[0x0][0x20c] ;  /* 0x000083000020ea02 */ /* 0x000fe60000000f00 */
[----:B------:R-:W-:Y:S02]  /*5830*/  @!P6 IMAD R0, R0, c[0x0][0x208], RZ ;  /* 0x000082000000ea24 */ /* 0x000fe400078e02ff */
[----:B------:R-:W-:Y:S02]  /*5840*/  @!P6 IMAD.MOV.U32 R3, RZ, RZ, c[0x0][0x208] ;  /* 0x00008200ff03e624 */ /* 0x000fe400078e00ff */
[----:B------:R-:W-:Y:S02]  /*5850*/  @!P6 IMAD R0, R229, c[0x0][0x20c], R0 ;  /* 0x00008300e500ea24 */ /* 0x000fe400078e0200 */
[C---:B------:R-:W-:Y:S02]  /*5860*/  @!P6 IMAD.SHL.U32 R2, R28.reuse, 0x40, RZ ;  /* 0x000000401c02e824 */ /* 0x040fe400078e00ff */
[----:B------:R-:W-:Y:S03]  /*5870*/  @!P6 IMAD.IADD R0, R29, 0x1, R0 ;  /* 0x000000011d00e824 */ /* 0x000fe600078e0200 */
[C---:B------:R-:W-:Y:S02]  /*5880*/  @!P6 LEA R44, P1, R3.reuse, R2, 0x5 ;  /* 0x00000002032ce211 */ /* 0x040fe400078228ff */
[----:B------:R-:W-:Y:S02]  /*5890*/  @!P6 SHF.L.U64.HI R0, R28, 0x6, R0 ;  /* 0x000000061c00e819 */ /* 0x000fe40000010200 */
[-C--:B------:R-:W-:Y:S01]  /*58a0*/  HMMA.16816.F32.BF16 R28, R60, R34.reuse, RZ ;  /* 0x000000223c1c723c */ /* 0x080fe200000418ff */
[----:B---3--:R-:W-:Y:S02]  /*58b0*/  @!P6 IADD3 R36, P0, R2, R142, RZ ;  /* 0x0000008e0224e210 */ /* 0x008fe40007f1e0ff */
[----:B------:R-:W-:Y:S02]  /*58c0*/  @!P6 LEA.HI.X R3, R3, R0, R32, 0x5, P1 ;  /* 0x000000000303e211 */ /* 0x000fe400008f2c20 */
[----:B------:R-:W-:Y:S01]  /*58d0*/  @!P6 IADD3 R43, P1, R142, 0x20, RZ ;  /* 0x000000208e2be810 */ /* 0x000fe20007f3e0ff */
[--C-:B----4-:R-:W-:Y:S01]  /*58e0*/  @!P6 IMAD.X R37, R0, 0x1, R47.reuse, P0 ;  /* 0x000000010025e824 */ /* 0x110fe200000e062f */
[----:B------:R-:W-:Y:S01]  /*58f0*/  @!P6 LEA R52, P0, R36, c[0x0][0x1f8], 0x1 ;  /* 0x00007e002434ea11 */ /* 0x000fe200078008ff */
[C---:B------:R-:W-:Y:S04]  /*5900*/  HMMA.16816.F32.BF16 R32, R64.reuse, R34, RZ ;  /* 0x000000224020723c */ /* 0x040fe800000418ff */
[----:B------:R-:W-:Y:S01]  /*5910*/  @!P6 IMAD.X R42, RZ, RZ, R47, P1 ;  /* 0x000000ffff2ae224 */ /* 0x000fe200008e062f */
[----:B------:R-:W-:Y:S02]  /*5920*/  @!P6 IADD3 R41, P1, R2, R43, RZ ;  /* 0x0000002b0229e210 */ /* 0x000fe40007f3e0ff */
[----:B------:R-:W-:Y:S02]  /*5930*/  @!P6 LEA.HI.X R53, R36, c[0x0][0x1fc], R37, 0x1, P0 ;  /* 0x00007f002435ea11 */ /* 0x000fe400000f0c25 */
[-C--:B------:R-:W-:Y:S03]  /*5940*/  HMMA.16816.F32.BF16 R36, R64, R48.reuse, RZ ;  /* 0x000000304024723c */ /* 0x080fe600000418ff */
[----:B------:R-:W-:Y:S01]  /*5950*/  @!P6 IADD3 R40, P0, R142, 0x40, RZ ;  /* 0x000000408e28e810 */ /* 0x000fe20007f1e0ff */
[----:B------:R-:W-:Y:S01]  /*5960*/  @!P6 IMAD.X R46, R0, 0x1, R42, P1 ;  /* 0x00000001002ee824 */ /* 0x000fe200008e062a */
[C---:B------:R-:W-:Y:S02]  /*5970*/  @!P6 LEA R56, P1, R41.reuse, c[0x0][0x1f8], 0x1 ;  /* 0x00007e002938ea11 */ /* 0x040fe400078208ff */
[----:B------:R-:W-:Y:S02]  /*5980*/  @!P6 IADD3.X R45, RZ, R47, RZ, P0, !PT ;  /* 0x0000002fff2de210 */ /* 0x000fe400007fe4ff */
[-C--:B------:R-:W-:Y:S03]  /*5990*/  @!P6 IADD3 R2, P0, R2, R40.reuse, RZ ;  /* 0x000000280202e210 */ /* 0x080fe60007f1e0ff */
[----:B------:R-:W-:Y:S02]  /*59a0*/  @!P6 LEA.HI.X R57, R41, c[0x0][0x1fc], R46, 0x1, P1 ;  /* 0x00007f002939ea11 */ /* 0x000fe400008f0c2e */
[----:B------:R-:W-:Y:S01]  /*59b0*/  @!P6 IADD3 R58, P1, R44, R43, RZ ;  /* 0x0000002b2c3ae210 */ /* 0x000fe20007f3e0ff */
[--C-:B------:R-:W-:Y:S01]  /*59c0*/  @!P6 IMAD.X R54, R0, 0x1, R45.reuse, P0 ;  /* 0x000000010036e824 */ /* 0x100fe200000e062d */
[C---:B------:R-:W-:Y:S03]  /*59d0*/  @!P6 IADD3 R141, P0, R44.reuse, R40, RZ ;  /* 0x000000282c8de210 */ /* 0x040fe60007f1e0ff */
[C---:B------:R-:W-:Y:S01]  /*59e0*/  @!P6 IMAD.X R59, R3.reuse, 0x1, R42, P1 ;  /* 0x00000001033be824 */ /* 0x040fe200008e062a */
[----:B------:R-:W-:Y:S01]  /*59f0*/  @!P6 IADD3 R0, P1, R44, R142, RZ ;  /* 0x0000008e2c00e210 */ /* 0x000fe20007f3e0ff */
[C---:B------:R-:W-:Y:S02]  /*5a00*/  HMMA.16816.F32.BF16 R40, R60.reuse, R48, RZ ;  /* 0x000000303c28723c */ /* 0x040fe400000418ff */
[C---:B------:R-:W-:Y:S01]  /*5a10*/  @!P6 IMAD.X R149, R3.reuse, 0x1, R45, P0 ;  /* 0x000000010395e824 */ /* 0x040fe200000e062d */
[----:B------:R-:W-:Y:S02]  /*5a20*/  @!P6 IADD3.X R3, R3, R47, RZ, P1, !PT ;  /* 0x0000002f0303e210 */ /* 0x000fe40000ffe4ff */
[----:B------:R-:W-:Y:S02]  /*5a30*/  @!P6 LEA R150, P1, R0, c[0x0][0x1f8], 0x1 ;  /* 0x00007e000096ea11 */ /* 0x000fe400078208ff */
[----:B------:R-:W-:Y:S01]  /*5a40*/  @!P6 LEA R144, P0, R2, c[0x0][0x1f8], 0x1 ;  /* 0x00007e000290ea11 */ /* 0x000fe200078008ff */
[-C--:B------:R-:W-:Y:S01]  /*5a50*/  HMMA.16816.F32.BF16 R44, R60, R50.reuse, RZ ;  /* 0x000000323c2c723c */ /* 0x080fe200000418ff */
[----:B------:R-:W-:Y:S03]  /*5a60*/  @!P6 LEA.HI.X R151, R0, c[0x0][0x1fc], R3, 0x1, P1 ;  /* 0x00007f000097ea11 */ /* 0x000fe600008f0c03 */
[----:B-----5:R-:W-:Y:S01]  /*5a70*/  @!P6 IMAD.SHL.U32 R0, R252, 0x2, RZ ;  /* 0x00000002fc00e824 */ /* 0x020fe200078e00ff */
[----:B------:R-:W-:Y:S02]  /*5a80*/  @!P6 LEA.HI.X R145, R2, c[0x0][0x1fc], R54, 0x1, P0 ;  /* 0x00007f000291ea11 */ /* 0x000fe400000f0c36 */
[C---:B------:R-:W-:Y:S01]  /*5a90*/  @!P6 LEA R142, P0, R58.reuse, c[0x0][0x1f8], 0x1 ;  /* 0x00007e003a8eea11 */ /* 0x040fe200078008ff */
[C---:B------:R-:W-:Y:S01]  /*5aa0*/  HMMA.16816.F32.BF16 R48, R64.reuse, R50, RZ ;  /* 0x000000324030723c */ /* 0x040fe200000418ff */
[----:B------:R-:W-:Y:S01]  /*5ab0*/  @!PT LDS RZ, [RZ] ;  /* 0x00000000fffff984 */ /* 0x000fe20000000800 */
[----:B------:R-:W-:Y:S01]  /*5ac0*/  @!PT LDS RZ, [RZ] ;  /* 0x00000000fffff984 */ /* 0x000fe20000000800 */
[----:B------:R-:W-:Y:S01]  /*5ad0*/  @!PT LDS RZ, [RZ] ;  /* 0x00000000fffff984 */ /* 0x000fe20000000800 */
[----:B------:R1:W-:Y:S03]  /*5ae0*/  @!P6 LDGSTS.E.BYPASS.LTC128B.128 [R0+0x100], [R52.64], !P5 ;  /* 0x001000003400efae */ /* 0x0003e6000e901d46 */
[----:B------:R-:W-:Y:S02]  /*5af0*/  @!P6 LEA.HI.X R143, R58, c[0x0][0x1fc], R59, 0x1, P0 ;  /* 0x00007f003a8fea11 */ /* 0x000fe400000f0c3b */
[C---:B------:R-:W-:Y:S03]  /*5b00*/  @!P6 LEA R2, P0, R141.reuse, c[0x0][0x1f8], 0x1 ;  /* 0x00007e008d02ea11 */ /* 0x040fe600078008ff */
[----:B------:R2:W-:Y:S03]  /*5b10*/  @!P6 LDGSTS.E.BYPASS.LTC128B.128 [R0+0x1100], [R56.64], !P4 ;  /* 0x011000003800efae */ /* 0x0005e6000e101d46 */
[----:B------:R-:W-:Y:S05]  /*5b20*/  @!P6 LEA.HI.X R3, R141, c[0x0][0x1fc], R149, 0x1, P0 ;  /* 0x00007f008d03ea11 */ /* 0x000fea00000f0c95 */
[----:B------:R3:W-:Y:S08]  /*5b30*/  @!P6 LDGSTS.E.BYPASS.LTC128B.128 [R0+0x2100], [R144.64], !P3 ;  /* 0x021000009000efae */ /* 0x0007f0000d901d46 */
[----:B------:R4:W-:Y:S01]  /*5b40*/  @!P6 LDGSTS.E.BYPASS.LTC128B.128 [R0+0x900], [R150.64], !P5 ;  /* 0x009000009600efae */ /* 0x0009e2000e901d46 */
[-C--:B-1----:R-:W-:Y:S07]  /*5b50*/  HMMA.16816.F32.BF16 R52, R64, R176.reuse, RZ ;  /* 0x000000b04034723c */ /* 0x082fee00000418ff */
[----:B------:R1:W-:Y:S01]  /*5b60*/  @!P6 LDGSTS.E.BYPASS.LTC128B.128 [R0+0x1900], [R142.64], !P4 ;  /* 0x019000008e00efae */ /* 0x0003e2000e101d46 */
[C---:B--2---:R-:W-:Y:S07]  /*5b70*/  HMMA.16816.F32.BF16 R56, R60.reuse, R176, RZ ;  /* 0x000000b03c38723c */ /* 0x044fee00000418ff */
[----:B------:R2:W-:Y:S01]  /*5b80*/  @!P6 LDGSTS.E.BYPASS.LTC128B.128 [R0+0x2900], [R2.64], !P3 ;  /* 0x029000000200efae */ /* 0x0005e2000d901d46 */
[----:B------:R-:W-:Y:S01]  /*5b90*/  ISETP.GT.AND P6, PT, R229, R232, PT ;  /* 0x000000e8e500720c */ /* 0x000fe20003fc4270 */
[-C--:B------:R-:W-:Y:S06]  /*5ba0*/  HMMA.16816.F32.BF16 R60, R60, R178.reuse, RZ ;  /* 0x000000b23c3c723c */ /* 0x080fec00000418ff */
[----:B------:R-:W-:Y:S02]  /*5bb0*/  LDSM.16.M88.4 R204, [R215+0x2000] ;  /* 0x00200000d7cc783b */ /* 0x000fe40000000200 */
[----:B------:R-:W-:Y:S04]  /*5bc0*/  HMMA.16816.F32.BF16 R64, R64, R178, RZ ;  /* 0x000000b24040723c */ /* 0x000fe800000418ff */
[----:B---3--:R-:W-:Y:S02]  /*5bd0*/  @P6 IMAD.MOV.U32 R144, RZ, RZ, c[0x0][0x1e4] ;  /* 0x00007900ff906624 */ /* 0x008fe400078e00ff */
[----:B------:R-:W0:Y:S02]  /*5be0*/  LDGDEPBAR ;  /* 0x00000000000079af */ /* 0x000e240000000000 */
[-C--:B------:R-:W-:Y:S01]  /*5bf0*/  HMMA.16816.F32.BF16 R4, R180, R184.reuse, R4 ;  /* 0x000000b8b404723c */ /* 0x080fe20000041804 */
[----:B-1----:R-:W-:Y:S05]  /*5c00*/  @P6 MOV R143, c[0x0][0x1e0] ;  /* 0x00007800008f6a02 */ /* 0x002fea0000000f00 */
[----:B------:R-:W1:Y:S01]  /*5c10*/  LDSM.16.M88.4 R208, [R212+0x1000] ;  /* 0x00100000d4d0783b */ /* 0x000e620000000200 */
[----:B------:R-:W-:Y:S01]  /*5c20*/  @P6 IADD3 R149, P1, R234, 0x20, RZ ;  /* 0x00000020ea956810 */ /* 0x000fe20007f3e0ff */
[----:B------:R-:W-:Y:S01]  /*5c30*/  @P2 IMAD.HI.U32 R142, R231, c[0x0][0x2c8], RZ ;  /* 0x0000b200e78e2a27 */ /* 0x000fe200078e00ff */
[C---:B------:R-:W-:Y:S04]  /*5c40*/  HMMA.16816.F32.BF16 R8, R188.reuse, R184, R8 ;  /* 0x000000b8bc08723c */ /* 0x040fe80000041808 */
[----:B------:R-:W-:Y:S01]  /*5c50*/  @P6 IMAD.X R145, RZ, RZ, R230, P1 ;  /* 0x000000ffff916224 */ /* 0x000fe200008e06e6 */
[----:B------:R-:W3:Y:S03]  /*5c60*/  LDSM.16.M88.4 R176, [R215+0x3000] ;  /* 0x00300000d7b0783b */ /* 0x000ee60000000200 */
[-C--:B------:R-:W-:Y:S08]  /*5c70*/  HMMA.16816.F32.BF16 R12, R188, R186.reuse, R12 ;  /* 0x000000babc0c723c */ /* 0x080ff0000004180c */
[C---:B------:R-:W-:Y:S01]  /*5c80*/  HMMA.16816.F32.BF16 R16, R180.reuse, R186, R16 ;  /* 0x000000bab410723c */ /* 0x040fe20000041810 */
[----:B------:R-:W5:Y:S07]  /*5c90*/  LDSM.16.M88.4 R184, [R212+0x1400] ;  /* 0x00140000d4b8783b */ /* 0x000f6e0000000200 */
[-C--:B------:R-:W-:Y:S08]  /*5ca0*/  HMMA.16816.F32.BF16 R20, R180, R192.reuse, R20 ;  /* 0x000000c0b414723c */ /* 0x080ff00000041814 */
[C---:B------:R-:W-:Y:S08]  /*5cb0*/  HMMA.16816.F32.BF16 R24, R188.reuse, R192, R24 ;  /* 0x000000c0bc18723c */ /* 0x040ff00000041818 */
[-C--:B------:R-:W-:Y:S08]  /*5cc0*/  HMMA.16816.F32.BF16 R28, R188, R194.reuse, R28 ;  /* 0x000000c2bc1c723c */ /* 0x080ff0000004181c */
[C---:B------:R-:W-:Y:S01]  /*5cd0*/  HMMA.16816.F32.BF16 R32, R180.reuse, R194, R32 ;  /* 0x000000c2b420723c */ /* 0x040fe20000041820 */
[----:B------:R-:W-:Y:S07]  /*5ce0*/  LDSM.16.M88.4 R192, [R216+0x2000] ;  /* 0x00200000d8c0783b */ /* 0x000fee0000000200 */
[-C--:B------:R-:W-:Y:S08]  /*5cf0*/  HMMA.16816.F32.BF16 R36, R180, R196.reuse, R36 ;  /* 0x000000c4b424723c */ /* 0x080ff00000041824 */
[C---:B------:R-:W-:Y:S08]  /*5d00*/  HMMA.16816.F32.BF16 R40, R188.reuse, R196, R40 ;  /* 0x000000c4bc28723c */ /* 0x040ff00000041828 */
[-C--:B------:R-:W-:Y:S08]  /*5d10*/  HMMA.16816.F32.BF16 R44, R188, R198.reuse, R44 ;  /* 0x000000c6bc2c723c */ /* 0x080ff0000004182c */
[C---:B------:R-:W-:Y:S01]  /*5d20*/  HMMA.16816.F32.BF16 R48, R180.reuse, R198, R48 ;  /* 0x000000c6b430723c */ /* 0x040fe20000041830 */
[----:B------:R-:W-:Y:S07]  /*5d30*/  LDSM.16.M88.4 R196, [R225] ;  /* 0x00000000e1c4783b */ /* 0x000fee0000000200 */
[-C--:B------:R-:W-:Y:S08]  /*5d40*/  HMMA.16816.F32.BF16 R52, R180, R200.reuse, R52 ;  /* 0x000000c8b434723c */ /* 0x080ff00000041834 */
[C---:B------:R-:W-:Y:S08]  /*5d50*/  HMMA.16816.F32.BF16 R56, R188.reuse, R200, R56 ;  /* 0x000000c8bc38723c */ /* 0x040ff00000041838 */
[-C--:B------:R-:W-:Y:S01]  /*5d60*/  HMMA.16816.F32.BF16 R60, R188, R202.reuse, R60 ;  /* 0x000000cabc3c723c */ /* 0x080fe2000004183c */
[----:B------:R-:W2:Y:S07]  /*5d70*/  LDSM.16.M88.4 R188, [R212+0x1800] ;  /* 0x00180000d4bc783b */ /* 0x000eae0000000200 */
[----:B------:R-:W-:Y:S01]  /*5d80*/  HMMA.16816.F32.BF16 R64, R180, R202, R64 ;  /* 0x000000cab440723c */ /* 0x000fe20000041840 */
[----:B------:R-:W2:Y:S07]  /*5d90*/  LDSM.16.M88.4 R180, [R212+0x1c00] ;  /* 0x001c0000d4b4783b */ /* 0x000eae0000000200 */
[-C--:B-1----:R-:W-:Y:S01]  /*5da0*/  HMMA.16816.F32.BF16 R4, R204, R208.reuse, R4 ;  /* 0x000000d0cc04723c */ /* 0x082fe20000041804 */
[----:B------:R-:W1:Y:S07]  /*5db0*/  LDSM.16.M88.4 R200, [R216+0x3000] ;  /* 0x00300000d8c8783b */ /* 0x000e6e0000000200 */
[C---:B---3--:R-:W-:Y:S08]  /*5dc0*/  HMMA.16816.F32.BF16 R8, R176.reuse, R208, R8 ;  /* 0x000000d0b008723c */ /* 0x048ff00000041808 */
[-C--:B------:R-:W-:Y:S08]  /*5dd0*/  HMMA.16816.F32.BF16 R12, R176, R210.reuse, R12 ;  /* 0x000000d2b00c723c */ /* 0x080ff0000004180c */
[C---:B------:R-:W-:Y:S01]  /*5de0*/  HMMA.16816.F32.BF16 R16, R204.reuse, R210, R16 ;  /* 0x000000d2cc10723c */ /* 0x040fe20000041810 */
[----:B------:R-:W3:Y:S07]  /*5df0*/  LDSM.16.M88.4 R208, [R224] ;  /* 0x00000000e0d0783b */ /* 0x000eee0000000200 */
[-C--:B-----5:R-:W-:Y:S08]  /*5e00*/  HMMA.16816.F32.BF16 R20, R204, R184.reuse, R20 ;  /* 0x000000b8cc14723c */ /* 0x0a0ff00000041814 */
[C---:B------:R-:W-:Y:S08]  /*5e10*/  HMMA.16816.F32.BF16 R24, R176.reuse, R184, R24 ;  /* 0x000000b8b018723c */ /* 0x040ff00000041818 */
[-C--:B------:R-:W-:Y:S08]  /*5e20*/  HMMA.16816.F32.BF16 R28, R176, R186.reuse, R28 ;  /* 0x000000bab01c723c */ /* 0x080ff0000004181c */
[C---:B------:R-:W-:Y:S01]  /*5e30*/  HMMA.16816.F32.BF16 R32, R204.reuse, R186, R32 ;  /* 0x000000bacc20723c */ /* 0x040fe20000041820 */
[----:B------:R-:W5:Y:S07]  /*5e40*/  LDSM.16.M88.4 R184, [R223] ;  /* 0x00000000dfb8783b */ /* 0x000f6e0000000200 */
[-C--:B--2---:R-:W-:Y:S08]  /*5e50*/  HMMA.16816.F32.BF16 R36, R204, R188.reuse, R36 ;  /* 0x000000bccc24723c */ /* 0x084ff00000041824 */
[C---:B------:R-:W-:Y:S08]  /*5e60*/  HMMA.16816.F32.BF16 R40, R176.reuse, R188, R40 ;  /* 0x000000bcb028723c */ /* 0x040ff00000041828 */
[-C--:B------:R-:W-:Y:S08]  /*5e70*/  HMMA.16816.F32.BF16 R44, R176, R190.reuse, R44 ;  /* 0x000000beb02c723c */ /* 0x080ff0000004182c */
[C---:B------:R-:W-:Y:S01]  /*5e80*/  HMMA.16816.F32.BF16 R48, R204.reuse, R190, R48 ;  /* 0x000000becc30723c */ /* 0x040fe20000041830 */
[----:B------:R-:W-:Y:S07]  /*5e90*/  LDSM.16.M88.4 R188, [R212+0x2000] ;  /* 0x00200000d4bc783b */ /* 0x000fee0000000200 */
[-C--:B------:R-:W-:Y:S08]  /*5ea0*/  HMMA.16816.F32.BF16 R52, R204, R180.reuse, R52 ;  /* 0x000000b4cc34723c */ /* 0x080ff00000041834 */
[C---:B------:R-:W-:Y:S08]  /*5eb0*/  HMMA.16816.F32.BF16 R56, R176.reuse, R180, R56 ;  /* 0x000000b4b038723c */ /* 0x040ff00000041838 */
[-C--:B------:R-:W-:Y:S01]  /*5ec0*/  HMMA.16816.F32.BF16 R60, R176, R182.reuse, R60 ;  /* 0x000000b6b03c723c */ /* 0x080fe2000004183c */
[----:B------:R-:W2:Y:S07]  /*5ed0*/  LDSM.16.M88.4 R176, [R222] ;  /* 0x00000000deb0783b */ /* 0x000eae0000000200 */
[----:B------:R-:W-:Y:S01]  /*5ee0*/  HMMA.16816.F32.BF16 R64, R204, R182, R64 ;  /* 0x000000b6cc40723c */ /* 0x000fe20000041840 */
[----:B------:R-:W2:Y:S07]  /*5ef0*/  LDSM.16.M88.4 R180, [R215+0x4000] ;  /* 0x00400000d7b4783b */ /* 0x000eae0000000200 */
[-C--:B------:R-:W-:Y:S01]  /*5f00*/  HMMA.16816.F32.BF16 R4, R192, R196.reuse, R4 ;  /* 0x000000c4c004723c */ /* 0x080fe20000041804 */
[----:B------:R-:W-:Y:S07]  /*5f10*/  LDSM.16.M88.4 R204, [R212+0x2400] ;  /* 0x00240000d4cc783b */ /* 0x000fee0000000200 */
[C---:B-1----:R-:W-:Y:S08]  /*5f20*/  HMMA.16816.F32.BF16 R8, R200.reuse, R196, R8 ;  /* 0x000000c4c808723c */ /* 0x042ff00000041808 */
[-C--:B------:R-:W-:Y:S08]  /*5f30*/  HMMA.16816.F32.BF16 R12, R200, R198.reuse, R12 ;  /* 0x000000c6c80c723c */ /* 0x080ff0000004180c */
[C---:B------:R-:W-:Y:S01]  /*5f40*/  HMMA.16816.F32.BF16 R16, R192.reuse, R198, R16 ;  /* 0x000000c6c010723c */ /* 0x040fe20000041810 */
[----:B------:R-:W1:Y:S07]  /*5f50*/  LDSM.16.M88.4 R196, [R215+0x5000] ;  /* 0x00500000d7c4783b */ /* 0x000e6e0000000200 */
[-C--:B---3--:R-:W-:Y:S08]  /*5f60*/  HMMA.16816.F32.BF16 R20, R192, R208.reuse, R20 ;  /* 0x000000d0c014723c */ /* 0x088ff00000041814 */
[C---:B------:R-:W-:Y:S08]  /*5f70*/  HMMA.16816.F32.BF16 R24, R200.reuse, R208, R24 ;  /* 0x000000d0c818723c */ /* 0x040ff00000041818 */
[-C--:B------:R-:W-:Y:S08]  /*5f80*/  HMMA.16816.F32.BF16 R28, R200, R210.reuse, R28 ;  /* 0x000000d2c81c723c */ /* 0x080ff0000004181c */
[C---:B------:R-:W-:Y:S01]  /*5f90*/  HMMA.16816.F32.BF16 R32, R192.reuse, R210, R32 ;  /* 0x000000d2c020723c */ /* 0x040fe20000041820 */
[----:B------:R-:W3:Y:S07]  /*5fa0*/  LDSM.16.M88.4 R208, [R212+0x2800] ;  /* 0x00280000d4d0783b */ /* 0x000eee0000000200 */
[-C--:B-----5:R-:W-:Y:S08]  /*5fb0*/  HMMA.16816.F32.BF16 R36, R192, R184.reuse, R36 ;  /* 0x000000b8c024723c */ /* 0x0a0ff00000041824 */
[C---:B------:R-:W-:Y:S08]  /*5fc0*/  HMMA.16816.F32.BF16 R40, R200.reuse, R184, R40 ;  /* 0x000000b8c828723c */ /* 0x040ff00000041828 */
[-C--:B------:R-:W-:Y:S08]  /*5fd0*/  HMMA.16816.F32.BF16 R44, R200, R186.reuse, R44 ;  /* 0x000000bac82c723c */ /* 0x080ff0000004182c */
[C---:B------:R-:W-:Y:S01]  /*5fe0*/  HMMA.16816.F32.BF16 R48, R192.reuse, R186, R48 ;  /* 0x000000bac030723c */ /* 0x040fe20000041830 */
[----:B------:R-:W5:Y:S07]  /*5ff0*/  LDSM.16.M88.4 R184, [R212+0x2c00] ;  /* 0x002c0000d4b8783b */ /* 0x000f6e0000000200 */
[-C--:B--2---:R-:W-:Y:S08]  /*6000*/  HMMA.16816.F32.BF16 R52, R192, R176.reuse, R52 ;  /* 0x000000b0c034723c */ /* 0x084ff00000041834 */
[C---:B------:R-:W-:Y:S08]  /*6010*/  HMMA.16816.F32.BF16 R56, R200.reuse, R176, R56 ;  /* 0x000000b0c838723c */ /* 0x040ff00000041838 */
[-C--:B------:R-:W-:Y:S01]  /*6020*/  HMMA.16816.F32.BF16 R60, R200, R178.reuse, R60 ;  /* 0x000000b2c83c723c */ /* 0x080fe2000004183c */
[----:B------:R-:W2:Y:S07]  /*6030*/  LDL R200, [R1+0x3c] ;  /* 0x00003c0001c87983 */ /* 0x000eae0000100800 */
[----:B------:R-:W-:Y:S01]  /*6040*/  HMMA.16816.F32.BF16 R64, R192, R178, R64 ;  /* 0x000000b2c040723c */ /* 0x000fe20000041840 */
[----:B------:R-:W-:Y:S07]  /*6050*/  LDSM.16.M88.4 R176, [R216+0x4000] ;  /* 0x00400000d8b0783b */ /* 0x000fee0000000200 */
[-C--:B------:R-:W-:Y:S01]  /*6060*/  HMMA.16816.F32.BF16 R4, R180, R188.reuse, R4 ;  /* 0x000000bcb404723c */ /* 0x080fe20000041804 */
[----:B------:R-:W-:Y:S07]  /*6070*/  LDSM.16.M88.4 R192, [R216+0x5000] ;  /* 0x00500000d8c0783b */ /* 0x000fee0000000200 */
[C---:B-1----:R-:W-:Y:S08]  /*6080*/  HMMA.16816.F32.BF16 R8, R196.reuse, R188, R8 ;  /* 0x000000bcc408723c */ /* 0x042ff00000041808 */
[-C--:B------:R-:W-:Y:S08]  /*6090*/  HMMA.16816.F32.BF16 R12, R196, R190.reuse, R12 ;  /* 0x000000bec40c723c */ /* 0x080ff0000004180c */
[C---:B------:R-:W-:Y:S01]  /*60a0*/  HMMA.16816.F32.BF16 R16, R180.reuse, R190, R16 ;  /* 0x000000beb410723c */ /* 0x040fe20000041810 */
[----:B------:R-:W1:Y:S07]  /*60b0*/  LDSM.16.M88.4 R188, [R221] ;  /* 0x00000000ddbc783b */ /* 0x000e6e0000000200 */
[-C--:B------:R-:W-:Y:S08]  /*60c0*/  HMMA.16816.F32.BF16 R20, R180, R204.reuse, R20 ;  /* 0x000000ccb414723c */ /* 0x080ff00000041814 */
[C---:B------:R-:W-:Y:S07]  /*60d0*/  HMMA.16816.F32.BF16 R24, R196.reuse, R204, R24 ;  /* 0x000000ccc418723c */ /* 0x040fee0000041818 */
[----:B------:R-:W-:Y:S01]  /*60e0*/  IADD3 R204, R229, -0x1, RZ ;  /* 0xffffffffe5cc7810 */ /* 0x000fe20007ffe0ff */
[-C--:B------:R-:W-:Y:S04]  /*60f0*/  HMMA.16816.F32.BF16 R28, R196, R206.reuse, R28 ;  /* 0x000000cec41c723c */ /* 0x080fe8000004181c */
[----:B------:R-:W-:Y:S01]  /*6100*/  @P6 IMAD.WIDE.U32 R2, R204, c[0x0][0x1e0], RZ ;  /* 0x00007800cc026a25 */ /* 0x000fe200078e00ff */
[----:B----4-:R-:W-:Y:S03]  /*6110*/  @P6 SHF.R.S32.HI R0, RZ, 0x1f, R204 ;  /* 0x0000001fff006819 */ /* 0x010fe600000114cc */
[C---:B------:R-:W-:Y:S04]  /*6120*/  HMMA.16816.F32.BF16 R32, R180.reuse, R206, R32 ;  /* 0x000000ceb420723c */ /* 0x040fe80000041820 */
[----:B------:R-:W-:Y:S04]  /*6130*/  @P6 IMAD R0, R0, c[0x0][0x1e0], RZ ;  /* 0x0000780000006a24 */ /* 0x000fe800078e02ff */
[-C--:B---3--:R-:W-:Y:S04]  /*6140*/  HMMA.16816.F32.BF16 R36, R180, R208.reuse, R36 ;  /* 0x000000d0b424723c */ /* 0x088fe80000041824 */
[----:B------:R-:W-:Y:S04]  /*6150*/  @P6 IMAD R0, R204, c[0x0][0x1e4], R0 ;  /* 0x00007900cc006a24 */ /* 0x000fe800078e0200 */
[C---:B------:R-:W-:Y:S04]  /*6160*/  HMMA.16816.F32.BF16 R40, R196.reuse, R208, R40 ;  /* 0x000000d0c428723c */ /* 0x040fe80000041828 */
[----:B------:R-:W-:Y:S02]  /*6170*/  @P6 IMAD.IADD R0, R3, 0x1, R0 ;  /* 0x0000000103006824 */ /* 0x000fe400078e0200 */
[C---:B------:R-:W-:Y:S02]  /*6180*/  @P6 IMAD.SHL.U32 R3, R2.reuse, 0x40, RZ ;  /* 0x0000004002036824 */ /* 0x040fe400078e00ff */
[-C--:B------:R-:W-:Y:S04]  /*6190*/  HMMA.16816.F32.BF16 R44, R196, R210.reuse, R44 ;  /* 0x000000d2c42c723c */ /* 0x080fe8000004182c */
[----:B------:R-:W-:Y:S01]  /*61a0*/  @P6 SHF.L.U64.HI R2, R2, 0x6, R0 ;  /* 0x0000000602026819 */ /* 0x000fe20000010200 */
[----:B------:R-:W-:Y:S01]  /*61b0*/  IMAD.MOV.U32 R0, RZ, RZ, R231 ;  /* 0x000000ffff007224 */ /* 0x000fe200078e00e7 */
[C---:B------:R-:W-:Y:S02]  /*61c0*/  @P6 LEA R141, P0, R143.reuse, R3, 0x5 ;  /* 0x000000038f8d6211 */ /* 0x040fe400078028ff */
[C---:B------:R-:W-:Y:S04]  /*61d0*/  HMMA.16816.F32.BF16 R48, R180.reuse, R210, R48 ;  /* 0x000000d2b430723c */ /* 0x040fe80000041830 */
[----:B------:R-:W-:Y:S02]  /*61e0*/  @P2 SHF.R.U32.HI R0, RZ, c[0x0][0x2cc], R142 ;  /* 0x0000b300ff002a19 */ /* 0x000fe4000001168e */
[----:B------:R-:W-:Y:S02]  /*61f0*/  @P6 LEA.HI.X R142, R143, R2, R144, 0x5, P0 ;  /* 0x000000028f8e6211 */ /* 0x000fe400000f2c90 */
[-C--:B-----5:R-:W-:Y:S04]  /*6200*/  HMMA.16816.F32.BF16 R52, R180, R184.reuse, R52 ;  /* 0x000000b8b434723c */ /* 0x0a0fe80000041834 */
[CC--:B------:R-:W-:Y:S02]  /*6210*/  @P6 IADD3 R144, P1, R3.reuse, R149.reuse, RZ ;  /* 0x0000009503906210 */ /* 0x0c0fe40007f3e0ff */
[----:B------:R-:W-:Y:S02]  /*6220*/  @P6 IADD3 R143, P0, R3, R234, RZ ;  /* 0x000000ea038f6210 */ /* 0x000fe40007f1e0ff */
[C---:B------:R-:W-:Y:S04]  /*6230*/  HMMA.16816.F32.BF16 R56, R196.reuse, R184, R56 ;  /* 0x000000b8c438723c */ /* 0x040fe80000041838 */
[----:B------:R-:W-:Y:S01]  /*6240*/  @P6 IMAD.X R151, R2, 0x1, R145, P1 ;  /* 0x0000000102976824 */ /* 0x000fe200008e0691 */
[----:B------:R-:W-:Y:S01]  /*6250*/  @P6 LEA R202, P1, R144, c[0x0][0x1c8], 0x1 ;  /* 0x0000720090ca6a11 */ /* 0x000fe200078208ff */
[----:B------:R-:W-:Y:S01]  /*6260*/  @P6 IMAD.X R150, R2, 0x1, R230, P0 ;  /* 0x0000000102966824 */ /* 0x000fe200000e06e6 */
[----:B------:R-:W-:Y:S01]  /*6270*/  MOV R184, 0xffffffc0 ;  /* 0xffffffc000b87802 */ /* 0x000fe20000000f00 */
[-C--:B------:R-:W-:Y:S01]  /*6280*/  HMMA.16816.F32.BF16 R60, R196, R186.reuse, R60 ;  /* 0x000000bac43c723c */ /* 0x080fe2000004183c */
[----:B------:R-:W-:Y:S03]  /*6290*/  SHFL.IDX PT, R196, R0, 0x2, 0x1c1f ;  /* 0x005c1f0000c47f89 */ /* 0x000fe600000e0000 */
[----:B------:R-:W-:Y:S02]  /*62a0*/  @P6 LEA.HI.X R203, R144, c[0x0][0x1cc], R151, 0x1, P1 ;  /* 0x0000730090cb6a11 */ /* 0x000fe400008f0c97 */
[C---:B------:R-:W-:Y:S02]  /*62b0*/  @P6 LEA R206, P0, R143.reuse, c[0x0][0x1c8], 0x1 ;  /* 0x000072008fce6a11 */ /* 0x040fe400078008ff */
[----:B------:R-:W-:Y:S01]  /*62c0*/  HMMA.16816.F32.BF16 R64, R180, R186, R64 ;  /* 0x000000bab440723c */ /* 0x000fe20000041840 */
[----:B------:R-:W3:Y:S03]  /*62d0*/  LDSM.16.M88.4 R180, [R220] ;  /* 0x00000000dcb4783b */ /* 0x000ee60000000200 */
[----:B------:R-:W-:Y:S01]  /*62e0*/  @P6 LEA.HI.X R207, R143, c[0x0][0x1cc], R150, 0x1, P0 ;  /* 0x000073008fcf6a11 */ /* 0x000fe200000f0c96 */
[----:B------:R-:W-:Y:S01]  /*62f0*/  IMAD R150, R229, R184, 0x1 ;  /* 0x00000001e5967424 */ /* 0x000fe200078e02b8 */
[----:B------:R-:W-:Y:S02]  /*6300*/  @P6 IADD3 R144, P0, R234, 0x40, RZ ;  /* 0x00000040ea906810 */ /* 0x000fe40007f1e0ff */
[-C--:B-1----:R-:W-:Y:S01]  /*6310*/  HMMA.16816.F32.BF16 R4, R176, R188.reuse, R4 ;  /* 0x000000bcb004723c */ /* 0x082fe20000041804 */
[----:B------:R-:W1:Y:S04]  /*6320*/  LDSM.16.M88.4 R184, [R219] ;  /* 0x00000000dbb8783b */ /* 0x000e680000000200 */
[--C-:B------:R-:W-:Y:S01]  /*6330*/  @P6 IMAD.X R143, RZ, RZ, R230.reuse, P0 ;  /* 0x000000ffff8f6224 */ /* 0x100fe200000e06e6 */
[-C--:B------:R-:W-:Y:S02]  /*6340*/  @P6 IADD3 R3, P0, R3, R144.reuse, RZ ;  /* 0x0000009003036210 */ /* 0x080fe40007f1e0ff */
[C---:B------:R-:W-:Y:S01]  /*6350*/  HMMA.16816.F32.BF16 R8, R192.reuse, R188, R8 ;  /* 0x000000bcc008723c */ /* 0x040fe20000041808 */
[----:B------:R-:W4:Y:S07]  /*6360*/  SHFL.IDX PT, R188, R0, RZ, 0x1c1f ;  /* 0x001c1fff00bc7589 */ /* 0x000f2e00000e0000 */
[-C--:B------:R-:W-:Y:S01]  /*6370*/  HMMA.16816.F32.BF16 R12, R192, R190.reuse, R12 ;  /* 0x000000bec00c723c */ /* 0x080fe2000004180c */
[----:B------:R-:W5:Y:S07]  /*6380*/  SHFL.IDX PT, R189, R0, 0x1, 0x1c1f ;  /* 0x003c1f0000bd7f89 */ /* 0x000f6e00000e0000 */
[C---:B------:R-:W-:Y:S01]  /*6390*/  HMMA.16816.F32.BF16 R16, R176.reuse, R190, R16 ;  /* 0x000000beb010723c */ /* 0x040fe20000041810 */
[----:B------:R1:W1:Y:S06]  /*63a0*/  SHFL.IDX PT, R151, R0, 0x3, 0x1c1f ;  /* 0x007c1f0000977f89 */ /* 0x00026c00000e0000 */
[C---:B------:R-:W-:Y:S01]  /*63b0*/  @P6 IADD3 R190, P1, R141.reuse, R149, RZ ;  /* 0x000000958dbe6210 */ /* 0x040fe20007f3e0ff */
[-C--:B---3--:R-:W-:Y:S04]  /*63c0*/  HMMA.16816.F32.BF16 R20, R176, R180.reuse, R20 ;  /* 0x000000b4b014723c */ /* 0x088fe80000041814 */
[----:B------:R-:W-:Y:S01]  /*63d0*/  @P6 IADD3.X R149, R2, R143, RZ, P0, !PT ;  /* 0x0000008f02956210 */ /* 0x000fe200007fe4ff */
[C---:B------:R-:W-:Y:S01]  /*63e0*/  @P6 IMAD.X R233, R142.reuse, 0x1, R145, P1 ;  /* 0x000000018ee96824 */ /* 0x040fe200008e0691 */
[C---:B------:R-:W-:Y:S02]  /*63f0*/  @P6 IADD3 R191, P0, R141.reuse, R144, RZ ;  /* 0x000000908dbf6210 */ /* 0x040fe40007f1e0ff */
[----:B------:R-:W-:Y:S01]  /*6400*/  @P6 IADD3 R2, P1, R141, R234, RZ ;  /* 0x000000ea8d026210 */ /* 0x000fe20007f3e0ff */
[C---:B------:R-:W-:Y:S04]  /*6410*/  HMMA.16816.F32.BF16 R24, R192.reuse, R180, R24 ;  /* 0x000000b4c018723c */ /* 0x040fe80000041818 */
[C---:B------:R-:W-:Y:S01]  /*6420*/  @P6 IMAD.X R234, R142.reuse, 0x1, R143, P0 ;  /* 0x000000018eea6824 */ /* 0x040fe200000e068f */
[C---:B------:R-:W-:Y:S01]  /*6430*/  @P6 LEA R198, P0, R3.reuse, c[0x0][0x1c8], 0x1 ;  /* 0x0000720003c66a11 */ /* 0x040fe200078008ff */
[----:B------:R-:W-:Y:S02]  /*6440*/  @P6 IMAD.X R142, R142, 0x1, R230, P1 ;  /* 0x000000018e8e6824 */ /* 0x000fe400008e06e6 */
[-C--:B------:R-:W-:Y:S04]  /*6450*/  HMMA.16816.F32.BF16 R28, R192, R182.reuse, R28 ;  /* 0x000000b6c01c723c */ /* 0x080fe8000004181c */
[----:B------:R-:W-:Y:S04]  /*6460*/  @P6 LEA.HI.X R199, R3, c[0x0][0x1cc], R149, 0x1, P0 ;  /* 0x0000730003c76a11 */ /* 0x000fe800000f0c95 */
[C---:B------:R-:W-:Y:S08]  /*6470*/  HMMA.16816.F32.BF16 R32, R176.reuse, R182, R32 ;  /* 0x000000b6b020723c */ /* 0x040ff00000041820 */
[-C--:B-1----:R-:W-:Y:S08]  /*6480*/  HMMA.16816.F32.BF16 R36, R176, R184.reuse, R36 ;  /* 0x000000b8b024723c */ /* 0x082ff00000041824 */
[C---:B------:R-:W-:Y:S08]  /*6490*/  HMMA.16816.F32.BF16 R40, R192.reuse, R184, R40 ;  /* 0x000000b8c028723c */ /* 0x040ff00000041828 */
[-C--:B------:R-:W-:Y:S08]  /*64a0*/  HMMA.16816.F32.BF16 R44, R192, R186.reuse, R44 ;  /* 0x000000bac02c723c */ /* 0x080ff0000004182c */
[C---:B------:R-:W-:Y:S04]  /*64b0*/  HMMA.16816.F32.BF16 R48, R176.reuse, R186, R48 ;  /* 0x000000bab030723c */ /* 0x040fe80000041830 */
[----:B--2---:R-:W-:Y:S02]  /*64c0*/  IADD3 R150, R150, c[0x0][0x1d0], -R200 ;  /* 0x0000740096967a10 */ /* 0x004fe40007ffe8c8 */
[----:B------:R-:W-:Y:S02]  /*64d0*/  @P6 LEA R200, P1, R2, c[0x0][0x1c8], 0x1 ;  /* 0x0000720002c86a11 */ /* 0x000fe400078208ff */
[----:B------:R-:W-:Y:S04]  /*64e0*/  IADD3 R0, R150, -c[0x0][0x168], RZ ;  /* 0x80005a0096007a10 */ /* 0x000fe80007ffe0ff */
[----:B------:R-:W-:Y:S02]  /*64f0*/  @P6 LEA.HI.X R201, R2, c[0x0][0x1cc], R142, 0x1, P1 ;  /* 0x0000730002c96a11 */ /* 0x000fe400008f0c8e */
[C---:B----4-:R-:W-:Y:S01]  /*6500*/  IADD3 R141, R0.reuse, R188, RZ ;  /* 0x000000bc008d7210 */ /* 0x050fe20007ffe0ff */
[C---:B-----5:R-:W-:Y:S02]  /*6510*/  IMAD.IADD R3, R0.reuse, 0x1, R189 ;  /* 0x0000000100037824 */ /* 0x060fe400078e02bd */
[C---:B------:R-:W-:Y:S01]  /*6520*/  IMAD.IADD R2, R0.reuse, 0x1, R196 ;  /* 0x0000000100027824 */ /* 0x040fe200078e02c4 */
[C---:B------:R-:W-:Y:S01]  /*6530*/  ISETP.GT.AND P1, PT, R141.reuse, RZ, PT ;  /* 0x000000ff8d00720c */ /* 0x040fe20003f24270 */
[----:B------:R-:W-:Y:S01]  /*6540*/  IMAD.IADD R0, R0, 0x1, R151 ;  /* 0x0000000100007824 */ /* 0x000fe200078e0297 */
[----:B------:R-:W-:Y:S02]  /*6550*/  ISETP.GT.AND P0, PT, R141, 0x1, PT ;  /* 0x000000018d00780c */ /* 0x000fe40003f04270 */
[----:B------:R-:W-:Y:S02]  /*6560*/  FSEL R149, R4, -INF , P1 ;  /* 0xff80000004957808 */ /* 0x000fe40000800000 */
[----:B------:R-:W-:Y:S02]  /*6570*/  FSEL R142, R5, -INF , P0 ;  /* 0xff800000058e7808 */ /* 0x000fe40000000000 */
[C---:B------:R-:W-:Y:S02]  /*6580*/  ISETP.GT.AND P1, PT, R3.reuse, RZ, PT ;  /* 0x000000ff0300720c */ /* 0x040fe40003f24270 */
[----:B------:R-:W-:Y:S02]  /*6590*/  ISETP.GT.AND P0, PT, R3, 0x1, PT ;  /* 0x000000010300780c */ /* 0x000fe40003f04270 */
[----:B------:R-:W-:Y:S02]  /*65a0*/  FSEL R181, R6, -INF , P1 ;  /* 0xff80000006b57808 */ /* 0x000fe40000800000 */
[----:B------:R-:W-:Y:S02]  /*65b0*/  FSEL R180, R7, -INF , P0 ;  /* 0xff80000007b47808 */ /* 0x000fe40000000000 */
[----:B------:R-:W1:Y:S01]  /*65c0*/  LDSM.16.M88.4 R4, [R218] ;  /* 0x00000000da04783b */ /* 0x000e620000000200 */
[C---:B------:R-:W-:Y:S01]  /*65d0*/  ISETP.GT.AND P1, PT, R2.reuse, RZ, PT ;  /* 0x000000ff0200720c */ /* 0x040fe20003f24270 */
[----:B------:R-:W-:Y:S06]  /*65e0*/  DEPBAR.LE SB0, 0x0 ;  /* 0x000080000000791a */ /* 0x000fec0000000000 */
[----:B------:R-:W-:Y:S01]  /*65f0*/  BAR.SYNC.DEFER_BLOCKING 0x0 ;  /* 0x0000000000007b1d */ /* 0x000fe20000010000 */
[----:B------:R-:W-:Y:S02]  /*6600*/  ISETP.GT.AND P0, PT, R2, 0x1, PT ;  /* 0x000000010200780c */ /* 0x000fe40003f04270 */
[----:B------:R-:W-:Y:S02]  /*6610*/  FSEL R182, R8, -INF , P1 ;  /* 0xff80000008b67808 */ /* 0x000fe40000800000 */
[----:B------:R-:W-:Y:S02]  /*6620*/  FSEL R9, R9, -INF , P0 ;  /* 0xff80000009097808 */ /* 0x000fe40000000000 */
[C---:B------:R-:W-:Y:S02]  /*6630*/  ISETP.GT.AND P1, PT, R0.reuse, RZ, PT ;  /* 0x000000ff0000720c */ /* 0x040fe40003f24270 */
[----:B------:R-:W-:Y:S02]  /*6640*/  ISETP.GT.AND P0, PT, R0, 0x1, PT ;  /* 0x000000010000780c */ /* 0x000fe40003f04270 */
[----:B------:R-:W-:Y:S02]  /*6650*/  FSEL R10, R10, -INF , P1 ;  /* 0xff8000000a0a7808 */ /* 0x000fe40000800000 */
[----:B------:R-:W-:Y:S02]  /*6660*/  FSEL R11, R11, -INF , P0 ;  /* 0xff8000000b0b7808 */ /* 0x000fe40000000000 */
[C---:B------:R-:W-:Y:S02]  /*6670*/  ISETP.GT.AND P1, PT, R2.reuse, 0x8, PT ;  /* 0x000000080200780c */ /* 0x040fe40003f24270 */
[----:B------:R-:W-:Y:S02]  /*6680*/  ISETP.GT.AND P0, PT, R2, 0x9, PT ;  /* 0x000000090200780c */ /* 0x000fe40003f04270 */
[----:B------:R-:W-:Y:S02]  /*6690*/  FSEL R12, R12, -INF , P1 ;  /* 0xff8000000c0c7808 */ /* 0x000fe40000800000 */
[----:B------:R-:W-:Y:S02]  /*66a0*/  FSEL R13, R13, -INF , P0 ;  /* 0xff8000000d0d7808 */ /* 0x000fe40000000000 */
[C---:B------:R-:W-:Y:S02]  /*66b0*/  ISETP.GT.AND P1, PT, R0.reuse, 0x8, PT ;  /* 0x000000080000780c */ /* 0x040fe40003f24270 */
[----:B------:R-:W-:Y:S02]  /*66c0*/  ISETP.GT.AND P0, PT, R0, 0x9, PT ;  /* 0x000000090000780c */ /* 0x000fe40003f04270 */
[----:B------:R-:W-:Y:S02]  /*66d0*/  FSEL R14, R14, -INF , P1 ;  /* 0xff8000000e0e7808 */ /* 0x000fe40000800000 */
[----:B------:R-:W-:Y:S02]  /*66e0*/  ISETP.GT.AND P1, PT, R141, 0x8, PT ;  /* 0x000000088d00780c */ /* 0x000fe40003f24270 */
[----:B------:R-:W-:Y:S01]  /*66f0*/  FSEL R15, R15, -INF , P0 ;  /* 0xff8000000f0f7808 */ /* 0x000fe20000000000 */
[-C--:B-1----:R-:W-:Y:S05]  /*6700*/  HMMA.16816.F32.BF16 R52, R176, R4.reuse, R52 ;  /* 0x00000004b034723c */ /* 0x082fea0000041834 */
[----:B------:R-:W-:Y:S02]  /*6710*/  ISETP.GT.AND P0, PT, R141, 0x9, PT ;  /* 0x000000098d00780c */ /* 0x000fe40003f04270 */
[----:B------:R-:W-:Y:S01]  /*6720*/  FSEL R16, R16, -INF , P1 ;  /* 0xff80000010107808 */ /* 0x000fe20000800000 */
[C---:B------:R-:W-:Y:S04]  /*6730*/  HMMA.16816.F32.BF16 R56, R192.reuse, R4, R56 ;  /* 0x00000004c038723c */ /* 0x040fe80000041838 */
[----:B------:R-:W-:Y:S02]  /*6740*/  FSEL R17, R17, -INF , P0 ;  /* 0xff80000011117808 */ /* 0x000fe40000000000 */
[C---:B------:R-:W-:Y:S02]  /*6750*/  ISETP.GT.AND P1, PT, R3.reuse, 0x8, PT ;  /* 0x000000080300780c */ /* 0x040fe40003f24270 */
[-C--:B------:R-:W-:Y:S03]  /*6760*/  HMMA.16816.F32.BF16 R60, R192, R6.reuse, R60 ;  /* 0x00000006c03c723c */ /* 0x080fe6000004183c */
[----:B------:R-:W-:Y:S02]  /*6770*/  ISETP.GT.AND P0, PT, R3, 0x9, PT ;  /* 0x000000090300780c */ /* 0x000fe40003f04270 */
[----:B------:R-:W-:Y:S02]  /*6780*/  FSEL R18, R18, -INF , P1 ;  /* 0xff80000012127808 */ /* 0x000fe40000800000 */
[----:B------:R-:W-:Y:S01]  /*6790*/  ISETP.GT.AND P1, PT, R141, 0x10, PT ;  /* 0x000000108d00780c */ /* 0x000fe20003f24270 */
[----:B------:R-:W-:Y:S04]  /*67a0*/  HMMA.16816.F32.BF16 R64, R176, R6, R64 ;  /* 0x00000006b040723c */ /* 0x000fe80000041840 */
[----:B------:R-:W-:Y:S02]  /*67b0*/  FSEL R19, R19, -INF , P0 ;  /* 0xff80000013137808 */ /* 0x000fe40000000000 */
[----:B------:R-:W-:Y:S02]  /*67c0*/  ISETP.GT.AND P0, PT, R141, 0x11, PT ;  /* 0x000000118d00780c */ /* 0x000fe40003f04270 */
[----:B------:R-:W-:Y:S02]  /*67d0*/  FSEL R189, R20, -INF , P1 ;  /* 0xff80000014bd7808 */ /* 0x000fe40000800000 */
[----:B------:R-:W-:Y:S02]  /*67e0*/  ISETP.GT.AND P1, PT, R3, 0x10, PT ;  /* 0x000000100300780c */ /* 0x000fe40003f24270 */
[----:B------:R-:W-:Y:S02]  /*67f0*/  FSEL R188, R21, -INF , P0 ;  /* 0xff80000015bc7808 */ /* 0x000fe40000000000 */
[----:B------:R-:W-:Y:S02]  /*6800*/  ISETP.GT.AND P0, PT, R3, 0x11, PT ;  /* 0x000000110300780c */ /* 0x000fe40003f04270 */
[----:B------:R-:W-:Y:S02]  /*6810*/  FSEL R196, R22, -INF , P1 ;  /* 0xff80000016c47808 */ /* 0x000fe40000800000 */
[----:B------:R-:W-:Y:S02]  /*6820*/  FSEL R197, R23, -INF , P0 ;  /* 0xff80000017c57808 */ /* 0x000fe40000000000 */
[----:B------:R-:W-:Y:S02]  /*6830*/  FMNMX.FTZ R4, R149, R140, !PT ;  /* 0x0000008c95047209 */ /* 0x000fe40007810000 */
[C---:B------:R-:W-:Y:S02]  /*6840*/  ISETP.GT.AND P1, PT, R2.reuse, 0x10, PT ;  /* 0x000000100200780c */ /* 0x040fe40003f24270 */
[----:B------:R-:W-:Y:S02]  /*6850*/  ISETP.GT.AND P0, PT, R2, 0x11, PT ;  /* 0x000000110200780c */ /* 0x000fe40003f04270 */
[----:B------:R-:W-:Y:S02]  /*6860*/  FSEL R208, R24, -INF , P1 ;  /* 0xff80000018d07808 */ /* 0x000fe40000800000 */
[----:B------:R-:W-:Y:S02]  /*6870*/  FSEL R205, R25, -INF , P0 ;  /* 0xff80000019cd7808 */ /* 0x000fe40000000000 */
[C---:B------:R-:W-:Y:S02]  /*6880*/  ISETP.GT.AND P1, PT, R0.reuse, 0x10, PT ;  /* 0x000000100000780c */ /* 0x040fe40003f24270 */
[----:B------:R-:W-:Y:S02]  /*6890*/  ISETP.GT.AND P0, PT, R0, 0x11, PT ;  /* 0x000000110000780c */ /* 0x000fe40003f04270 */
[----:B------:R-:W-:Y:S02]  /*68a0*/  FMNMX.FTZ R4, R142, R4, !PT ;  /* 0x000000048e047209 */ /* 0x000fe40007810000 */
[----:B------:R-:W-:Y:S02]  /*68b0*/  FSEL R211, R26, -INF , P1 ;  /* 0xff8000001ad37808 */ /* 0x000fe40000800000 */
[----:B------:R-:W-:Y:S02]  /*68c0*/  FSEL R230, R27, -INF , P0 ;  /* 0xff8000001be67808 */ /* 0x000fe40000000000 */
[C---:B------:R-:W-:Y:S02]  /*68d0*/  ISETP.GT.AND P1, PT, R2.reuse, 0x18, PT ;  /* 0x000000180200780c */ /* 0x040fe40003f24270 */
[----:B------:R-:W-:Y:S02]  /*68e0*/  ISETP.GT.AND P0, PT, R2, 0x19, PT ;  /* 0x000000190200780c */ /* 0x000fe40003f04270 */
[----:B------:R-:W-:Y:S02]  /*68f0*/  FMNMX.FTZ R4, R16, R4, !PT ;  /* 0x0000000410047209 */ /* 0x000fe40007810000 */
[----:B------:R-:W-:Y:S02]  /*6900*/  FSEL R209, R28, -INF , P1 ;  /* 0xff8000001cd17808 */ /* 0x000fe40000800000 */
[----:B------:R-:W-:Y:S02]  /*6910*/  FSEL R210, R29, -INF , P0 ;  /* 0xff8000001dd27808 */ /* 0x000fe40000000000 */
[----:B------:R-:W-:Y:S02]  /*6920*/  FMNMX.FTZ R4, R17, R4, !PT ;  /* 0x0000000411047209 */ /* 0x000fe40007810000 */
[C---:B------:R-:W-:Y:S02]  /*6930*/  ISETP.GT.AND P1, PT, R0.reuse, 0x18, PT ;  /* 0x000000180000780c */ /* 0x040fe40003f24270 */
[----:B------:R-:W-:Y:S02]  /*6940*/  ISETP.GT.AND P0, PT, R0, 0x19, PT ;  /* 0x000000190000780c */ /* 0x000fe40003f04270 */
[----:B------:R-:W-:Y:S02]  /*6950*/  FMNMX.FTZ R4, R189, R4, !PT ;  /* 0x00000004bd047209 */ /* 0x000fe40007810000 */
[----:B------:R-:W-:Y:S02]  /*6960*/  FSEL R231, R30, -INF , P1 ;  /* 0xff8000001ee77808 */ /* 0x000fe40000800000 */
[----:B------:R-:W-:Y:S02]  /*6970*/  ISETP.GT.AND P1, PT, R141, 0x18, PT ;  /* 0x000000188d00780c */ /* 0x000fe40003f24270 */
[----:B------:R-:W-:Y:S02]  /*6980*/  FSEL R232, R31, -INF , P0 ;  /* 0xff8000001fe87808 */ /* 0x000fe40000000000 */
[----:B------:R-:W-:Y:S02]  /*6990*/  ISETP.GT.AND P0, PT, R141, 0x19, PT ;  /* 0x000000198d00780c */ /* 0x000fe40003f04270 */
[----:B------:R-:W-:Y:S01]  /*69a0*/  FSEL R186, R32, -INF , P1 ;  /* 0xff80000020ba7808 */ /* 0x000fe20000800000 */
[----:B------:R-:W-:Y:S01]  /*69b0*/  IMAD.MOV.U32 R32, RZ, RZ, R252 ;  /* 0x000000ffff207224 */ /* 0x000fe200078e00fc */
        /* <DEDUP_REMOVED lines=16> */
[----:B------:R-:W-:Y:S02]  /*6ac0*/  ISETP.GT.AND P1, PT, R2, 0x20, PT ;  /* 0x000000200200780c */ /* 0x000fe40003f24270 */
[C---:B------:R-:W-:Y:S02]  /*6ad0*/  ISETP.GT.AND P0, PT, R141.reuse, 0x28, PT ;  /* 0x000000288d00780c */ /* 0x040fe40003f04270 */
[----:B------:R-:W-:Y:S02]  /*6ae0*/  FMNMX.FTZ R145, R194, R145, !PT ;  /* 0x00000091c2917209 */ /* 0x000fe40007810000 */
[----:B------:R-:W-:Y:S02]  /*6af0*/  FSEL R247, R40, -INF , P1 ;  /* 0xff80000028f77808 */ /* 0x000fe40000800000 */
[----:B------:R-:W-:Y:S02]  /*6b00*/  FSEL R195, R48, -INF , P0 ;  /* 0xff80000030c37808 */ /* 0x000fe40000000000 */
[----:B------:R-:W-:Y:S02]  /*6b10*/  ISETP.GT.AND P1, PT, R141, 0x29, PT ;  /* 0x000000298d00780c */ /* 0x000fe40003f24270 */
[----:B------:R-:W-:Y:S02]  /*6b20*/  FMNMX.FTZ R145, R235, R145, !PT ;  /* 0x00000091eb917209 */ /* 0x000fe40007810000 */
[----:B------:R-:W-:Y:S02]  /*6b30*/  ISETP.GT.AND P0, PT, R141, 0x30, PT ;  /* 0x000000308d00780c */ /* 0x000fe40003f04270 */
[----:B------:R-:W-:Y:S02]  /*6b40*/  FSEL R237, R49, -INF , P1 ;  /* 0xff80000031ed7808 */ /* 0x000fe40000800000 */
[----:B------:R-:W-:Y:S02]  /*6b50*/  FMNMX.FTZ R145, R195, R145, !PT ;  /* 0x00000091c3917209 */ /* 0x000fe40007810000 */
[----:B------:R-:W-:Y:S02]  /*6b60*/  FSEL R243, R52, -INF , P0 ;  /* 0xff80000034f37808 */ /* 0x000fe40000000000 */
[----:B------:R-:W-:Y:S02]  /*6b70*/  ISETP.GT.AND P1, PT, R141, 0x31, PT ;  /* 0x000000318d00780c */ /* 0x000fe40003f24270 */
[----:B------:R-:W-:Y:S02]  /*6b80*/  FMNMX.FTZ R145, R237, R145, !PT ;  /* 0x00000091ed917209 */ /* 0x000fe40007810000 */
[----:B------:R-:W-:Y:S02]  /*6b90*/  FSEL R48, R53, -INF , P1 ;  /* 0xff80000035307808 */ /* 0x000fe40000800000 */
[----:B------:R-:W-:Y:S02]  /*6ba0*/  ISETP.GT.AND P0, PT, R141, 0x38, PT ;  /* 0x000000388d00780c */ /* 0x000fe40003f04270 */
[----:B------:R-:W-:Y:S02]  /*6bb0*/  FMNMX.FTZ R145, R243, R145, !PT ;  /* 0x00000091f3917209 */ /* 0x000fe40007810000 */
[----:B------:R-:W-:Y:S02]  /*6bc0*/  FMNMX.FTZ R4, R181, R146, !PT ;  /* 0x00000092b5047209 */ /* 0x000fe40007810000 */
[----:B------:R-:W-:Y:S02]  /*6bd0*/  FSEL R26, R64, -INF , P0 ;  /* 0xff800000401a7808 */ /* 0x000fe40000000000 */
[----:B------:R-:W-:Y:S02]  /*6be0*/  ISETP.GT.AND P1, PT, R141, 0x39, PT ;  /* 0x000000398d00780c */ /* 0x000fe40003f24270 */
[----:B------:R-:W-:Y:S02]  /*6bf0*/  FMNMX.FTZ R145, R48, R145, !PT ;  /* 0x0000009130917209 */ /* 0x000fe40007810000 */
[----:B------:R-:W-:Y:S02]  /*6c00*/  FMNMX.FTZ R4, R180, R4, !PT ;  /* 0x00000004b4047209 */ /* 0x000fe40007810000 */
[----:B------:R-:W-:Y:S02]  /*6c10*/  FMNMX.FTZ R145, R26, R145, !PT ;  /* 0x000000911a917209 */ /* 0x000fe40007810000 */
[----:B------:R-:W-:Y:S02]  /*6c20*/  FSEL R245, R65, -INF , P1 ;  /* 0xff80000041f57808 */ /* 0x000fe40000800000 */
[----:B------:R-:W-:Y:S02]  /*6c30*/  FMNMX.FTZ R4, R18, R4, !PT ;  /* 0x0000000412047209 */ /* 0x000fe40007810000 */
[----:B------:R-:W-:Y:S02]  /*6c40*/  FMNMX.FTZ R145, R245, R145, !PT ;  /* 0x00000091f5917209 */ /* 0x000fe40007810000 */
[----:B------:R-:W-:Y:S02]  /*6c50*/  FMNMX.FTZ R4, R19, R4, !PT ;  /* 0x0000000413047209 */ /* 0x000fe40007810000 */
[----:B------:R-:W-:Y:S01]  /*6c60*/  ISETP.GT.AND P1, PT, R0, 0x20, PT ;  /* 0x000000200000780c */ /* 0x000fe20003f24270 */
[----:B------:R-:W1:Y:S01]  /*6c70*/  SHFL.BFLY PT, R6, R145, 0x2, 0x1f ;  /* 0x0c401f0091067f89 */ /* 0x000e6200000e0000 */
[----:B------:R-:W-:Y:S02]  /*6c80*/  FMNMX.FTZ R4, R196, R4, !PT ;  /* 0x00000004c4047209 */ /* 0x000fe40007810000 */
[----:B------:R-:W-:Y:S02]  /*6c90*/  FSEL R249, R42, -INF , P1 ;  /* 0xff8000002af97808 */ /* 0x000fe40000800000 */
[----:B------:R-:W-:Y:S02]  /*6ca0*/  FMNMX.FTZ R4, R197, R4, !PT ;  /* 0x00000004c5047209 */ /* 0x000fe40007810000 */
[----:B------:R-:W-:Y:S02]  /*6cb0*/  ISETP.GT.AND P1, PT, R3, 0x28, PT ;  /* 0x000000280300780c */ /* 0x000fe40003f24270 */
[----:B------:R-:W-:Y:S02]  /*6cc0*/  FMNMX.FTZ R4, R192, R4, !PT ;  /* 0x00000004c0047209 */ /* 0x000fe40007810000 */
[----:B------:R-:W-:Y:S02]  /*6cd0*/  FSEL R236, R50, -INF , P1 ;  /* 0xff80000032ec7808 */ /* 0x000fe40000800000 */
[----:B------:R-:W-:Y:S02]  /*6ce0*/  FMNMX.FTZ R4, R193, R4, !PT ;  /* 0x00000004c1047209 */ /* 0x000fe40007810000 */
[----:B------:R-:W-:Y:S02]  /*6cf0*/  ISETP.GT.AND P0, PT, R2, 0x21, PT ;  /* 0x000000210200780c */ /* 0x000fe40003f04270 */
[----:B------:R-:W-:Y:S02]  /*6d00*/  FMNMX.FTZ R4, R241, R4, !PT ;  /* 0x00000004f1047209 */ /* 0x000fe40007810000 */
[----:B------:R-:W-:Y:S02]  /*6d10*/  ISETP.GT.AND P1, PT, R3, 0x30, PT ;  /* 0x000000300300780c */ /* 0x000fe40003f24270 */
[----:B------:R-:W-:Y:S02]  /*6d20*/  FMNMX.FTZ R4, R242, R4, !PT ;  /* 0x00000004f2047209 */ /* 0x000fe40007810000 */
[----:B------:R-:W-:Y:S02]  /*6d30*/  FSEL R244, R41, -INF , P0 ;  /* 0xff80000029f47808 */ /* 0x000fe40000000000 */
[----:B-1----:R-:W-:Y:S02]  /*6d40*/  FMNMX.FTZ R145, R145, R6, !PT ;  /* 0x0000000691917209 */ /* 0x002fe40007810000 */
[----:B------:R-:W-:Y:S02]  /*6d50*/  FMNMX.FTZ R144, R236, R4, !PT ;  /* 0x00000004ec907209 */ /* 0x000fe40007810000 */
[----:B------:R-:W-:Y:S01]  /*6d60*/  ISETP.GT.AND P0, PT, R0, 0x21, PT ;  /* 0x000000210000780c */ /* 0x000fe20003f04270 */
[----:B------:R-:W1:Y:S01]  /*6d70*/  SHFL.BFLY PT, R4, R145, 0x1, 0x1f ;  /* 0x0c201f0091047f89 */ /* 0x000e6200000e0000 */
[----:B------:R-:W-:Y:S02]  /*6d80*/  FSEL R64, R54, -INF , P1 ;  /* 0xff80000036407808 */ /* 0x000fe40000800000 */
[----:B------:R-:W-:Y:S02]  /*6d90*/  ISETP.GT.AND P1, PT, R3, 0x38, PT ;  /* 0x000000380300780c */ /* 0x000fe40003f24270 */
        /* <DEDUP_REMOVED lines=10> */
[----:B------:R-:W-:Y:S02]  /*6e40*/  FMNMX.FTZ R3, R10, R148, !PT ;  /* 0x000000940a037209 */ /* 0x000fe40007810000 */
[----:B------:R-:W-:Y:S02]  /*6e50*/  FMNMX.FTZ R5, R182, R147, !PT ;  /* 0x00000093b6057209 */ /* 0x000fe40007810000 */
[----:B------:R-:W-:Y:S02]  /*6e60*/  FSEL R246, R46, -INF , P1 ;  /* 0xff8000002ef67808 */ /* 0x000fe40000800000 */
[----:B------:R-:W-:Y:S02]  /*6e70*/  ISETP.GT.AND P1, PT, R2, 0x30, PT ;  /* 0x000000300200780c */ /* 0x000fe40003f24270 */
[----:B------:R-:W-:Y:S02]  /*6e80*/  FMNMX.FTZ R3, R11, R3, !PT ;  /* 0x000000030b037209 */ /* 0x000fe40007810000 */
[----:B-1----:R-:W-:Y:S02]  /*6e90*/  FMNMX.FTZ R145, R145, R4, !PT ;  /* 0x0000000491917209 */ /* 0x002fe40007810000 */
[----:B------:R-:W-:Y:S02]  /*6ea0*/  FMNMX.FTZ R5, R9, R5, !PT ;  /* 0x0000000509057209 */ /* 0x000fe40007810000 */
[----:B------:R-:W-:Y:S01]  /*6eb0*/  FSEL R65, R56, -INF , P1 ;  /* 0xff80000038417808 */ /* 0x000fe20000800000 */
[----:B------:R-:W-:Y:S01]  /*6ec0*/  FMUL.FTZ R150, R145, c[0x0][0x2d0] ;  /* 0x0000b40091967a20 */ /* 0x000fe20000410000 */
[----:B------:R-:W-:Y:S02]  /*6ed0*/  ISETP.GT.AND P1, PT, R2, 0x38, PT ;  /* 0x000000380200780c */ /* 0x000fe40003f24270 */
[----:B------:R-:W-:Y:S02]  /*6ee0*/  FSEL R183, R67, -INF , P0 ;  /* 0xff80000043b77808 */ /* 0x000fe40000000000 */
[----:B------:R-:W-:Y:S02]  /*6ef0*/  FMNMX.FTZ R3, R14, R3, !PT ;  /* 0x000000030e037209 */ /* 0x000fe40007810000 */
[----:B------:R-:W-:Y:S02]  /*6f00*/  ISETP.GT.AND P0, PT, R2, 0x29, PT ;  /* 0x000000290200780c */ /* 0x000fe40003f04270 */
[----:B------:R-:W-:Y:S02]  /*6f10*/  FMNMX.FTZ R143, R12, R5, !PT ;  /* 0x000000050c8f7209 */ /* 0x000fe40007810000 */
[----:B------:R-:W-:Y:S02]  /*6f20*/  FSEL R27, R60, -INF , P1 ;  /* 0xff8000003c1b7808 */ /* 0x000fe40000800000 */
[----:B------:R-:W-:Y:S02]  /*6f30*/  FSETP.NEU.FTZ.AND P1, PT, R145, -INF , PT ;  /* 0xff8000009100780b */ /* 0x000fe40003f3d000 */
[----:B------:R-:W-:Y:S02]  /*6f40*/  FSEL R240, R45, -INF , P0 ;  /* 0xff8000002df07808 */ /* 0x000fe40000000000 */
[----:B------:R-:W-:Y:S02]  /*6f50*/  FMNMX.FTZ R3, R15, R3, !PT ;  /* 0x000000030f037209 */ /* 0x000fe40007810000 */
[----:B------:R-:W-:Y:S02]  /*6f60*/  ISETP.GT.AND P0, PT, R0, 0x29, PT ;  /* 0x000000290000780c */ /* 0x000fe40003f04270 */
[----:B------:R-:W-:Y:S02]  /*6f70*/  FMNMX.FTZ R143, R13, R143, !PT ;  /* 0x0000008f0d8f7209 */ /* 0x000fe40007810000 */
[----:B------:R-:W-:Y:S02]  /*6f80*/  FMNMX.FTZ R144, R238, R144, !PT ;  /* 0x00000090ee907209 */ /* 0x000fe40007810000 */
[----:B------:R-:W-:Y:S02]  /*6f90*/  FSEL R150, R150, RZ, P1 ;  /* 0x000000ff96967208 */ /* 0x000fe40000800000 */
[----:B------:R-:W-:Y:S02]  /*6fa0*/  FSEL R248, R47, -INF , P0 ;  /* 0xff8000002ff87808 */ /* 0x000fe40000000000 */
[----:B------:R-:W-:Y:S02]  /*6fb0*/  ISETP.GT.AND P0, PT, R2, 0x31, PT ;  /* 0x000000310200780c */ /* 0x000fe40003f04270 */
[----:B------:R-:W-:Y:S02]  /*6fc0*/  FMNMX.FTZ R3, R211, R3, !PT ;  /* 0x00000003d3037209 */ /* 0x000fe40007810000 */
[----:B------:R-:W-:Y:S02]  /*6fd0*/  FMNMX.FTZ R143, R208, R143, !PT ;  /* 0x0000008fd08f7209 */ /* 0x000fe40007810000 */
[----:B------:R-:W-:Y:S02]  /*6fe0*/  FMNMX.FTZ R144, R64, R144, !PT ;  /* 0x0000009040907209 */ /* 0x000fe40007810000 */
[----:B------:R-:W-:Y:S01]  /*6ff0*/  FSEL R250, R57, -INF , P0 ;  /* 0xff80000039fa7808 */ /* 0x000fe20000000000 */
[----:B------:R-:W-:Y:S01]  /*7000*/  IMAD.MOV.U32 R57, RZ, RZ, R55 ;  /* 0x000000ffff397224 */ /* 0x000fe200078e0037 */
[----:B------:R-:W-:Y:S01]  /*7010*/  ISETP.GT.AND P0, PT, R2, 0x39, PT ;  /* 0x000000390200780c */ /* 0x000fe20003f04270 */
[--C-:B------:R-:W-:Y:S01]  /*7020*/  FFMA.FTZ R2, R149, c[0x0][0x2d0], -R150.reuse ;  /* 0x0000b40095027a23 */ /* 0x100fe20000010896 */
[----:B------:R-:W-:Y:S02]  /*7030*/  FMNMX.FTZ R3, R230, R3, !PT ;  /* 0x00000003e6037209 */ /* 0x000fe40007810000 */
[----:B------:R-:W-:Y:S01]  /*7040*/  FMNMX.FTZ R143, R205, R143, !PT ;  /* 0x0000008fcd8f7209 */ /* 0x000fe20007810000 */
[----:B------:R1:W2:Y:S01]  /*7050*/  MUFU.EX2 R151, R2 ;  /* 0x0000000200977308 */ /* 0x0002a20000000800 */
        /* <DEDUP_REMOVED lines=9> */
[----:B------:R-:W3:Y:S01]  /*70f0*/  SHFL.BFLY PT, R5, R144, 0x2, 0x1f ;  /* 0x0c401f0090057f89 */ /* 0x000ee200000e0000 */
[----:B------:R-:W-:Y:S02]  /*7100*/  FMNMX.FTZ R3, R251, R3, !PT ;  /* 0x00000003fb037209 */ /* 0x000fe40007810000 */
[----:B------:R-:W-:Y:S02]  /*7110*/  FMNMX.FTZ R143, R244, R143, !PT ;  /* 0x0000008ff48f7209 */ /* 0x000fe40007810000 */
[----:B------:R-:W-:Y:S02]  /*7120*/  FSEL R56, R61, -INF , P0 ;  /* 0xff8000003d387808 */ /* 0x000fe40000000000 */
[----:B------:R-:W-:Y:S02]  /*7130*/  FMNMX.FTZ R3, R246, R3, !PT ;  /* 0x00000003f6037209 */ /* 0x000fe40007810000 */
[----:B------:R-:W-:Y:S02]  /*7140*/  ISETP.GT.AND P0, PT, R0, 0x30, PT ;  /* 0x000000300000780c */ /* 0x000fe40003f04270 */
[----:B------:R-:W-:Y:S02]  /*7150*/  FMNMX.FTZ R143, R239, R143, !PT ;  /* 0x0000008fef8f7209 */ /* 0x000fe40007810000 */
[----:B------:R-:W-:Y:S01]  /*7160*/  FSEL R24, R58, -INF , P0 ;  /* 0xff8000003a187808 */ /* 0x000fe20000000000 */
[----:B------:R-:W-:Y:S01]  /*7170*/  IMAD.MOV.U32 R58, RZ, RZ, R27 ;  /* 0x000000ffff3a7224 */ /* 0x000fe200078e001b */
[----:B------:R-:W-:Y:S02]  /*7180*/  FMNMX.FTZ R3, R248, R3, !PT ;  /* 0x00000003f8037209 */ /* 0x000fe40007810000 */
[----:B------:R-:W-:Y:S02]  /*7190*/  FMNMX.FTZ R143, R240, R143, !PT ;  /* 0x0000008ff08f7209 */ /* 0x000fe40007810000 */
[----:B-1----:R-:W-:Y:S01]  /*71a0*/  FMNMX.FTZ R2, R24, R3, !PT ;  /* 0x0000000318027209 */ /* 0x002fe20007810000 */
[--C-:B------:R-:W-:Y:S01]  /*71b0*/  FFMA.FTZ R3, R142, c[0x0][0x2d0], -R150.reuse ;  /* 0x0000b4008e037a23 */ /* 0x100fe20000010896 */
[----:B------:R-:W-:Y:S02]  /*71c0*/  FMNMX.FTZ R143, R65, R143, !PT ;  /* 0x0000008f418f7209 */ /* 0x000fe40007810000 */
[----:B------:R-:W-:Y:S01]  /*71d0*/  ISETP.GT.AND P0, PT, R0, 0x31, PT ;  /* 0x000000310000780c */ /* 0x000fe20003f04270 */
[----:B------:R1:W4:Y:S01]  /*71e0*/  MUFU.EX2 R67, R3 ;  /* 0x0000000300437308 */ /* 0x0003220000000800 */
[----:B------:R-:W-:Y:S02]  /*71f0*/  FMNMX.FTZ R143, R250, R143, !PT ;  /* 0x0000008ffa8f7209 */ /* 0x000fe40007810000 */
[----:B---3--:R-:W-:Y:S02]  /*7200*/  FMNMX.FTZ R144, R144, R5, !PT ;  /* 0x0000000590907209 */ /* 0x008fe40007810000 */
[----:B------:R-:W-:Y:S02]  /*7210*/  FMNMX.FTZ R143, R27, R143, !PT ;  /* 0x0000008f1b8f7209 */ /* 0x000fe40007810000 */
[----:B------:R-:W-:Y:S01]  /*7220*/  FSEL R59, R59, -INF , P0 ;  /* 0xff8000003b3b7808 */ /* 0x000fe20000000000 */
[----:B------:R-:W3:Y:S01]  /*7230*/  SHFL.BFLY PT, R5, R144, 0x1, 0x1f ;  /* 0x0c201f0090057f89 */ /* 0x000ee200000e0000 */
[----:B------:R-:W-:Y:S02]  /*7240*/  FMNMX.FTZ R143, R56, R143, !PT ;  /* 0x0000008f388f7209 */ /* 0x000fe40007810000 */
[----:B------:R-:W-:Y:S02]  /*7250*/  ISETP.GT.AND P0, PT, R0, 0x38, PT ;  /* 0x000000380000780c */ /* 0x000fe40003f04270 */
[----:B------:R-:W-:Y:S02]  /*7260*/  MOV R61, R48 ;  /* 0x00000030003d7202 */ /* 0x000fe40000000f00 */
[----:B------:R-:W-:Y:S01]  /*7270*/  FSEL R62, R62, -INF , P0 ;  /* 0xff8000003e3e7808 */ /* 0x000fe20000000000 */
[----:B------:R-:W5:Y:S01]  /*7280*/  SHFL.BFLY PT, R4, R143, 0x2, 0x1f ;  /* 0x0c401f008f047f89 */ /* 0x000f6200000e0000 */
[----:B------:R-:W-:Y:S02]  /*7290*/  ISETP.GT.AND P0, PT, R0, 0x39, PT ;  /* 0x000000390000780c */ /* 0x000fe40003f04270 */
[----:B------:R-:W-:Y:S01]  /*72a0*/  FMNMX.FTZ R0, R59, R2, !PT ;  /* 0x000000023b007209 */ /* 0x000fe20007810000 */
[----:B------:R-:W-:Y:S01]  /*72b0*/  FFMA.FTZ R2, R16, c[0x0][0x2d0], -R150 ;  /* 0x0000b40010027a23 */ /* 0x000fe20000010896 */
[----:B------:R-:W-:Y:S01]  /*72c0*/  FSEL R149, R63, -INF , P0 ;  /* 0xff8000003f957808 */ /* 0x000fe20000000000 */
[----:B------:R-:W-:Y:S01]  /*72d0*/  IMAD.MOV.U32 R63, RZ, RZ, R26 ;  /* 0x000000ffff3f7224 */ /* 0x000fe200078e001a */
[----:B------:R-:W-:Y:S01]  /*72e0*/  FMNMX.FTZ R0, R62, R0, !PT ;  /* 0x000000003e007209 */ /* 0x000fe20007810000 */
[----:B------:R2:W-:Y:S01]  /*72f0*/  MUFU.EX2 R22, R2 ;  /* 0x0000000200167308 */ /* 0x0005e20000000800 */
[----:B-1----:R-:W-:Y:S01]  /*7300*/  FFMA.FTZ R3, R17, c[0x0][0x2d0], -R150 ;  /* 0x0000b40011037a23 */ /* 0x002fe20000010896 */
[C---:B------:R-:W-:Y:S02]  /*7310*/  @P6 LEA R6, P0, R190.reuse, c[0x0][0x1c8], 0x1 ;  /* 0x00007200be066a11 */ /* 0x040fe400078008ff */
[----:B------:R-:W-:Y:S02]  /*7320*/  FMNMX.FTZ R0, R149, R0, !PT ;  /* 0x0000000095007209 */ /* 0x000fe40007810000 */
[----:B------:R-:W-:Y:S02]  /*7330*/  @P6 LEA.HI.X R7, R190, c[0x0][0x1cc], R233, 0x1, P0 ;  /* 0x00007300be076a11 */ /* 0x000fe400000f0ce9 */
[----:B---3--:R-:W-:Y:S02]  /*7340*/  FMNMX.FTZ R144, R144, R5, !PT ;  /* 0x0000000590907209 */ /* 0x008fe40007810000 */
[----:B------:R1:W-:Y:S01]  /*7350*/  MUFU.EX2 R21, R3 ;  /* 0x0000000300157308 */ /* 0x0003e20000000800 */
[----:B------:R-:W-:Y:S02]  /*7360*/  MOV R233, R25 ;  /* 0x0000001900e97202 */ /* 0x000fe40000000f00 */
[----:B-----5:R-:W-:Y:S02]  /*7370*/  FMNMX.FTZ R143, R143, R4, !PT ;  /* 0x000000048f8f7209 */ /* 0x020fe40007810000 */
[C---:B------:R-:W-:Y:S03]  /*7380*/  @P6 LEA R4, P0, R191.reuse, c[0x0][0x1c8], 0x1 ;  /* 0x00007200bf046a11 */ /* 0x040fe600078008ff */
[----:B------:R-:W3:Y:S01]  /*7390*/  SHFL.BFLY PT, R8, R143, 0x1, 0x1f ;  /* 0x0c201f008f087f89 */ /* 0x000ee200000e0000 */
[----:B------:R-:W-:Y:S01]  /*73a0*/  @P6 LEA.HI.X R5, R191, c[0x0][0x1cc], R234, 0x1, P0 ;  /* 0x00007300bf056a11 */ /* 0x000fe200000f0cea */
[----:B------:R-:W-:Y:S01]  /*73b0*/  IMAD.MOV.U32 R191, RZ, RZ, R24 ;  /* 0x000000ffffbf7224 */ /* 0x000fe200078e0018 */
[----:B--2---:R-:W-:Y:S01]  /*73c0*/  MOV R234, R151 ;  /* 0x0000009700ea7202 */ /* 0x004fe20000000f00 */
[C---:B------:R-:W-:Y:S01]  /*73d0*/  FMUL.FTZ R151, R144.reuse, c[0x0][0x2d0] ;  /* 0x0000b40090977a20 */ /* 0x040fe20000410000 */
[----:B------:R-:W-:Y:S02]  /*73e0*/  FSETP.NEU.FTZ.AND P0, PT, R144, -INF , PT ;  /* 0xff8000009000780b */ /* 0x000fe40003f1d000 */
[----:B----4-:R-:W-:Y:S01]  /*73f0*/  F2FP.BF16.PACK_AB R176, R67, R234 ;  /* 0x000000ea43b0723e */ /* 0x010fe200000010ff */
[----:B------:R-:W2:Y:S01]  /*7400*/  SHFL.BFLY PT, R2, R0, 0x2, 0x1f ;  /* 0x0c401f0000027f89 */ /* 0x000ea200000e0000 */
[----:B------:R-:W-:Y:S05]  /*7410*/  FSEL R151, R151, RZ, P0 ;  /* 0x000000ff97977208 */ /* 0x000fea0000000000 */
[--C-:B-1----:R-:W-:Y:S04]  /*7420*/  FFMA.FTZ R3, R181, c[0x0][0x2d0], -R151.reuse ;  /* 0x0000b400b5037a23 */ /* 0x102fe80000010897 */
[----:B------:R1:W4:Y:S01]  /*7430*/  MUFU.EX2 R31, R3 ;  /* 0x00000003001f7308 */ /* 0x0003220000000800 */
[----:B---3--:R-:W-:Y:S01]  /*7440*/  FMNMX.FTZ R143, R143, R8, !PT ;  /* 0x000000088f8f7209 */ /* 0x008fe20007810000 */
[--C-:B------:R-:W-:Y:S04]  /*7450*/  FFMA.FTZ R8, R19, c[0x0][0x2d0], -R151.reuse ;  /* 0x0000b40013087a23 */ /* 0x100fe80000010897 */
[----:B------:R-:W-:Y:S04]  /*7460*/  FMUL.FTZ R184, R143, c[0x0][0x2d0] ;  /* 0x0000b4008fb87a20 */ /* 0x000fe80000410000 */
[----:B------:R-:W-:Y:S01]  /*7470*/  MUFU.EX2 R23, R8 ;  /* 0x0000000800177308 */ /* 0x000fe20000000800 */
[----:B--2---:R-:W-:Y:S01]  /*7480*/  FMNMX.FTZ R0, R0, R2, !PT ;  /* 0x0000000200007209 */ /* 0x004fe20007810000 */
[--C-:B------:R-:W-:Y:S08]  /*7490*/  FFMA.FTZ R2, R18, c[0x0][0x2d0], -R151.reuse ;  /* 0x0000b40012027a23 */ /* 0x100ff00000010897 */
[----:B------:R2:W-:Y:S01]  /*74a0*/  MUFU.EX2 R190, R2 ;  /* 0x0000000200be7308 */ /* 0x0005e20000000800 */
[----:B-1----:R-:W-:Y:S09]  /*74b0*/  FFMA.FTZ R3, R180, c[0x0][0x2d0], -R151 ;  /* 0x0000b400b4037a23 */ /* 0x002ff20000010897 */
[----:B------:R1:W-:Y:S01]  /*74c0*/  MUFU.EX2 R60, R3 ;  /* 0x00000003003c7308 */ /* 0x0003e20000000800 */
[----:B--2---:R-:W2:Y:S01]  /*74d0*/  SHFL.BFLY PT, R2, R0, 0x1, 0x1f ;  /* 0x0c201f0000027f89 */ /* 0x004ea200000e0000 */
[----:B-1----:R-:W-:Y:S02]  /*74e0*/  FSEL R3, R145, RZ, P1 ;  /* 0x000000ff91037208 */ /* 0x002fe40000800000 */
[----:B------:R-:W-:Y:S04]  /*74f0*/  FSETP.NEU.FTZ.AND P1, PT, R143, -INF , PT ;  /* 0xff8000008f00780b */ /* 0x000fe80003f3d000 */
[----:B------:R-:W-:Y:S05]  /*7500*/  FSEL R184, R184, RZ, P1 ;  /* 0x000000ffb8b87208 */ /* 0x000fea0000800000 */
[--C-:B------:R-:W-:Y:S01]  /*7510*/  FFMA.FTZ R8, R182, c[0x0][0x2d0], -R184.reuse ;  /* 0x0000b400b6087a23 */ /* 0x100fe200000108b8 */
[----:B--2---:R-:W-:Y:S01]  /*7520*/  FMNMX.FTZ R142, R0, R2, !PT ;  /* 0x00000002008e7209 */ /* 0x004fe20007810000 */
[--C-:B------:R-:W-:Y:S01]  /*7530*/  FFMA.FTZ R0, R12, c[0x0][0x2d0], -R184.reuse ;  /* 0x0000b4000c007a23 */ /* 0x100fe200000108b8 */
[----:B------:R-:W-:Y:S01]  /*7540*/  FSEL R2, R144, RZ, P0 ;  /* 0x000000ff90027208 */ /* 0x000fe20000000000 */
[----:B------:R1:W2:Y:S01]  /*7550*/  MUFU.EX2 R30, R8 ;  /* 0x00000008001e7308 */ /* 0x0002a20000000800 */
[C---:B------:R-:W-:Y:S01]  /*7560*/  FSETP.NEU.FTZ.AND P0, PT, R142.reuse, -INF , PT ;  /* 0xff8000008e00780b */ /* 0x040fe20003f1d000 */
[----:B------:R-:W-:Y:S05]  /*7570*/  FMUL.FTZ R185, R142, c[0x0][0x2d0] ;  /* 0x0000b4008eb97a20 */ /* 0x000fea0000410000 */
[----:B------:R-:W-:Y:S03]  /*7580*/  FSEL R185, R185, RZ, P0 ;  /* 0x000000ffb9b97208 */ /* 0x000fe60000000000 */
[----:B------:R3:W-:Y:S01]  /*7590*/  MUFU.EX2 R252, R0 ;  /* 0x0000000000fc7308 */ /* 0x0007e20000000800 */
[--C-:B-1----:R-:W-:Y:S09]  /*75a0*/  FFMA.FTZ R8, R9, c[0x0][0x2d0], -R184.reuse ;  /* 0x0000b40009087a23 */ /* 0x102ff200000108b8 */
[----:B------:R1:W-:Y:S01]  /*75b0*/  MUFU.EX2 R29, R8 ;  /* 0x00000008001d7308 */ /* 0x0003e20000000800 */
[----:B---3--:R-:W-:Y:S09]  /*75c0*/  FFMA.FTZ R0, R13, c[0x0][0x2d0], -R184 ;  /* 0x0000b4000d007a23 */ /* 0x008ff200000108b8 */
[----:B------:R3:W-:Y:S01]  /*75d0*/  MUFU.EX2 R28, R0 ;  /* 0x00000000001c7308 */ /* 0x0007e20000000800 */
[--C-:B-1----:R-:W-:Y:S09]  /*75e0*/  FFMA.FTZ R8, R15, c[0x0][0x2d0], -R185.reuse ;  /* 0x0000b4000f087a23 */ /* 0x102ff200000108b9 */
[----:B------:R-:W1:Y:S01]  /*75f0*/  MUFU.EX2 R8, R8 ;  /* 0x0000000800087308 */ /* 0x000e620000000800 */
[--C-:B---3--:R-:W-:Y:S09]  /*7600*/  FFMA.FTZ R0, R10, c[0x0][0x2d0], -R185.reuse ;  /* 0x0000b4000a007a23 */ /* 0x108ff200000108b9 */
[----:B------:R3:W-:Y:S02]  /*7610*/  MUFU.EX2 R66, R0 ;  /* 0x0000000000427308 */ /* 0x0007e40000000800 */
[--C-:B---3--:R-:W-:Y:S08]  /*7620*/  FFMA.FTZ R0, R11, c[0x0][0x2d0], -R185.reuse ;  /* 0x0000b4000b007a23 */ /* 0x108ff000000108b9 */
[----:B------:R3:W-:Y:S02]  /*7630*/  MUFU.EX2 R20, R0 ;  /* 0x0000000000147308 */ /* 0x0007e40000000800 */
[----:B---3--:R-:W-:Y:S08]  /*7640*/  FFMA.FTZ R0, R14, c[0x0][0x2d0], -R185 ;  /* 0x0000b4000e007a23 */ /* 0x008ff000000108b9 */
[----:B------:R3:W-:Y:S02]  /*7650*/  MUFU.EX2 R16, R0 ;  /* 0x0000000000107308 */ /* 0x0007e40000000800 */
[----:B---3--:R-:W-:Y:S02]  /*7660*/  FADD.FTZ R0, -R3, R140 ;  /* 0x0000008c03007221 */ /* 0x008fe40000010100 */
[----:B------:R-:W-:Y:S02]  /*7670*/  @P6 IMAD.SHL.U32 R3, R32, 0x2, RZ ;  /* 0x0000000220036824 */ /* 0x000fe400078e00ff */
[----:B------:R-:W-:Y:S03]  /*7680*/  FMUL.FTZ R0, R0, c[0x0][0x2d0] ;  /* 0x0000b40000007a20 */ /* 0x000fe60000410000 */
[----:B------:R4:W-:Y:S01]  /*7690*/  @P6 LDGSTS.E.BYPASS.LTC128B.128 [R3+0x3100], [R206.64], !P5 ;  /* 0x03100000ce036fae */ /* 0x0009e2000e901d46 */
[----:B------:R3:W5:Y:S07]  /*76a0*/  MUFU.EX2 R141, R0 ;  /* 0x00000000008d7308 */ /* 0x00076e0000000800 */
[----:B------:R5:W-:Y:S08]  /*76b0*/  @P6 LDGSTS.E.BYPASS.LTC128B.128 [R3+0x4100], [R202.64], !P4 ;  /* 0x04100000ca036fae */ /* 0x000bf0000e101d46 */
[----:B------:R5:W-:Y:S08]  /*76c0*/  @P6 LDGSTS.E.BYPASS.LTC128B.128 [R3+0x5100], [R198.64], !P3 ;  /* 0x05100000c6036fae */ /* 0x000bf0000d901d46 */
[----:B------:R5:W-:Y:S01]  /*76d0*/  @P6 LDGSTS.E.BYPASS.LTC128B.128 [R3+0x3900], [R200.64], !P5 ;  /* 0x03900000c8036fae */ /* 0x000be2000e901d46 */
[----:B---3--:R-:W-:Y:S01]  /*76e0*/  FADD.FTZ R0, -R2, R146 ;  /* 0x0000009202007221 */ /* 0x008fe20000010100 */
[----:B------:R-:W-:Y:S01]  /*76f0*/  FSEL R2, R143, RZ, P1 ;  /* 0x000000ff8f027208 */ /* 0x000fe20000800000 */
[----:B----4-:R-:W-:Y:S01]  /*7700*/  IMAD.MOV.U32 R206, RZ, RZ, R31 ;  /* 0x000000ffffce7224 */ /* 0x010fe200078e001f */
[----:B--2---:R-:W-:Y:S01]  /*7710*/  MOV R207, R30 ;  /* 0x0000001e00cf7202 */ /* 0x004fe20000000f00 */
[----:B------:R-:W-:Y:S02]  /*7720*/  FMUL.FTZ R0, R0, c[0x0][0x2d0] ;  /* 0x0000b40000007a20 */ /* 0x000fe40000410000 */
[----:B-1----:R-:W-:Y:S01]  /*7730*/  IMAD.MOV.U32 R146, RZ, RZ, R8 ;  /* 0x000000ffff927224 */ /* 0x002fe200078e0008 */
[----:B------:R1:W-:Y:S01]  /*7740*/  @P6 LDGSTS.E.BYPASS.LTC128B.128 [R3+0x4900], [R6.64], !P4 ;  /* 0x0490000006036fae */ /* 0x0003e2000e101d46 */
[----:B------:R2:W1:Y:S01]  /*7750*/  MUFU.EX2 R140, R0 ;  /* 0x00000000008c7308 */ /* 0x0004620000000800 */
[----:B------:R-:W-:Y:S01]  /*7760*/  F2FP.BF16.PACK_AB R177, R60, R206 ;  /* 0x000000ce3cb1723e */ /* 0x000fe200000010ff */
[----:B-----5:R-:W-:Y:S02]  /*7770*/  IMAD.MOV.U32 R202, RZ, RZ, R23 ;  /* 0x000000ffffca7224 */ /* 0x020fe400078e0017 */
[----:B------:R-:W-:Y:S02]  /*7780*/  IMAD.MOV.U32 R203, RZ, RZ, R22 ;  /* 0x000000ffffcb7224 */ /* 0x000fe400078e0016 */
[C---:B------:R-:W-:Y:S01]  /*7790*/  FMUL.FTZ R17, R141.reuse, R165 ;  /* 0x000000a58d117220 */ /* 0x040fe20000410000 */
[----:B------:R3:W-:Y:S01]  /*77a0*/  @P6 LDGSTS.E.BYPASS.LTC128B.128 [R3+0x5900], [R4.64], !P3 ;  /* 0x0590000004036fae */ /* 0x0007e2000d901d46 */
[----:B------:R-:W-:Y:S01]  /*77b0*/  F2FP.BF16.PACK_AB R179, R202, R190 ;  /* 0x000000becab3723e */ /* 0x000fe200000010ff */
[C---:B------:R-:W-:Y:S01]  /*77c0*/  FMUL.FTZ R32, R141.reuse, R112 ;  /* 0x000000708d207220 */ /* 0x040fe20000410000 */
[----:B------:R-:W-:Y:S01]  /*77d0*/  MOV R198, R21 ;  /* 0x0000001500c67202 */ /* 0x000fe20000000f00 */
[----:B------:R-:W-:Y:S02]  /*77e0*/  IMAD.MOV.U32 R199, RZ, RZ, R183 ;  /* 0x000000ffffc77224 */ /* 0x000fe400078e00b7 */
[C---:B------:R-:W-:Y:S01]  /*77f0*/  FMUL.FTZ R33, R141.reuse, R113 ;  /* 0x000000718d217220 */ /* 0x040fe20000410000 */
[----:B------:R-:W-:Y:S01]  /*7800*/  F2FP.BF16.PACK_AB R178, R198, R203 ;  /* 0x000000cbc6b2723e */ /* 0x000fe200000010ff */
[----:B------:R-:W-:Y:S01]  /*7810*/  LDSM.16.MT88.4 R36, [R214] ;  /* 0x00000000d624783b */ /* 0x000fe20000004200 */
[C---:B------:R-:W-:Y:S02]  /*7820*/  FMUL.FTZ R48, R141.reuse, R128 ;  /* 0x000000808d307220 */ /* 0x040fe40000410000 */
[C---:B------:R-:W-:Y:S01]  /*7830*/  FMUL.FTZ R49, R141.reuse, R129 ;  /* 0x000000818d317220 */ /* 0x040fe20000410000 */
[----:B------:R-:W-:Y:S01]  /*7840*/  MOV R129, R65 ;  /* 0x0000004100817202 */ /* 0x000fe20000000f00 */
[----:B------:R-:W-:Y:S02]  /*7850*/  IMAD.MOV.U32 R165, RZ, RZ, R191 ;  /* 0x000000ffffa57224 */ /* 0x000fe400078e00bf */
[----:B------:R-:W-:Y:S01]  /*7860*/  IMAD.MOV.U32 R191, RZ, RZ, R56 ;  /* 0x000000ffffbf7224 */ /* 0x000fe200078e0038 */
[----:B------:R-:W-:Y:S01]  /*7870*/  LDSM.16.MT88.4 R52, [R213+0x1000] ;  /* 0x00100000d534783b */ /* 0x000fe20000004200 */
[----:B--2---:R-:W-:Y:S01]  /*7880*/  FADD.FTZ R0, -R2, R147 ;  /* 0x0000009302007221 */ /* 0x004fe20000010100 */
[----:B------:R-:W-:Y:S01]  /*7890*/  FSEL R2, R142, RZ, P0 ;  /* 0x000000ff8e027208 */ /* 0x000fe20000000000 */
[----:B------:R-:W-:Y:S02]  /*78a0*/  IMAD.MOV.U32 R147, RZ, RZ, R20 ;  /* 0x000000ffff937224 */ /* 0x000fe400078e0014 */
[----:B------:R-:W-:Y:S02]  /*78b0*/  FMUL.FTZ R0, R0, c[0x0][0x2d0] ;  /* 0x0000b40000007a20 */ /* 0x000fe40000410000 */
[C---:B-1----:R-:W-:Y:S01]  /*78c0*/  FMUL.FTZ R6, R140.reuse, R154 ;  /* 0x0000009a8c067220 */ /* 0x042fe20000410000 */
[----:B------:R-:W1:Y:S01]  /*78d0*/  LDSM.16.MT88.4 R20, [R213] ;  /* 0x00000000d514783b */ /* 0x000e620000004200 */
[----:B------:R-:W-:Y:S01]  /*78e0*/  FMUL.FTZ R7, R140, R155 ;  /* 0x0000009b8c077220 */ /* 0x000fe20000410000 */
[----:B------:R-:W-:Y:S01]  /*78f0*/  MOV R155, R16 ;  /* 0x00000010009b7202 */ /* 0x000fe20000000f00 */
[----:B---3--:R2:W3:Y:S01]  /*7900*/  MUFU.EX2 R3, R0 ;  /* 0x0000000000037308 */ /* 0x0084e20000000800 */
[----:B------:R-:W-:Y:S01]  /*7910*/  FMUL.FTZ R4, R141, R152 ;  /* 0x000000988d047220 */ /* 0x000fe20000410000 */
[----:B------:R-:W-:Y:S01]  /*7920*/  F2FP.BF16.PACK_AB R181, R147, R66 ;  /* 0x0000004293b5723e */ /* 0x000fe200000010ff */
[C---:B------:R-:W-:Y:S01]  /*7930*/  FMUL.FTZ R5, R141.reuse, R153 ;  /* 0x000000998d057220 */ /* 0x040fe20000410000 */
[----:B------:R-:W-:Y:S01]  /*7940*/  F2FP.BF16.PACK_AB R183, R146, R155 ;  /* 0x0000009b92b7723e */ /* 0x000fe200000010ff */
[----:B------:R-:W-:Y:S01]  /*7950*/  IMAD.MOV.U32 R154, RZ, RZ, R28 ;  /* 0x000000ffff9a7224 */ /* 0x000fe200078e001c */
[----:B------:R-:W0:Y:S01]  /*7960*/  LDGDEPBAR ;  /* 0x00000000000079af */ /* 0x000e220000000000 */
[C---:B------:R-:W-:Y:S02]  /*7970*/  FMUL.FTZ R34, R140.reuse, R114 ;  /* 0x000000728c227220 */ /* 0x040fe40000410000 */
[----:B------:R-:W-:Y:S01]  /*7980*/  FMUL.FTZ R35, R140, R115 ;  /* 0x000000738c237220 */ /* 0x000fe20000410000 */
[----:B------:R-:W-:Y:S01]  /*7990*/  F2FP.BF16.PACK_AB R182, R154, R252 ;  /* 0x000000fc9ab6723e */ /* 0x000fe200000010ff */
[----:B------:R-:W-:Y:S02]  /*79a0*/  IMAD.MOV.U32 R128, RZ, RZ, R66 ;  /* 0x000000ffff807224 */ /* 0x000fe400078e0042 */
[C---:B------:R-:W-:Y:S01]  /*79b0*/  FMUL.FTZ R65, R141.reuse, R137 ;  /* 0x000000898d417220 */ /* 0x040fe20000410000 */
[----:B------:R-:W-:Y:S01]  /*79c0*/  LDSM.16.MT88.4 R112, [R214+0x400] ;  /* 0x00040000d670783b */ /* 0x000fe20000004200 */
[----:B------:R-:W-:Y:S02]  /*79d0*/  FMUL.FTZ R66, R140, R138 ;  /* 0x0000008a8c427220 */ /* 0x000fe40000410000 */
[C---:B------:R-:W-:Y:S02]  /*79e0*/  FMUL.FTZ R16, R141.reuse, R164 ;  /* 0x000000a48d107220 */ /* 0x040fe40000410000 */
[----:B------:R-:W-:Y:S02]  /*79f0*/  IMAD.MOV.U32 R164, RZ, RZ, R206 ;  /* 0x000000ffffa47224 */ /* 0x000fe400078e00ce */
[C---:B------:R-:W-:Y:S02]  /*7a00*/  FMUL.FTZ R68, R141.reuse, R68 ;  /* 0x000000448d447220 */ /* 0x040fe40000410000 */
[----:B------:R-:W-:Y:S02]  /*7a10*/  FMUL.FTZ R69, R141, R69 ;  /* 0x000000458d457220 */ /* 0x000fe40000410000 */
[----:B--2---:R-:W-:Y:S02]  /*7a20*/  FADD.FTZ R0, -R2, R148 ;  /* 0x0000009402007221 */ /* 0x004fe40000010100 */
[--C-:B------:R-:W-:Y:S01]  /*7a30*/  FFMA.FTZ R2, R189, c[0x0][0x2d0], -R150.reuse ;  /* 0x0000b400bd027a23 */ /* 0x100fe20000010896 */
[----:B------:R-:W-:Y:S01]  /*7a40*/  MOV R189, R250 ;  /* 0x000000fa00bd7202 */ /* 0x000fe20000000f00 */
[----:B------:R-:W-:Y:S02]  /*7a50*/  FMUL.FTZ R0, R0, c[0x0][0x2d0] ;  /* 0x0000b40000007a20 */ /* 0x000fe40000410000 */
[----:B------:R-:W-:Y:S02]  /*7a60*/  IMAD.MOV.U32 R148, RZ, RZ, R29 ;  /* 0x000000ffff947224 */ /* 0x000fe400078e001d */
[C---:B---3--:R-:W-:Y:S02]  /*7a70*/  FMUL.FTZ R25, R3.reuse, R105 ;  /* 0x0000006903197220 */ /* 0x048fe40000410000 */
[----:B------:R-:W2:Y:S01]  /*7a80*/  MUFU.EX2 R0, R0 ;  /* 0x0000000000007308 */ /* 0x000ea20000000800 */
[----:B------:R-:W-:Y:S01]  /*7a90*/  F2FP.BF16.PACK_AB R180, R148, R207 ;  /* 0x000000cf94b4723e */ /* 0x000fe200000010ff */
[-C--:B-1----:R-:W-:Y:S03]  /*7aa0*/  HMMA.16816.F32.BF16 R4, R176, R20.reuse, R4 ;  /* 0x00000014b004723c */ /* 0x082fe60000041804 */
[C---:B------:R-:W-:Y:S02]  /*7ab0*/  FMUL.FTZ R8, R3.reuse, R156 ;  /* 0x0000009c03087220 */ /* 0x040fe40000410000 */
[C---:B------:R-:W-:Y:S02]  /*7ac0*/  FMUL.FTZ R9, R3.reuse, R157 ;  /* 0x0000009d03097220 */ /* 0x040fe40000410000 */
[C---:B------:R-:W-:Y:S02]  /*7ad0*/  FMUL.FTZ R24, R3.reuse, R104 ;  /* 0x0000006803187220 */ /* 0x040fe40000410000 */
[C---:B------:R-:W-:Y:S03]  /*7ae0*/  FMUL.FTZ R12, R3.reuse, R160 ;  /* 0x000000a0030c7220 */ /* 0x040fe60000410000 */
[C---:B------:R-:W-:Y:S01]  /*7af0*/  FMUL.FTZ R13, R3.reuse, R161 ;  /* 0x000000a1030d7220 */ /* 0x040fe20000410000 */
[----:B------:R-:W-:Y:S01]  /*7b00*/  MOV R161, R199 ;  /* 0x000000c700a17202 */ /* 0x000fe20000000f00 */
[C---:B------:R-:W-:Y:S02]  /*7b10*/  FMUL.FTZ R18, R140.reuse, R166 ;  /* 0x000000a68c127220 */ /* 0x040fe40000410000 */
[----:B------:R-:W-:Y:S02]  /*7b20*/  FMUL.FTZ R19, R140, R167 ;  /* 0x000000a78c137220 */ /* 0x000fe40000410000 */
[C---:B------:R-:W-:Y:S02]  /*7b30*/  FMUL.FTZ R28, R3.reuse, R108 ;  /* 0x0000006c031c7220 */ /* 0x040fe40000410000 */
[C---:B------:R-:W-:Y:S02]  /*7b40*/  FMUL.FTZ R29, R3.reuse, R109 ;  /* 0x0000006d031d7220 */ /* 0x040fe40000410000 */
[C---:B--2---:R-:W-:Y:S02]  /*7b50*/  FMUL.FTZ R10, R0.reuse, R158 ;  /* 0x0000009e000a7220 */ /* 0x044fe40000410000 */
[----:B------:R1:W-:Y:S01]  /*7b60*/  MUFU.EX2 R158, R2 ;  /* 0x00000002009e7308 */ /* 0x0003e20000000800 */
[C---:B------:R-:W-:Y:S02]  /*7b70*/  FMUL.FTZ R11, R0.reuse, R159 ;  /* 0x0000009f000b7220 */ /* 0x040fe40000410000 */
[C---:B------:R-:W-:Y:S02]  /*7b80*/  FMUL.FTZ R26, R0.reuse, R106 ;  /* 0x0000006a001a7220 */ /* 0x040fe40000410000 */
[C---:B------:R-:W-:Y:S02]  /*7b90*/  FMUL.FTZ R27, R0.reuse, R107 ;  /* 0x0000006b001b7220 */ /* 0x040fe40000410000 */
[----:B------:R-:W-:Y:S01]  /*7ba0*/  FMUL.FTZ R41, R3, R121 ;  /* 0x0000007903297220 */ /* 0x000fe20000410000 */
[C---:B------:R-:W-:Y:S04]  /*7bb0*/  HMMA.16816.F32.BF16 R8, R180.reuse, R20, R8 ;  /* 0x00000014b408723c */ /* 0x040fe80000041808 */
[C---:B------:R-:W-:Y:S02]  /*7bc0*/  FMUL.FTZ R14, R0.reuse, R162 ;  /* 0x000000a2000e7220 */ /* 0x040fe40000410000 */
[----:B------:R-:W-:Y:S01]  /*7bd0*/  FMUL.FTZ R15, R0, R163 ;  /* 0x000000a3000f7220 */ /* 0x000fe20000410000 */
[----:B------:R-:W-:Y:S01]  /*7be0*/  MOV R163, R207 ;  /* 0x000000cf00a37202 */ /* 0x000fe20000000f00 */
[C---:B------:R-:W-:Y:S04]  /*7bf0*/  FMUL.FTZ R20, R141.reuse, R100 ;  /* 0x000000648d147220 */ /* 0x040fe80000410000 */
[----:B------:R-:W-:Y:S01]  /*7c00*/  FMUL.FTZ R21, R141, R101 ;  /* 0x000000658d157220 */ /* 0x000fe20000410000 */
[-C--:B------:R-:W-:Y:S03]  /*7c10*/  HMMA.16816.F32.BF16 R12, R180, R22.reuse, R12 ;  /* 0x00000016b40c723c */ /* 0x080fe6000004180c */
[--C-:B-1----:R-:W-:Y:S02]  /*7c20*/  FFMA.FTZ R2, R188, c[0x0][0x2d0], -R150.reuse ;  /* 0x0000b400bc027a23 */ /* 0x102fe40000010896 */
[C---:B------:R-:W-:Y:S02]  /*7c30*/  FMUL.FTZ R42, R0.reuse, R122 ;  /* 0x0000007a002a7220 */ /* 0x040fe40000410000 */
[----:B------:R1:W2:Y:S01]  /*7c40*/  MUFU.EX2 R46, R2 ;  /* 0x00000002002e7308 */ /* 0x0002a20000000800 */
[C---:B------:R-:W-:Y:S04]  /*7c50*/  HMMA.16816.F32.BF16 R16, R176.reuse, R22, R16 ;  /* 0x00000016b010723c */ /* 0x040fe80000041810 */
[C---:B------:R-:W-:Y:S02]  /*7c60*/  FMUL.FTZ R30, R0.reuse, R110 ;  /* 0x0000006e001e7220 */ /* 0x040fe40000410000 */
[----:B------:R-:W-:Y:S02]  /*7c70*/  FMUL.FTZ R31, R0, R111 ;  /* 0x0000006f001f7220 */ /* 0x000fe40000410000 */
[C---:B------:R-:W-:Y:S04]  /*7c80*/  FMUL.FTZ R22, R140.reuse, R102 ;  /* 0x000000668c167220 */ /* 0x040fe80000410000 */
[----:B------:R-:W-:Y:S02]  /*7c90*/  FMUL.FTZ R23, R140, R103 ;  /* 0x000000678c177220 */ /* 0x000fe40000410000 */
[----:B------:R-:W3:Y:S01]  /*7ca0*/  LDSM.16.MT88.4 R100, [R214+0x1000] ;  /* 0x00100000d664783b */ /* 0x000ee20000004200 */
[----:B------:R-:W-:Y:S02]  /*7cb0*/  FMUL.FTZ R43, R0, R123 ;  /* 0x0000007b002b7220 */ /* 0x000fe40000410000 */
[C---:B------:R-:W-:Y:S02]  /*7cc0*/  FMUL.FTZ R45, R3.reuse, R125 ;  /* 0x0000007d032d7220 */ /* 0x040fe40000410000 */
[-C--:B------:R-:W-:Y:S03]  /*7cd0*/  HMMA.16816.F32.BF16 R20, R176, R36.reuse, R20 ;  /* 0x00000024b014723c */ /* 0x080fe60000041814 */
[C---:B------:R-:W-:Y:S02]  /*7ce0*/  FMUL.FTZ R40, R3.reuse, R120 ;  /* 0x0000007803287220 */ /* 0x040fe40000410000 */
[----:B-1----:R-:W-:Y:S01]  /*7cf0*/  FFMA.FTZ R2, R186, c[0x0][0x2d0], -R150 ;  /* 0x0000b400ba027a23 */ /* 0x002fe20000010896 */
[----:B------:R-:W-:Y:S01]  /*7d00*/  MOV R186, R59 ;  /* 0x0000003b00ba7202 */ /* 0x000fe20000000f00 */
[C---:B------:R-:W-:Y:S01]  /*7d10*/  FMUL.FTZ R44, R3.reuse, R124 ;  /* 0x0000007c032c7220 */ /* 0x040fe20000410000 */
[C---:B------:R-:W-:Y:S01]  /*7d20*/  HMMA.16816.F32.BF16 R24, R180.reuse, R36, R24 ;  /* 0x00000024b418723c */ /* 0x040fe20000041818 */
[----:B------:R1:W-:Y:S03]  /*7d30*/  MUFU.EX2 R152, R2 ;  /* 0x0000000200987308 */ /* 0x0003e60000000800 */
[C---:B------:R-:W-:Y:S02]  /*7d40*/  FMUL.FTZ R47, R0.reuse, R127 ;  /* 0x0000007f002f7220 */ /* 0x040fe40000410000 */
[----:B------:R-:W-:Y:S02]  /*7d50*/  FMUL.FTZ R56, R3, R132 ;  /* 0x0000008403387220 */ /* 0x000fe40000410000 */
[-C--:B------:R-:W-:Y:S04]  /*7d60*/  HMMA.16816.F32.BF16 R28, R180, R38.reuse, R28 ;  /* 0x00000026b41c723c */ /* 0x080fe8000004181c */
[C---:B------:R-:W-:Y:S02]  /*7d70*/  FMUL.FTZ R36, R141.reuse, R116 ;  /* 0x000000748d247220 */ /* 0x040fe40000410000 */
[----:B------:R-:W-:Y:S02]  /*7d80*/  FMUL.FTZ R37, R141, R117 ;  /* 0x000000758d257220 */ /* 0x000fe40000410000 */
[C---:B------:R-:W-:Y:S04]  /*7d90*/  HMMA.16816.F32.BF16 R32, R176.reuse, R38, R32 ;  /* 0x00000026b020723c */ /* 0x040fe80000041820 */
[----:B--2---:R-:W-:Y:S02]  /*7da0*/  IMAD.MOV.U32 R125, RZ, RZ, R46 ;  /* 0x000000ffff7d7224 */ /* 0x004fe400078e002e */
[----:B------:R-:W-:Y:S02]  /*7db0*/  FMUL.FTZ R46, R0, R126 ;  /* 0x0000007e002e7220 */ /* 0x000fe40000410000 */
[C---:B------:R-:W-:Y:S04]  /*7dc0*/  FMUL.FTZ R38, R140.reuse, R118 ;  /* 0x000000768c267220 */ /* 0x040fe80000410000 */
[----:B-1----:R-:W-:Y:S02]  /*7dd0*/  FFMA.FTZ R2, R187, c[0x0][0x2d0], -R150 ;  /* 0x0000b400bb027a23 */ /* 0x002fe40000010896 */
[----:B------:R-:W-:Y:S02]  /*7de0*/  FMUL.FTZ R39, R140, R119 ;  /* 0x000000778c277220 */ /* 0x000fe40000410000 */
[----:B------:R1:W2:Y:S01]  /*7df0*/  MUFU.EX2 R104, R2 ;  /* 0x0000000200687308 */ /* 0x0002a20000000800 */
[----:B------:R-:W-:Y:S01]  /*7e00*/  LDSM.16.MT88.4 R116, [R213+0x1400] ;  /* 0x00140000d574783b */ /* 0x000fe20000004200 */
[----:B------:R-:W-:Y:S02]  /*7e10*/  IMAD.MOV.U32 R166, RZ, RZ, R58 ;  /* 0x000000ffffa67224 */ /* 0x000fe400078e003a */
[----:B------:R-:W-:Y:S01]  /*7e20*/  IMAD.MOV.U32 R167, RZ, RZ, R57 ;  /* 0x000000ffffa77224 */ /* 0x000fe200078e0039 */
[-C--:B------:R-:W-:Y:S03]  /*7e30*/  HMMA.16816.F32.BF16 R36, R176, R52.reuse, R36 ;  /* 0x00000034b024723c */ /* 0x080fe60000041824 */
[----:B------:R-:W-:Y:S01]  /*7e40*/  FMUL.FTZ R57, R3, R133 ;  /* 0x0000008503397220 */ /* 0x000fe20000410000 */
[----:B------:R-:W-:Y:S01]  /*7e50*/  MOV R133, R61 ;  /* 0x0000003d00857202 */ /* 0x000fe20000000f00 */
[C---:B------:R-:W-:Y:S02]  /*7e60*/  FMUL.FTZ R58, R0.reuse, R134 ;  /* 0x00000086003a7220 */ /* 0x040fe40000410000 */
[----:B------:R-:W-:Y:S01]  /*7e70*/  IMAD.MOV.U32 R134, RZ, RZ, R128 ;  /* 0x000000ffff867224 */ /* 0x000fe200078e0080 */
[C---:B------:R-:W-:Y:S04]  /*7e80*/  HMMA.16816.F32.BF16 R40, R180.reuse, R52, R40 ;  /* 0x00000034b428723c */ /* 0x040fe80000041828 */
[----:B------:R-:W-:Y:S02]  /*7e90*/  FMUL.FTZ R59, R0, R135 ;  /* 0x00000087003b7220 */ /* 0x000fe40000410000 */
[----:B------:R-:W-:Y:S02]  /*7ea0*/  IMAD.MOV.U32 R135, RZ, RZ, R164 ;  /* 0x000000ffff877224 */ /* 0x000fe400078e00a4 */
[-C--:B------:R-:W-:Y:S04]  /*7eb0*/  HMMA.16816.F32.BF16 R44, R180, R54.reuse, R44 ;  /* 0x00000036b42c723c */ /* 0x080fe8000004182c */
[----:B-1----:R-:W-:Y:S01]  /*7ec0*/  FFMA.FTZ R2, R196, c[0x0][0x2d0], -R151 ;  /* 0x0000b400c4027a23 */ /* 0x002fe20000010897 */
[----:B------:R-:W-:Y:S01]  /*7ed0*/  MOV R196, R63 ;  /* 0x0000003f00c47202 */ /* 0x000fe20000000f00 */
[C---:B------:R-:W-:Y:S02]  /*7ee0*/  FMUL.FTZ R53, R141.reuse, R169 ;  /* 0x000000a98d357220 */ /* 0x040fe40000410000 */
[----:B------:R1:W-:Y:S01]  /*7ef0*/  MUFU.EX2 R159, R2 ;  /* 0x00000002009f7308 */ /* 0x0003e20000000800 */
[C---:B------:R-:W-:Y:S03]  /*7f00*/  FMUL.FTZ R50, R140.reuse, R130 ;  /* 0x000000828c327220 */ /* 0x040fe60000410000 */
[C---:B------:R-:W-:Y:S02]  /*7f10*/  FMUL.FTZ R51, R140.reuse, R131 ;  /* 0x000000838c337220 */ /* 0x040fe40000410000 */
[----:B------:R-:W-:Y:S02]  /*7f20*/  IMAD.MOV.U32 R130, RZ, RZ, R233 ;  /* 0x000000ffff827224 */ /* 0x000fe400078e00e9 */
[----:B------:R-:W-:Y:S02]  /*7f30*/  FMUL.FTZ R52, R141, R168 ;  /* 0x000000a88d347220 */ /* 0x000fe40000410000 */
[----:B------:R-:W-:Y:S01]  /*7f40*/  IMAD.MOV.U32 R188, RZ, RZ, R60 ;  /* 0x000000ffffbc7224 */ /* 0x000fe200078e003c */
[C---:B------:R-:W-:Y:S04]  /*7f50*/  HMMA.16816.F32.BF16 R48, R176.reuse, R54, R48 ;  /* 0x00000036b030723c */ /* 0x040fe80000041830 */
[----:B------:R-:W-:Y:S02]  /*7f60*/  IMAD.MOV.U32 R156, RZ, RZ, R252 ;  /* 0x000000ffff9c7224 */ /* 0x000fe400078e00fc */
[----:B------:R-:W-:Y:S02]  /*7f70*/  IMAD.MOV.U32 R132, RZ, RZ, R243 ;  /* 0x000000ffff847224 */ /* 0x000fe400078e00f3 */
[C---:B------:R-:W-:Y:S04]  /*7f80*/  FMUL.FTZ R55, R140.reuse, R171 ;  /* 0x000000ab8c377220 */ /* 0x040fe80000410000 */
[----:B------:R-:W-:Y:S02]  /*7f90*/  IMAD.MOV.U32 R162, RZ, RZ, R234 ;  /* 0x000000ffffa27224 */ /* 0x000fe400078e00ea */
[----:B-1----:R-:W-:Y:S02]  /*7fa0*/  FFMA.FTZ R2, R197, c[0x0][0x2d0], -R151 ;  /* 0x0000b400c5027a23 */ /* 0x002fe40000010897 */
[----:B------:R-:W-:Y:S02]  /*7fb0*/  IMAD.MOV.U32 R197, RZ, RZ, R245 ;  /* 0x000000ffffc57224 */ /* 0x000fe400078e00f5 */
[----:B------:R1:W4:Y:S01]  /*7fc0*/  MUFU.EX2 R126, R2 ;  /* 0x00000002007e7308 */ /* 0x0003220000000800 */
[----:B------:R-:W-:Y:S02]  /*7fd0*/  FMUL.FTZ R54, R140, R170 ;  /* 0x000000aa8c367220 */ /* 0x000fe40000410000 */
[----:B--2---:R-:W-:Y:S02]  /*7fe0*/  IMAD.MOV.U32 R170, RZ, RZ, R104 ;  /* 0x000000ffffaa7224 */ /* 0x004fe400078e0068 */
[----:B------:R-:W2:Y:S01]  /*7ff0*/  LDSM.16.MT88.4 R104, [R213+0x2000] ;  /* 0x00200000d568783b */ /* 0x000ea20000004200 */
[C---:B------:R-:W-:Y:S01]  /*8000*/  FMUL.FTZ R60, R3.reuse, R172 ;  /* 0x000000ac033c7220 */ /* 0x040fe20000410000 */
[----:B------:R-:W-:Y:S01]  /*8010*/  MOV R172, R162 ;  /* 0x000000a200ac7202 */ /* 0x000fe20000000f00 */
[-C--:B---3--:R-:W-:Y:S03]  /*8020*/  HMMA.16816.F32.BF16 R52, R176, R100.reuse, R52 ;  /* 0x00000064b034723c */ /* 0x088fe60000041834 */
[----:B------:R-:W-:Y:S02]  /*8030*/  FMUL.FTZ R61, R3, R173 ;  /* 0x000000ad033d7220 */ /* 0x000fe40000410000 */
[C---:B------:R-:W-:Y:S02]  /*8040*/  FMUL.FTZ R63, R0.reuse, R175 ;  /* 0x000000af003f7220 */ /* 0x040fe40000410000 */
[----:B------:R-:W-:Y:S01]  /*8050*/  IMAD.MOV.U32 R187, RZ, RZ, R67 ;  /* 0x000000ffffbb7224 */ /* 0x000fe200078e0043 */
[C---:B------:R-:W-:Y:S04]  /*8060*/  HMMA.16816.F32.BF16 R56, R180.reuse, R100, R56 ;  /* 0x00000064b438723c */ /* 0x040fe80000041838 */
[----:B------:R-:W-:Y:S02]  /*8070*/  IMAD.MOV.U32 R157, RZ, RZ, R62 ;  /* 0x000000ffff9d7224 */ /* 0x000fe400078e003e */
[----:B------:R-:W-:Y:S02]  /*8080*/  FMUL.FTZ R62, R0, R174 ;  /* 0x000000ae003e7220 */ /* 0x000fe40000410000 */
[--C-:B-1----:R-:W-:Y:S04]  /*8090*/  FFMA.FTZ R2, R192, c[0x0][0x2d0], -R151.reuse ;  /* 0x0000b400c0027a23 */ /* 0x102fe80000010897 */
[----:B------:R1:W3:Y:S01]  /*80a0*/  MUFU.EX2 R169, R2 ;  /* 0x0000000200a97308 */ /* 0x0002e20000000800 */
[-C--:B------:R-:W-:Y:S03]  /*80b0*/  HMMA.16816.F32.BF16 R60, R180, R102.reuse, R60 ;  /* 0x00000066b43c723c */ /* 0x080fe6000004183c */
[C---:B------:R-:W-:Y:S02]  /*80c0*/  FMUL.FTZ R67, R140.reuse, R139 ;  /* 0x0000008b8c437220 */ /* 0x040fe40000410000 */
[----:B------:R-:W-:Y:S02]  /*80d0*/  IMAD.MOV.U32 R131, RZ, RZ, R64 ;  /* 0x000000ffff837224 */ /* 0x000fe400078e0040 */
[----:B------:R-:W-:Y:S02]  /*80e0*/  FMUL.FTZ R64, R141, R136 ;  /* 0x000000888d407220 */ /* 0x000fe40000410000 */
[----:B------:R-:W-:Y:S03]  /*80f0*/  LDSM.16.MT88.4 R136, [R214+0x1c00] ;  /* 0x001c0000d688783b */ /* 0x000fe60000004200 */
[C---:B------:R-:W-:Y:S02]  /*8100*/  FMUL.FTZ R70, R140.reuse, R70 ;  /* 0x000000468c467220 */ /* 0x040fe40000410000 */
[C---:B------:R-:W-:Y:S03]  /*8110*/  HMMA.16816.F32.BF16 R64, R176.reuse, R102, R64 ;  /* 0x00000066b040723c */ /* 0x040fe60000041840 */
[----:B------:R-:W5:Y:S01]  /*8120*/  LDSM.16.MT88.4 R100, [R214+0x2000] ;  /* 0x00200000d664783b */ /* 0x000f620000004200 */
[----:B------:R-:W-:Y:S02]  /*8130*/  FMUL.FTZ R71, R140, R71 ;  /* 0x000000478c477220 */ /* 0x000fe40000410000 */
[C---:B------:R-:W-:Y:S02]  /*8140*/  FMUL.FTZ R72, R3.reuse, R72 ;  /* 0x0000004803487220 */ /* 0x040fe40000410000 */
[----:B------:R-:W-:Y:S03]  /*8150*/  FMUL.FTZ R73, R3, R73 ;  /* 0x0000004903497220 */ /* 0x000fe60000410000 */
[-C--:B--2---:R-:W-:Y:S03]  /*8160*/  HMMA.16816.F32.BF16 R68, R176, R104.reuse, R68 ;  /* 0x00000068b044723c */ /* 0x084fe60000041844 */
[--C-:B-1----:R-:W-:Y:S02]  /*8170*/  FFMA.FTZ R2, R193, c[0x0][0x2d0], -R151.reuse ;  /* 0x0000b400c1027a23 */ /* 0x102fe40000010897 */
[C---:B------:R-:W-:Y:S02]  /*8180*/  FMUL.FTZ R74, R0.reuse, R74 ;  /* 0x0000004a004a7220 */ /* 0x040fe40000410000 */
[----:B------:R1:W-:Y:S01]  /*8190*/  MUFU.EX2 R171, R2 ;  /* 0x0000000200ab7308 */ /* 0x0003e20000000800 */
[C---:B------:R-:W-:Y:S04]  /*81a0*/  FMUL.FTZ R75, R0.reuse, R75 ;  /* 0x0000004b004b7220 */ /* 0x040fe80000410000 */
[C---:B------:R-:W-:Y:S02]  /*81b0*/  FMUL.FTZ R76, R3.reuse, R76 ;  /* 0x0000004c034c7220 */ /* 0x040fe40000410000 */
[----:B------:R-:W-:Y:S01]  /*81c0*/  FMUL.FTZ R77, R3, R77 ;  /* 0x0000004d034d7220 */ /* 0x000fe20000410000 */
[C---:B------:R-:W-:Y:S04]  /*81d0*/  HMMA.16816.F32.BF16 R72, R180.reuse, R104, R72 ;  /* 0x00000068b448723c */ /* 0x040fe80000041848 */
[C---:B------:R-:W-:Y:S02]  /*81e0*/  FMUL.FTZ R78, R0.reuse, R78 ;  /* 0x0000004e004e7220 */ /* 0x040fe40000410000 */
[----:B------:R-:W-:Y:S02]  /*81f0*/  FMUL.FTZ R79, R0, R79 ;  /* 0x0000004f004f7220 */ /* 0x000fe40000410000 */
[C---:B------:R-:W-:Y:S04]  /*8200*/  FMUL.FTZ R80, R141.reuse, R80 ;  /* 0x000000508d507220 */ /* 0x040fe80000410000 */
[----:B------:R-:W-:Y:S01]  /*8210*/  FMUL.FTZ R81, R141, R81 ;  /* 0x000000518d517220 */ /* 0x000fe20000410000 */
[-C--:B------:R-:W-:Y:S03]  /*8220*/  HMMA.16816.F32.BF16 R76, R180, R106.reuse, R76 ;  /* 0x0000006ab44c723c */ /* 0x080fe6000004184c */
[--C-:B-1----:R-:W-:Y:S02]  /*8230*/  FFMA.FTZ R2, R208, c[0x0][0x2d0], -R184.reuse ;  /* 0x0000b400d0027a23 */ /* 0x102fe400000108b8 */
[C---:B------:R-:W-:Y:S02]  /*8240*/  FMUL.FTZ R82, R140.reuse, R82 ;  /* 0x000000528c527220 */ /* 0x040fe40000410000 */
[----:B------:R1:W-:Y:S01]  /*8250*/  MUFU.EX2 R124, R2 ;  /* 0x00000002007c7308 */ /* 0x0003e20000000800 */
[C---:B------:R-:W-:Y:S04]  /*8260*/  FMUL.FTZ R83, R140.reuse, R83 ;  /* 0x000000538c537220 */ /* 0x040fe80000410000 */
[C---:B------:R-:W-:Y:S02]  /*8270*/  FMUL.FTZ R88, R3.reuse, R88 ;  /* 0x0000005803587220 */ /* 0x040fe40000410000 */
[----:B------:R-:W-:Y:S01]  /*8280*/  FMUL.FTZ R89, R3, R89 ;  /* 0x0000005903597220 */ /* 0x000fe20000410000 */
[C---:B------:R-:W-:Y:S01]  /*8290*/  HMMA.16816.F32.BF16 R80, R176.reuse, R106, R80 ;  /* 0x0000006ab050723c */ /* 0x040fe20000041850 */
[----:B------:R-:W2:Y:S03]  /*82a0*/  LDSM.16.MT88.4 R104, [R213+0x400] ;  /* 0x00040000d568783b */ /* 0x000ea60000004200 */
[C---:B------:R-:W-:Y:S02]  /*82b0*/  FMUL.FTZ R84, R141.reuse, R84 ;  /* 0x000000548d547220 */ /* 0x040fe40000410000 */
[----:B------:R-:W-:Y:S02]  /*82c0*/  FMUL.FTZ R85, R141, R85 ;  /* 0x000000558d557220 */ /* 0x000fe40000410000 */
[C---:B------:R-:W-:Y:S04]  /*82d0*/  FMUL.FTZ R86, R140.reuse, R86 ;  /* 0x000000568c567220 */ /* 0x040fe80000410000 */
[----:B------:R-:W-:Y:S02]  /*82e0*/  FMUL.FTZ R87, R140, R87 ;  /* 0x000000578c577220 */ /* 0x000fe40000410000 */
[C---:B------:R-:W-:Y:S02]  /*82f0*/  FMUL.FTZ R90, R0.reuse, R90 ;  /* 0x0000005a005a7220 */ /* 0x040fe40000410000 */
[----:B-1----:R-:W-:Y:S02]  /*8300*/  FFMA.FTZ R2, R205, c[0x0][0x2d0], -R184 ;  /* 0x0000b400cd027a23 */ /* 0x002fe400000108b8 */
[C---:B------:R-:W-:Y:S01]  /*8310*/  FMUL.FTZ R91, R0.reuse, R91 ;  /* 0x0000005b005b7220 */ /* 0x040fe20000410000 */
[-C--:B-----5:R-:W-:Y:S01]  /*8320*/  HMMA.16816.F32.BF16 R84, R176, R100.reuse, R84 ;  /* 0x00000064b054723c */ /* 0x0a0fe20000041854 */
[----:B------:R-:W1:Y:S02]  /*8330*/  MUFU.EX2 R127, R2 ;  /* 0x00000002007f7308 */ /* 0x000e640000000800 */
[C---:B------:R-:W-:Y:S02]  /*8340*/  FMUL.FTZ R92, R3.reuse, R92 ;  /* 0x0000005c035c7220 */ /* 0x040fe40000410000 */
[----:B------:R-:W-:Y:S02]  /*8350*/  FMUL.FTZ R93, R3, R93 ;  /* 0x0000005d035d7220 */ /* 0x000fe40000410000 */
[C---:B------:R-:W-:Y:S01]  /*8360*/  FMUL.FTZ R94, R0.reuse, R94 ;  /* 0x0000005e005e7220 */ /* 0x040fe20000410000 */
[C---:B------:R-:W-:Y:S04]  /*8370*/  HMMA.16816.F32.BF16 R88, R180.reuse, R100, R88 ;  /* 0x00000064b458723c */ /* 0x040fe80000041858 */
[----:B------:R-:W-:Y:S02]  /*8380*/  FMUL.FTZ R95, R0, R95 ;  /* 0x0000005f005f7220 */ /* 0x000fe40000410000 */
[----:B------:R-:W-:Y:S01]  /*8390*/  FFMA.FTZ R120, R241, c[0x0][0x2d0], -R151 ;  /* 0x0000b400f1787a23 */ /* 0x000fe20000010897 */
[----:B------:R-:W-:Y:S01]  /*83a0*/  F2FP.BF16.PACK_AB R100, R125, R158 ;  /* 0x0000009e7d64723e */ /* 0x000fe200000010ff */
[----:B------:R-:W-:Y:S01]  /*83b0*/  IMAD.MOV.U32 R153, RZ, RZ, R198 ;  /* 0x000000ffff997224 */ /* 0x000fe200078e00c6 */
[----:B----4-:R-:W-:Y:S02]  /*83c0*/  F2FP.BF16.PACK_AB R101, R126, R159 ;  /* 0x0000009f7e65723e */ /* 0x010fe400000010ff */
[-C--:B------:R-:W-:Y:S01]  /*83d0*/  HMMA.16816.F32.BF16 R92, R180, R102.reuse, R92 ;  /* 0x00000066b45c723c */ /* 0x080fe2000004185c */
[----:B------:R-:W-:Y:S02]  /*83e0*/  LDSM.16.MT88.4 R180, [R213+0x2c00] ;  /* 0x002c0000d5b4783b */ /* 0x000fe40000004200 */
[C---:B------:R-:W-:Y:S01]  /*83f0*/  FMUL.FTZ R96, R141.reuse, R96 ;  /* 0x000000608d607220 */ /* 0x040fe20000410000 */
[----:B---3--:R-:W-:Y:S01]  /*8400*/  MOV R241, R169 ;  /* 0x000000a900f17202 */ /* 0x008fe20000000f00 */
[----:B------:R-:W-:Y:S01]  /*8410*/  FMUL.FTZ R97, R141, R97 ;  /* 0x000000618d617220 */ /* 0x000fe20000410000 */
[----:B-1----:R-:W-:Y:S01]  /*8420*/  F2FP.BF16.PACK_AB R108, R127, R124 ;  /* 0x0000007c7f6c723e */ /* 0x002fe200000010ff */
[----:B------:R-:W-:Y:S02]  /*8430*/  FFMA.FTZ R2, R209, c[0x0][0x2d0], -R184 ;  /* 0x0000b400d1027a23 */ /* 0x000fe400000108b8 */
[C---:B------:R-:W-:Y:S02]  /*8440*/  FMUL.FTZ R98, R140.reuse, R98 ;  /* 0x000000628c627220 */ /* 0x040fe40000410000 */
[----:B------:R1:W-:Y:S01]  /*8450*/  MUFU.EX2 R252, R2 ;  /* 0x0000000200fc7308 */ /* 0x0003e20000000800 */
[----:B------:R-:W-:Y:S02]  /*8460*/  FMUL.FTZ R99, R140, R99 ;  /* 0x000000638c637220 */ /* 0x000fe40000410000 */
[----:B------:R-:W-:Y:S02]  /*8470*/  IMAD.MOV.U32 R168, RZ, RZ, R152 ;  /* 0x000000ffffa87224 */ /* 0x000fe400078e0098 */
[----:B------:R-:W-:Y:S02]  /*8480*/  IMAD.MOV.U32 R152, RZ, RZ, R202 ;  /* 0x000000ffff987224 */ /* 0x000fe400078e00ca */
[----:B------:R-:W-:Y:S01]  /*8490*/  IMAD.MOV.U32 R162, RZ, RZ, R147 ;  /* 0x000000ffffa27224 */ /* 0x000fe200078e0093 */
[----:B------:R-:W-:Y:S04]  /*84a0*/  HMMA.16816.F32.BF16 R96, R176, R102, R96 ;  /* 0x00000066b060723c */ /* 0x000fe80000041860 */
[----:B------:R-:W-:Y:S03]  /*84b0*/  IMAD.MOV.U32 R160, RZ, RZ, R203 ;  /* 0x000000ffffa07224 */ /* 0x000fe600078e00cb */
[----:B------:R-:W-:Y:S02]  /*84c0*/  F2FP.BF16.PACK_AB R102, R170, R168 ;  /* 0x000000a8aa66723e */ /* 0x000fe400000010ff */
[----:B------:R-:W-:Y:S07]  /*84d0*/  F2FP.BF16.PACK_AB R103, R171, R169 ;  /* 0x000000a9ab67723e */ /* 0x000fee00000010ff */
[-C--:B--2---:R-:W-:Y:S05]  /*84e0*/  HMMA.16816.F32.BF16 R4, R100, R104.reuse, R4 ;  /* 0x000000686404723c */ /* 0x084fea0000041804 */
[--C-:B-1----:R-:W-:Y:S02]  /*84f0*/  FFMA.FTZ R2, R210, c[0x0][0x2d0], -R184.reuse ;  /* 0x0000b400d2027a23 */ /* 0x102fe400000108b8 */
[----:B------:R1:W-:Y:S10]  /*8500*/  MUFU.EX2 R210, R120 ;  /* 0x0000007800d27308 */ /* 0x0003f40000000800 */
[----:B------:R2:W3:Y:S01]  /*8510*/  MUFU.EX2 R250, R2 ;  /* 0x0000000200fa7308 */ /* 0x0004e20000000800 */
[----:B-1----:R-:W-:Y:S02]  /*8520*/  FFMA.FTZ R120, R247, c[0x0][0x2d0], -R184 ;  /* 0x0000b400f7787a23 */ /* 0x002fe400000108b8 */
[----:B------:R-:W-:Y:S07]  /*8530*/  IMAD.MOV.U32 R247, RZ, RZ, R125 ;  /* 0x000000fffff77224 */ /* 0x000fee00078e007d */
[----:B------:R1:W-:Y:S01]  /*8540*/  MUFU.EX2 R206, R120 ;  /* 0x0000007800ce7308 */ /* 0x0003e20000000800 */
[--C-:B--2---:R-:W-:Y:S01]  /*8550*/  FFMA.FTZ R2, R211, c[0x0][0x2d0], -R185.reuse ;  /* 0x0000b400d3027a23 */ /* 0x104fe200000108b9 */
[----:B---3--:R-:W-:Y:S08]  /*8560*/  F2FP.BF16.PACK_AB R110, R250, R252 ;  /* 0x000000fcfa6e723e */ /* 0x008ff000000010ff */
[----:B------:R2:W-:Y:S01]  /*8570*/  MUFU.EX2 R245, R2 ;  /* 0x0000000200f57308 */ /* 0x0005e20000000800 */
[----:B-1----:R-:W-:Y:S01]  /*8580*/  LDSM.16.MT88.4 R120, [R214+0x800] ;  /* 0x00080000d678783b */ /* 0x002fe20000004200 */
[--C-:B--2---:R-:W-:Y:S08]  /*8590*/  FFMA.FTZ R2, R230, c[0x0][0x2d0], -R185.reuse ;  /* 0x0000b400e6027a23 */ /* 0x104ff000000108b9 */
[----:B------:R1:W2:Y:S02]  /*85a0*/  MUFU.EX2 R243, R2 ;  /* 0x0000000200f37308 */ /* 0x0002a40000000800 */
[--C-:B-1----:R-:W-:Y:S01]  /*85b0*/  FFMA.FTZ R2, R231, c[0x0][0x2d0], -R185.reuse ;  /* 0x0000b400e7027a23 */ /* 0x102fe200000108b9 */
[----:B--2---:R-:W-:Y:S07]  /*85c0*/  F2FP.BF16.PACK_AB R109, R243, R245 ;  /* 0x000000f5f36d723e */ /* 0x004fee00000010ff */
[----:B------:R1:W-:Y:S02]  /*85d0*/  MUFU.EX2 R234, R2 ;  /* 0x0000000200ea7308 */ /* 0x0003e40000000800 */
[----:B-1----:R-:W-:Y:S08]  /*85e0*/  FFMA.FTZ R2, R232, c[0x0][0x2d0], -R185 ;  /* 0x0000b400e8027a23 */ /* 0x002ff000000108b9 */
[----:B------:R1:W2:Y:S02]  /*85f0*/  MUFU.EX2 R233, R2 ;  /* 0x0000000200e97308 */ /* 0x0002a40000000800 */
[--C-:B-1----:R-:W-:Y:S01]  /*8600*/  FFMA.FTZ R2, R194, c[0x0][0x2d0], -R150.reuse ;  /* 0x0000b400c2027a23 */ /* 0x102fe20000010896 */
[----:B--2---:R-:W-:Y:S07]  /*8610*/  F2FP.BF16.PACK_AB R111, R233, R234 ;  /* 0x000000eae96f723e */ /* 0x004fee00000010ff */
[----:B------:R1:W-:Y:S01]  /*8620*/  MUFU.EX2 R211, R2 ;  /* 0x0000000200d37308 */ /* 0x0003e20000000800 */
[C---:B------:R-:W-:Y:S08]  /*8630*/  HMMA.16816.F32.BF16 R8, R108.reuse, R104, R8 ;  /* 0x000000686c08723c */ /* 0x040ff00000041808 */
[-C--:B------:R-:W-:Y:S08]  /*8640*/  HMMA.16816.F32.BF16 R12, R108, R106.reuse, R12 ;  /* 0x0000006a6c0c723c */ /* 0x080ff0000004180c */
[C---:B------:R-:W-:Y:S01]  /*8650*/  HMMA.16816.F32.BF16 R16, R100.reuse, R106, R16 ;  /* 0x0000006a6410723c */ /* 0x040fe20000041810 */
[----:B------:R-:W2:Y:S03]  /*8660*/  LDSM.16.MT88.4 R104, [R214+0x1400] ;  /* 0x00140000d668783b */ /* 0x000ea60000004200 */
[--C-:B-1----:R-:W-:Y:S02]  /*8670*/  FFMA.FTZ R2, R235, c[0x0][0x2d0], -R150.reuse ;  /* 0x0000b400eb027a23 */ /* 0x102fe40000010896 */
[----:B------:R-:W-:Y:S02]  /*8680*/  IMAD.MOV.U32 R235, RZ, RZ, R171 ;  /* 0x000000ffffeb7224 */ /* 0x000fe400078e00ab */
[-C--:B------:R-:W-:Y:S01]  /*8690*/  HMMA.16816.F32.BF16 R20, R100, R112.reuse, R20 ;  /* 0x000000706414723c */ /* 0x080fe20000041814 */
[----:B------:R1:W3:Y:S07]  /*86a0*/  MUFU.EX2 R231, R2 ;  /* 0x0000000200e77308 */ /* 0x0002ee0000000800 */
[C---:B------:R-:W-:Y:S08]  /*86b0*/  HMMA.16816.F32.BF16 R24, R108.reuse, R112, R24 ;  /* 0x000000706c18723c */ /* 0x040ff00000041818 */
[-C--:B------:R-:W-:Y:S08]  /*86c0*/  HMMA.16816.F32.BF16 R28, R108, R114.reuse, R28 ;  /* 0x000000726c1c723c */ /* 0x080ff0000004181c */
[C---:B------:R-:W-:Y:S01]  /*86d0*/  HMMA.16816.F32.BF16 R32, R100.reuse, R114, R32 ;  /* 0x000000726420723c */ /* 0x040fe20000041820 */
[----:B------:R-:W4:Y:S03]  /*86e0*/  LDSM.16.MT88.4 R112, [R213+0x2400] ;  /* 0x00240000d570783b */ /* 0x000f260000004200 */
[--C-:B-1----:R-:W-:Y:S04]  /*86f0*/  FFMA.FTZ R2, R195, c[0x0][0x2d0], -R150.reuse ;  /* 0x0000b400c3027a23 */ /* 0x102fe80000010896 */
[-C--:B------:R-:W-:Y:S01]  /*8700*/  HMMA.16816.F32.BF16 R36, R100, R116.reuse, R36 ;  /* 0x000000746424723c */ /* 0x080fe20000041824 */
[----:B------:R1:W-:Y:S07]  /*8710*/  MUFU.EX2 R232, R2 ;  /* 0x0000000200e87308 */ /* 0x0003ee0000000800 */
[C---:B------:R-:W-:Y:S08]  /*8720*/  HMMA.16816.F32.BF16 R40, R108.reuse, R116, R40 ;  /* 0x000000746c28723c */ /* 0x040ff00000041828 */
[-C--:B------:R-:W-:Y:S08]  /*8730*/  HMMA.16816.F32.BF16 R44, R108, R118.reuse, R44 ;  /* 0x000000766c2c723c */ /* 0x080ff0000004182c */
[C---:B------:R-:W-:Y:S01]  /*8740*/  HMMA.16816.F32.BF16 R48, R100.reuse, R118, R48 ;  /* 0x000000766430723c */ /* 0x040fe20000041830 */
[----:B------:R-:W5:Y:S03]  /*8750*/  LDSM.16.MT88.4 R116, [R214+0x2400] ;  /* 0x00240000d674783b */ /* 0x000f660000004200 */
[----:B-1----:R-:W-:Y:S02]  /*8760*/  FFMA.FTZ R2, R237, c[0x0][0x2d0], -R150 ;  /* 0x0000b400ed027a23 */ /* 0x002fe40000010896 */
[----:B------:R-:W-:Y:S02]  /*8770*/  IMAD.MOV.U32 R237, RZ, RZ, R170 ;  /* 0x000000ffffed7224 */ /* 0x000fe400078e00aa */
[-C--:B--2---:R-:W-:Y:S01]  /*8780*/  HMMA.16816.F32.BF16 R52, R100, R104.reuse, R52 ;  /* 0x000000686434723c */ /* 0x084fe20000041834 */
[----:B------:R1:W2:Y:S07]  /*8790*/  MUFU.EX2 R230, R2 ;  /* 0x0000000200e67308 */ /* 0x0002ae0000000800 */
[C---:B------:R-:W-:Y:S08]  /*87a0*/  HMMA.16816.F32.BF16 R56, R108.reuse, R104, R56 ;  /* 0x000000686c38723c */ /* 0x040ff00000041838 */
[-C--:B------:R-:W-:Y:S08]  /*87b0*/  HMMA.16816.F32.BF16 R60, R108, R106.reuse, R60 ;  /* 0x0000006a6c3c723c */ /* 0x080ff0000004183c */
[C---:B------:R-:W-:Y:S01]  /*87c0*/  HMMA.16816.F32.BF16 R64, R100.reuse, R106, R64 ;  /* 0x0000006a6440723c */ /* 0x040fe20000041840 */
[----:B------:R-:W2:Y:S03]  /*87d0*/  LDSM.16.MT88.4 R104, [R213+0x800] ;  /* 0x00080000d568783b */ /* 0x000ea60000004200 */
[--C-:B-1----:R-:W-:Y:S02]  /*87e0*/  FFMA.FTZ R2, R242, c[0x0][0x2d0], -R151.reuse ;  /* 0x0000b400f2027a23 */ /* 0x102fe40000010897 */
[----:B------:R-:W-:Y:S02]  /*87f0*/  IMAD.MOV.U32 R242, RZ, RZ, R168 ;  /* 0x000000fffff27224 */ /* 0x000fe400078e00a8 */
[-C--:B----4-:R-:W-:Y:S01]  /*8800*/  HMMA.16816.F32.BF16 R68, R100, R112.reuse, R68 ;  /* 0x000000706444723c */ /* 0x090fe20000041844 */
[----:B------:R1:W4:Y:S07]  /*8810*/  MUFU.EX2 R208, R2 ;  /* 0x0000000200d07308 */ /* 0x00032e0000000800 */
[C---:B------:R-:W-:Y:S08]  /*8820*/  HMMA.16816.F32.BF16 R72, R108.reuse, R112, R72 ;  /* 0x000000706c48723c */ /* 0x040ff00000041848 */
[-C--:B------:R-:W-:Y:S08]  /*8830*/  HMMA.16816.F32.BF16 R76, R108, R114.reuse, R76 ;  /* 0x000000726c4c723c */ /* 0x080ff0000004184c */
[C---:B------:R-:W-:Y:S01]  /*8840*/  HMMA.16816.F32.BF16 R80, R100.reuse, R114, R80 ;  /* 0x000000726450723c */ /* 0x040fe20000041850 */
[----:B------:R-:W2:Y:S03]  /*8850*/  LDSM.16.MT88.4 R112, [R213+0x1800] ;  /* 0x00180000d570783b */ /* 0x000ea60000004200 */
[----:B-1----:R-:W-:Y:S02]  /*8860*/  FFMA.FTZ R2, R236, c[0x0][0x2d0], -R151 ;  /* 0x0000b400ec027a23 */ /* 0x002fe40000010897 */
[----:B------:R-:W-:Y:S02]  /*8870*/  IMAD.MOV.U32 R236, RZ, RZ, R127 ;  /* 0x000000ffffec7224 */ /* 0x000fe400078e007f */
[-C--:B-----5:R-:W-:Y:S01]  /*8880*/  HMMA.16816.F32.BF16 R84, R100, R116.reuse, R84 ;  /* 0x000000746454723c */ /* 0x0a0fe20000041854 */
[----:B------:R1:W-:Y:S07]  /*8890*/  MUFU.EX2 R209, R2 ;  /* 0x0000000200d17308 */ /* 0x0003ee0000000800 */
[C---:B------:R-:W-:Y:S08]  /*88a0*/  HMMA.16816.F32.BF16 R88, R108.reuse, R116, R88 ;  /* 0x000000746c58723c */ /* 0x040ff00000041858 */
[-C--:B------:R-:W-:Y:S08]  /*88b0*/  HMMA.16816.F32.BF16 R92, R108, R118.reuse, R92 ;  /* 0x000000766c5c723c */ /* 0x080ff0000004185c */
[----:B------:R-:W-:Y:S01]  /*88c0*/  HMMA.16816.F32.BF16 R96, R100, R118, R96 ;  /* 0x000000766460723c */ /* 0x000fe20000041860 */
[----:B------:R-:W-:Y:S03]  /*88d0*/  LDSM.16.MT88.4 R116, [R213+0x2800] ;  /* 0x00280000d574783b */ /* 0x000fe60000004200 */
[----:B-1----:R-:W-:Y:S01]  /*88e0*/  FFMA.FTZ R2, R238, c[0x0][0x2d0], -R151 ;  /* 0x0000b400ee027a23 */ /* 0x002fe20000010897 */
[----:B------:R-:W-:Y:S02]  /*88f0*/  MOV R238, R126 ;  /* 0x0000007e00ee7202 */ /* 0x000fe40000000f00 */
[----:B---3--:R-:W-:Y:S01]  /*8900*/  F2FP.BF16.PACK_AB R100, R231, R211 ;  /* 0x000000d3e764723e */ /* 0x008fe200000010ff */
[----:B------:R1:W3:Y:S01]  /*8910*/  MUFU.EX2 R207, R2 ;  /* 0x0000000200cf7308 */ /* 0x0002e20000000800 */
[----:B--2---:R-:W-:Y:S03]  /*8920*/  F2FP.BF16.PACK_AB R102, R230, R232 ;  /* 0x000000e8e666723e */ /* 0x004fe600000010ff */
[----:B----4-:R-:W-:Y:S01]  /*8930*/  F2FP.BF16.PACK_AB R101, R208, R210 ;  /* 0x000000d2d065723e */ /* 0x010fe200000010ff */
[----:B-1----:R-:W-:Y:S01]  /*8940*/  FFMA.FTZ R2, R244, c[0x0][0x2d0], -R184 ;  /* 0x0000b400f4027a23 */ /* 0x002fe200000108b8 */
[----:B---3--:R-:W-:Y:S01]  /*8950*/  F2FP.BF16.PACK_AB R103, R207, R209 ;  /* 0x000000d1cf67723e */ /* 0x008fe200000010ff */
[----:B------:R-:W-:Y:S03]  /*8960*/  IMAD.MOV.U32 R244, RZ, RZ, R124 ;  /* 0x000000fffff47224 */ /* 0x000fe600078e007c */
[----:B------:R1:W2:Y:S03]  /*8970*/  MUFU.EX2 R203, R2 ;  /* 0x0000000200cb7308 */ /* 0x0002a60000000800 */
[-C--:B------:R-:W-:Y:S03]  /*8980*/  HMMA.16816.F32.BF16 R4, R100, R104.reuse, R4 ;  /* 0x000000686404723c */ /* 0x080fe60000041804 */
[--C-:B-1----:R-:W-:Y:S01]  /*8990*/  FFMA.FTZ R2, R239, c[0x0][0x2d0], -R184.reuse ;  /* 0x0000b400ef027a23 */ /* 0x102fe200000108b8 */
[----:B--2---:R-:W-:Y:S02]  /*89a0*/  F2FP.BF16.PACK_AB R108, R203, R206 ;  /* 0x000000cecb6c723e */ /* 0x004fe400000010ff */
[----:B------:R-:W-:Y:S01]  /*89b0*/  MOV R239, R159 ;  /* 0x0000009f00ef7202 */ /* 0x000fe20000000f00 */
[----:B------:R1:W-:Y:S02]  /*89c0*/  MUFU.EX2 R205, R2 ;  /* 0x0000000200cd7308 */ /* 0x0003e40000000800 */
[----:B-1----:R-:W-:Y:S03]  /*89d0*/  FFMA.FTZ R2, R240, c[0x0][0x2d0], -R184 ;  /* 0x0000b400f0027a23 */ /* 0x002fe600000108b8 */
[----:B------:R-:W-:Y:S05]  /*89e0*/  IMAD.MOV.U32 R240, RZ, RZ, R158 ;  /* 0x000000fffff07224 */ /* 0x000fea00078e009e */
[----:B------:R1:W2:Y:S02]  /*89f0*/  MUFU.EX2 R202, R2 ;  /* 0x0000000200ca7308 */ /* 0x0002a40000000800 */
[--C-:B-1----:R-:W-:Y:S01]  /*8a00*/  FFMA.FTZ R2, R249, c[0x0][0x2d0], -R185.reuse ;  /* 0x0000b400f9027a23 */ /* 0x102fe200000108b9 */
[----:B--2---:R-:W-:Y:S07]  /*8a10*/  F2FP.BF16.PACK_AB R110, R202, R205 ;  /* 0x000000cdca6e723e */ /* 0x004fee00000010ff */
[----:B------:R1:W-:Y:S02]  /*8a20*/  MUFU.EX2 R201, R2 ;  /* 0x0000000200c97308 */ /* 0x0003e40000000800 */
[--C-:B-1----:R-:W-:Y:S02]  /*8a30*/  FFMA.FTZ R2, R251, c[0x0][0x2d0], -R185.reuse ;  /* 0x0000b400fb027a23 */ /* 0x102fe400000108b9 */
[----:B------:R-:W-:Y:S06]  /*8a40*/  IMAD.MOV.U32 R251, RZ, RZ, R154 ;  /* 0x000000fffffb7224 */ /* 0x000fec00078e009a */
[----:B------:R1:W2:Y:S02]  /*8a50*/  MUFU.EX2 R199, R2 ;  /* 0x0000000200c77308 */ /* 0x0002a40000000800 */
[--C-:B-1----:R-:W-:Y:S01]  /*8a60*/  FFMA.FTZ R2, R246, c[0x0][0x2d0], -R185.reuse ;  /* 0x0000b400f6027a23 */ /* 0x102fe200000108b9 */
[----:B--2---:R-:W-:Y:S01]  /*8a70*/  F2FP.BF16.PACK_AB R109, R199, R201 ;  /* 0x000000c9c76d723e */ /* 0x004fe200000010ff */
[----:B------:R-:W-:Y:S06]  /*8a80*/  IMAD.MOV.U32 R246, RZ, RZ, R152 ;  /* 0x000000fffff67224 */ /* 0x000fec00078e0098 */
[----:B------:R1:W-:Y:S02]  /*8a90*/  MUFU.EX2 R200, R2 ;  /* 0x0000000200c87308 */ /* 0x0003e40000000800 */
[----:B-1----:R-:W-:Y:S01]  /*8aa0*/  FFMA.FTZ R2, R248, c[0x0][0x2d0], -R185 ;  /* 0x0000b400f8027a23 */ /* 0x002fe200000108b9 */
[----:B------:R-:W-:Y:S07]  /*8ab0*/  MOV R248, R153 ;  /* 0x0000009900f87202 */ /* 0x000fee0000000f00 */
[----:B------:R-:W1:Y:S02]  /*8ac0*/  MUFU.EX2 R198, R2 ;  /* 0x0000000200c67308 */ /* 0x000e640000000800 */
[----:B-1----:R-:W-:Y:S01]  /*8ad0*/  F2FP.BF16.PACK_AB R111, R198, R200 ;  /* 0x000000c8c66f723e */ /* 0x002fe200000010ff */
[--C-:B------:R-:W-:Y:S01]  /*8ae0*/  FFMA.FTZ R2, R132, c[0x0][0x2d0], -R150.reuse ;  /* 0x0000b40084027a23 */ /* 0x100fe20000010896 */
[----:B------:R-:W-:Y:S06]  /*8af0*/  MOV R132, R197 ;  /* 0x000000c500847202 */ /* 0x000fec0000000f00 */
[----:B------:R1:W-:Y:S01]  /*8b00*/  MUFU.EX2 R197, R2 ;  /* 0x0000000200c57308 */ /* 0x0003e20000000800 */
[C---:B------:R-:W-:Y:S08]  /*8b10*/  HMMA.16816.F32.BF16 R8, R108.reuse, R104, R8 ;  /* 0x000000686c08723c */ /* 0x040ff00000041808 */
[-C--:B------:R-:W-:Y:S08]  /*8b20*/  HMMA.16816.F32.BF16 R12, R108, R106.reuse, R12 ;  /* 0x0000006a6c0c723c */ /* 0x080ff0000004180c */
[C---:B------:R-:W-:Y:S01]  /*8b30*/  HMMA.16816.F32.BF16 R16, R100.reuse, R106, R16 ;  /* 0x0000006a6410723c */ /* 0x040fe20000041810 */
[----:B------:R-:W2:Y:S03]  /*8b40*/  LDSM.16.MT88.4 R104, [R214+0x1800] ;  /* 0x00180000d668783b */ /* 0x000ea60000004200 */
[--C-:B-1----:R-:W-:Y:S04]  /*8b50*/  FFMA.FTZ R2, R133, c[0x0][0x2d0], -R150.reuse ;  /* 0x0000b40085027a23 */ /* 0x102fe80000010896 */
[-C--:B------:R-:W-:Y:S01]  /*8b60*/  HMMA.16816.F32.BF16 R20, R100, R120.reuse, R20 ;  /* 0x000000786414723c */ /* 0x080fe20000041814 */
[----:B------:R1:W-:Y:S07]  /*8b70*/  MUFU.EX2 R195, R2 ;  /* 0x0000000200c37308 */ /* 0x0003ee0000000800 */
[C---:B------:R-:W-:Y:S01]  /*8b80*/  HMMA.16816.F32.BF16 R24, R108.reuse, R120, R24 ;  /* 0x000000786c18723c */ /* 0x040fe20000041818 */
[----:B------:R-:W3:Y:S07]  /*8b90*/  LDL R120, [R1+0x38] ;  /* 0x0000380001787983 */ /* 0x000eee0000100800 */
[-C--:B------:R-:W-:Y:S08]  /*8ba0*/  HMMA.16816.F32.BF16 R28, R108, R122.reuse, R28 ;  /* 0x0000007a6c1c723c */ /* 0x080ff0000004181c */
[C---:B------:R-:W-:Y:S04]  /*8bb0*/  HMMA.16816.F32.BF16 R32, R100.reuse, R122, R32 ;  /* 0x0000007a6420723c */ /* 0x040fe80000041820 */
[--C-:B-1----:R-:W-:Y:S02]  /*8bc0*/  FFMA.FTZ R2, R196, c[0x0][0x2d0], -R150.reuse ;  /* 0x0000b400c4027a23 */ /* 0x102fe40000010896 */
[----:B------:R-:W-:Y:S02]  /*8bd0*/  FFMA.FTZ R150, R132, c[0x0][0x2d0], -R150 ;  /* 0x0000b40084967a23 */ /* 0x000fe40000010896 */
[-C--:B------:R-:W-:Y:S01]  /*8be0*/  HMMA.16816.F32.BF16 R36, R100, R112.reuse, R36 ;  /* 0x000000706424723c */ /* 0x080fe20000041824 */
[----:B------:R1:W-:Y:S07]  /*8bf0*/  MUFU.EX2 R196, R2 ;  /* 0x0000000200c47308 */ /* 0x0003ee0000000800 */
[C---:B------:R-:W-:Y:S03]  /*8c00*/  HMMA.16816.F32.BF16 R40, R108.reuse, R112, R40 ;  /* 0x000000706c28723c */ /* 0x040fe60000041828 */
[----:B------:R-:W4:Y:S05]  /*8c10*/  MUFU.EX2 R194, R150 ;  /* 0x0000009600c27308 */ /* 0x000f2a0000000800 */
[-C--:B------:R-:W-:Y:S08]  /*8c20*/  HMMA.16816.F32.BF16 R44, R108, R114.reuse, R44 ;  /* 0x000000726c2c723c */ /* 0x080ff0000004182c */
[C---:B------:R-:W-:Y:S01]  /*8c30*/  HMMA.16816.F32.BF16 R48, R100.reuse, R114, R48 ;  /* 0x000000726430723c */ /* 0x040fe20000041830 */
[----:B------:R-:W5:Y:S03]  /*8c40*/  LDSM.16.MT88.4 R112, [R214+0x2800] ;  /* 0x00280000d670783b */ /* 0x000f660000004200 */
[--C-:B-1----:R-:W-:Y:S01]  /*8c50*/  FFMA.FTZ R2, R131, c[0x0][0x2d0], -R151.reuse ;  /* 0x0000b40083027a23 */ /* 0x102fe20000010897 */
[----:B------:R-:W-:Y:S03]  /*8c60*/  MOV R131, R186 ;  /* 0x000000ba00837202 */ /* 0x000fe60000000f00 */
[-C--:B--2---:R-:W-:Y:S01]  /*8c70*/  HMMA.16816.F32.BF16 R52, R100, R104.reuse, R52 ;  /* 0x000000686434723c */ /* 0x084fe20000041834 */
[----:B------:R1:W-:Y:S03]  /*8c80*/  MUFU.EX2 R193, R2 ;  /* 0x0000000200c17308 */ /* 0x0003e60000000800 */
[----:B----4-:R-:W-:Y:S04]  /*8c90*/  F2FP.BF16.PACK_AB R150, R194, R196 ;  /* 0x000000c4c296723e */ /* 0x010fe800000010ff */
[C---:B------:R-:W-:Y:S08]  /*8ca0*/  HMMA.16816.F32.BF16 R56, R108.reuse, R104, R56 ;  /* 0x000000686c38723c */ /* 0x040ff00000041838 */
[-C--:B------:R-:W-:Y:S08]  /*8cb0*/  HMMA.16816.F32.BF16 R60, R108, R106.reuse, R60 ;  /* 0x0000006a6c3c723c */ /* 0x080ff0000004183c */
[C---:B------:R-:W-:Y:S01]  /*8cc0*/  HMMA.16816.F32.BF16 R64, R100.reuse, R106, R64 ;  /* 0x0000006a6440723c */ /* 0x040fe20000041840 */
[----:B------:R-:W2:Y:S03]  /*8cd0*/  LDL.LU R107, [R1+0x20] ;  /* 0x00002000016b7983 */ /* 0x000ea60000300800 */
[----:B-1----:R-:W-:Y:S01]  /*8ce0*/  FFMA.FTZ R2, R167, c[0x0][0x2d0], -R151 ;  /* 0x0000b400a7027a23 */ /* 0x002fe20000010897 */
[----:B------:R-:W4:Y:S01]  /*8cf0*/  LDL.LU R106, [R1+0x24] ;  /* 0x00002400016a7983 */ /* 0x000f220000300800 */
[----:B------:R-:W-:Y:S02]  /*8d00*/  IMAD.MOV.U32 R167, RZ, RZ, R166 ;  /* 0x000000ffffa77224 */ /* 0x000fe400078e00a6 */
[-C--:B------:R-:W-:Y:S01]  /*8d10*/  HMMA.16816.F32.BF16 R68, R100, R116.reuse, R68 ;  /* 0x000000746444723c */ /* 0x080fe20000041844 */
[----:B------:R-:W4:Y:S03]  /*8d20*/  LDL.LU R105, [R1+0x28] ;  /* 0x0000280001697983 */ /* 0x000f260000300800 */
[----:B------:R-:W-:Y:S01]  /*8d30*/  IMAD.MOV.U32 R166, RZ, RZ, R191 ;  /* 0x000000ffffa67224 */ /* 0x000fe200078e00bf */
[----:B------:R-:W4:Y:S01]  /*8d40*/  LDL.LU R104, [R1+0x2c] ;  /* 0x00002c0001687983 */ /* 0x000f220000300800 */
[----:B------:R1:W-:Y:S02]  /*8d50*/  MUFU.EX2 R191, R2 ;  /* 0x0000000200bf7308 */ /* 0x0003e40000000800 */
[C---:B------:R-:W-:Y:S08]  /*8d60*/  HMMA.16816.F32.BF16 R72, R108.reuse, R116, R72 ;  /* 0x000000746c48723c */ /* 0x040ff00000041848 */
[-C--:B------:R-:W-:Y:S08]  /*8d70*/  HMMA.16816.F32.BF16 R76, R108, R118.reuse, R76 ;  /* 0x000000766c4c723c */ /* 0x080ff0000004184c */
[C---:B------:R-:W-:Y:S01]  /*8d80*/  HMMA.16816.F32.BF16 R80, R100.reuse, R118, R80 ;  /* 0x000000766450723c */ /* 0x040fe20000041850 */
[----:B------:R-:W-:Y:S03]  /*8d90*/  LDSM.16.MT88.4 R116, [R214+0xc00] ;  /* 0x000c0000d674783b */ /* 0x000fe60000004200 */
[--C-:B-1----:R-:W-:Y:S04]  /*8da0*/  FFMA.FTZ R2, R130, c[0x0][0x2d0], -R151.reuse ;  /* 0x0000b40082027a23 */ /* 0x102fe80000010897 */
[-C--:B-----5:R-:W-:Y:S01]  /*8db0*/  HMMA.16816.F32.BF16 R84, R100, R112.reuse, R84 ;  /* 0x000000706454723c */ /* 0x0a0fe20000041854 */
[----:B------:R1:W-:Y:S03]  /*8dc0*/  MUFU.EX2 R192, R2 ;  /* 0x0000000200c07308 */ /* 0x0003e60000000800 */
[----:B------:R-:W-:Y:S02]  /*8dd0*/  IMAD.MOV.U32 R130, RZ, RZ, R188 ;  /* 0x000000ffff827224 */ /* 0x000fe400078e00bc */
[----:B------:R-:W-:Y:S01]  /*8de0*/  FFMA.FTZ R151, R161, c[0x0][0x2d0], -R151 ;  /* 0x0000b400a1977a23 */ /* 0x000fe20000010897 */
[----:B------:R-:W-:Y:S01]  /*8df0*/  MOV R161, R160 ;  /* 0x000000a000a17202 */ /* 0x000fe20000000f00 */
[C---:B------:R-:W-:Y:S04]  /*8e00*/  HMMA.16816.F32.BF16 R88, R108.reuse, R112, R88 ;  /* 0x000000706c58723c */ /* 0x040fe80000041858 */
[----:B------:R-:W-:Y:S02]  /*8e10*/  IMAD.MOV.U32 R160, RZ, RZ, R190 ;  /* 0x000000ffffa07224 */ /* 0x000fe400078e00be */
[----:B------:R-:W5:Y:S01]  /*8e20*/  MUFU.EX2 R190, R151 ;  /* 0x0000009700be7308 */ /* 0x000f620000000800 */
[----:B------:R-:W-:Y:S01]  /*8e30*/  IMAD.MOV.U32 R132, RZ, RZ, R130 ;  /* 0x000000ffff847224 */ /* 0x000fe200078e0082 */
[-C--:B------:R-:W-:Y:S08]  /*8e40*/  HMMA.16816.F32.BF16 R92, R108, R114.reuse, R92 ;  /* 0x000000726c5c723c */ /* 0x080ff0000004185c */
[----:B------:R-:W-:Y:S04]  /*8e50*/  HMMA.16816.F32.BF16 R96, R100, R114, R96 ;  /* 0x000000726460723c */ /* 0x000fe80000041860 */
[--C-:B-1----:R-:W-:Y:S02]  /*8e60*/  FFMA.FTZ R2, R129, c[0x0][0x2d0], -R184.reuse ;  /* 0x0000b40081027a23 */ /* 0x102fe400000108b8 */
[----:B------:R-:W-:Y:S02]  /*8e70*/  IMAD.MOV.U32 R129, RZ, RZ, R187 ;  /* 0x000000ffff817224 */ /* 0x000fe400078e00bb */
[----:B------:R1:W-:Y:S04]  /*8e80*/  MUFU.EX2 R188, R2 ;  /* 0x0000000200bc7308 */ /* 0x0003e80000000800 */
[----:B------:R-:W-:Y:S02]  /*8e90*/  MOV R133, R129 ;  /* 0x0000008100857202 */ /* 0x000fe40000000f00 */
[----:B-----5:R-:W-:Y:S01]  /*8ea0*/  F2FP.BF16.PACK_AB R151, R190, R192 ;  /* 0x000000c0be97723e */ /* 0x020fe200000010ff */
[--C-:B-1----:R-:W-:Y:S04]  /*8eb0*/  FFMA.FTZ R2, R189, c[0x0][0x2d0], -R184.reuse ;  /* 0x0000b400bd027a23 */ /* 0x102fe800000108b8 */
[----:B------:R1:W5:Y:S02]  /*8ec0*/  MUFU.EX2 R189, R2 ;  /* 0x0000000200bd7308 */ /* 0x0003640000000800 */
[--C-:B-1----:R-:W-:Y:S01]  /*8ed0*/  FFMA.FTZ R2, R167, c[0x0][0x2d0], -R184.reuse ;  /* 0x0000b400a7027a23 */ /* 0x102fe200000108b8 */
[----:B-----5:R-:W-:Y:S01]  /*8ee0*/  F2FP.BF16.PACK_AB R176, R189, R188 ;  /* 0x000000bcbdb0723e */ /* 0x020fe200000010ff */
[----:B------:R-:W-:Y:S06]  /*8ef0*/  FFMA.FTZ R184, R166, c[0x0][0x2d0], -R184 ;  /* 0x0000b400a6b87a23 */ /* 0x000fec00000108b8 */
[----:B------:R1:W-:Y:S10]  /*8f00*/  MUFU.EX2 R187, R2 ;  /* 0x0000000200bb7308 */ /* 0x0003f40000000800 */
[----:B------:R-:W5:Y:S01]  /*8f10*/  MUFU.EX2 R186, R184 ;  /* 0x000000b800ba7308 */ /* 0x000f620000000800 */
[--C-:B-1----:R-:W-:Y:S02]  /*8f20*/  FFMA.FTZ R2, R165, c[0x0][0x2d0], -R185.reuse ;  /* 0x0000b400a5027a23 */ /* 0x102fe400000108b9 */
[----:B------:R-:W1:Y:S07]  /*8f30*/  LDSM.16.MT88.4 R164, [R213+0xc00] ;  /* 0x000c0000d5a4783b */ /* 0x000e6e0000004200 */
[----:B------:R1:W-:Y:S01]  /*8f40*/  MUFU.EX2 R147, R2 ;  /* 0x0000000200937308 */ /* 0x0003e20000000800 */
[----:B-----5:R-:W-:Y:S01]  /*8f50*/  F2FP.BF16.PACK_AB R178, R186, R187 ;  /* 0x000000bbbab2723e */ /* 0x020fe200000010ff */
[--C-:B-1----:R-:W-:Y:S02]  /*8f60*/  FFMA.FTZ R2, R131, c[0x0][0x2d0], -R185.reuse ;  /* 0x0000b40083027a23 */ /* 0x102fe400000108b9 */
[----:B------:R-:W1:Y:S06]  /*8f70*/  LDSM.16.MT88.4 R128, [R213+0x1c00] ;  /* 0x001c0000d580783b */ /* 0x000e6c0000004200 */
[----:B------:R5:W5:Y:S02]  /*8f80*/  MUFU.EX2 R184, R2 ;  /* 0x0000000200b87308 */ /* 0x000b640000000800 */
[--C-:B-----5:R-:W-:Y:S01]  /*8f90*/  FFMA.FTZ R2, R157, c[0x0][0x2d0], -R185.reuse ;  /* 0x0000b4009d027a23 */ /* 0x120fe200000108b9 */
[----:B------:R-:W-:Y:S01]  /*8fa0*/  F2FP.BF16.PACK_AB R177, R184, R147 ;  /* 0x00000093b8b1723e */ /* 0x000fe200000010ff */
[----:B------:R-:W-:Y:S06]  /*8fb0*/  IMAD.MOV.U32 R157, RZ, RZ, R146 ;  /* 0x000000ffff9d7224 */ /* 0x000fec00078e0092 */
[----:B------:R-:W-:Y:S01]  /*8fc0*/  MUFU.EX2 R146, R2 ;  /* 0x0000000200927308 */ /* 0x000fe20000000800 */
[----:B------:R-:W-:Y:S01]  /*8fd0*/  FFMA.FTZ R185, R149, c[0x0][0x2d0], -R185 ;  /* 0x0000b40095b97a23 */ /* 0x000fe200000108b9 */
[----:B------:R-:W-:Y:S01]  /*8fe0*/  F2FP.BF16.PACK_AB R149, R191, R193 ;  /* 0x000000c1bf95723e */ /* 0x000fe200000010ff */
[----:B------:R-:W-:Y:S01]  /*8ff0*/  IMAD.MOV.U32 R249, RZ, RZ, R157 ;  /* 0x000000fffff97224 */ /* 0x000fe200078e009d */
[----:B---3--:R-:W-:Y:S06]  /*9000*/  ISETP.GT.AND P0, PT, R229, R120, PT ;  /* 0x00000078e500720c */ /* 0x008fec0003f04270 */
[----:B------:R-:W3:Y:S01]  /*9010*/  MUFU.EX2 R185, R185 ;  /* 0x000000b900b97308 */ /* 0x000ee20000000800 */
[----:B------:R-:W-:Y:S01]  /*9020*/  IMAD.MOV.U32 R229, RZ, RZ, R155 ;  /* 0x000000ffffe57224 */ /* 0x000fe200078e009b */
[----:B---3--:R-:W-:Y:S01]  /*9030*/  F2FP.BF16.PACK_AB R179, R185, R146 ;  /* 0x00000092b9b3723e */ /* 0x008fe200000010ff */
[----:B--2---:R-:W-:Y:S02]  /*9040*/  FFMA.FTZ R141, R141, R107, R172 ;  /* 0x0000006b8d8d7223 */ /* 0x004fe400000100ac */
[----:B----4-:R-:W-:Y:S02]  /*9050*/  FFMA.FTZ R140, R140, R106, R135 ;  /* 0x0000006a8c8c7223 */ /* 0x010fe40000010087 */
[----:B------:R-:W-:Y:S01]  /*9060*/  FFMA.FTZ R2, R3, R105, R163 ;  /* 0x0000006903027223 */ /* 0x000fe200000100a3 */
[----:B------:R-:W-:Y:S01]  /*9070*/  MOV R163, R148 ;  /* 0x0000009400a37202 */ /* 0x000fe20000000f00 */
[----:B------:R-:W-:Y:S01]  /*9080*/  FADD.FTZ R3, R133, R141 ;  /* 0x0000008d85037221 */ /* 0x000fe20000010000 */
[----:B------:R-:W-:Y:S01]  /*9090*/  F2FP.BF16.PACK_AB R148, R195, R197 ;  /* 0x000000c5c394723e */ /* 0x000fe200000010ff */
[----:B------:R-:W-:Y:S01]  /*90a0*/  FFMA.FTZ R0, R0, R104, R134 ;  /* 0x0000006800007223 */ /* 0x000fe20000010086 */
[----:B------:R-:W-:Y:S01]  /*90b0*/  MOV R141, R156 ;  /* 0x0000009c008d7202 */ /* 0x000fe20000000f00 */
[----:B------:R-:W-:Y:S04]  /*90c0*/  FADD.FTZ R140, R132, R140 ;  /* 0x0000008c848c7221 */ /* 0x000fe80000010000 */
[-C--:B------:R-:W-:Y:S01]  /*90d0*/  HMMA.16816.F32.BF16 R152, R148, R164.reuse, R4 ;  /* 0x000000a49498723c */ /* 0x080fe20000041804 */
[----:B------:R-:W2:Y:S07]  /*90e0*/  LDSM.16.MT88.4 R4, [R214+0x2c00] ;  /* 0x002c0000d604783b */ /* 0x000eae0000004200 */
[C---:B------:R-:W-:Y:S07]  /*90f0*/  HMMA.16816.F32.BF16 R156, R176.reuse, R164, R8 ;  /* 0x000000a4b09c723c */ /* 0x040fee0000041808 */
[----:B------:R-:W-:Y:S01]  /*9100*/  IMAD.MOV.U32 R10, RZ, RZ, R161 ;  /* 0x000000ffff0a7224 */ /* 0x000fe200078e00a1 */
[----:B------:R-:W-:Y:S01]  /*9110*/  MOV R9, R162 ;  /* 0x000000a200097202 */ /* 0x000fe20000000f00 */
[----:B------:R-:W-:Y:S03]  /*9120*/  IMAD.MOV.U32 R8, RZ, RZ, R163 ;  /* 0x000000ffff087224 */ /* 0x000fe600078e00a3 */
[----:B------:R-:W-:Y:S02]  /*9130*/  IMAD.MOV.U32 R11, RZ, RZ, R160 ;  /* 0x000000ffff0b7224 */ /* 0x000fe400078e00a0 */
[-C--:B------:R-:W-:Y:S03]  /*9140*/  HMMA.16816.F32.BF16 R160, R176, R166.reuse, R12 ;  /* 0x000000a6b0a0723c */ /* 0x080fe6000004180c */
[----:B------:R-:W-:Y:S02]  /*9150*/  FADD.FTZ R2, R8, R2 ;  /* 0x0000000208027221 */ /* 0x000fe40000010000 */
[----:B------:R-:W-:Y:S02]  /*9160*/  FADD.FTZ R0, R9, R0 ;  /* 0x0000000009007221 */ /* 0x000fe40000010000 */
[----:B------:R-:W-:Y:S01]  /*9170*/  FADD.FTZ R3, R10, R3 ;  /* 0x000000030a037221 */ /* 0x000fe20000010000 */
[C---:B------:R-:W-:Y:S04]  /*9180*/  HMMA.16816.F32.BF16 R164, R148.reuse, R166, R16 ;  /* 0x000000a694a4723c */ /* 0x040fe80000041810 */
[----:B------:R-:W-:Y:S02]  /*9190*/  FADD.FTZ R3, R248, R3 ;  /* 0x00000003f8037221 */ /* 0x000fe40000010000 */
[----:B------:R-:W-:Y:S01]  /*91a0*/  FADD.FTZ R9, R11, R140 ;  /* 0x0000008c0b097221 */ /* 0x000fe20000010000 */
[----:B------:R-:W-:Y:S01]  /*91b0*/  MOV R140, R145 ;  /* 0x00000091008c7202 */ /* 0x000fe20000000f00 */
[-C--:B------:R-:W-:Y:S04]  /*91c0*/  HMMA.16816.F32.BF16 R100, R148, R116.reuse, R20 ;  /* 0x000000749464723c */ /* 0x080fe80000041814 */
[----:B------:R-:W-:Y:S02]  /*91d0*/  FADD.FTZ R10, R240, R3 ;  /* 0x00000003f00a7221 */ /* 0x000fe40000010000 */
[----:B------:R-:W-:Y:S02]  /*91e0*/  FADD.FTZ R8, R141, R2 ;  /* 0x000000028d087221 */ /* 0x000fe40000010000 */
        /* <DEDUP_REMOVED lines=37> */
[----:B------:R-:W-:Y:S01]  /*9440*/  FADD.FTZ R10, R208, R3 ;  /* 0x00000003d00a7221 */ /* 0x000fe20000010000 */
[C---:B------:R-:W-:Y:S04]  /*9450*/  HMMA.16816.F32.BF16 R72, R176.reuse, R180, R72 ;  /* 0x000000b4b048723c */ /* 0x040fe80000041848 */
[----:B------:R-:W-:Y:S02]  /*9460*/  FADD.FTZ R9, R203, R2 ;  /* 0x00000002cb097221 */ /* 0x000fe40000010000 */
[----:B------:R-:W-:Y:S02]  /*9470*/  FADD.FTZ R8, R199, R0 ;  /* 0x00000000c7087221 */ /* 0x000fe40000010000 */
[----:B------:R-:W-:Y:S01]  /*9480*/  FADD.FTZ R3, R232, R11 ;  /* 0x0000000be8037221 */ /* 0x000fe20000010000 */
[-C--:B------:R-:W-:Y:S03]  /*9490*/  HMMA.16816.F32.BF16 R76, R176, R182.reuse, R76 ;  /* 0x000000b6b04c723c */ /* 0x080fe6000004184c */
[----:B------:R-:W-:Y:S02]  /*94a0*/  FADD.FTZ R2, R209, R10 ;  /* 0x0000000ad1027221 */ /* 0x000fe40000010000 */
[----:B------:R-:W-:Y:S02]  /*94b0*/  FADD.FTZ R0, R205, R9 ;  /* 0x00000009cd007221 */ /* 0x000fe40000010000 */
[----:B------:R-:W-:Y:S01]  /*94c0*/  FADD.FTZ R9, R200, R8 ;  /* 0x00000008c8097221 */ /* 0x000fe20000010000 */
[C---:B------:R-:W-:Y:S04]  /*94d0*/  HMMA.16816.F32.BF16 R80, R148.reuse, R182, R80 ;  /* 0x000000b69450723c */ /* 0x040fe80000041850 */
[----:B------:R-:W-:Y:S02]  /*94e0*/  FADD.FTZ R8, R230, R3 ;  /* 0x00000003e6087221 */ /* 0x000fe40000010000 */
[----:B------:R-:W-:Y:S02]  /*94f0*/  FADD.FTZ R3, R198, R9 ;  /* 0x00000009c6037221 */ /* 0x000fe40000010000 */
[-C--:B--2---:R-:W-:Y:S04]  /*9500*/  HMMA.16816.F32.BF16 R84, R148, R4.reuse, R84 ;  /* 0x000000049454723c */ /* 0x084fe80000041854 */
[----:B------:R-:W-:Y:S02]  /*9510*/  FADD.FTZ R3, R147, R3 ;  /* 0x0000000393037221 */ /* 0x000fe40000010000 */
[----:B------:R-:W-:Y:S02]  /*9520*/  IMAD.MOV.U32 R147, RZ, RZ, R143 ;  /* 0x000000ffff937224 */ /* 0x000fe400078e008f */
[----:B------:R-:W-:Y:S01]  /*9530*/  FADD.FTZ R3, R184, R3 ;  /* 0x00000003b8037221 */ /* 0x000fe20000010000 */
        /* <DEDUP_REMOVED lines=8> */
[----:B------:R-:W-:Y:S02]  /*95c0*/  FADD.FTZ R2, R195, R2 ;  /* 0x00000002c3027221 */ /* 0x000fe40000010000 */
[----:B------:R-:W-:Y:S04]  /*95d0*/  FADD.FTZ R4, R191, R0 ;  /* 0x00000000bf047221 */ /* 0x000fe80000010000 */
[----:B------:R-:W-:Y:S02]  /*95e0*/  FADD.FTZ R0, R189, R5 ;  /* 0x00000005bd007221 */ /* 0x000fe40000010000 */
[----:B------:R-:W-:Y:S02]  /*95f0*/  FADD.FTZ R5, R196, R2 ;  /* 0x00000002c4057221 */ /* 0x000fe40000010000 */
[----:B------:R-:W-:Y:S02]  /*9600*/  FADD.FTZ R4, R192, R4 ;  /* 0x00000004c0047221 */ /* 0x000fe40000010000 */
[----:B------:R-:W-:Y:S02]  /*9610*/  FADD.FTZ R5, R194, R5 ;  /* 0x00000005c2057221 */ /* 0x000fe40000010000 */
[----:B------:R-:W-:Y:S02]  /*9620*/  FADD.FTZ R2, R187, R0 ;  /* 0x00000000bb027221 */ /* 0x000fe40000010000 */
[----:B------:R-:W-:Y:S01]  /*9630*/  FADD.FTZ R0, R146, R3 ;  /* 0x0000000392007221 */ /* 0x000fe20000010000 */
[----:B------:R1:W-:Y:S01]  /*9640*/  STL [R1+0x20], R5 ;  /* 0x0000200501007387 */ /* 0x0003e20000100800 */
[----:B------:R-:W-:Y:S02]  /*9650*/  FADD.FTZ R3, R190, R4 ;  /* 0x00000004be037221 */ /* 0x000fe40000010000 */
[----:B------:R-:W-:Y:S02]  /*9660*/  FADD.FTZ R2, R186, R2 ;  /* 0x00000002ba027221 */ /* 0x000fe40000010000 */
[----:B------:R-:W-:Y:S01]  /*9670*/  FADD.FTZ R0, R185, R0 ;  /* 0x00000000b9007221 */ /* 0x000fe20000010000 */
[----:B------:R1:W-:Y:S01]  /*9680*/  STL [R1+0x24], R3 ;  /* 0x0000240301007387 */ /* 0x0003e20000100800 */
[----:B------:R-:W-:Y:S02]  /*9690*/  IMAD.MOV.U32 R148, RZ, RZ, R142 ;  /* 0x000000ffff947224 */ /* 0x000fe400078e008e */
[----:B------:R-:W-:Y:S01]  /*96a0*/  IMAD.MOV.U32 R146, RZ, RZ, R144 ;  /* 0x000000ffff927224 */ /* 0x000fe200078e0090 */
[----:B------:R1:W-:Y:S04]  /*96b0*/  STL [R1+0x28], R2 ;  /* 0x0000280201007387 */ /* 0x0003e80000100800 */
[----:B------:R1:W-:Y:S01]  /*96c0*/  STL [R1+0x2c], R0 ;  /* 0x00002c0001007387 */ /* 0x0003e20000100800 */
[----:B------:R-:W-:-:S05]  /*96d0*/  @P0 BRA `(.L_x_1011) ;  /* 0xffffbf4000000947 */ /* 0x000fca000383ffff */
.L_x_1010:
[----:B-1----:R-:W2:Y:S02]  /*96e0*/  LDL R0, [R1+0x1c] ;  /* 0x00001c0001007983 */ /* 0x002ea40000100800 */
[----:B--2---:R-:W-:-:S13]  /*96f0*/  ISETP.GE.AND P0, PT, R204, R0, PT ;  /* 0x00000000cc00720c */ /* 0x004fda0003f06270 */
[----:B------:R-:W-:Y:S05]  /*9700*/  @!P0 BRA `(.L_x_1012) ;  /* 0x000031a000008947 */ /* 0x000fea0003800000 */
[----:B------:R-:W-:Y:S01]  /*9710*/  IMAD.MOV.U32 R2, RZ, RZ, R144 ;  /* 0x000000ffff027224 */ /* 0x000fe200078e0090 */
[----:B------:R-:W-:Y:S01]  /*9720*/  MOV R146, R142 ;  /* 0x0000008e00927202 */ /* 0x000fe20000000f00 */
[----:B------:R-:W-:Y:S01]  /*9730*/  IMAD.MOV.U32 R0, RZ, RZ, R145 ;  /* 0x000000ffff007224 */ /* 0x000fe200078e0091 */
[----:B------:R-:W-:Y:S02]  /*9740*/  MOV R3, R143 ;  /* 0x0000008f00037202 */ /* 0x000fe40000000f00 */
.L_x_1013:
[----:B------:R-:W2:Y:S01]  /*9750*/  LDL.64 R208, [R1+0x10] ;  /* 0x0000100001d07983 */ /* 0x000ea20000100a00 */
[----:B------:R-:W-:Y:S04]  /*9760*/  DEPBAR.LE SB0, 0x0 ;  /* 0x000080000000791a */ /* 0x000fe80000000000 */
[----:B------:R-:W-:Y:S01]  /*9770*/  WARPSYNC 0xffffffff ;  /* 0xffffffff00007948 */ /* 0x000fe20003800000 */
[----:B------:R-:W3:Y:S01]  /*9780*/  LDL R206, [R1+0x18] ;  /* 0x0000180001ce7983 */ /* 0x000ee20000100800 */
[----:B------:R-:W-:Y:S01]  /*9790*/  SHF.R.S32.HI R40, RZ, 0x1f, R204 ;  /* 0x0000001fff287819 */ /* 0x000fe200000114cc */
[----:B------:R-:W-:Y:S01]  /*97a0*/  IMAD.WIDE.U32 R144, R204, c[0x0][0x208], RZ ;  /* 0x00008200cc907a25 */ /* 0x000fe200078e00ff */
[----:B------:R-:W-:Y:S01]  /*97b0*/  MOV R147, c[0x0][0x208] ;  /* 0x0000820000937a02 */ /* 0x000fe20000000f00 */
[----:B------:R-:W4:Y:S01]  /*97c0*/  LDL R184, [R1+0x34] ;  /* 0x0000340001b87983 */ /* 0x000f220000100800 */
[----:B------:R-:W-:Y:S01]  /*97d0*/  MOV R180, c[0x0][0x20c] ;  /* 0x0000830000b47a02 */ /* 0x000fe20000000f00 */
[----:B------:R-:W-:Y:S01]  /*97e0*/  IMAD R44, R40, c[0x0][0x208], RZ ;  /* 0x00008200282c7a24 */ /* 0x000fe200078e02ff */
[----:B------:R-:W-:Y:S01]  /*97f0*/  SHF.L.U32 R196, R144, 0x6, RZ ;  /* 0x0000000690c47819 */ /* 0x000fe200000006ff */
[----:B------:R-:W-:Y:S02]  /*9800*/  BAR.SYNC.DEFER_BLOCKING 0x0 ;  /* 0x0000000000007b1d */ /* 0x000fe40000010000 */
[----:B------:R-:W-:Y:S06]  /*9810*/  IMAD R44, R204, c[0x0][0x20c], R44 ;  /* 0x00008300cc2c7a24 */ /* 0x000fec00078e022c */
[----:B------:R-:W-:Y:S08]  /*9820*/  LDSM.16.M88.4 R64, [R215] ;  /* 0x00000000d740783b */ /* 0x000ff00000000200 */
[----:B------:R-:W1:Y:S08]  /*9830*/  LDSM.16.M88.4 R16, [R212] ;  /* 0x00000000d410783b */ /* 0x000e700000000200 */
[----:B------:R-:W5:Y:S08]  /*9840*/  LDSM.16.M88.4 R60, [R215+0x1000] ;  /* 0x00100000d73c783b */ /* 0x000f700000000200 */
[----:B------:R-:W5:Y:S08]  /*9850*/  LDSM.16.M88.4 R32, [R212+0x400] ;  /* 0x00040000d420783b */ /* 0x000f700000000200 */
[----:B------:R-:W4:Y:S04]  /*9860*/  LDL R207, [R1+0x1c] ;  /* 0x00001c0001cf7983 */ /* 0x000f280000100800 */
[----:B------:R-:W5:Y:S08]  /*9870*/  LDSM.16.M88.4 R48, [R212+0x800] ;  /* 0x00080000d430783b */ /* 0x000f700000000200 */
[----:B------:R-:W5:Y:S01]  /*9880*/  LDSM.16.M88.4 R140, [R212+0xc00] ;  /* 0x000c0000d48c783b */ /* 0x000f620000000200 */
[-C--:B-1----:R-:W-:Y:S07]  /*9890*/  HMMA.16816.F32.BF16 R4, R64, R16.reuse, RZ ;  /* 0x000000104004723c */ /* 0x082fee00000418ff */
[----:B------:R-:W-:Y:S01]  /*98a0*/  LDSM.16.M88.4 R148, [R216] ;  /* 0x00000000d894783b */ /* 0x000fe20000000200 */
[C---:B-----5:R-:W-:Y:S07]  /*98b0*/  HMMA.16816.F32.BF16 R8, R60.reuse, R16, RZ ;  /* 0x000000103c08723c */ /* 0x060fee00000418ff */
[----:B------:R-:W1:Y:S01]  /*98c0*/  LDSM.16.M88.4 R176, [R217] ;  /* 0x00000000d9b0783b */ /* 0x000e620000000200 */
[-C--:B------:R-:W-:Y:S07]  /*98d0*/  HMMA.16816.F32.BF16 R12, R60, R18.reuse, RZ ;  /* 0x000000123c0c723c */ /* 0x080fee00000418ff */
[----:B------:R-:W-:Y:S01]  /*98e0*/  LDSM.16.M88.4 R188, [R227] ;  /* 0x00000000e3bc783b */ /* 0x000fe20000000200 */
[C---:B------:R-:W-:Y:S07]  /*98f0*/  HMMA.16816.F32.BF16 R16, R64.reuse, R18, RZ ;  /* 0x000000124010723c */ /* 0x040fee00000418ff */
[----:B------:R-:W-:Y:S01]  /*9900*/  LDSM.16.M88.4 R192, [R226] ;  /* 0x00000000e2c0783b */ /* 0x000fe20000000200 */
[-C--:B------:R-:W-:Y:S08]  /*9910*/  HMMA.16816.F32.BF16 R20, R64, R32.reuse, RZ ;  /* 0x000000204014723c */ /* 0x080ff000000418ff */
[C---:B------:R-:W-:Y:S08]  /*9920*/  HMMA.16816.F32.BF16 R24, R60.reuse, R32, RZ ;  /* 0x000000203c18723c */ /* 0x040ff000000418ff */
[-C--:B------:R-:W-:Y:S08]  /*9930*/  HMMA.16816.F32.BF16 R28, R60, R34.reuse, RZ ;  /* 0x000000223c1c723c */ /* 0x080ff000000418ff */
[C---:B------:R-:W-:Y:S08]  /*9940*/  HMMA.16816.F32.BF16 R32, R64.reuse, R34, RZ ;  /* 0x000000224020723c */ /* 0x040ff000000418ff */
[-C--:B------:R-:W-:Y:S08]  /*9950*/  HMMA.16816.F32.BF16 R36, R64, R48.reuse, RZ ;  /* 0x000000304024723c */ /* 0x080ff000000418ff */
[C---:B------:R-:W-:Y:S07]  /*9960*/  HMMA.16816.F32.BF16 R40, R60.reuse, R48, RZ ;  /* 0x000000303c28723c */ /* 0x040fee00000418ff */
[----:B------:R-:W-:Y:S02]  /*9970*/  IADD3 R48, R145, R44, RZ ;  /* 0x0000002c91307210 */ /* 0x000fe40007ffe0ff */
[-C--:B------:R-:W-:Y:S03]  /*9980*/  HMMA.16816.F32.BF16 R44, R60, R50.reuse, RZ ;  /* 0x000000323c2c723c */ /* 0x080fe600000418ff */
[----:B------:R-:W-:Y:S05]  /*9990*/  SHF.L.U64.HI R144, R144, 0x6, R48 ;  /* 0x0000000690907819 */ /* 0x000fea0000010230 */
[C---:B------:R-:W-:Y:S08]  /*99a0*/  HMMA.16816.F32.BF16 R48, R64.reuse, R50, RZ ;  /* 0x000000324030723c */ /* 0x040ff000000418ff */
[-C--:B------:R-:W-:Y:S01]  /*99b0*/  HMMA.16816.F32.BF16 R52, R64, R140.reuse, RZ ;  /* 0x0000008c4034723c */ /* 0x080fe200000418ff */
[----:B--2---:R-:W-:Y:S03]  /*99c0*/  IADD3 R200, P0, R208, 0x20, RZ ;  /* 0x00000020d0c87810 */ /* 0x004fe60007f1e0ff */
[C---:B------:R-:W-:Y:S02]  /*99d0*/  IADD3 R57, P1, R196.reuse, R208, RZ ;  /* 0x000000d0c4397210 */ /* 0x040fe40007f3e0ff */
[----:B------:R-:W-:Y:S02]  /*99e0*/  IADD3 R56, P2, R196, R200, RZ ;  /* 0x000000c8c4387210 */ /* 0x000fe40007f5e0ff */
[----:B---3--:R-:W-:Y:S04]  /*99f0*/  IADD3.X R201, RZ, R206, RZ, P0, !PT ;  /* 0x000000ceffc97210 */ /* 0x008fe800007fe4ff */
[----:B------:R-:W-:Y:S02]  /*9a00*/  LEA R145, P0, R147, R196, 0x5 ;  /* 0x000000c493917211 */ /* 0x000fe400078028ff */
[----:B------:R-:W-:Y:S02]  /*9a10*/  LEA R198, P6, R57, c[0x0][0x1f8], 0x1 ;  /* 0x00007e0039c67a11 */ /* 0x000fe400078c08ff */
[----:B------:R-:W-:Y:S02]  /*9a20*/  LEA.HI.X R147, R147, R144, R180, 0x5, P0 ;  /* 0x0000009093937211 */ /* 0x000fe400000f2cb4 */
[----:B------:R-:W2:Y:S01]  /*9a30*/  LDSM.16.M88.4 R180, [R216+0x1000] ;  /* 0x00100000d8b4783b */ /* 0x000ea20000000200 */
[-C--:B------:R-:W-:Y:S02]  /*9a40*/  IADD3.X R58, R144, R206.reuse, RZ, P1, !PT ;  /* 0x000000ce903a7210 */ /* 0x080fe40000ffe4ff */
[----:B------:R-:W-:Y:S02]  /*9a50*/  LEA R202, P1, R56, c[0x0][0x1f8], 0x1 ;  /* 0x00007e0038ca7a11 */ /* 0x000fe400078208ff */
[----:B------:R-:W-:Y:S02]  /*9a60*/  IADD3.X R59, R144, R201, RZ, P2, !PT ;  /* 0x000000c9903b7210 */ /* 0x000fe400017fe4ff */
[----:B------:R-:W-:Y:S02]  /*9a70*/  LEA.HI.X R199, R57, c[0x0][0x1fc], R58, 0x1, P6 ;  /* 0x00007f0039c77a11 */ /* 0x000fe400030f0c3a */
[----:B------:R-:W-:Y:S02]  /*9a80*/  LEA.HI.X R203, R56, c[0x0][0x1fc], R59, 0x1, P1 ;  /* 0x00007f0038cb7a11 */ /* 0x000fe400008f0c3b */
[C---:B------:R-:W-:Y:S02]  /*9a90*/  HMMA.16816.F32.BF16 R56, R60.reuse, R140, RZ ;  /* 0x0000008c3c38723c */ /* 0x040fe400000418ff */
[----:B------:R-:W-:Y:S02]  /*9aa0*/  IADD3 R197, P1, R208, 0x40, RZ ;  /* 0x00000040d0c57810 */ /* 0x000fe40007f3e0ff */
[----:B----4-:R-:W-:Y:S02]  /*9ab0*/  SHF.L.U32 R205, R184, 0x1, RZ ;  /* 0x00000001b8cd7819 */ /* 0x010fe400000006ff */
[----:B------:R-:W3:Y:S01]  /*9ac0*/  LDSM.16.M88.4 R184, [R228] ;  /* 0x00000000e4b8783b */ /* 0x000ee20000000200 */
[----:B------:R-:W-:Y:S01]  /*9ad0*/  IADD3.X R140, RZ, R206, RZ, P1, !PT ;  /* 0x000000ceff8c7210 */ /* 0x000fe20000ffe4ff */
[-C--:B------:R-:W-:Y:S01]  /*9ae0*/  HMMA.16816.F32.BF16 R60, R60, R142.reuse, RZ ;  /* 0x0000008e3c3c723c */ /* 0x080fe200000418ff */
[----:B------:R-:W-:Y:S03]  /*9af0*/  IADD3 R141, P1, R145, R200, RZ ;  /* 0x000000c8918d7210 */ /* 0x000fe60007f3e0ff */
[----:B------:R-:W-:Y:S02]  /*9b00*/  IADD3 R196, P0, R196, R197, RZ ;  /* 0x000000c5c4c47210 */ /* 0x000fe40007f1e0ff */
[----:B------:R-:W-:Y:S01]  /*9b10*/  @!PT LDS RZ, [RZ] ;  /* 0x00000000fffff984 */ /* 0x000fe20000000800 */
[----:B------:R-:W-:Y:S01]  /*9b20*/  @!PT LDS RZ, [RZ] ;  /* 0x00000000fffff984 */ /* 0x000fe20000000800 */
[----:B------:R-:W-:Y:S01]  /*9b30*/  @!PT LDS RZ, [RZ] ;  /* 0x00000000fffff984 */ /* 0x000fe20000000800 */
[----:B------:R4:W-:Y:S01]  /*9b40*/  LDGSTS.E.BYPASS.LTC128B.128 [R205+0x100], [R198.64], !P5 ;  /* 0x00100000c6cd7fae */ /* 0x0009e2000e901d46 */
[----:B------:R-:W-:Y:S01]  /*9b50*/  IADD3.X R201, R147, R201, RZ, P1, !PT ;  /* 0x000000c993c97210 */ /* 0x000fe20000ffe4ff */
[----:B------:R-:W-:Y:S04]  /*9b60*/  HMMA.16816.F32.BF16 R64, R64, R142, RZ ;  /* 0x0000008e4040723c */ /* 0x000fe800000418ff */
[----:B------:R-:W-:Y:S02]  /*9b70*/  IADD3.X R144, R144, R140, RZ, P0, !PT ;  /* 0x0000008c90907210 */ /* 0x000fe400007fe4ff */
[----:B------:R3:W-:Y:S01]  /*9b80*/  LDGSTS.E.BYPASS.LTC128B.128 [R205+0x1100], [R202.64], !P4 ;  /* 0x01100000cacd7fae */ /* 0x0007e2000e101d46 */
[C---:B------:R-:W-:Y:S01]  /*9b90*/  IADD3 R197, P0, R145.reuse, R197, RZ ;  /* 0x000000c591c57210 */ /* 0x040fe20007f1e0ff */
[-C--:B-1----:R-:W-:Y:S05]  /*9ba0*/  HMMA.16816.F32.BF16 R4, R148, R176.reuse, R4 ;  /* 0x000000b09404723c */ /* 0x082fea0000041804 */
[----:B------:R-:W-:Y:S02]  /*9bb0*/  IADD3 R145, P6, R145, R208, RZ ;  /* 0x000000d091917210 */ /* 0x000fe40007fde0ff */
[----:B------:R-:W5:Y:S01]  /*9bc0*/  LDL.64 R208, [R1+0x8] ;  /* 0x0000080001d07983 */ /* 0x000f620000100a00 */
[C---:B--2---:R-:W-:Y:S08]  /*9bd0*/  HMMA.16816.F32.BF16 R8, R180.reuse, R176, R8 ;  /* 0x000000b0b408723c */ /* 0x044ff00000041808 */
[-C--:B------:R-:W-:Y:S04]  /*9be0*/  HMMA.16816.F32.BF16 R12, R180, R178.reuse, R12 ;  /* 0x000000b2b40c723c */ /* 0x080fe8000004180c */
[C---:B----4-:R-:W-:Y:S04]  /*9bf0*/  LEA R198, P2, R196.reuse, c[0x0][0x1f8], 0x1 ;  /* 0x00007e00c4c67a11 */ /* 0x050fe800078408ff */
[C---:B------:R-:W-:Y:S04]  /*9c00*/  HMMA.16816.F32.BF16 R16, R148.reuse, R178, R16 ;  /* 0x000000b29410723c */ /* 0x040fe80000041810 */
[----:B------:R-:W-:Y:S02]  /*9c10*/  LEA.HI.X R199, R196, c[0x0][0x1fc], R144, 0x1, P2 ;  /* 0x00007f00c4c77a11 */ /* 0x000fe400010f0c90 */
[----:B------:R-:W-:Y:S02]  /*9c20*/  IADD3.X R196, R147, R140, RZ, P0, !PT ;  /* 0x0000008c93c47210 */ /* 0x000fe400007fe4ff */
[-C--:B---3--:R-:W-:Y:S01]  /*9c30*/  HMMA.16816.F32.BF16 R20, R148, R184.reuse, R20 ;  /* 0x000000b89414723c */ /* 0x088fe20000041814 */
[----:B------:R1:W-:Y:S03]  /*9c40*/  LDGSTS.E.BYPASS.LTC128B.128 [R205+0x2100], [R198.64], !P3 ;  /* 0x02100000c6cd7fae */ /* 0x0003e6000d901d46 */
[----:B------:R-:W-:Y:S02]  /*9c50*/  LEA R142, P2, R145, c[0x0][0x1f8], 0x1 ;  /* 0x00007e00918e7a11 */ /* 0x000fe400078408ff */
[----:B------:R-:W-:Y:S02]  /*9c60*/  IADD3.X R147, R147, R206, RZ, P6, !PT ;  /* 0x000000ce93937210 */ /* 0x000fe400037fe4ff */
[C---:B------:R-:W-:Y:S01]  /*9c70*/  HMMA.16816.F32.BF16 R24, R180.reuse, R184, R24 ;  /* 0x000000b8b418723c */ /* 0x040fe20000041818 */
[----:B------:R-:W2:Y:S03]  /*9c80*/  LDL R206, [R1+0x4] ;  /* 0x0000040001ce7983 */ /* 0x000ea60000100800 */
[----:B------:R-:W-:Y:S01]  /*9c90*/  LEA.HI.X R143, R145, c[0x0][0x1fc], R147, 0x1, P2 ;  /* 0x00007f00918f7a11 */ /* 0x000fe200010f0c93 */
[----:B------:R-:W3:Y:S01]  /*9ca0*/  LDL.LU R243, [R1+0x20] ;  /* 0x0000200001f37983 */ /* 0x000ee20000300800 */
[C---:B------:R-:W-:Y:S02]  /*9cb0*/  LEA R144, P0, R141.reuse, c[0x0][0x1f8], 0x1 ;  /* 0x00007e008d907a11 */ /* 0x040fe400078008ff */
[-C--:B------:R-:W-:Y:S01]  /*9cc0*/  HMMA.16816.F32.BF16 R28, R180, R186.reuse, R28 ;  /* 0x000000bab41c723c */ /* 0x080fe2000004181c */
[----:B------:R4:W-:Y:S03]  /*9cd0*/  LDGSTS.E.BYPASS.LTC128B.128 [R205+0x900], [R142.64], !P5 ;  /* 0x009000008ecd7fae */ /* 0x0009e6000e901d46 */
[----:B------:R-:W-:Y:S02]  /*9ce0*/  LEA.HI.X R145, R141, c[0x0][0x1fc], R201, 0x1, P0 ;  /* 0x00007f008d917a11 */ /* 0x000fe400000f0cc9 */
[C---:B------:R-:W-:Y:S02]  /*9cf0*/  LEA R140, P0, R197.reuse, c[0x0][0x1f8], 0x1 ;  /* 0x00007e00c58c7a11 */ /* 0x040fe400078008ff */
[C---:B------:R-:W-:Y:S01]  /*9d00*/  HMMA.16816.F32.BF16 R32, R148.reuse, R186, R32 ;  /* 0x000000ba9420723c */ /* 0x040fe20000041820 */
[----:B------:R2:W-:Y:S03]  /*9d10*/  LDGSTS.E.BYPASS.LTC128B.128 [R205+0x1900], [R144.64], !P4 ;  /* 0x0190000090cd7fae */ /* 0x0005e6000e101d46 */
[----:B------:R-:W-:Y:S02]  /*9d20*/  LEA.HI.X R141, R197, c[0x0][0x1fc], R196, 0x1, P0 ;  /* 0x00007f00c58d7a11 */ /* 0x000fe400000f0cc4 */
[C---:B------:R-:W-:Y:S02]  /*9d30*/  ISETP.GT.AND P0, PT, R204.reuse, R207, PT ;  /* 0x000000cfcc00720c */ /* 0x040fe40003f04270 */
[-C--:B------:R-:W-:Y:S01]  /*9d40*/  HMMA.16816.F32.BF16 R36, R148, R188.reuse, R36 ;  /* 0x000000bc9424723c */ /* 0x080fe20000041824 */
[----:B------:R4:W-:Y:S03]  /*9d50*/  LDGSTS.E.BYPASS.LTC128B.128 [R205+0x2900], [R140.64], !P3 ;  /* 0x029000008ccd7fae */ /* 0x0009e6000d901d46 */
[----:B------:R-:W-:Y:S04]  /*9d60*/  IADD3 R204, R204, -0x1, RZ ;  /* 0xffffffffcccc7810 */ /* 0x000fe80007ffe0ff */
[C---:B------:R-:W-:Y:S01]  /*9d70*/  HMMA.16816.F32.BF16 R40, R180.reuse, R188, R40 ;  /* 0x000000bcb428723c */ /* 0x040fe20000041828 */
[----:B-1----:R-:W-:Y:S07]  /*9d80*/  LDSM.16.M88.4 R196, [R212+0x1000] ;  /* 0x00100000d4c4783b */ /* 0x002fee0000000200 */
[-C--:B------:R-:W-:Y:S01]  /*9d90*/  HMMA.16816.F32.BF16 R44, R180, R190.reuse, R44 ;  /* 0x000000beb42c723c */ /* 0x080fe2000004182c */
[----:B------:R-:W0:Y:S07]  /*9da0*/  LDGDEPBAR ;  /* 0x00000000000079af */ /* 0x000e2e0000000000 */
[C---:B------:R-:W-:Y:S01]  /*9db0*/  HMMA.16816.F32.BF16 R48, R148.reuse, R190, R48 ;  /* 0x000000be9430723c */ /* 0x040fe20000041830 */
[----:B------:R-:W-:Y:S07]  /*9dc0*/  LDSM.16.M88.4 R200, [R215+0x3000] ;  /* 0x00300000d7c8783b */ /* 0x000fee0000000200 */
[-C--:B------:R-:W-:Y:S01]  /*9dd0*/  HMMA.16816.F32.BF16 R52, R148, R192.reuse, R52 ;  /* 0x000000c09434723c */ /* 0x080fe20000041834 */
[----:B----4-:R-:W1:Y:S07]  /*9de0*/  LDSM.16.M88.4 R140, [R215+0x2000] ;  /* 0x00200000d78c783b */ /* 0x010e6e0000000200 */
[C---:B------:R-:W-:Y:S01]  /*9df0*/  HMMA.16816.F32.BF16 R56, R180.reuse, R192, R56 ;  /* 0x000000c0b438723c */ /* 0x040fe20000041838 */
[----:B------:R-:W4:Y:S04]  /*9e00*/  LDL.LU R242, [R1+0x24] ;  /* 0x0000240001f27983 */ /* 0x000f280000300800 */
[----:B------:R-:W1:Y:S03]  /*9e10*/  LDSM.16.M88.4 R176, [R212+0x1400] ;  /* 0x00140000d4b0783b */ /* 0x000e660000000200 */
[-C--:B------:R-:W-:Y:S05]  /*9e20*/  HMMA.16816.F32.BF16 R60, R180, R194.reuse, R60 ;  /* 0x000000c2b43c723c */ /* 0x080fea000004183c */
[----:B------:R-:W2:Y:S03]  /*9e30*/  LDL.LU R241, [R1+0x28] ;  /* 0x0000280001f17983 */ /* 0x000ea60000300800 */
[----:B------:R-:W-:Y:S01]  /*9e40*/  HMMA.16816.F32.BF16 R64, R148, R194, R64 ;  /* 0x000000c29440723c */ /* 0x000fe20000041840 */
[----:B------:R-:W1:Y:S08]  /*9e50*/  LDSM.16.M88.4 R184, [R212+0x1800] ;  /* 0x00180000d4b8783b */ /* 0x000e700000000200 */
[----:B------:R-:W2:Y:S04]  /*9e60*/  LDL.LU R240, [R1+0x2c] ;  /* 0x00002c0001f07983 */ /* 0x000ea80000300800 */
[----:B------:R-:W1:Y:S02]  /*9e70*/  LDSM.16.M88.4 R148, [R212+0x1c00] ;  /* 0x001c0000d494783b */ /* 0x000e640000000200 */
[-C--:B-1----:R-:W-:Y:S06]  /*9e80*/  HMMA.16816.F32.BF16 R4, R140, R196.reuse, R4 ;  /* 0x000000c48c04723c */ /* 0x082fec0000041804 */
[----:B------:R-:W-:Y:S02]  /*9e90*/  LDSM.16.M88.4 R180, [R216+0x2000] ;  /* 0x00200000d8b4783b */ /* 0x000fe40000000200 */
[C---:B------:R-:W-:Y:S06]  /*9ea0*/  HMMA.16816.F32.BF16 R8, R200.reuse, R196, R8 ;  /* 0x000000c4c808723c */ /* 0x040fec0000041808 */
[----:B------:R-:W1:Y:S02]  /*9eb0*/  LDSM.16.M88.4 R188, [R225] ;  /* 0x00000000e1bc783b */ /* 0x000e640000000200 */
[-C--:B------:R-:W-:Y:S06]  /*9ec0*/  HMMA.16816.F32.BF16 R12, R200, R198.reuse, R12 ;  /* 0x000000c6c80c723c */ /* 0x080fec000004180c */
[----:B------:R-:W1:Y:S02]  /*9ed0*/  LDSM.16.M88.4 R192, [R216+0x3000] ;  /* 0x00300000d8c0783b */ /* 0x000e640000000200 */
[C---:B------:R-:W-:Y:S06]  /*9ee0*/  HMMA.16816.F32.BF16 R16, R140.reuse, R198, R16 ;  /* 0x000000c68c10723c */ /* 0x040fec0000041810 */
[----:B------:R-:W-:Y:S02]  /*9ef0*/  LDSM.16.M88.4 R196, [R222] ;  /* 0x00000000dec4783b */ /* 0x000fe40000000200 */
[-C--:B------:R-:W-:Y:S08]  /*9f00*/  HMMA.16816.F32.BF16 R20, R140, R176.reuse, R20 ;  /* 0x000000b08c14723c */ /* 0x080ff00000041814 */
[C---:B------:R-:W-:Y:S08]  /*9f10*/  HMMA.16816.F32.BF16 R24, R200.reuse, R176, R24 ;  /* 0x000000b0c818723c */ /* 0x040ff00000041818 */
[-C--:B------:R-:W-:Y:S08]  /*9f20*/  HMMA.16816.F32.BF16 R28, R200, R178.reuse, R28 ;  /* 0x000000b2c81c723c */ /* 0x080ff0000004181c */
[C---:B------:R-:W-:Y:S01]  /*9f30*/  HMMA.16816.F32.BF16 R32, R140.reuse, R178, R32 ;  /* 0x000000b28c20723c */ /* 0x040fe20000041820 */
[----:B------:R-:W1:Y:S07]  /*9f40*/  LDSM.16.M88.4 R176, [R224] ;  /* 0x00000000e0b0783b */ /* 0x000e6e0000000200 */
[-C--:B------:R-:W-:Y:S08]  /*9f50*/  HMMA.16816.F32.BF16 R36, R140, R184.reuse, R36 ;  /* 0x000000b88c24723c */ /* 0x080ff00000041824 */
[C---:B------:R-:W-:Y:S08]  /*9f60*/  HMMA.16816.F32.BF16 R40, R200.reuse, R184, R40 ;  /* 0x000000b8c828723c */ /* 0x040ff00000041828 */
[-C--:B------:R-:W-:Y:S08]  /*9f70*/  HMMA.16816.F32.BF16 R44, R200, R186.reuse, R44 ;  /* 0x000000bac82c723c */ /* 0x080ff0000004182c */
[C---:B------:R-:W-:Y:S01]  /*9f80*/  HMMA.16816.F32.BF16 R48, R140.reuse, R186, R48 ;  /* 0x000000ba8c30723c */ /* 0x040fe20000041830 */
[----:B------:R-:W5:Y:S07]  /*9f90*/  LDSM.16.M88.4 R184, [R223] ;  /* 0x00000000dfb8783b */ /* 0x000f6e0000000200 */
[-C--:B------:R-:W-:Y:S08]  /*9fa0*/  HMMA.16816.F32.BF16 R52, R140, R148.reuse, R52 ;  /* 0x000000948c34723c */ /* 0x080ff00000041834 */
[C---:B------:R-:W-:Y:S08]  /*9fb0*/  HMMA.16816.F32.BF16 R56, R200.reuse, R148, R56 ;  /* 0x00000094c838723c */ /* 0x040ff00000041838 */
[-C--:B------:R-:W-:Y:S01]  /*9fc0*/  HMMA.16816.F32.BF16 R60, R200, R150.reuse, R60 ;  /* 0x00000096c83c723c */ /* 0x080fe2000004183c */
[----:B------:R-:W-:Y:S07]  /*9fd0*/  LDSM.16.M88.4 R200, [R215+0x5000] ;  /* 0x00500000d7c8783b */ /* 0x000fee0000000200 */
[----:B------:R-:W-:Y:S01]  /*9fe0*/  HMMA.16816.F32.BF16 R64, R140, R150, R64 ;  /* 0x000000968c40723c */ /* 0x000fe20000041840 */
[----:B------:R-:W-:Y:S07]  /*9ff0*/  LDSM.16.M88.4 R140, [R215+0x4000] ;  /* 0x00400000d78c783b */ /* 0x000fee0000000200 */
[-C--:B-1----:R-:W-:Y:S01]  /*a000*/  HMMA.16816.F32.BF16 R4, R180, R188.reuse, R4 ;  /* 0x000000bcb404723c */ /* 0x082fe20000041804 */
[----:B------:R-:W1:Y:S07]  /*a010*/  LDSM.16.M88.4 R148, [R212+0x2000] ;  /* 0x00200000d494783b */ /* 0x000e6e0000000200 */
        /* <DEDUP_REMOVED lines=8> */
[----:B------:R-:W1:Y:S07]  /*a0a0*/  LDSM.16.M88.4 R176, [R212+0x2800] ;  /* 0x00280000d4b0783b */ /* 0x000e6e0000000200 */
[-C--:B-----5:R-:W-:Y:S08]  /*a0b0*/  HMMA.16816.F32.BF16 R36, R180, R184.reuse, R36 ;  /* 0x000000b8b424723c */ /* 0x0a0ff00000041824 */
[C---:B------:R-:W-:Y:S08]  /*a0c0*/  HMMA.16816.F32.BF16 R40, R192.reuse, R184, R40 ;  /* 0x000000b8c028723c */ /* 0x040ff00000041828 */
[-C--:B------:R-:W-:Y:S08]  /*a0d0*/  HMMA.16816.F32.BF16 R44, R192, R186.reuse, R44 ;  /* 0x000000bac02c723c */ /* 0x080ff0000004182c */
[C---:B------:R-:W-:Y:S01]  /*a0e0*/  HMMA.16816.F32.BF16 R48, R180.reuse, R186, R48 ;  /* 0x000000bab430723c */ /* 0x040fe20000041830 */
[----:B------:R-:W-:Y:S07]  /*a0f0*/  LDSM.16.M88.4 R184, [R221] ;  /* 0x00000000ddb8783b */ /* 0x000fee0000000200 */
[-C--:B------:R-:W-:Y:S08]  /*a100*/  HMMA.16816.F32.BF16 R52, R180, R196.reuse, R52 ;  /* 0x000000c4b434723c */ /* 0x080ff00000041834 */
[C---:B------:R-:W-:Y:S08]  /*a110*/  HMMA.16816.F32.BF16 R56, R192.reuse, R196, R56 ;  /* 0x000000c4c038723c */ /* 0x040ff00000041838 */
[-C--:B------:R-:W-:Y:S01]  /*a120*/  HMMA.16816.F32.BF16 R60, R192, R198.reuse, R60 ;  /* 0x000000c6c03c723c */ /* 0x080fe2000004183c */
[----:B------:R-:W-:Y:S07]  /*a130*/  LDSM.16.M88.4 R192, [R220] ;  /* 0x00000000dcc0783b */ /* 0x000fee0000000200 */
        /* <DEDUP_REMOVED lines=12> */
[----:B------:R-:W5:Y:S07]  /*a200*/  LDSM.16.M88.4 R188, [R216+0x5000] ;  /* 0x00500000d8bc783b */ /* 0x000f6e0000000200 */
[-C--:B------:R-:W-:Y:S08]  /*a210*/  HMMA.16816.F32.BF16 R36, R140, R176.reuse, R36 ;  /* 0x000000b08c24723c */ /* 0x080ff00000041824 */
        /* <DEDUP_REMOVED lines=10> */
[----:B------:R-:W-:Y:S01]  /*a2c0*/  @P0 IADD3 R150, P2, R208, 0x40, RZ ;  /* 0x00000040d0960810 */ /* 0x000fe20007f5e0ff */
[-C--:B------:R-:W-:Y:S05]  /*a2d0*/  HMMA.16816.F32.BF16 R4, R180, R184.reuse, R4 ;  /* 0x000000b8b404723c */ /* 0x080fea0000041804 */
[----:B--2---:R-:W-:Y:S03]  /*a2e0*/  @P0 IADD3.X R151, RZ, R206, RZ, P2, !PT ;  /* 0x000000ceff970210 */ /* 0x004fe600017fe4ff */
[C---:B-----5:R-:W-:Y:S08]  /*a2f0*/  HMMA.16816.F32.BF16 R8, R188.reuse, R184, R8 ;  /* 0x000000b8bc08723c */ /* 0x060ff00000041808 */
        /* <DEDUP_REMOVED lines=78> */
[----:B------:R-:W5:Y:S01]  /*a7e0*/  SHFL.BFLY PT, R147, R141, 0x2, 0x1f ;  /* 0x0c401f008d937f89 */ /* 0x000f6200000e0000 */
[----:B-1----:R-:W-:Y:S02]  /*a7f0*/  FMNMX.FTZ R145, R145, R148, !PT ;  /* 0x0000009491917209 */ /* 0x002fe40007810000 */
[----:B------:R-:W-:Y:S03]  /*a800*/  @P0 IADD3 R148, P1, R208, 0x20, RZ ;  /* 0x00000020d0940810 */ /* 0x000fe60007f3e0ff */
[C---:B------:R-:W-:Y:S01]  /*a810*/  FADD.FTZ R0, -R145.reuse, R0 ;  /* 0x0000000091007221 */ /* 0x040fe20000010100 */
[----:B------:R-:W-:Y:S01]  /*a820*/  @P0 IADD3.X R149, RZ, R206, RZ, P1, !PT ;  /* 0x000000ceff950210 */ /* 0x000fe20000ffe4ff */
[----:B------:R-:W-:Y:S01]  /*a830*/  FMUL.FTZ R184, R145, c[0x0][0x2d0] ;  /* 0x0000b40091b87a20 */ /* 0x000fe20000410000 */
[----:B--2---:R-:W-:Y:S01]  /*a840*/  FMNMX.FTZ R144, R140, R144, !PT ;  /* 0x000000908c907209 */ /* 0x004fe20007810000 */
[----:B------:R-:W-:Y:S01]  /*a850*/  FMUL.FTZ R0, R0, c[0x0][0x2d0] ;  /* 0x0000b40000007a20 */ /* 0x000fe20000410000 */
[----:B------:R-:W-:Y:S01]  /*a860*/  FMNMX.FTZ R140, R46, R142, !PT ;  /* 0x0000008e2e8c7209 */ /* 0x000fe20007810000 */
[--C-:B------:R-:W-:Y:S02]  /*a870*/  FFMA.FTZ R4, R4, c[0x0][0x2d0], -R184.reuse ;  /* 0x0000b40004047a23 */ /* 0x100fe400000108b8 */
[----:B------:R-:W-:Y:S01]  /*a880*/  FMUL.FTZ R185, R144, c[0x0][0x2d0] ;  /* 0x0000b40090b97a20 */ /* 0x000fe20000410000 */
[----:B------:R-:W-:Y:S01]  /*a890*/  FMNMX.FTZ R142, R47, R140, !PT ;  /* 0x0000008c2f8e7209 */ /* 0x000fe20007810000 */
[----:B------:R1:W-:Y:S01]  /*a8a0*/  MUFU.EX2 R232, R4 ;  /* 0x0000000400e87308 */ /* 0x0003e20000000800 */
[----:B-----5:R-:W-:Y:S01]  /*a8b0*/  FMNMX.FTZ R141, R141, R147, !PT ;  /* 0x000000938d8d7209 */ /* 0x020fe20007810000 */
[--C-:B------:R-:W-:Y:S01]  /*a8c0*/  FFMA.FTZ R6, R6, c[0x0][0x2d0], -R185.reuse ;  /* 0x0000b40006067a23 */ /* 0x100fe200000108b9 */
[----:B------:R-:W-:Y:S01]  /*a8d0*/  FMNMX.FTZ R142, R58, R142, !PT ;  /* 0x0000008e3a8e7209 */ /* 0x000fe20007810000 */
[--C-:B------:R-:W-:Y:S02]  /*a8e0*/  FFMA.FTZ R5, R5, c[0x0][0x2d0], -R184.reuse ;  /* 0x0000b40005057a23 */ /* 0x100fe400000108b8 */
[----:B------:R-:W2:Y:S01]  /*a8f0*/  SHFL.BFLY PT, R143, R141, 0x1, 0x1f ;  /* 0x0c201f008d8f7f89 */ /* 0x000ea200000e0000 */
[--C-:B------:R-:W-:Y:S02]  /*a900*/  FFMA.FTZ R7, R7, c[0x0][0x2d0], -R185.reuse ;  /* 0x0000b40007077a23 */ /* 0x100fe400000108b9 */
[--C-:B------:R-:W-:Y:S01]  /*a910*/  FFMA.FTZ R19, R19, c[0x0][0x2d0], -R185.reuse ;  /* 0x0000b40013137a23 */ /* 0x100fe200000108b9 */
[----:B------:R5:W3:Y:S01]  /*a920*/  MUFU.EX2 R140, R0 ;  /* 0x00000000008c7308 */ /* 0x000ae20000000800 */
[--C-:B------:R-:W-:Y:S02]  /*a930*/  FFMA.FTZ R17, R17, c[0x0][0x2d0], -R184.reuse ;  /* 0x0000b40011117a23 */ /* 0x100fe400000108b8 */
[--C-:B------:R-:W-:Y:S02]  /*a940*/  FFMA.FTZ R18, R18, c[0x0][0x2d0], -R185.reuse ;  /* 0x0000b40012127a23 */ /* 0x100fe400000108b9 */
[--C-:B------:R-:W-:Y:S02]  /*a950*/  FFMA.FTZ R16, R16, c[0x0][0x2d0], -R184.reuse ;  /* 0x0000b40010107a23 */ /* 0x100fe400000108b8 */
[--C-:B------:R-:W-:Y:S02]  /*a960*/  FFMA.FTZ R32, R32, c[0x0][0x2d0], -R184.reuse ;  /* 0x0000b40020207a23 */ /* 0x100fe400000108b8 */
[--C-:B------:R-:W-:Y:S01]  /*a970*/  FFMA.FTZ R36, R36, c[0x0][0x2d0], -R184.reuse ;  /* 0x0000b40024247a23 */ /* 0x100fe200000108b8 */
[----:B------:R3:W-:Y:S01]  /*a980*/  MUFU.EX2 R233, R6 ;  /* 0x0000000600e97308 */ /* 0x0007e20000000800 */
[----:B------:R-:W-:Y:S02]  /*a990*/  FFMA.FTZ R37, R37, c[0x0][0x2d0], -R184 ;  /* 0x0000b40025257a23 */ /* 0x000fe400000108b8 */
[--C-:B------:R-:W-:Y:S01]  /*a9a0*/  FFMA.FTZ R38, R38, c[0x0][0x2d0], -R185.reuse ;  /* 0x0000b40026267a23 */ /* 0x100fe200000108b9 */
[----:B-1----:R-:W-:Y:S01]  /*a9b0*/  @P0 SHF.R.S32.HI R4, RZ, 0x1f, R204 ;  /* 0x0000001fff040819 */ /* 0x002fe200000114cc */
[--C-:B------:R-:W-:Y:S02]  /*a9c0*/  FFMA.FTZ R39, R39, c[0x0][0x2d0], -R185.reuse ;  /* 0x0000b40027277a23 */ /* 0x100fe400000108b9 */
[--C-:B------:R-:W-:Y:S02]  /*a9d0*/  FFMA.FTZ R48, R48, c[0x0][0x2d0], -R184.reuse ;  /* 0x0000b40030307a23 */ /* 0x100fe400000108b8 */
[----:B------:R-:W-:Y:S01]  /*a9e0*/  FFMA.FTZ R49, R49, c[0x0][0x2d0], -R184 ;  /* 0x0000b40031317a23 */ /* 0x000fe200000108b8 */
[----:B--2---:R-:W-:Y:S01]  /*a9f0*/  FMNMX.FTZ R143, R141, R143, !PT ;  /* 0x0000008f8d8f7209 */ /* 0x004fe20007810000 */
[----:B------:R1:W-:Y:S01]  /*aa00*/  MUFU.EX2 R237, R5 ;  /* 0x0000000500ed7308 */ /* 0x0003e20000000800 */
[--C-:B------:R-:W-:Y:S02]  /*aa10*/  FFMA.FTZ R50, R50, c[0x0][0x2d0], -R185.reuse ;  /* 0x0000b40032327a23 */ /* 0x100fe400000108b9 */
[----:B-----5:R-:W-:Y:S02]  /*aa20*/  FADD.FTZ R0, -R144, R2 ;  /* 0x0000000290007221 */ /* 0x020fe40000010100 */
[----:B------:R-:W-:Y:S02]  /*aa30*/  FMUL.FTZ R186, R143, c[0x0][0x2d0] ;  /* 0x0000b4008fba7a20 */ /* 0x000fe40000410000 */
[----:B------:R-:W-:Y:S01]  /*aa40*/  FMUL.FTZ R2, R0, c[0x0][0x2d0] ;  /* 0x0000b40000027a20 */ /* 0x000fe20000410000 */
[----:B------:R-:W-:Y:S01]  /*aa50*/  FMNMX.FTZ R0, R59, R142, !PT ;  /* 0x0000008e3b007209 */ /* 0x000fe20007810000 */
[--C-:B------:R-:W-:Y:S01]  /*aa60*/  FFMA.FTZ R8, R8, c[0x0][0x2d0], -R186.reuse ;  /* 0x0000b40008087a23 */ /* 0x100fe200000108ba */
[----:B------:R2:W-:Y:S01]  /*aa70*/  MUFU.EX2 R236, R7 ;  /* 0x0000000700ec7308 */ /* 0x0005e20000000800 */
[--C-:B------:R-:W-:Y:S01]  /*aa80*/  FFMA.FTZ R9, R9, c[0x0][0x2d0], -R186.reuse ;  /* 0x0000b40009097a23 */ /* 0x100fe200000108ba */
[----:B------:R-:W-:Y:S01]  /*aa90*/  FMNMX.FTZ R0, R62, R0, !PT ;  /* 0x000000003e007209 */ /* 0x000fe20007810000 */
[----:B---3--:R-:W-:Y:S02]  /*aaa0*/  @P0 IMAD R6, R4, c[0x0][0x1e0], RZ ;  /* 0x0000780004060a24 */ /* 0x008fe400078e02ff */
[----:B------:R-:W-:Y:S01]  /*aab0*/  FFMA.FTZ R12, R12, c[0x0][0x2d0], -R186 ;  /* 0x0000b4000c0c7a23 */ /* 0x000fe200000108ba */
[----:B------:R-:W-:Y:S01]  /*aac0*/  FMNMX.FTZ R0, R63, R0, !PT ;  /* 0x000000003f007209 */ /* 0x000fe20007810000 */
[----:B------:R-:W-:Y:S02]  /*aad0*/  @P0 IMAD R6, R204, c[0x0][0x1e4], R6 ;  /* 0x00007900cc060a24 */ /* 0x000fe400078e0206 */
[--C-:B------:R-:W-:Y:S01]  /*aae0*/  FFMA.FTZ R13, R13, c[0x0][0x2d0], -R186.reuse ;  /* 0x0000b4000d0d7a23 */ /* 0x100fe200000108ba */
[----:B------:R3:W5:Y:S01]  /*aaf0*/  MUFU.EX2 R141, R2 ;  /* 0x00000002008d7308 */ /* 0x0007620000000800 */
[C---:B------:R-:W-:Y:S02]  /*ab00*/  FMUL.FTZ R100, R140.reuse, R100 ;  /* 0x000000648c647220 */ /* 0x040fe40000410000 */
[----:B------:R-:W-:Y:S02]  /*ab10*/  FMUL.FTZ R101, R140, R101 ;  /* 0x000000658c657220 */ /* 0x000fe40000410000 */
[----:B-1----:R-:W-:Y:S04]  /*ab20*/  @P0 IMAD.WIDE.U32 R4, R204, c[0x0][0x1e0], RZ ;  /* 0x00007800cc040a25 */ /* 0x002fe800078e00ff */
[C---:B------:R-:W-:Y:S01]  /*ab30*/  FMUL.FTZ R112, R140.reuse, R112 ;  /* 0x000000708c707220 */ /* 0x040fe20000410000 */
[----:B------:R-:W-:Y:S01]  /*ab40*/  MUFU.EX2 R234, R19 ;  /* 0x0000001300ea7308 */ /* 0x000fe20000000800 */
[----:B------:R-:W-:Y:S01]  /*ab50*/  @P0 IADD3 R6, R5, R6, RZ ;  /* 0x0000000605060210 */ /* 0x000fe20007ffe0ff */
[----:B------:R-:W-:Y:S01]  /*ab60*/  FMUL.FTZ R113, R140, R113 ;  /* 0x000000718c717220 */ /* 0x000fe20000410000 */
[----:B------:R-:W-:Y:S01]  /*ab70*/  @P0 SHF.L.U32 R5, R4, 0x6, RZ ;  /* 0x0000000604050819 */ /* 0x000fe200000006ff */
[----:B------:R-:W-:Y:S01]  /*ab80*/  FFMA.FTZ R51, R51, c[0x0][0x2d0], -R185 ;  /* 0x0000b40033337a23 */ /* 0x000fe200000108b9 */
[----:B--2---:R-:W-:Y:S01]  /*ab90*/  @P0 MOV R7, c[0x0][0x1e0] ;  /* 0x0000780000070a02 */ /* 0x004fe20000000f00 */
[----:B------:R-:W-:Y:S01]  /*aba0*/  FFMA.FTZ R40, R40, c[0x0][0x2d0], -R186 ;  /* 0x0000b40028287a23 */ /* 0x000fe200000108ba */
[----:B------:R-:W-:Y:S01]  /*abb0*/  @P0 SHF.L.U64.HI R4, R4, 0x6, R6 ;  /* 0x0000000604040819 */ /* 0x000fe20000010206 */
[--C-:B------:R-:W-:Y:S01]  /*abc0*/  FFMA.FTZ R41, R41, c[0x0][0x2d0], -R186.reuse ;  /* 0x0000b40029297a23 */ /* 0x100fe200000108ba */
[----:B------:R-:W-:Y:S01]  /*abd0*/  @P0 LEA R6, P6, R7, R5, 0x5 ;  /* 0x0000000507060211 */ /* 0x000fe200078c28ff */
[----:B------:R1:W-:Y:S01]  /*abe0*/  MUFU.EX2 R239, R17 ;  /* 0x0000001100ef7308 */ /* 0x0003e20000000800 */
[--C-:B------:R-:W-:Y:S02]  /*abf0*/  FFMA.FTZ R44, R44, c[0x0][0x2d0], -R186.reuse ;  /* 0x0000b4002c2c7a23 */ /* 0x100fe400000108ba */
[----:B------:R-:W-:Y:S02]  /*ac00*/  FFMA.FTZ R45, R45, c[0x0][0x2d0], -R186 ;  /* 0x0000b4002d2d7a23 */ /* 0x000fe400000108ba */
[----:B---3--:R-:W-:Y:S02]  /*ac10*/  FADD.FTZ R2, -R143, R3 ;  /* 0x000000038f027221 */ /* 0x008fe40000010100 */
[C---:B-----5:R-:W-:Y:S02]  /*ac20*/  FMUL.FTZ R102, R141.reuse, R102 ;  /* 0x000000668d667220 */ /* 0x060fe40000410000 */
[----:B------:R-:W-:Y:S01]  /*ac30*/  FMUL.FTZ R2, R2, c[0x0][0x2d0] ;  /* 0x0000b40002027a20 */ /* 0x000fe20000410000 */
        /* <DEDUP_REMOVED lines=8> */
[----:B------:R-:W-:Y:S01]  /*acc0*/  FMUL.FTZ R119, R141, R119 ;  /* 0x000000778d777220 */ /* 0x000fe20000410000 */
[----:B-1----:R-:W-:Y:S01]  /*acd0*/  @P0 IADD3 R17, P2, R5, R148, RZ ;  /* 0x0000009405110210 */ /* 0x002fe20007f5e0ff */
[C---:B------:R-:W-:Y:S02]  /*ace0*/  FMUL.FTZ R128, R140.reuse, R128 ;  /* 0x000000808c807220 */ /* 0x040fe40000410000 */
[----:B------:R-:W-:Y:S01]  /*acf0*/  FMUL.FTZ R129, R140, R129 ;  /* 0x000000818c817220 */ /* 0x000fe20000410000 */
[----:B------:R-:W-:Y:S01]  /*ad00*/  @P0 IADD3.X R176, R4, R149, RZ, P2, !PT ;  /* 0x0000009504b00210 */ /* 0x000fe200017fe4ff */
[C---:B------:R-:W-:Y:S01]  /*ad10*/  FMUL.FTZ R130, R141.reuse, R130 ;  /* 0x000000828d827220 */ /* 0x040fe20000410000 */
[----:B------:R-:W1:Y:S01]  /*ad20*/  MUFU.EX2 R238, R16 ;  /* 0x0000001000ee7308 */ /* 0x000e620000000800 */
[----:B------:R-:W-:Y:S02]  /*ad30*/  FMUL.FTZ R131, R141, R131 ;  /* 0x000000838d837220 */ /* 0x000fe40000410000 */
[C---:B------:R-:W-:Y:S01]  /*ad40*/  FMUL.FTZ R136, R140.reuse, R136 ;  /* 0x000000888c887220 */ /* 0x040fe20000410000 */
[----:B--2---:R-:W-:Y:S01]  /*ad50*/  @P0 LEA R18, P2, R17, c[0x0][0x1c8], 0x1 ;  /* 0x0000720011120a11 */ /* 0x004fe200078408ff */
[C---:B------:R-:W-:Y:S02]  /*ad60*/  FMUL.FTZ R137, R140.reuse, R137 ;  /* 0x000000898c897220 */ /* 0x040fe40000410000 */
[C---:B------:R-:W-:Y:S02]  /*ad70*/  FMUL.FTZ R138, R141.reuse, R138 ;  /* 0x0000008a8d8a7220 */ /* 0x040fe40000410000 */
[----:B------:R-:W-:Y:S01]  /*ad80*/  FMUL.FTZ R139, R141, R139 ;  /* 0x0000008b8d8b7220 */ /* 0x000fe20000410000 */
[----:B------:R-:W-:Y:S01]  /*ad90*/  MUFU.EX2 R231, R8 ;  /* 0x0000000800e77308 */ /* 0x000fe20000000800 */
[C---:B------:R-:W-:Y:S02]  /*ada0*/  FMUL.FTZ R68, R140.reuse, R68 ;  /* 0x000000448c447220 */ /* 0x040fe40000410000 */
[----:B------:R-:W-:Y:S01]  /*adb0*/  FMUL.FTZ R69, R140, R69 ;  /* 0x000000458c457220 */ /* 0x000fe20000410000 */
[----:B---3--:R-:W2:Y:S01]  /*adc0*/  SHFL.BFLY PT, R2, R0, 0x2, 0x1f ;  /* 0x0c401f0000027f89 */ /* 0x008ea200000e0000 */
[C---:B-----5:R-:W-:Y:S02]  /*add0*/  FMUL.FTZ R104, R3.reuse, R104 ;  /* 0x0000006803687220 */ /* 0x060fe40000410000 */
        /* <DEDUP_REMOVED lines=12> */
[----:B------:R-:W-:Y:S01]  /*aea0*/  FMUL.FTZ R71, R141, R71 ;  /* 0x000000478d477220 */ /* 0x000fe20000410000 */
[----:B--2---:R-:W-:Y:S01]  /*aeb0*/  FMNMX.FTZ R0, R0, R2, !PT ;  /* 0x0000000200007209 */ /* 0x004fe20007810000 */
[C---:B------:R-:W-:Y:S01]  /*aec0*/  FMUL.FTZ R72, R3.reuse, R72 ;  /* 0x0000004803487220 */ /* 0x040fe20000410000 */
[----:B------:R2:W-:Y:S01]  /*aed0*/  MUFU.EX2 R211, R13 ;  /* 0x0000000d00d37308 */ /* 0x0005e20000000800 */
[C---:B------:R-:W-:Y:S02]  /*aee0*/  FMUL.FTZ R73, R3.reuse, R73 ;  /* 0x0000004903497220 */ /* 0x040fe40000410000 */
[----:B------:R-:W5:Y:S01]  /*aef0*/  SHFL.BFLY PT, R2, R0, 0x1, 0x1f ;  /* 0x0c201f0000027f89 */ /* 0x000f6200000e0000 */
[C---:B------:R-:W-:Y:S02]  /*af00*/  FMUL.FTZ R76, R3.reuse, R76 ;  /* 0x0000004c034c7220 */ /* 0x040fe40000410000 */
[----:B------:R-:W-:Y:S02]  /*af10*/  FMUL.FTZ R77, R3, R77 ;  /* 0x0000004d034d7220 */ /* 0x000fe40000410000 */
[C---:B------:R-:W-:Y:S02]  /*af20*/  FMUL.FTZ R80, R140.reuse, R80 ;  /* 0x000000508c507220 */ /* 0x040fe40000410000 */
[----:B------:R-:W-:Y:S01]  /*af30*/  MUFU.EX2 R197, R36 ;  /* 0x0000002400c57308 */ /* 0x000fe20000000800 */
[C---:B------:R-:W-:Y:S02]  /*af40*/  FMUL.FTZ R81, R140.reuse, R81 ;  /* 0x000000518c517220 */ /* 0x040fe40000410000 */
[----:B------:R-:W-:Y:S02]  /*af50*/  FMUL.FTZ R82, R141, R82 ;  /* 0x000000528d527220 */ /* 0x000fe40000410000 */
[----:B---3--:R-:W-:Y:S02]  /*af60*/  FMUL.FTZ R12, R3, R160 ;  /* 0x000000a0030c7220 */ /* 0x008fe40000410000 */
[C---:B------:R-:W-:Y:S02]  /*af70*/  FMUL.FTZ R83, R141.reuse, R83 ;  /* 0x000000538d537220 */ /* 0x040fe40000410000 */
[C---:B------:R-:W-:Y:S01]  /*af80*/  FMUL.FTZ R84, R140.reuse, R84 ;  /* 0x000000548c547220 */ /* 0x040fe20000410000 */
[----:B------:R-:W-:Y:S01]  /*af90*/  MUFU.EX2 R196, R37 ;  /* 0x0000002500c47308 */ /* 0x000fe20000000800 */
[----:B------:R-:W-:Y:S02]  /*afa0*/  FMUL.FTZ R85, R140, R85 ;  /* 0x000000558c557220 */ /* 0x000fe40000410000 */
[----:B------:R-:W-:Y:S02]  /*afb0*/  FMUL.FTZ R86, R141, R86 ;  /* 0x000000568d567220 */ /* 0x000fe40000410000 */
[----:B--2---:R-:W-:Y:S01]  /*afc0*/  FMUL.FTZ R13, R3, R161 ;  /* 0x000000a1030d7220 */ /* 0x004fe20000410000 */
[----:B-----5:R-:W-:Y:S01]  /*afd0*/  FMNMX.FTZ R142, R0, R2, !PT ;  /* 0x00000002008e7209 */ /* 0x020fe20007810000 */
[----:B------:R-:W-:Y:S01]  /*afe0*/  FMUL.FTZ R87, R141, R87 ;  /* 0x000000578d577220 */ /* 0x000fe20000410000 */
[----:B------:R-:W-:Y:S02]  /*aff0*/  @P0 MOV R2, c[0x0][0x1e4] ;  /* 0x0000790000020a02 */ /* 0x000fe40000000f00 */
[----:B------:R-:W-:Y:S01]  /*b000*/  MUFU.EX2 R195, R38 ;  /* 0x0000002600c37308 */ /* 0x000fe20000000800 */
[----:B------:R-:W-:Y:S01]  /*b010*/  FMUL.FTZ R88, R3, R88 ;  /* 0x0000005803587220 */ /* 0x000fe20000410000 */
[----:B------:R-:W-:Y:S01]  /*b020*/  @P0 LEA.HI.X R2, R7, R4, R2, 0x5, P6 ;  /* 0x0000000407020211 */ /* 0x000fe200030f2c02 */
[----:B------:R-:W-:Y:S01]  /*b030*/  FADD.FTZ R0, -R142, R146 ;  /* 0x000000928e007221 */ /* 0x000fe20000010100 */
[----:B------:R-:W-:Y:S01]  /*b040*/  @P0 IADD3 R7, P6, R5, R208, RZ ;  /* 0x000000d005070210 */ /* 0x000fe20007fde0ff */
[----:B------:R-:W-:Y:S01]  /*b050*/  FMUL.FTZ R89, R3, R89 ;  /* 0x0000005903597220 */ /* 0x000fe20000410000 */
[----:B------:R-:W-:Y:S01]  /*b060*/  @P0 IADD3 R5, P1, R5, R150, RZ ;  /* 0x0000009605050210 */ /* 0x000fe20007f3e0ff */
[----:B------:R-:W-:Y:S01]  /*b070*/  FMUL.FTZ R0, R0, c[0x0][0x2d0] ;  /* 0x0000b40000007a20 */ /* 0x000fe20000410000 */
[C---:B------:R-:W-:Y:S02]  /*b080*/  @P0 IADD3.X R19, R4.reuse, R206, RZ, P6, !PT ;  /* 0x000000ce04130210 */ /* 0x040fe400037fe4ff */
[----:B------:R-:W-:Y:S01]  /*b090*/  MUFU.EX2 R194, R39 ;  /* 0x0000002700c27308 */ /* 0x000fe20000000800 */
[----:B------:R-:W-:Y:S01]  /*b0a0*/  @P0 LEA R146, P6, R7, c[0x0][0x1c8], 0x1 ;  /* 0x0000720007920a11 */ /* 0x000fe200078c08ff */
[C---:B------:R-:W-:Y:S01]  /*b0b0*/  FMUL.FTZ R92, R3.reuse, R92 ;  /* 0x0000005c035c7220 */ /* 0x040fe20000410000 */
[----:B------:R-:W-:Y:S01]  /*b0c0*/  @P0 IADD3.X R4, R4, R151, RZ, P1, !PT ;  /* 0x0000009704040210 */ /* 0x000fe20000ffe4ff */
[----:B------:R-:W-:Y:S01]  /*b0d0*/  FMUL.FTZ R93, R3, R93 ;  /* 0x0000005d035d7220 */ /* 0x000fe20000410000 */
[----:B------:R-:W-:Y:S01]  /*b0e0*/  @P0 LEA.HI.X R147, R7, c[0x0][0x1cc], R19, 0x1, P6 ;  /* 0x0000730007930a11 */ /* 0x000fe200030f0c13 */
[C---:B------:R-:W-:Y:S01]  /*b0f0*/  FMUL.FTZ R96, R140.reuse, R96 ;  /* 0x000000608c607220 */ /* 0x040fe20000410000 */
[----:B------:R-:W-:Y:S01]  /*b100*/  @P0 LEA.HI.X R19, R17, c[0x0][0x1cc], R176, 0x1, P2 ;  /* 0x0000730011130a11 */ /* 0x000fe200010f0cb0 */
[----:B------:R-:W-:Y:S01]  /*b110*/  FMUL.FTZ R97, R140, R97 ;  /* 0x000000618c617220 */ /* 0x000fe20000410000 */
[C---:B------:R-:W-:Y:S01]  /*b120*/  @P0 LEA R16, P1, R5.reuse, c[0x0][0x1c8], 0x1 ;  /* 0x0000720005100a11 */ /* 0x040fe200078208ff */
[----:B------:R2:W-:Y:S01]  /*b130*/  @P0 LDGSTS.E.BYPASS.LTC128B.128 [R205+0x3100], [R146.64], !P5 ;  /* 0x0310000092cd0fae */ /* 0x0005e2000e901d46 */
[C---:B------:R-:W-:Y:S01]  /*b140*/  @P0 IADD3 R148, P6, R6.reuse, R148, RZ ;  /* 0x0000009406940210 */ /* 0x040fe20007fde0ff */
[----:B------:R-:W3:Y:S01]  /*b150*/  MUFU.EX2 R0, R0 ;  /* 0x0000000000007308 */ /* 0x000ee20000000800 */
[----:B------:R-:W-:Y:S01]  /*b160*/  @P0 LEA.HI.X R17, R5, c[0x0][0x1cc], R4, 0x1, P1 ;  /* 0x0000730005110a11 */ /* 0x000fe200008f0c04 */
[C---:B------:R-:W-:Y:S01]  /*b170*/  FMUL.FTZ R98, R141.reuse, R98 ;  /* 0x000000628d627220 */ /* 0x040fe20000410000 */
[C---:B------:R-:W-:Y:S01]  /*b180*/  @P0 IADD3 R7, P2, R6.reuse, R208, RZ ;  /* 0x000000d006070210 */ /* 0x040fe20007f5e0ff */
[----:B------:R-:W-:Y:S01]  /*b190*/  FMUL.FTZ R99, R141, R99 ;  /* 0x000000638d637220 */ /* 0x000fe20000410000 */
[----:B------:R-:W-:Y:S01]  /*b1a0*/  @P0 IADD3 R5, P1, R6, R150, RZ ;  /* 0x0000009606050210 */ /* 0x000fe20007f3e0ff */
[----:B------:R5:W-:Y:S01]  /*b1b0*/  @P0 LDGSTS.E.BYPASS.LTC128B.128 [R205+0x4100], [R18.64], !P4 ;  /* 0x0410000012cd0fae */ /* 0x000be2000e101d46 */
[----:B------:R-:W-:Y:S01]  /*b1c0*/  @P0 IADD3.X R149, R2, R149, RZ, P6, !PT ;  /* 0x0000009502950210 */ /* 0x000fe200037fe4ff */
[--C-:B------:R-:W-:Y:S01]  /*b1d0*/  FFMA.FTZ R20, R20, c[0x0][0x2d0], -R184.reuse ;  /* 0x0000b40014147a23 */ /* 0x100fe200000108b8 */
[----:B------:R-:W-:Y:S01]  /*b1e0*/  @P0 LEA R8, P6, R7, c[0x0][0x1c8], 0x1 ;  /* 0x0000720007080a11 */ /* 0x000fe200078c08ff */
[----:B------:R-:W-:Y:S01]  /*b1f0*/  MUFU.EX2 R208, R32 ;  /* 0x0000002000d07308 */ /* 0x000fe20000000800 */
[C---:B------:R-:W-:Y:S01]  /*b200*/  @P0 IADD3.X R151, R2.reuse, R151, RZ, P1, !PT ;  /* 0x0000009702970210 */ /* 0x040fe20000ffe4ff */
[----:B------:R-:W-:Y:S01]  /*b210*/  FFMA.FTZ R21, R21, c[0x0][0x2d0], -R184 ;  /* 0x0000b40015157a23 */ /* 0x000fe200000108b8 */
[----:B------:R-:W-:Y:S01]  /*b220*/  @P0 IADD3.X R2, R2, R206, RZ, P2, !PT ;  /* 0x000000ce02020210 */ /* 0x000fe200017fe4ff */
[----:B------:R2:W-:Y:S01]  /*b230*/  @P0 LDGSTS.E.BYPASS.LTC128B.128 [R205+0x5100], [R16.64], !P3 ;  /* 0x0510000010cd0fae */ /* 0x0005e2000d901d46 */
[----:B------:R-:W-:Y:S01]  /*b240*/  @P0 LEA R6, P2, R148, c[0x0][0x1c8], 0x1 ;  /* 0x0000720094060a11 */ /* 0x000fe200078408ff */
[----:B------:R-:W-:Y:S01]  /*b250*/  FFMA.FTZ R22, R22, c[0x0][0x2d0], -R185 ;  /* 0x0000b40016167a23 */ /* 0x000fe200000108b9 */
[----:B------:R-:W-:Y:S01]  /*b260*/  @P0 LEA.HI.X R9, R7, c[0x0][0x1cc], R2, 0x1, P6 ;  /* 0x0000730007090a11 */ /* 0x000fe200030f0c02 */
[----:B------:R-:W-:Y:S01]  /*b270*/  FMUL.FTZ R2, R142, c[0x0][0x2d0] ;  /* 0x0000b4008e027a20 */ /* 0x000fe20000410000 */
[----:B------:R-:W-:Y:S01]  /*b280*/  @P0 LEA.HI.X R7, R148, c[0x0][0x1cc], R149, 0x1, P2 ;  /* 0x0000730094070a11 */ /* 0x000fe200010f0c95 */
[----:B------:R-:W-:Y:S01]  /*b290*/  MUFU.EX2 R193, R48 ;  /* 0x0000003000c17308 */ /* 0x000fe20000000800 */
[----:B------:R-:W-:Y:S01]  /*b2a0*/  @P0 LEA R4, P1, R5, c[0x0][0x1c8], 0x1 ;  /* 0x0000720005040a11 */ /* 0x000fe200078208ff */
[----:B------:R4:W-:Y:S01]  /*b2b0*/  @P0 LDGSTS.E.BYPASS.LTC128B.128 [R205+0x3900], [R8.64], !P5 ;  /* 0x0390000008cd0fae */ /* 0x0009e2000e901d46 */
[--C-:B------:R-:W-:Y:S01]  /*b2c0*/  FFMA.FTZ R10, R10, c[0x0][0x2d0], -R2.reuse ;  /* 0x0000b4000a0a7a23 */ /* 0x100fe20000010802 */
[----:B------:R-:W-:Y:S01]  /*b2d0*/  F2FP.BF16.PACK_AB R148, R237, R232 ;  /* 0x000000e8ed94723e */ /* 0x000fe200000010ff */
[--C-:B------:R-:W-:Y:S01]  /*b2e0*/  FFMA.FTZ R11, R11, c[0x0][0x2d0], -R2.reuse ;  /* 0x0000b4000b0b7a23 */ /* 0x100fe20000010802 */
[----:B------:R-:W-:Y:S01]  /*b2f0*/  @P0 LEA.HI.X R5, R5, c[0x0][0x1cc], R151, 0x1, P1 ;  /* 0x0000730005050a11 */ /* 0x000fe200008f0c97 */
[--C-:B------:R-:W-:Y:S01]  /*b300*/  FFMA.FTZ R14, R14, c[0x0][0x2d0], -R2.reuse ;  /* 0x0000b4000e0e7a23 */ /* 0x100fe20000010802 */
[----:B-1----:R-:W-:Y:S01]  /*b310*/  F2FP.BF16.PACK_AB R150, R239, R238 ;  /* 0x000000eeef96723e */ /* 0x002fe200000010ff */
[--C-:B------:R-:W-:Y:S01]  /*b320*/  FFMA.FTZ R15, R15, c[0x0][0x2d0], -R2.reuse ;  /* 0x0000b4000f0f7a23 */ /* 0x100fe20000010802 */
[----:B------:R1:W-:Y:S01]  /*b330*/  @P0 LDGSTS.E.BYPASS.LTC128B.128 [R205+0x4900], [R6.64], !P4 ;  /* 0x0490000006cd0fae */ /* 0x0003e2000e101d46 */
[----:B------:R1:W-:Y:S01]  /*b340*/  MUFU.EX2 R187, R10 ;  /* 0x0000000a00bb7308 */ /* 0x0003e20000000800 */
[----:B------:R-:W-:Y:S01]  /*b350*/  F2FP.BF16.PACK_AB R149, R236, R233 ;  /* 0x000000e9ec95723e */ /* 0x000fe200000010ff */
[C---:B-----5:R-:W-:Y:S01]  /*b360*/  FMUL.FTZ R18, R141.reuse, R166 ;  /* 0x000000a68d127220 */ /* 0x060fe20000410000 */
[----:B------:R-:W-:Y:S01]  /*b370*/  F2FP.BF16.PACK_AB R151, R234, R235 ;  /* 0x000000ebea97723e */ /* 0x000fe200000010ff */
[----:B------:R-:W-:Y:S02]  /*b380*/  FMUL.FTZ R19, R141, R167 ;  /* 0x000000a78d137220 */ /* 0x000fe40000410000 */
[C---:B---3--:R-:W-:Y:S01]  /*b390*/  FMUL.FTZ R106, R0.reuse, R106 ;  /* 0x0000006a006a7220 */ /* 0x048fe20000410000 */
[----:B------:R3:W-:Y:S01]  /*b3a0*/  @P0 LDGSTS.E.BYPASS.LTC128B.128 [R205+0x5900], [R4.64], !P3 ;  /* 0x0590000004cd0fae */ /* 0x0007e2000d901d46 */
[----:B------:R-:W-:Y:S02]  /*b3b0*/  FMUL.FTZ R107, R0, R107 ;  /* 0x0000006b006b7220 */ /* 0x000fe40000410000 */
[----:B------:R-:W5:Y:S01]  /*b3c0*/  MUFU.EX2 R188, R11 ;  /* 0x0000000b00bc7308 */ /* 0x000f620000000800 */
[C---:B--2---:R-:W-:Y:S02]  /*b3d0*/  FMUL.FTZ R16, R140.reuse, R164 ;  /* 0x000000a48c107220 */ /* 0x044fe40000410000 */
[----:B------:R-:W-:Y:S02]  /*b3e0*/  FMUL.FTZ R17, R140, R165 ;  /* 0x000000a58c117220 */ /* 0x000fe40000410000 */
[----:B------:R-:W2:Y:S01]  /*b3f0*/  LDSM.16.MT88.4 R176, [R213] ;  /* 0x00000000d5b0783b */ /* 0x000ea20000004200 */
[C---:B------:R-:W-:Y:S02]  /*b400*/  FMUL.FTZ R110, R0.reuse, R110 ;  /* 0x0000006e006e7220 */ /* 0x040fe40000410000 */
[C---:B----4-:R-:W-:Y:S02]  /*b410*/  FMUL.FTZ R8, R3.reuse, R156 ;  /* 0x0000009c03087220 */ /* 0x050fe40000410000 */
[----:B------:R4:W-:Y:S01]  /*b420*/  MUFU.EX2 R189, R14 ;  /* 0x0000000e00bd7308 */ /* 0x0009e20000000800 */
[----:B------:R-:W-:Y:S02]  /*b430*/  FMUL.FTZ R9, R3, R157 ;  /* 0x0000009d03097220 */ /* 0x000fe40000410000 */
[----:B------:R-:W2:Y:S01]  /*b440*/  LDSM.16.MT88.4 R180, [R214] ;  /* 0x00000000d6b4783b */ /* 0x000ea20000004200 */
[C---:B-1----:R-:W-:Y:S02]  /*b450*/  FMUL.FTZ R10, R0.reuse, R158 ;  /* 0x0000009e000a7220 */ /* 0x042fe40000410000 */
[----:B------:R-:W-:Y:S01]  /*b460*/  FMUL.FTZ R6, R141, R154 ;  /* 0x0000009a8d067220 */ /* 0x000fe20000410000 */
[----:B------:R-:W-:Y:S01]  /*b470*/  F2FP.BF16.PACK_AB R154, R211, R229 ;  /* 0x000000e5d39a723e */ /* 0x000fe200000010ff */
[----:B------:R-:W-:Y:S02]  /*b480*/  FMUL.FTZ R7, R141, R155 ;  /* 0x0000009b8d077220 */ /* 0x000fe40000410000 */
[----:B------:R-:W1:Y:S01]  /*b490*/  MUFU.EX2 R190, R15 ;  /* 0x0000000f00be7308 */ /* 0x000e620000000800 */
[----:B------:R-:W-:Y:S01]  /*b4a0*/  FMUL.FTZ R111, R0, R111 ;  /* 0x0000006f006f7220 */ /* 0x000fe20000410000 */
[----:B------:R-:W-:Y:S01]  /*b4b0*/  LDSM.16.MT88.4 R164, [R214+0x400] ;  /* 0x00040000d6a4783b */ /* 0x000fe20000004200 */
[--C-:B------:R-:W-:Y:S02]  /*b4c0*/  FFMA.FTZ R42, R42, c[0x0][0x2d0], -R2.reuse ;  /* 0x0000b4002a2a7a23 */ /* 0x100fe40000010802 */
[----:B---3--:R-:W-:Y:S01]  /*b4d0*/  FMUL.FTZ R4, R140, R152 ;  /* 0x000000988c047220 */ /* 0x008fe20000410000 */
[----:B------:R-:W-:Y:S01]  /*b4e0*/  F2FP.BF16.PACK_AB R152, R230, R231 ;  /* 0x000000e7e698723e */ /* 0x000fe200000010ff */
[----:B------:R-:W-:Y:S01]  /*b4f0*/  FMUL.FTZ R5, R140, R153 ;  /* 0x000000998c057220 */ /* 0x000fe20000410000 */
[----:B-----5:R-:W-:Y:S01]  /*b500*/  F2FP.BF16.PACK_AB R153, R188, R187 ;  /* 0x000000bbbc99723e */ /* 0x020fe200000010ff */
[C---:B------:R-:W-:Y:S01]  /*b510*/  FMUL.FTZ R11, R0.reuse, R159 ;  /* 0x0000009f000b7220 */ /* 0x040fe20000410000 */
[----:B------:R-:W-:Y:S01]  /*b520*/  LDSM.16.MT88.4 R36, [R213+0x2400] ;  /* 0x00240000d524783b */ /* 0x000fe20000004200 */
[----:B------:R-:W-:Y:S01]  /*b530*/  MUFU.EX2 R192, R49 ;  /* 0x0000003100c07308 */ /* 0x000fe20000000800 */
[--C-:B------:R-:W-:Y:S02]  /*b540*/  FFMA.FTZ R43, R43, c[0x0][0x2d0], -R2.reuse ;  /* 0x0000b4002b2b7a23 */ /* 0x100fe40000010802 */
[----:B----4-:R-:W-:Y:S02]  /*b550*/  FMUL.FTZ R14, R0, R162 ;  /* 0x000000a2000e7220 */ /* 0x010fe40000410000 */
[--C-:B------:R-:W-:Y:S02]  /*b560*/  FFMA.FTZ R46, R46, c[0x0][0x2d0], -R2.reuse ;  /* 0x0000b4002e2e7a23 */ /* 0x100fe40000010802 */
[----:B------:R-:W3:Y:S01]  /*b570*/  LDSM.16.MT88.4 R156, [R213+0x1000] ;  /* 0x00100000d59c783b */ /* 0x000ee20000004200 */
[----:B------:R-:W-:Y:S02]  /*b580*/  FFMA.FTZ R47, R47, c[0x0][0x2d0], -R2 ;  /* 0x0000b4002f2f7a23 */ /* 0x000fe40000010802 */
[----:B------:R-:W-:Y:S01]  /*b590*/  MUFU.EX2 R191, R51 ;  /* 0x0000003300bf7308 */ /* 0x000fe20000000800 */
[----:B------:R-:W-:Y:S01]  /*b5a0*/  FMUL.FTZ R122, R0, R122 ;  /* 0x0000007a007a7220 */ /* 0x000fe20000410000 */
[----:B-1----:R-:W-:Y:S01]  /*b5b0*/  F2FP.BF16.PACK_AB R155, R190, R189 ;  /* 0x000000bdbe9b723e */ /* 0x002fe200000010ff */
[-C--:B--2---:R-:W-:Y:S02]  /*b5c0*/  HMMA.16816.F32.BF16 R4, R148, R176.reuse, R4 ;  /* 0x000000b09404723c */ /* 0x084fe40000041804 */
[----:B------:R-:W0:Y:S03]  /*b5d0*/  LDGDEPBAR ;  /* 0x00000000000079af */ /* 0x000e260000000000 */
[C---:B------:R-:W-:Y:S02]  /*b5e0*/  FMUL.FTZ R15, R0.reuse, R163 ;  /* 0x000000a3000f7220 */ /* 0x040fe40000410000 */
[----:B------:R-:W-:Y:S01]  /*b5f0*/  MUFU.EX2 R147, R46 ;  /* 0x0000002e00937308 */ /* 0x000fe20000000800 */
[C---:B------:R-:W-:Y:S01]  /*b600*/  FMUL.FTZ R123, R0.reuse, R123 ;  /* 0x0000007b007b7220 */ /* 0x040fe20000410000 */
[C---:B------:R-:W-:Y:S01]  /*b610*/  HMMA.16816.F32.BF16 R8, R152.reuse, R176, R8 ;  /* 0x000000b09808723c */ /* 0x040fe20000041808 */
[----:B------:R-:W1:Y:S03]  /*b620*/  LDSM.16.MT88.4 R160, [R214+0x1000] ;  /* 0x00100000d6a0783b */ /* 0x000e660000004200 */
[C---:B------:R-:W-:Y:S02]  /*b630*/  FMUL.FTZ R126, R0.reuse, R126 ;  /* 0x0000007e007e7220 */ /* 0x040fe40000410000 */
[C---:B------:R-:W-:Y:S02]  /*b640*/  FMUL.FTZ R127, R0.reuse, R127 ;  /* 0x0000007f007f7220 */ /* 0x040fe40000410000 */
[-C--:B------:R-:W-:Y:S01]  /*b650*/  HMMA.16816.F32.BF16 R12, R152, R178.reuse, R12 ;  /* 0x000000b2980c723c */ /* 0x080fe2000004180c */
[----:B------:R2:W-:Y:S03]  /*b660*/  MUFU.EX2 R210, R20 ;  /* 0x0000001400d27308 */ /* 0x0005e60000000800 */
[C---:B------:R-:W-:Y:S02]  /*b670*/  FMUL.FTZ R134, R0.reuse, R134 ;  /* 0x0000008600867220 */ /* 0x040fe40000410000 */
[C---:B------:R-:W-:Y:S02]  /*b680*/  FMUL.FTZ R135, R0.reuse, R135 ;  /* 0x0000008700877220 */ /* 0x040fe40000410000 */
[C---:B------:R-:W-:Y:S03]  /*b690*/  HMMA.16816.F32.BF16 R16, R148.reuse, R178, R16 ;  /* 0x000000b29410723c */ /* 0x040fe60000041810 */
[----:B------:R4:W5:Y:S01]  /*b6a0*/  MUFU.EX2 R209, R21 ;  /* 0x0000001500d17308 */ /* 0x0009620000000800 */
[--C-:B------:R-:W-:Y:S02]  /*b6b0*/  FFMA.FTZ R146, R35, c[0x0][0x2d0], -R185.reuse ;  /* 0x0000b40023927a23 */ /* 0x100fe400000108b9 */
[C---:B------:R-:W-:Y:S02]  /*b6c0*/  FMUL.FTZ R35, R0.reuse, R175 ;  /* 0x000000af00237220 */ /* 0x040fe40000410000 */
[-C--:B------:R-:W-:Y:S04]  /*b6d0*/  HMMA.16816.F32.BF16 R100, R148, R180.reuse, R100 ;  /* 0x000000b49464723c */ /* 0x080fe80000041864 */
[C---:B------:R-:W-:Y:S01]  /*b6e0*/  FMUL.FTZ R74, R0.reuse, R74 ;  /* 0x0000004a004a7220 */ /* 0x040fe20000410000 */
[----:B------:R-:W-:Y:S01]  /*b6f0*/  MUFU.EX2 R202, R146 ;  /* 0x0000009200ca7308 */ /* 0x000fe20000000800 */
[----:B------:R-:W-:Y:S02]  /*b700*/  FMUL.FTZ R75, R0, R75 ;  /* 0x0000004b004b7220 */ /* 0x000fe40000410000 */
[C---:B------:R-:W-:Y:S04]  /*b710*/  HMMA.16816.F32.BF16 R104, R152.reuse, R180, R104 ;  /* 0x000000b49868723c */ /* 0x040fe80000041868 */
[----:B--2---:R-:W-:Y:S02]  /*b720*/  FMUL.FTZ R20, R140, R168 ;  /* 0x000000a88c147220 */ /* 0x004fe40000410000 */
[----:B------:R-:W-:Y:S01]  /*b730*/  FMUL.FTZ R78, R0, R78 ;  /* 0x0000004e004e7220 */ /* 0x000fe20000410000 */
[----:B------:R-:W-:Y:S01]  /*b740*/  MUFU.EX2 R181, R40 ;  /* 0x0000002800b57308 */ /* 0x000fe20000000800 */
[-C--:B------:R-:W-:Y:S04]  /*b750*/  HMMA.16816.F32.BF16 R108, R152, R182.reuse, R108 ;  /* 0x000000b6986c723c */ /* 0x080fe8000004186c */
[----:B----4-:R-:W-:Y:S02]  /*b760*/  FMUL.FTZ R21, R140, R169 ;  /* 0x000000a98c157220 */ /* 0x010fe40000410000 */
[C---:B------:R-:W-:Y:S02]  /*b770*/  FMUL.FTZ R79, R0.reuse, R79 ;  /* 0x0000004f004f7220 */ /* 0x040fe40000410000 */
[C---:B------:R-:W-:Y:S01]  /*b780*/  HMMA.16816.F32.BF16 R112, R148.reuse, R182, R112 ;  /* 0x000000b69470723c */ /* 0x040fe20000041870 */
[----:B------:R2:W-:Y:S03]  /*b790*/  MUFU.EX2 R183, R50 ;  /* 0x0000003200b77308 */ /* 0x0005e60000000800 */
[C---:B------:R-:W-:Y:S02]  /*b7a0*/  FMUL.FTZ R90, R0.reuse, R90 ;  /* 0x0000005a005a7220 */ /* 0x040fe40000410000 */
[C---:B------:R-:W-:Y:S02]  /*b7b0*/  FMUL.FTZ R91, R0.reuse, R91 ;  /* 0x0000005b005b7220 */ /* 0x040fe40000410000 */
[-C--:B---3--:R-:W-:Y:S03]  /*b7c0*/  HMMA.16816.F32.BF16 R116, R148, R156.reuse, R116 ;  /* 0x0000009c9474723c */ /* 0x088fe60000041874 */
[----:B------:R3:W-:Y:S01]  /*b7d0*/  MUFU.EX2 R206, R22 ;  /* 0x0000001600ce7308 */ /* 0x0007e20000000800 */
[C---:B------:R-:W-:Y:S02]  /*b7e0*/  FMUL.FTZ R94, R0.reuse, R94 ;  /* 0x0000005e005e7220 */ /* 0x040fe40000410000 */
[----:B------:R-:W-:Y:S02]  /*b7f0*/  FMUL.FTZ R95, R0, R95 ;  /* 0x0000005f005f7220 */ /* 0x000fe40000410000 */
[C---:B------:R-:W-:Y:S04]  /*b800*/  HMMA.16816.F32.BF16 R120, R152.reuse, R156, R120 ;  /* 0x0000009c9878723c */ /* 0x040fe80000041878 */
[----:B------:R-:W-:Y:S01]  /*b810*/  FFMA.FTZ R33, R33, c[0x0][0x2d0], -R184 ;  /* 0x0000b40021217a23 */ /* 0x000fe200000108b8 */
[----:B------:R-:W-:Y:S01]  /*b820*/  MUFU.EX2 R182, R41 ;  /* 0x0000002900b67308 */ /* 0x000fe20000000800 */
[--C-:B------:R-:W-:Y:S02]  /*b830*/  FFMA.FTZ R32, R23, c[0x0][0x2d0], -R185.reuse ;  /* 0x0000b40017207a23 */ /* 0x100fe400000108b9 */
[-C--:B------:R-:W-:Y:S01]  /*b840*/  HMMA.16816.F32.BF16 R124, R152, R158.reuse, R124 ;  /* 0x0000009e987c723c */ /* 0x080fe2000004187c */
[----:B--2---:R-:W-:Y:S03]  /*b850*/  LDSM.16.MT88.4 R48, [R214+0x2400] ;  /* 0x00240000d630783b */ /* 0x004fe60000004200 */
[--C-:B------:R-:W-:Y:S02]  /*b860*/  FFMA.FTZ R34, R34, c[0x0][0x2d0], -R185.reuse ;  /* 0x0000b40022227a23 */ /* 0x100fe400000108b9 */
[C---:B------:R-:W-:Y:S01]  /*b870*/  FMUL.FTZ R23, R141.reuse, R171 ;  /* 0x000000ab8d177220 */ /* 0x040fe20000410000 */
[----:B------:R2:W-:Y:S01]  /*b880*/  MUFU.EX2 R207, R33 ;  /* 0x0000002100cf7308 */ /* 0x0005e20000000800 */
[C---:B------:R-:W-:Y:S01]  /*b890*/  HMMA.16816.F32.BF16 R128, R148.reuse, R158, R128 ;  /* 0x0000009e9480723c */ /* 0x040fe20000041880 */
[----:B------:R-:W4:Y:S03]  /*b8a0*/  LDSM.16.MT88.4 R156, [R213+0x2000] ;  /* 0x00200000d59c783b */ /* 0x000f260000004200 */
[----:B---3--:R-:W-:Y:S02]  /*b8b0*/  FMUL.FTZ R22, R141, R170 ;  /* 0x000000aa8d167220 */ /* 0x008fe40000410000 */
[--C-:B------:R-:W-:Y:S02]  /*b8c0*/  FFMA.FTZ R24, R24, c[0x0][0x2d0], -R186.reuse ;  /* 0x0000b40018187a23 */ /* 0x100fe400000108ba */
[----:B------:R-:W-:Y:S01]  /*b8d0*/  FFMA.FTZ R25, R25, c[0x0][0x2d0], -R186 ;  /* 0x0000b40019197a23 */ /* 0x000fe200000108ba */
[----:B------:R3:W3:Y:S02]  /*b8e0*/  MUFU.EX2 R205, R32 ;  /* 0x0000002000cd7308 */ /* 0x0006e40000000800 */
[-C--:B-1----:R-:W-:Y:S03]  /*b8f0*/  HMMA.16816.F32.BF16 R20, R148, R160.reuse, R20 ;  /* 0x000000a09414723c */ /* 0x082fe60000041814 */
[--C-:B------:R-:W-:Y:S02]  /*b900*/  FFMA.FTZ R26, R26, c[0x0][0x2d0], -R2.reuse ;  /* 0x0000b4001a1a7a23 */ /* 0x100fe40000010802 */
[----:B------:R-:W-:Y:S02]  /*b910*/  FFMA.FTZ R27, R27, c[0x0][0x2d0], -R2 ;  /* 0x0000b4001b1b7a23 */ /* 0x000fe40000010802 */
[--C-:B------:R-:W-:Y:S01]  /*b920*/  FFMA.FTZ R28, R28, c[0x0][0x2d0], -R186.reuse ;  /* 0x0000b4001c1c7a23 */ /* 0x100fe200000108ba */
[C---:B------:R-:W-:Y:S01]  /*b930*/  HMMA.16816.F32.BF16 R132, R152.reuse, R160, R132 ;  /* 0x000000a09884723c */ /* 0x040fe20000041884 */
[----:B------:R1:W1:Y:S03]  /*b940*/  MUFU.EX2 R203, R34 ;  /* 0x0000002200cb7308 */ /* 0x0002660000000800 */
[----:B--2---:R-:W-:Y:S02]  /*b950*/  FMUL.FTZ R33, R3, R173 ;  /* 0x000000ad03217220 */ /* 0x004fe40000410000 */
[----:B------:R-:W-:Y:S02]  /*b960*/  FFMA.FTZ R29, R29, c[0x0][0x2d0], -R186 ;  /* 0x0000b4001d1d7a23 */ /* 0x000fe400000108ba */
[--C-:B------:R-:W-:Y:S03]  /*b970*/  FFMA.FTZ R30, R30, c[0x0][0x2d0], -R2.reuse ;  /* 0x0000b4001e1e7a23 */ /* 0x100fe60000010802 */
[----:B------:R5:W-:Y:S01]  /*b980*/  MUFU.EX2 R201, R24 ;  /* 0x0000001800c97308 */ /* 0x000be20000000800 */
[----:B------:R-:W-:Y:S02]  /*b990*/  FFMA.FTZ R31, R31, c[0x0][0x2d0], -R2 ;  /* 0x0000b4001f1f7a23 */ /* 0x000fe40000010802 */
[----:B---3--:R-:W-:Y:S02]  /*b9a0*/  FMUL.FTZ R32, R3, R172 ;  /* 0x000000ac03207220 */ /* 0x008fe40000410000 */
[--C-:B------:R-:W-:Y:S02]  /*b9b0*/  FFMA.FTZ R65, R65, c[0x0][0x2d0], -R184.reuse ;  /* 0x0000b40041417a23 */ /* 0x100fe400000108b8 */
[--C-:B------:R-:W-:Y:S02]  /*b9c0*/  FFMA.FTZ R67, R67, c[0x0][0x2d0], -R185.reuse ;  /* 0x0000b40043437a23 */ /* 0x100fe400000108b9 */
[----:B------:R-:W-:Y:S01]  /*b9d0*/  FFMA.FTZ R52, R52, c[0x0][0x2d0], -R184 ;  /* 0x0000b40034347a23 */ /* 0x000fe200000108b8 */
[----:B------:R2:W3:Y:S01]  /*b9e0*/  MUFU.EX2 R200, R25 ;  /* 0x0000001900c87308 */ /* 0x0004e20000000800 */
[----:B------:R-:W-:Y:S02]  /*b9f0*/  FFMA.FTZ R61, R61, c[0x0][0x2d0], -R186 ;  /* 0x0000b4003d3d7a23 */ /* 0x000fe400000108ba */
[--C-:B------:R-:W-:Y:S02]  /*ba00*/  FFMA.FTZ R53, R53, c[0x0][0x2d0], -R184.reuse ;  /* 0x0000b40035357a23 */ /* 0x100fe400000108b8 */
[----:B-1----:R-:W-:Y:S02]  /*ba10*/  FMUL.FTZ R34, R0, R174 ;  /* 0x000000ae00227220 */ /* 0x002fe40000410000 */
[--C-:B------:R-:W-:Y:S02]  /*ba20*/  FFMA.FTZ R54, R54, c[0x0][0x2d0], -R185.reuse ;  /* 0x0000b40036367a23 */ /* 0x100fe400000108b9 */
[--C-:B------:R-:W-:Y:S01]  /*ba30*/  FFMA.FTZ R55, R55, c[0x0][0x2d0], -R185.reuse ;  /* 0x0000b40037377a23 */ /* 0x100fe200000108b9 */
[----:B------:R-:W-:Y:S01]  /*ba40*/  MUFU.EX2 R180, R45 ;  /* 0x0000002d00b47308 */ /* 0x000fe20000000800 */
[----:B------:R-:W-:Y:S01]  /*ba50*/  FFMA.FTZ R64, R64, c[0x0][0x2d0], -R184 ;  /* 0x0000b40040407a23 */ /* 0x000fe200000108b8 */
[-C--:B------:R-:W-:Y:S03]  /*ba60*/  HMMA.16816.F32.BF16 R32, R152, R162.reuse, R32 ;  /* 0x000000a29820723c */ /* 0x080fe60000041820 */
[----:B-----5:R-:W-:Y:S01]  /*ba70*/  F2FP.BF16.PACK_AB R24, R209, R210 ;  /* 0x000000d2d118723e */ /* 0x020fe200000010ff */
[----:B------:R-:W-:Y:S02]  /*ba80*/  FFMA.FTZ R66, R66, c[0x0][0x2d0], -R185 ;  /* 0x0000b40042427a23 */ /* 0x000fe400000108b9 */
[----:B------:R-:W-:Y:S02]  /*ba90*/  FFMA.FTZ R57, R57, c[0x0][0x2d0], -R186 ;  /* 0x0000b40039397a23 */ /* 0x000fe400000108ba */
[C---:B------:R-:W-:Y:S01]  /*baa0*/  HMMA.16816.F32.BF16 R136, R148.reuse, R162, R136 ;  /* 0x000000a29488723c */ /* 0x040fe20000041888 */
[----:B------:R-:W1:Y:S01]  /*bab0*/  LDSM.16.MT88.4 R160, [R214+0x2000] ;  /* 0x00200000d6a0783b */ /* 0x000e620000004200 */
[----:B------:R-:W-:Y:S02]  /*bac0*/  MUFU.EX2 R146, R47 ;  /* 0x0000002f00927308 */ /* 0x000fe40000000800 */
[----:B--2---:R-:W-:Y:S01]  /*bad0*/  F2FP.BF16.PACK_AB R25, R205, R206 ;  /* 0x000000cecd19723e */ /* 0x004fe200000010ff */
[--C-:B------:R-:W-:Y:S02]  /*bae0*/  FFMA.FTZ R58, R58, c[0x0][0x2d0], -R2.reuse ;  /* 0x0000b4003a3a7a23 */ /* 0x100fe40000010802 */
[----:B------:R-:W-:Y:S01]  /*baf0*/  FFMA.FTZ R59, R59, c[0x0][0x2d0], -R2 ;  /* 0x0000b4003b3b7a23 */ /* 0x000fe20000010802 */
[-C--:B----4-:R-:W-:Y:S04]  /*bb00*/  HMMA.16816.F32.BF16 R68, R148, R156.reuse, R68 ;  /* 0x0000009c9444723c */ /* 0x090fe80000041844 */
[----:B------:R-:W-:Y:S01]  /*bb10*/  MUFU.EX2 R65, R65 ;  /* 0x0000004100417308 */ /* 0x000fe20000000800 */
[----:B------:R-:W-:Y:S02]  /*bb20*/  FFMA.FTZ R60, R60, c[0x0][0x2d0], -R186 ;  /* 0x0000b4003c3c7a23 */ /* 0x000fe400000108ba */
[--C-:B------:R-:W-:Y:S01]  /*bb30*/  FFMA.FTZ R62, R62, c[0x0][0x2d0], -R2.reuse ;  /* 0x0000b4003e3e7a23 */ /* 0x100fe20000010802 */
[C---:B------:R-:W-:Y:S04]  /*bb40*/  HMMA.16816.F32.BF16 R72, R152.reuse, R156, R72 ;  /* 0x0000009c9848723c */ /* 0x040fe80000041848 */
[----:B------:R-:W-:Y:S02]  /*bb50*/  FFMA.FTZ R2, R63, c[0x0][0x2d0], -R2 ;  /* 0x0000b4003f027a23 */ /* 0x000fe40000010802 */
[----:B------:R-:W-:Y:S01]  /*bb60*/  MUFU.EX2 R67, R67 ;  /* 0x0000004300437308 */ /* 0x000fe20000000800 */
[----:B------:R-:W-:Y:S01]  /*bb70*/  FFMA.FTZ R56, R56, c[0x0][0x2d0], -R186 ;  /* 0x0000b40038387a23 */ /* 0x000fe200000108ba */
[-C--:B------:R-:W-:Y:S04]  /*bb80*/  HMMA.16816.F32.BF16 R76, R152, R158.reuse, R76 ;  /* 0x0000009e984c723c */ /* 0x080fe8000004184c */
[----:B------:R-:W-:Y:S02]  /*bb90*/  FFMA.FTZ R3, R3, R241, R231 ;  /* 0x000000f103037223 */ /* 0x000fe400000100e7 */
[----:B------:R-:W-:Y:S02]  /*bba0*/  FFMA.FTZ R140, R140, R243, R232 ;  /* 0x000000f38c8c7223 */ /* 0x000fe400000100e8 */
[C---:B------:R-:W-:Y:S01]  /*bbb0*/  HMMA.16816.F32.BF16 R80, R148.reuse, R158, R80 ;  /* 0x0000009e9450723c */ /* 0x040fe20000041850 */
[----:B------:R-:W2:Y:S01]  /*bbc0*/  LDSM.16.MT88.4 R156, [R213+0x400] ;  /* 0x00040000d59c783b */ /* 0x000ea20000004200 */
[----:B------:R-:W-:Y:S02]  /*bbd0*/  MUFU.EX2 R61, R61 ;  /* 0x0000003d003d7308 */ /* 0x000fe40000000800 */
[----:B------:R-:W-:Y:S02]  /*bbe0*/  FADD.FTZ R3, R230, R3 ;  /* 0x00000003e6037221 */ /* 0x000fe40000010000 */
[----:B------:R-:W-:Y:S02]  /*bbf0*/  FFMA.FTZ R141, R141, R242, R233 ;  /* 0x000000f28d8d7223 */ /* 0x000fe400000100e9 */
[----:B------:R-:W-:Y:S01]  /*bc00*/  FADD.FTZ R3, R229, R3 ;  /* 0x00000003e5037221 */ /* 0x000fe20000010000 */
[-C--:B-1----:R-:W-:Y:S03]  /*bc10*/  HMMA.16816.F32.BF16 R84, R148, R160.reuse, R84 ;  /* 0x000000a09454723c */ /* 0x082fe60000041854 */
[----:B------:R1:W-:Y:S05]  /*bc20*/  MUFU.EX2 R179, R26 ;  /* 0x0000001a00b37308 */ /* 0x0003ea0000000800 */
[C---:B------:R-:W-:Y:S05]  /*bc30*/  HMMA.16816.F32.BF16 R88, R152.reuse, R160, R88 ;  /* 0x000000a09858723c */ /* 0x040fea0000041858 */
[----:B------:R4:W5:Y:S03]  /*bc40*/  MUFU.EX2 R178, R27 ;  /* 0x0000001b00b27308 */ /* 0x0009660000000800 */
[-C--:B------:R-:W-:Y:S01]  /*bc50*/  HMMA.16816.F32.BF16 R92, R152, R162.reuse, R92 ;  /* 0x000000a2985c723c */ /* 0x080fe2000004185c */
[----:B------:R-:W-:Y:S06]  /*bc60*/  LDSM.16.MT88.4 R152, [R214+0x1400] ;  /* 0x00140000d698783b */ /* 0x000fec0000004200 */
[----:B------:R3:W-:Y:S01]  /*bc70*/  MUFU.EX2 R199, R28 ;  /* 0x0000001c00c77308 */ /* 0x0007e20000000800 */
[----:B------:R-:W-:Y:S01]  /*bc80*/  HMMA.16816.F32.BF16 R96, R148, R162, R96 ;  /* 0x000000a29460723c */ /* 0x000fe20000041860 */
[----:B------:R-:W5:Y:S03]  /*bc90*/  LDSM.16.MT88.4 R148, [R213+0x1400] ;  /* 0x00140000d594783b */ /* 0x000f660000004200 */
[----:B-1----:R-:W-:Y:S05]  /*bca0*/  F2FP.BF16.PACK_AB R26, R207, R208 ;  /* 0x000000d0cf1a723e */ /* 0x002fea00000010ff */
[----:B------:R5:W1:Y:S03]  /*bcb0*/  MUFU.EX2 R198, R29 ;  /* 0x0000001d00c67308 */ /* 0x000a660000000800 */
[----:B----4-:R-:W-:Y:S07]  /*bcc0*/  F2FP.BF16.PACK_AB R27, R202, R203 ;  /* 0x000000cbca1b723e */ /* 0x010fee00000010ff */
[----:B------:R1:W-:Y:S01]  /*bcd0*/  MUFU.EX2 R177, R30 ;  /* 0x0000001e00b17308 */ /* 0x0003e20000000800 */
[-C--:B--2---:R-:W-:Y:S05]  /*bce0*/  HMMA.16816.F32.BF16 R4, R24, R156.reuse, R4 ;  /* 0x0000009c1804723c */ /* 0x084fea0000041804 */
[----:B---3--:R-:W-:Y:S04]  /*bcf0*/  F2FP.BF16.PACK_AB R28, R200, R201 ;  /* 0x000000c9c81c723e */ /* 0x008fe800000010ff */
[----:B------:R-:W2:Y:S03]  /*bd00*/  MUFU.EX2 R176, R31 ;  /* 0x0000001f00b07308 */ /* 0x000ea60000000800 */
[----:B-----5:R-:W-:Y:S07]  /*bd10*/  F2FP.BF16.PACK_AB R29, R178, R179 ;  /* 0x000000b3b21d723e */ /* 0x020fee00000010ff */
[----:B------:R-:W-:Y:S01]  /*bd20*/  MUFU.EX2 R53, R53 ;  /* 0x0000003500357308 */ /* 0x000fe20000000800 */
[----:B-1----:R-:W-:Y:S09]  /*bd30*/  F2FP.BF16.PACK_AB R30, R198, R199 ;  /* 0x000000c7c61e723e */ /* 0x002ff200000010ff */
[----:B------:R-:W-:Y:S01]  /*bd40*/  MUFU.EX2 R54, R54 ;  /* 0x0000003600367308 */ /* 0x000fe20000000800 */
[----:B--2---:R-:W-:Y:S09]  /*bd50*/  F2FP.BF16.PACK_AB R31, R176, R177 ;  /* 0x000000b1b01f723e */ /* 0x004ff200000010ff */
[----:B------:R-:W-:Y:S01]  /*bd60*/  MUFU.EX2 R55, R55 ;  /* 0x0000003700377308 */ /* 0x000fe20000000800 */
[C---:B------:R-:W-:Y:S08]  /*bd70*/  HMMA.16816.F32.BF16 R8, R28.reuse, R156, R8 ;  /* 0x0000009c1c08723c */ /* 0x040ff00000041808 */
[-C--:B------:R-:W-:Y:S01]  /*bd80*/  HMMA.16816.F32.BF16 R12, R28, R158.reuse, R12 ;  /* 0x0000009e1c0c723c */ /* 0x080fe2000004180c */
[----:B------:R-:W-:Y:S07]  /*bd90*/  MUFU.EX2 R64, R64 ;  /* 0x0000004000407308 */ /* 0x000fee0000000800 */
[C---:B------:R-:W-:Y:S03]  /*bda0*/  HMMA.16816.F32.BF16 R16, R24.reuse, R158, R16 ;  /* 0x0000009e1810723c */ /* 0x040fe60000041810 */
[----:B------:R-:W-:Y:S05]  /*bdb0*/  MUFU.EX2 R66, R66 ;  /* 0x0000004200427308 */ /* 0x000fea0000000800 */
[-C--:B------:R-:W-:Y:S05]  /*bdc0*/  HMMA.16816.F32.BF16 R100, R24, R164.reuse, R100 ;  /* 0x000000a41864723c */ /* 0x080fea0000041864 */
[----:B------:R-:W-:Y:S03]  /*bdd0*/  MUFU.EX2 R57, R57 ;  /* 0x0000003900397308 */ /* 0x000fe60000000800 */
[C---:B------:R-:W-:Y:S07]  /*bde0*/  HMMA.16816.F32.BF16 R104, R28.reuse, R164, R104 ;  /* 0x000000a41c68723c */ /* 0x040fee0000041868 */
[----:B------:R-:W-:Y:S01]  /*bdf0*/  MUFU.EX2 R60, R60 ;  /* 0x0000003c003c7308 */ /* 0x000fe20000000800 */
[-C--:B------:R-:W-:Y:S08]  /*be00*/  HMMA.16816.F32.BF16 R108, R28, R166.reuse, R108 ;  /* 0x000000a61c6c723c */ /* 0x080ff0000004186c */
[C---:B------:R-:W-:Y:S01]  /*be10*/  HMMA.16816.F32.BF16 R112, R24.reuse, R166, R112 ;  /* 0x000000a61870723c */ /* 0x040fe20000041870 */
[----:B------:R-:W-:Y:S01]  /*be20*/  LDSM.16.MT88.4 R164, [R213+0xc00] ;  /* 0x000c0000d5a4783b */ /* 0x000fe20000004200 */
[----:B------:R-:W-:Y:S06]  /*be30*/  MUFU.EX2 R62, R62 ;  /* 0x0000003e003e7308 */ /* 0x000fec0000000800 */
[-C--:B------:R-:W-:Y:S04]  /*be40*/  HMMA.16816.F32.BF16 R116, R24, R148.reuse, R116 ;  /* 0x000000941874723c */ /* 0x080fe80000041874 */
[----:B------:R-:W-:Y:S04]  /*be50*/  MUFU.EX2 R56, R56 ;  /* 0x0000003800387308 */ /* 0x000fe80000000800 */
[C---:B------:R-:W-:Y:S06]  /*be60*/  HMMA.16816.F32.BF16 R120, R28.reuse, R148, R120 ;  /* 0x000000941c78723c */ /* 0x040fec0000041878 */
[----:B------:R-:W-:Y:S02]  /*be70*/  MUFU.EX2 R148, R42 ;  /* 0x0000002a00947308 */ /* 0x000fe40000000800 */
[-C--:B------:R-:W-:Y:S08]  /*be80*/  HMMA.16816.F32.BF16 R124, R28, R150.reuse, R124 ;  /* 0x000000961c7c723c */ /* 0x080ff0000004187c */
[C---:B------:R-:W-:Y:S01]  /*be90*/  HMMA.16816.F32.BF16 R128, R24.reuse, R150, R128 ;  /* 0x000000961880723c */ /* 0x040fe20000041880 */
[----:B------:R1:W2:Y:S07]  /*bea0*/  MUFU.EX2 R149, R43 ;  /* 0x0000002b00957308 */ /* 0x0002ae0000000800 */
[-C--:B------:R-:W-:Y:S03]  /*beb0*/  HMMA.16816.F32.BF16 R20, R24, R152.reuse, R20 ;  /* 0x000000981814723c */ /* 0x080fe60000041814 */
[----:B------:R3:W4:Y:S05]  /*bec0*/  MUFU.EX2 R151, R44 ;  /* 0x0000002c00977308 */ /* 0x00072a0000000800 */
[C---:B------:R-:W-:Y:S05]  /*bed0*/  HMMA.16816.F32.BF16 R132, R28.reuse, R152, R132 ;  /* 0x000000981c84723c */ /* 0x040fea0000041884 */
[----:B------:R-:W-:Y:S03]  /*bee0*/  MUFU.EX2 R150, R52 ;  /* 0x0000003400967308 */ /* 0x000fe60000000800 */
[-C--:B------:R-:W-:Y:S01]  /*bef0*/  HMMA.16816.F32.BF16 R32, R28, R154.reuse, R32 ;  /* 0x0000009a1c20723c */ /* 0x080fe20000041820 */
[----:B-1----:R-:W1:Y:S06]  /*bf00*/  LDSM.16.MT88.4 R40, [R213+0x800] ;  /* 0x00080000d528783b */ /* 0x002e6c0000004200 */
[----:B------:R5:W-:Y:S01]  /*bf10*/  MUFU.EX2 R52, R2 ;  /* 0x0000000200347308 */ /* 0x000be20000000800 */
[C---:B------:R-:W-:Y:S01]  /*bf20*/  HMMA.16816.F32.BF16 R136, R24.reuse, R154, R136 ;  /* 0x0000009a1888723c */ /* 0x040fe20000041888 */
[----:B---3--:R-:W-:Y:S07]  /*bf30*/  LDSM.16.MT88.4 R44, [R213+0x1800] ;  /* 0x00180000d52c783b */ /* 0x008fee0000004200 */
[-C--:B------:R-:W-:Y:S01]  /*bf40*/  HMMA.16816.F32.BF16 R68, R24, R36.reuse, R68 ;  /* 0x000000241844723c */ /* 0x080fe20000041844 */
[----:B------:R-:W-:Y:S07]  /*bf50*/  MUFU.EX2 R58, R58 ;  /* 0x0000003a003a7308 */ /* 0x000fee0000000800 */
[C---:B------:R-:W-:Y:S03]  /*bf60*/  HMMA.16816.F32.BF16 R72, R28.reuse, R36, R72 ;  /* 0x000000241c48723c */ /* 0x040fe60000041848 */
[----:B------:R-:W3:Y:S01]  /*bf70*/  MUFU.EX2 R59, R59 ;  /* 0x0000003b003b7308 */ /* 0x000ee20000000800 */
[----:B-----5:R-:W-:Y:S04]  /*bf80*/  FFMA.FTZ R2, R0, R240, R187 ;  /* 0x000000f000027223 */ /* 0x020fe800000100bb */
[-C--:B------:R-:W-:Y:S04]  /*bf90*/  HMMA.16816.F32.BF16 R76, R28, R38.reuse, R76 ;  /* 0x000000261c4c723c */ /* 0x080fe8000004184c */
[----:B------:R-:W-:Y:S02]  /*bfa0*/  FADD.FTZ R2, R188, R2 ;  /* 0x00000002bc027221 */ /* 0x000fe40000010000 */
[----:B------:R-:W-:Y:S02]  /*bfb0*/  FADD.FTZ R0, R237, R140 ;  /* 0x0000008ced007221 */ /* 0x000fe40000010000 */
[C---:B------:R-:W-:Y:S01]  /*bfc0*/  HMMA.16816.F32.BF16 R80, R24.reuse, R38, R80 ;  /* 0x000000261850723c */ /* 0x040fe20000041850 */
[----:B------:R-:W5:Y:S03]  /*bfd0*/  LDSM.16.MT88.4 R36, [R214+0x800] ;  /* 0x00080000d624783b */ /* 0x000f660000004200 */
[----:B------:R-:W-:Y:S02]  /*bfe0*/  FADD.FTZ R2, R189, R2 ;  /* 0x00000002bd027221 */ /* 0x000fe40000010000 */
[----:B------:R-:W-:Y:S02]  /*bff0*/  FADD.FTZ R0, R238, R0 ;  /* 0x00000000ee007221 */ /* 0x000fe40000010000 */
[-C--:B------:R-:W-:Y:S04]  /*c000*/  HMMA.16816.F32.BF16 R84, R24, R48.reuse, R84 ;  /* 0x000000301854723c */ /* 0x080fe80000041854 */
[----:B------:R-:W-:Y:S04]  /*c010*/  FADD.FTZ R0, R239, R0 ;  /* 0x00000000ef007221 */ /* 0x000fe80000010000 */
[C---:B------:R-:W-:Y:S08]  /*c020*/  HMMA.16816.F32.BF16 R88, R28.reuse, R48, R88 ;  /* 0x000000301c58723c */ /* 0x040ff00000041858 */
[-C--:B------:R-:W-:Y:S07]  /*c030*/  HMMA.16816.F32.BF16 R92, R28, R50.reuse, R92 ;  /* 0x000000321c5c723c */ /* 0x080fee000004185c */
[----:B------:R-:W-:Y:S01]  /*c040*/  F2FP.BF16.PACK_AB R28, R182, R181 ;  /* 0x000000b5b61c723e */ /* 0x000fe200000010ff */
[----:B------:R-:W-:Y:S01]  /*c050*/  HMMA.16816.F32.BF16 R96, R24, R50, R96 ;  /* 0x000000321860723c */ /* 0x000fe20000041860 */
[----:B------:R-:W-:Y:S03]  /*c060*/  LDSM.16.MT88.4 R48, [R214+0x1c00] ;  /* 0x001c0000d630783b */ /* 0x000fe60000004200 */
[----:B--2---:R-:W-:Y:S02]  /*c070*/  F2FP.BF16.PACK_AB R29, R149, R148 ;  /* 0x00000094951d723e */ /* 0x004fe400000010ff */
[----:B----4-:R-:W-:Y:S02]  /*c080*/  F2FP.BF16.PACK_AB R30, R180, R151 ;  /* 0x00000097b41e723e */ /* 0x010fe400000010ff */
[----:B------:R-:W-:Y:S04]  /*c090*/  F2FP.BF16.PACK_AB R24, R196, R197 ;  /* 0x000000c5c418723e */ /* 0x000fe800000010ff */
[----:B------:R-:W-:Y:S02]  /*c0a0*/  F2FP.BF16.PACK_AB R25, R194, R195 ;  /* 0x000000c3c219723e */ /* 0x000fe400000010ff */
[----:B------:R-:W-:Y:S02]  /*c0b0*/  F2FP.BF16.PACK_AB R26, R192, R193 ;  /* 0x000000c1c01a723e */ /* 0x000fe400000010ff */
[----:B------:R-:W-:Y:S02]  /*c0c0*/  F2FP.BF16.PACK_AB R27, R191, R183 ;  /* 0x000000b7bf1b723e */ /* 0x000fe400000010ff */
[----:B------:R-:W-:Y:S05]  /*c0d0*/  F2FP.BF16.PACK_AB R31, R146, R147 ;  /* 0x00000093921f723e */ /* 0x000fea00000010ff */
[-C--:B-1----:R-:W-:Y:S08]  /*c0e0*/  HMMA.16816.F32.BF16 R4, R24, R40.reuse, R4 ;  /* 0x000000281804723c */ /* 0x082ff00000041804 */
[C---:B------:R-:W-:Y:S08]  /*c0f0*/  HMMA.16816.F32.BF16 R8, R28.reuse, R40, R8 ;  /* 0x000000281c08723c */ /* 0x040ff00000041808 */
[-C--:B------:R-:W-:Y:S08]  /*c100*/  HMMA.16816.F32.BF16 R12, R28, R42.reuse, R12 ;  /* 0x0000002a1c0c723c */ /* 0x080ff0000004180c */
[C---:B------:R-:W-:Y:S01]  /*c110*/  HMMA.16816.F32.BF16 R16, R24.reuse, R42, R16 ;  /* 0x0000002a1810723c */ /* 0x040fe20000041810 */
[----:B------:R-:W1:Y:S07]  /*c120*/  LDSM.16.MT88.4 R40, [R214+0x1800] ;  /* 0x00180000d628783b */ /* 0x000e6e0000004200 */
[-C--:B-----5:R-:W-:Y:S08]  /*c130*/  HMMA.16816.F32.BF16 R100, R24, R36.reuse, R100 ;  /* 0x000000241864723c */ /* 0x0a0ff00000041864 */
[C---:B------:R-:W-:Y:S08]  /*c140*/  HMMA.16816.F32.BF16 R104, R28.reuse, R36, R104 ;  /* 0x000000241c68723c */ /* 0x040ff00000041868 */
[-C--:B------:R-:W-:Y:S08]  /*c150*/  HMMA.16816.F32.BF16 R108, R28, R38.reuse, R108 ;  /* 0x000000261c6c723c */ /* 0x080ff0000004186c */
[C---:B------:R-:W-:Y:S01]  /*c160*/  HMMA.16816.F32.BF16 R112, R24.reuse, R38, R112 ;  /* 0x000000261870723c */ /* 0x040fe20000041870 */
[----:B------:R-:W2:Y:S07]  /*c170*/  LDSM.16.MT88.4 R36, [R213+0x2800] ;  /* 0x00280000d524783b */ /* 0x000eae0000004200 */
[-C--:B------:R-:W-:Y:S08]  /*c180*/  HMMA.16816.F32.BF16 R116, R24, R44.reuse, R116 ;  /* 0x0000002c1874723c */ /* 0x080ff00000041874 */
[C---:B------:R-:W-:Y:S08]  /*c190*/  HMMA.16816.F32.BF16 R120, R28.reuse, R44, R120 ;  /* 0x0000002c1c78723c */ /* 0x040ff00000041878 */
[-C--:B------:R-:W-:Y:S08]  /*c1a0*/  HMMA.16816.F32.BF16 R124, R28, R46.reuse, R124 ;  /* 0x0000002e1c7c723c */ /* 0x080ff0000004187c */
[C---:B------:R-:W-:Y:S01]  /*c1b0*/  HMMA.16816.F32.BF16 R128, R24.reuse, R46, R128 ;  /* 0x0000002e1880723c */ /* 0x040fe20000041880 */
[----:B------:R-:W4:Y:S07]  /*c1c0*/  LDSM.16.MT88.4 R44, [R214+0x2800] ;  /* 0x00280000d62c783b */ /* 0x000f2e0000004200 */
        /* <DEDUP_REMOVED lines=10> */
[-C--:B----4-:R-:W-:Y:S08]  /*c270*/  HMMA.16816.F32.BF16 R84, R24, R44.reuse, R84 ;  /* 0x0000002c1854723c */ /* 0x090ff00000041854 */
[C---:B------:R-:W-:Y:S08]  /*c280*/  HMMA.16816.F32.BF16 R88, R28.reuse, R44, R88 ;  /* 0x0000002c1c58723c */ /* 0x040ff00000041858 */
[-C--:B------:R-:W-:Y:S07]  /*c290*/  HMMA.16816.F32.BF16 R92, R28, R46.reuse, R92 ;  /* 0x0000002e1c5c723c */ /* 0x080fee000004185c */
[----:B------:R-:W-:Y:S01]  /*c2a0*/  F2FP.BF16.PACK_AB R28, R57, R56 ;  /* 0x00000038391c723e */ /* 0x000fe200000010ff */
[----:B------:R-:W-:Y:S01]  /*c2b0*/  HMMA.16816.F32.BF16 R96, R24, R46, R96 ;  /* 0x0000002e1860723c */ /* 0x000fe20000041860 */
[----:B------:R-:W2:Y:S03]  /*c2c0*/  LDSM.16.MT88.4 R44, [R213+0x2c00] ;  /* 0x002c0000d52c783b */ /* 0x000ea60000004200 */
[----:B---3--:R-:W-:Y:S02]  /*c2d0*/  F2FP.BF16.PACK_AB R29, R59, R58 ;  /* 0x0000003a3b1d723e */ /* 0x008fe400000010ff */
[----:B------:R-:W-:Y:S02]  /*c2e0*/  F2FP.BF16.PACK_AB R30, R61, R60 ;  /* 0x0000003c3d1e723e */ /* 0x000fe400000010ff */
[----:B------:R-:W-:Y:S04]  /*c2f0*/  F2FP.BF16.PACK_AB R24, R53, R150 ;  /* 0x000000963518723e */ /* 0x000fe800000010ff */
[----:B------:R-:W-:Y:S02]  /*c300*/  F2FP.BF16.PACK_AB R25, R55, R54 ;  /* 0x000000363719723e */ /* 0x000fe400000010ff */
[----:B------:R-:W-:Y:S02]  /*c310*/  F2FP.BF16.PACK_AB R26, R65, R64 ;  /* 0x00000040411a723e */ /* 0x000fe400000010ff */
[----:B------:R-:W-:Y:S02]  /*c320*/  F2FP.BF16.PACK_AB R27, R67, R66 ;  /* 0x00000042431b723e */ /* 0x000fe400000010ff */
[----:B------:R-:W-:Y:S05]  /*c330*/  F2FP.BF16.PACK_AB R31, R52, R62 ;  /* 0x0000003e341f723e */ /* 0x000fea00000010ff */
[-C--:B------:R-:W-:Y:S01]  /*c340*/  HMMA.16816.F32.BF16 R152, R24, R164.reuse, R4 ;  /* 0x000000a41898723c */ /* 0x080fe20000041804 */
[----:B------:R-:W3:Y:S07]  /*c350*/  LDSM.16.MT88.4 R4, [R214+0x2c00] ;  /* 0x002c0000d604783b */ /* 0x000eee0000004200 */
        /* <DEDUP_REMOVED lines=12> */
[----:B------:R-:W-:Y:S04]  /*c420*/  FADD.FTZ R11, R235, R11 ;  /* 0x0000000beb0b7221 */ /* 0x000fe80000010000 */
[-C--:B------:R-:W-:Y:S04]  /*c430*/  HMMA.16816.F32.BF16 R108, R28, R38.reuse, R108 ;  /* 0x000000261c6c723c */ /* 0x080fe8000004186c */
[----:B------:R-:W-:Y:S04]  /*c440*/  FADD.FTZ R11, R234, R11 ;  /* 0x0000000bea0b7221 */ /* 0x000fe80000010000 */
        /* <DEDUP_REMOVED lines=35> */
[----:B------:R-:W-:Y:S01]  /*c680*/  FADD.FTZ R8, R150, R8 ;  /* 0x0000000896087221 */ /* 0x000fe20000010000 */
[C---:B------:R-:W-:Y:S08]  /*c690*/  HMMA.16816.F32.BF16 R80, R24.reuse, R46, R80 ;  /* 0x0000002e1850723c */ /* 0x040ff00000041850 */
[-C--:B---3--:R-:W-:Y:S08]  /*c6a0*/  HMMA.16816.F32.BF16 R84, R24, R4.reuse, R84 ;  /* 0x000000041854723c */ /* 0x088ff00000041854 */
[C---:B------:R-:W-:Y:S07]  /*c6b0*/  HMMA.16816.F32.BF16 R88, R28.reuse, R4, R88 ;  /* 0x000000041c58723c */ /* 0x040fee0000041858 */
[----:B------:R-:W-:Y:S01]  /*c6c0*/  FADD.FTZ R5, R151, R3 ;  /* 0x0000000397057221 */ /* 0x000fe20000010000 */
[-C--:B------:R-:W-:Y:S04]  /*c6d0*/  HMMA.16816.F32.BF16 R92, R28, R6.reuse, R92 ;  /* 0x000000061c5c723c */ /* 0x080fe8000004185c */
[----:B------:R-:W-:Y:S02]  /*c6e0*/  FADD.FTZ R4, R147, R2 ;  /* 0x0000000293047221 */ /* 0x000fe40000010000 */
[----:B------:R-:W-:Y:S02]  /*c6f0*/  FADD.FTZ R3, R191, R9 ;  /* 0x00000009bf037221 */ /* 0x000fe40000010000 */
[----:B------:R-:W-:Y:S01]  /*c700*/  FADD.FTZ R2, R180, R5 ;  /* 0x00000005b4027221 */ /* 0x000fe20000010000 */
[----:B------:R-:W-:Y:S04]  /*c710*/  HMMA.16816.F32.BF16 R96, R24, R6, R96 ;  /* 0x000000061860723c */ /* 0x000fe80000041860 */
[----:B------:R-:W-:Y:S01]  /*c720*/  FADD.FTZ R0, R146, R4 ;  /* 0x0000000492007221 */ /* 0x000fe20000010000 */
[----:B------:R-:W-:Y:S01]  /*c730*/  MOV R146, R142 ;  /* 0x0000008e00927202 */ /* 0x000fe20000000f00 */
[----:B------:R-:W-:Y:S02]  /*c740*/  FADD.FTZ R5, R54, R3 ;  /* 0x0000000336057221 */ /* 0x000fe40000010000 */
        /* <DEDUP_REMOVED lines=10> */
[----:B------:R-:W-:Y:S01]  /*c7f0*/  STL [R1+0x20], R4 ;  /* 0x0000200401007387 */ /* 0x000fe20000100800 */
[----:B------:R-:W-:Y:S02]  /*c800*/  FADD.FTZ R2, R61, R2 ;  /* 0x000000023d027221 */ /* 0x000fe40000010000 */
[----:B------:R-:W-:Y:S02]  /*c810*/  FADD.FTZ R3, R67, R3 ;  /* 0x0000000343037221 */ /* 0x000fe40000010000 */
[----:B------:R-:W-:Y:S03]  /*c820*/  FADD.FTZ R0, R62, R6 ;  /* 0x000000063e007221 */ /* 0x000fe60000010000 */
[----:B------:R1:W-:Y:S01]  /*c830*/  STL [R1+0x24], R3 ;  /* 0x0000240301007387 */ /* 0x0003e20000100800 */
[----:B------:R-:W-:Y:S03]  /*c840*/  FADD.FTZ R0, R52, R0 ;  /* 0x0000000034007221 */ /* 0x000fe60000010000 */
[----:B------:R2:W-:Y:S04]  /*c850*/  STL [R1+0x28], R2 ;  /* 0x0000280201007387 */ /* 0x0005e80000100800 */
[----:B------:R3:W-:Y:S01]  /*c860*/  STL [R1+0x2c], R0 ;  /* 0x00002c0001007387 */ /* 0x0007e20000100800 */
[----:B-1----:R-:W-:Y:S02]  /*c870*/  MOV R3, R143 ;  /* 0x0000008f00037202 */ /* 0x002fe40000000f00 */
[----:B--2---:R-:W-:Y:S02]  /*c880*/  MOV R2, R144 ;  /* 0x0000009000027202 */ /* 0x004fe40000000f00 */
[----:B---3--:R-:W-:Y:S01]  /*c890*/  MOV R0, R145 ;  /* 0x0000009100007202 */ /* 0x008fe20000000f00 */
[----:B------:R-:W-:-:S05]  /*c8a0*/  @P0 BRA `(.L_x_1013) ;  /* 0xffffcea000000947 */ /* 0x000fca000383ffff */
.L_x_1012:
[----:B------:R-:W-:Y:S02]  /*c8b0*/  MOV R10, 0x1f ;  /* 0x0000001f000a7802 */ /* 0x000fe40000000f00 */
[----:B------:R-:W-:Y:S01]  /*c8c0*/  MOV R9, 0xffffffff ;  /* 0xffffffff00097802 */ /* 0x000fe20000000f00 */
[----:B------:R-:W-:Y:S05]  /*c8d0*/  BRA.DIV ~URZ, `(.L_x_1014) ;  /* 0x000028a27f007947 */ /* 0x000fea000b800000 */
[----:B------:R-:W2:Y:S04]  /*c8e0*/  LDL R0, [R1+0x20] ;  /* 0x0000200001007983 */ /* 0x000ea80000100800 */
[----:B--2---:R1:W2:Y:S02]  /*c8f0*/  SHFL.BFLY PT, R5, R0, 0x2, 0x1f ;  /* 0x0c401f0000057f89 */ /* 0x0042a400000e0000 */
.L_x_1038:
[----:B-1----:R-:W3:Y:S02]  /*c900*/  LDL.LU R0, [R1+0x20] ;  /* 0x0000200001007983 */ /* 0x002ee40000300800 */
[----:B--23--:R-:W-:Y:S01]  /*c910*/  FADD.FTZ R5, R5, R0 ;  /* 0x0000000005057221 */ /* 0x00cfe20000010000 */
[----:B------:R-:W-:Y:S05]  /*c920*/  BRA.DIV ~URZ, `(.L_x_1015) ;  /* 0x000028b27f007947 */ /* 0x000fea000b800000 */
[----:B------:R-:W2:Y:S04]  /*c930*/  LDL.LU R2, [R1+0x24] ;  /* 0x0000240001027983 */ /* 0x000ea80000300800 */
[----:B------:R-:W3:Y:S04]  /*c940*/  LDL.LU R0, [R1+0x28] ;  /* 0x0000280001007983 */ /* 0x000ee80000300800 */
[----:B------:R-:W4:Y:S04]  /*c950*/  LDL.LU R9, [R1+0x2c] ;  /* 0x00002c0001097983 */ /* 0x000f280000300800 */
[----:B--2---:R-:W1:Y:S04]  /*c960*/  SHFL.BFLY PT, R4, R2, 0x2, 0x1f ;  /* 0x0c401f0002047f89 */ /* 0x004e6800000e0000 */
[----:B---3--:R-:W2:Y:S04]  /*c970*/  SHFL.BFLY PT, R7, R0, 0x2, 0x1f ;  /* 0x0c401f0000077f89 */ /* 0x008ea800000e0000 */
[----:B----4-:R-:W3:Y:S01]  /*c980*/  SHFL.BFLY PT, R6, R9, 0x2, 0x1f ;  /* 0x0c401f0009067f89 */ /* 0x010ee200000e0000 */
[----:B-1----:R-:W-:-:S02]  /*c990*/  FADD.FTZ R4, R4, R2 ;  /* 0x0000000204047221 */ /* 0x002fc40000010000 */
[----:B--2---:R-:W-:-:S03]  /*c9a0*/  FADD.FTZ R7, R7, R0 ;  /* 0x0000000007077221 */ /* 0x004fc60000010000 */
[----:B------:R-:W1:Y:S01]  /*c9b0*/  SHFL.BFLY PT, R2, R4, 0x1, 0x1f ;  /* 0x0c201f0004027f89 */ /* 0x000e6200000e0000 */
[----:B---3--:R-:W-:-:S03]  /*c9c0*/  FADD.FTZ R6, R6, R9 ;  /* 0x0000000906067221 */ /* 0x008fc60000010000 */
[----:B------:R-:W2:Y:S04]  /*c9d0*/  SHFL.BFLY PT, R0, R5, 0x1, 0x1f ;  /* 0x0c201f0005007f89 */ /* 0x000ea800000e0000 */
[----:B------:R-:W3:Y:S04]  /*c9e0*/  SHFL.BFLY PT, R3, R7, 0x1, 0x1f ;  /* 0x0c201f0007037f89 */ /* 0x000ee800000e0000 */
[----:B------:R4:W4:Y:S01]  /*c9f0*/  SHFL.BFLY PT, R8, R6, 0x1, 0x1f ;  /* 0x0c201f0006087f89 */ /* 0x00092200000e0000 */
[----:B-1----:R-:W-:Y:S02]  /*ca00*/  FADD.FTZ R4, R4, R2 ;  /* 0x0000000204047221 */ /* 0x002fe40000010000 */
[----:B--2---:R-:W-:-:S02]  /*ca10*/  FADD.FTZ R5, R5, R0 ;  /* 0x0000000005057221 */ /* 0x004fc40000010000 */
[----:B---3--:R-:W-:-:S03]  /*ca20*/  FADD.FTZ R7, R7, R3 ;  /* 0x0000000307077221 */ /* 0x008fc60000010000 */
.L_x_1039:
[----:B------:R-:W-:Y:S01]  /*ca30*/  FSETP.NE.FTZ.AND P3, PT, R5, RZ, PT ;  /* 0x000000ff0500720b */ /* 0x000fe20003f75000 */
[----:B------:R-:W-:Y:S01]  /*ca40*/  CS2R R2, SRZ ;  /* 0x0000000000027805 */ /* 0x000fe2000001ff00 */
[----:B------:R-:W-:Y:S01]  /*ca50*/  MOV R0, RZ ;  /* 0x000000ff00007202 */ /* 0x000fe20000000f00 */
[----:B----4-:R-:W-:Y:S01]  /*ca60*/  FADD.FTZ R6, R8, R6 ;  /* 0x0000000608067221 */ /* 0x010fe20000010000 */
[----:B------:R-:W-:Y:S02]  /*ca70*/  FSETP.NE.FTZ.AND P2, PT, R4, RZ, PT ;  /* 0x000000ff0400720b */ /* 0x000fe40003f55000 */
[----:B------:R-:W-:Y:S02]  /*ca80*/  FSETP.NE.FTZ.AND P1, PT, R7, RZ, PT ;  /* 0x000000ff0700720b */ /* 0x000fe40003f35000 */
[----:B------:R-:W-:Y:S02]  /*ca90*/  FSETP.NE.FTZ.AND P0, PT, R6, RZ, PT ;  /* 0x000000ff0600720b */ /* 0x000fe40003f15000 */
[----:B------:R-:W-:-:S02]  /*caa0*/  MOV R21, 0xff800000 ;  /* 0xff80000000157802 */ /* 0x000fc40000000f00 */
[----:B------:R-:W-:Y:S01]  /*cab0*/  MOV R20, 0xff800000 ;  /* 0xff80000000147802 */ /* 0x000fe20000000f00 */
[----:B------:R-:W1:Y:S01]  /*cac0*/  @P3 MUFU.RCP R0, R5 ;  /* 0x0000000500003308 */ /* 0x000e620000001000 */
[----:B------:R-:W-:Y:S02]  /*cad0*/  MOV R19, 0xff800000 ;  /* 0xff80000000137802 */ /* 0x000fe40000000f00 */
[----:B------:R-:W-:-:S03]  /*cae0*/  MOV R18, 0xff800000 ;  /* 0xff80000000127802 */ /* 0x000fc60000000f00 */
[----:B------:R-:W-:Y:S02]  /*caf0*/  @P1 MOV R10, 0x3f317218 ;  /* 0x3f317218000a1802 */ /* 0x000fe40000000f00 */
[----:B------:R-:W2:Y:S08]  /*cb00*/  @P3 MUFU.LG2 R5, R5 ;  /* 0x0000000500053308 */ /* 0x000eb00000000c00 */
[----:B------:R-:W3:Y:S01]  /*cb10*/  @P2 MUFU.RCP R3, R4 ;  /* 0x0000000400032308 */ /* 0x000ee20000001000 */
[----:B-1----:R-:W-:-:S02]  /*cb20*/  FMUL.FTZ R152, R0, R152 ;  /* 0x0000009800987220 */ /* 0x002fc40000410000 */
[C---:B------:R-:W-:Y:S02]  /*cb30*/  FMUL.FTZ R153, R0.reuse, R153 ;  /* 0x0000009900997220 */ /* 0x040fe40000410000 */
[C---:B------:R-:W-:Y:S02]  /*cb40*/  FMUL.FTZ R164, R0.reuse, R164 ;  /* 0x000000a400a47220 */ /* 0x040fe40000410000 */
[C---:B------:R-:W-:Y:S01]  /*cb50*/  FMUL.FTZ R165, R0.reuse, R165 ;  /* 0x000000a500a57220 */ /* 0x040fe20000410000 */
[----:B------:R-:W1:Y:S01]  /*cb60*/  @P1 MUFU.RCP R2, R7 ;  /* 0x0000000700021308 */ /* 0x000e620000001000 */
[C---:B------:R-:W-:Y:S02]  /*cb70*/  FMUL.FTZ R100, R0.reuse, R100 ;  /* 0x0000006400647220 */ /* 0x040fe40000410000 */
[C---:B------:R-:W-:Y:S02]  /*cb80*/  FMUL.FTZ R101, R0.reuse, R101 ;  /* 0x0000006500657220 */ /* 0x040fe40000410000 */
[----:B------:R-:W-:-:S02]  /*cb90*/  FMUL.FTZ R112, R0, R112 ;  /* 0x0000007000707220 */ /* 0x000fc40000410000 */
[C---:B------:R-:W-:Y:S01]  /*cba0*/  FMUL.FTZ R113, R0.reuse, R113 ;  /* 0x0000007100717220 */ /* 0x040fe20000410000 */
[----:B------:R-:W4:Y:S01]  /*cbb0*/  @P2 MUFU.LG2 R4, R4 ;  /* 0x0000000400042308 */ /* 0x000f220000000c00 */
[C---:B------:R-:W-:Y:S02]  /*cbc0*/  FMUL.FTZ R116, R0.reuse, R116 ;  /* 0x0000007400747220 */ /* 0x040fe40000410000 */
[C---:B------:R-:W-:Y:S02]  /*cbd0*/  FMUL.FTZ R117, R0.reuse, R117 ;  /* 0x0000007500757220 */ /* 0x040fe40000410000 */
[C---:B------:R-:W-:Y:S02]  /*cbe0*/  FMUL.FTZ R128, R0.reuse, R128 ;  /* 0x0000008000807220 */ /* 0x040fe40000410000 */
[C---:B------:R-:W-:Y:S01]  /*cbf0*/  FMUL.FTZ R129, R0.reuse, R129 ;  /* 0x0000008100817220 */ /* 0x040fe20000410000 */
[----:B------:R-:W5:Y:S01]  /*cc00*/  @P1 MUFU.LG2 R7, R7 ;  /* 0x0000000700071308 */ /* 0x000f620000000c00 */
        /* <DEDUP_REMOVED lines=13> */
[----:B--2---:R-:W-:-:S02]  /*cce0*/  @P3 FMUL.FTZ R9, R5, 0.69314718246459960938 ;  /* 0x3f31721805093820 */ /* 0x004fc40000410000 */
[C---:B---3--:R-:W-:Y:S02]  /*ccf0*/  FMUL.FTZ R154, R3.reuse, R154 ;  /* 0x0000009a039a7220 */ /* 0x048fe40000410000 */
[----:B------:R-:W-:Y:S01]  /*cd00*/  @P3 FMUL.FTZ R5, R0, c[0x0][0x2d0] ;  /* 0x0000b40000053a20 */ /* 0x000fe20000410000 */
[----:B------:R-:W-:Y:S01]  /*cd10*/  MOV R0, RZ ;  /* 0x000000ff00007202 */ /* 0x000fe20000000f00 */
[C---:B------:R-:W-:Y:S02]  /*cd20*/  FMUL.FTZ R155, R3.reuse, R155 ;  /* 0x0000009b039b7220 */ /* 0x040fe40000410000 */
[C---:B------:R-:W-:Y:S02]  /*cd30*/  FMUL.FTZ R166, R3.reuse, R166 ;  /* 0x000000a603a67220 */ /* 0x040fe40000410000 */
[C---:B------:R-:W-:Y:S01]  /*cd40*/  FMUL.FTZ R167, R3.reuse, R167 ;  /* 0x000000a703a77220 */ /* 0x040fe20000410000 */
[----:B------:R-:W2:Y:S01]  /*cd50*/  @P0 MUFU.RCP R0, R6 ;  /* 0x0000000600000308 */ /* 0x000ea20000001000 */
        /* <DEDUP_REMOVED lines=20> */
[----:B------:R-:W-:Y:S01]  /*cea0*/  @P2 MOV R3, 0x3f317218 ;  /* 0x3f31721800032802 */ /* 0x000fe20000000f00 */
[C---:B-1----:R-:W-:Y:S02]  /*ceb0*/  FMUL.FTZ R156, R2.reuse, R156 ;  /* 0x0000009c029c7220 */ /* 0x042fe40000410000 */
        /* <DEDUP_REMOVED lines=23> */
[----:B------:R-:W1:Y:S01]  /*d030*/  @P0 MUFU.LG2 R2, R6 ;  /* 0x0000000600020308 */ /* 0x000e620000000c00 */
[----:B----4-:R-:W-:Y:S02]  /*d040*/  @P2 FMUL.FTZ R8, R4, 0.69314718246459960938 ;  /* 0x3f31721804082820 */ /* 0x010fe40000410000 */
[----:B------:R-:W-:Y:S02]  /*d050*/  @P2 FMUL.FTZ R4, R3, c[0x0][0x2d0] ;  /* 0x0000b40003042a20 */ /* 0x000fe40000410000 */
[----:B-----5:R-:W-:Y:S02]  /*d060*/  @P1 FMUL.FTZ R7, R7, 0.69314718246459960938 ;  /* 0x3f31721807071820 */ /* 0x020fe40000410000 */
[----:B------:R-:W-:Y:S02]  /*d070*/  @P1 FMUL.FTZ R3, R10, c[0x0][0x2d0] ;  /* 0x0000b4000a031a20 */ /* 0x000fe40000410000 */
[----:B------:R-:W-:Y:S01]  /*d080*/  @P2 FFMA.FTZ R20, R4, R144, R8 ;  /* 0x0000009004142223 */ /* 0x000fe20000010008 */
[----:B------:R-:W-:Y:S01]  /*d090*/  MOV R4, 0x1 ;  /* 0x0000000100047802 */ /* 0x000fe20000000f00 */
[----:B------:R-:W-:Y:S01]  /*d0a0*/  @P1 FFMA.FTZ R21, R3, R143, R7 ;  /* 0x0000008f03151223 */ /* 0x000fe20000010007 */
[----:B------:R-:W-:Y:S01]  /*d0b0*/  @P0 MOV R3, 0x3f317218 ;  /* 0x3f31721800030802 */ /* 0x000fe20000000f00 */
[----:B--2---:R-:W-:-:S02]  /*d0c0*/  FMUL.FTZ R158, R0, R158 ;  /* 0x0000009e009e7220 */ /* 0x004fc40000410000 */
[----:B------:R-:W-:Y:S02]  /*d0d0*/  FMUL.FTZ R159, R0, R159 ;  /* 0x0000009f009f7220 */ /* 0x000fe40000410000 */
[----:B-1----:R-:W-:Y:S02]  /*d0e0*/  @P0 FMUL.FTZ R2, R2, 0.69314718246459960938 ;  /* 0x3f31721802020820 */ /* 0x002fe40000410000 */
[----:B------:R-:W-:Y:S02]  /*d0f0*/  @P0 FMUL.FTZ R3, R3, c[0x0][0x2d0] ;  /* 0x0000b40003030a20 */ /* 0x000fe40000410000 */
        /* <DEDUP_REMOVED lines=25> */
.L_x_995:
[----:B--2---:R2:W5:Y:S01]  /*d290*/  LDL R7, [R1+0x58] ;  /* 0x0000580001077983 */ /* 0x0045620000100800 */
[----:B------:R-:W-:Y:S03]  /*d2a0*/  BSSY B0, `(.L_x_1016) ;  /* 0x0000012000007945 */ /* 0x000fe60003800000 */
[----:B------:R-:W3:Y:S02]  /*d2b0*/  S2R R6, SR_TID.X ;  /* 0x0000000000067919 */ /* 0x000ee40000002100 */
[----:B---3--:R-:W-:-:S13]  /*d2c0*/  LOP3.LUT P0, RZ, R6, 0x7f, RZ, 0xc0, !PT ;  /* 0x0000007f06ff7812 */ /* 0x008fda000780c0ff */
[----:B------:R-:W-:Y:S05]  /*d2d0*/  @P0 BRA `(.L_x_1017) ;  /* 0x000000e000000947 */ /* 0x000fea0003800000 */
[----:B--2---:R-:W2:Y:S01]  /*d2e0*/  S2R R4, SR_LANEID ;  /* 0x0000000000047919 */ /* 0x004ea20000000000 */
        /* <DEDUP_REMOVED lines=11> */
[----:B---3-5:R-:W-:-:S05]  /*d3a0*/  IADD3 R7, R3, c[0x0][0xc], R2 ;  /* 0x0000030003077a10 */ /* 0x028fca0007ffe002 */
[----:B------:R2:W-:Y:S02]  /*d3b0*/  STL [R1+0x58], R7 ;  /* 0x0000580701007387 */ /* 0x0005e40000100800 */
.L_x_1017:
[----:B--2---:R-:W-:Y:S05]  /*d3c0*/  BSYNC B0 ;  /* 0x0000000000007941 */ /* 0x004fea0003800000 */
.L_x_1016:
[----:B------:R-:W-:Y:S01]  /*d3d0*/  PRMT R0, R0, 0x9910, RZ ;  /* 0x0000991000007816 */ /* 0x000fe200000000ff */
[----:B------:R-:W-:Y:S01]  /*d3e0*/  BSSY B1, `(.L_x_1018) ;  /* 0x000018d000017945 */ /* 0x000fe20003800000 */
[----:B-----5:R-:W-:Y:S02]  /*d3f0*/  IMAD.MOV.U32 R36, RZ, RZ, R7 ;  /* 0x000000ffff247224 */ /* 0x020fe400078e0007 */
[----:B------:R-:W-:-:S13]  /*d400*/  ISETP.NE.AND P0, PT, R0, RZ, PT ;  /* 0x000000ff0000720c */ /* 0x000fda0003f05270 */
[----:B------:R-:W-:Y:S05]  /*d410*/  @!P0 BRA `(.L_x_1019) ;  /* 0x000015d000008947 */ /* 0x000fea0003800000 */
[----:B------:R-:W-:Y:S01]  /*d420*/  WARPSYNC 0xffffffff ;  /* 0xffffffff00007948 */ /* 0x000fe20003800000 */
[----:B------:R-:W-:Y:S06]  /*d430*/  BAR.SYNC.DEFER_BLOCKING 0x1, 0x80 ;  /* 0x0042000000007b1d */ /* 0x000fec0000010000 */
[----:B------:R-:W-:Y:S05]  /*d440*/  BRA.CONV ~URZ, `(.L_x_1020) ;  /* 0x000000737f007947 */ /* 0x000fea000b800000 */
[----:B------:R-:W-:Y:S01]  /*d450*/  SHF.R.S32.HI R7, RZ, 0x1f, R6 ;  /* 0x0000001fff077819 */ /* 0x000fe20000011406 */
[----:B------:R-:W-:Y:S01]  /*d460*/  IMAD.MOV.U32 R3, RZ, RZ, 0x1f ;  /* 0x0000001fff037424 */ /* 0x000fe200078e00ff */
[----:B------:R-:W-:Y:S02]  /*d470*/  MOV R2, 0xd4c0 ;  /* 0x0000d4c000027802 */ /* 0x000fe40000000f00 */
[----:B------:R-:W-:Y:S01]  /*d480*/  LEA.HI R7, R7, R6, RZ, 0x7 ;  /* 0x0000000607077211 */ /* 0x000fe200078f38ff */
[----:B------:R-:W-:-:S03]  /*d490*/  IMAD.MOV.U32 R6, RZ, RZ, RZ ;  /* 0x000000ffff067224 */ /* 0x000fc600078e00ff */
[----:B------:R-:W-:Y:S02]  /*d4a0*/  SHF.R.S32.HI R7, RZ, 0x7, R7 ;  /* 0x00000007ff077819 */ /* 0x000fe40000011407 */
[----:B-1----:R-:W-:Y:S05]  /*d4b0*/  CALL.REL.NOINC `($__internal_17_$__cuda_sm70_shflsync_idx_p) ;  /* 0x0000203000007944 */ /* 0x002fea0003c00000 */
.L_x_1020:
[----:B------:R-:W2:Y:S04]  /*d4c0*/  LDL R8, [R1+0x64] ;  /* 0x0000640001087983 */ /* 0x000ea80000100800 */
[----:B------:R-:W3:Y:S04]  /*d4d0*/  LDL.LU R5, [R1+0x40] ;  /* 0x0000400001057983 */ /* 0x000ee80000300800 */
[----:B-1----:R-:W4:Y:S04]  /*d4e0*/  LDL.LU R11, [R1+0x44] ;  /* 0x00004400010b7983 */ /* 0x002f280000300800 */
[----:B------:R-:W5:Y:S04]  /*d4f0*/  LDL.LU R17, [R1+0x50] ;  /* 0x0000500001117983 */ /* 0x000f680000300800 */
[----:B------:R-:W2:Y:S01]  /*d500*/  LDL.LU R16, [R1+0x54] ;  /* 0x0000540001107983 */ /* 0x000ea20000300800 */
[----:B------:R-:W-:-:S03]  /*d510*/  IMAD.MOV.U32 R3, RZ, RZ, 0x1 ;  /* 0x00000001ff037424 */ /* 0x000fc600078e00ff */
[----:B------:R-:W5:Y:S02]  /*d520*/  LDL R15, [R1+0x6c] ;  /* 0x00006c00010f7983 */ /* 0x000f640000100800 */
[----:B------:R-:W-:Y:S02]  /*d530*/  ISETP.NE.AND P1, PT, R3, c[0x0][0x4e8], PT ;  /* 0x00013a0003007a0c */ /* 0x000fe40003f25270 */
[----:B------:R-:W5:Y:S01]  /*d540*/  LDL R37, [R1+0x3c] ;  /* 0x00003c0001257983 */ /* 0x000f620000100800 */
[----:B------:R-:W-:Y:S02]  /*d550*/  ULDC UR5, c[0x0][0x4e8] ;  /* 0x00013a0000057ab9 */ /* 0x000fe40000000800 */
[----:B------:R-:W-:Y:S02]  /*d560*/  ULDC UR4, c[0x0][0x388] ;  /* 0x0000e20000047ab9 */ /* 0x000fe40000000800 */
[----:B------:R-:W-:Y:S01]  /*d570*/  UIMAD UR4, UR5, UR4, URZ ;  /* 0x00000004050472a4 */ /* 0x000fe2000f8e023f */
[----:B------:R-:W-:Y:S01]  /*d580*/  BSSY B0, `(.L_x_1021) ;  /* 0x00000a7000007945 */ /* 0x000fe20003800000 */
[----:B---3--:R-:W-:Y:S01]  /*d590*/  SHF.R.S32.HI R0, RZ, 0x1f, R5 ;  /* 0x0000001fff007819 */ /* 0x008fe20000011405 */
[----:B------:R-:W-:-:S04]  /*d5a0*/  IMAD.WIDE.U32 R6, R5, c[0x0][0x4d0], RZ ;  /* 0x0001340005067a25 */ /* 0x000fc800078e00ff */
[C---:B------:R-:W-:Y:S02]  /*d5b0*/  IMAD R2, R0.reuse, c[0x0][0x4d0], RZ ;  /* 0x0001340000027a24 */ /* 0x040fe400078e02ff */
[----:B------:R-:W-:Y:S02]  /*d5c0*/  IMAD R4, R0, c[0x0][0x438], RZ ;  /* 0x00010e0000047a24 */ /* 0x000fe400078e02ff */
[----:B------:R-:W-:Y:S01]  /*d5d0*/  IMAD R3, R5, c[0x0][0x4d4], R2 ;  /* 0x0001350005037a24 */ /* 0x000fe200078e0202 */
[----:B----4-:R-:W-:Y:S01]  /*d5e0*/  SHF.R.S32.HI R2, RZ, 0x1f, R11 ;  /* 0x0000001fff027819 */ /* 0x010fe2000001140b */
[----:B--2---:R-:W-:Y:S02]  /*d5f0*/  IMAD.IADD R0, R8, 0x1, R16 ;  /* 0x0000000108007824 */ /* 0x004fe400078e0210 */
[----:B------:R-:W-:Y:S02]  /*d600*/  IMAD.IADD R7, R7, 0x1, R3 ;  /* 0x0000000107077824 */ /* 0x000fe400078e0203 */
[----:B------:R-:W-:-:S02]  /*d610*/  IMAD R9, R2, c[0x0][0x4d8], RZ ;  /* 0x0001360002097a24 */ /* 0x000fc400078e02ff */
[----:B------:R-:W-:-:S04]  /*d620*/  IMAD.WIDE.U32 R6, R11, c[0x0][0x4d8], R6 ;  /* 0x000136000b067a25 */ /* 0x000fc800078e0006 */
[----:B------:R-:W-:Y:S02]  /*d630*/  IMAD R9, R11, c[0x0][0x4dc], R9 ;  /* 0x000137000b097a24 */ /* 0x000fe400078e0209 */
[----:B------:R-:W-:Y:S02]  /*d640*/  IMAD R8, R5, c[0x0][0x43c], R4 ;  /* 0x00010f0005087a24 */ /* 0x000fe400078e0204 */
[----:B------:R-:W-:-:S04]  /*d650*/  @P1 IMAD.HI.U32 R10, R0, c[0x0][0x4ec], RZ ;  /* 0x00013b00000a1a27 */ /* 0x000fc800078e00ff */
[----:B------:R-:W-:Y:S01]  /*d660*/  IMAD.IADD R7, R7, 0x1, R9 ;  /* 0x0000000107077824 */ /* 0x000fe200078e0209 */
[----:B-----5:R-:W-:Y:S01]  /*d670*/  SHF.R.S32.HI R9, RZ, 0x1f, R17 ;  /* 0x0000001fff097819 */ /* 0x020fe20000011411 */
[----:B------:R-:W-:-:S04]  /*d680*/  IMAD.WIDE.U32 R4, R5, c[0x0][0x438], RZ ;  /* 0x00010e0005047a25 */ /* 0x000fc800078e00ff */
[----:B------:R-:W-:Y:S01]  /*d690*/  IMAD.MOV.U32 R3, RZ, RZ, R0 ;  /* 0x000000ffff037224 */ /* 0x000fe200078e0000 */
[----:B------:R-:W-:Y:S01]  /*d6a0*/  @P1 SHF.R.U32.HI R3, RZ, c[0x0][0x4f0], R10 ;  /* 0x00013c00ff031a19 */ /* 0x000fe2000001160a */
[----:B------:R-:W-:Y:S02]  /*d6b0*/  IMAD.IADD R5, R5, 0x1, R8 ;  /* 0x0000000105057824 */ /* 0x000fe400078e0208 */
[----:B------:R-:W-:Y:S02]  /*d6c0*/  IMAD R2, R2, c[0x0][0x440], RZ ;  /* 0x0001100002027a24 */ /* 0x000fe400078e02ff */
[----:B------:R-:W-:Y:S02]  /*d6d0*/  IMAD R10, R9, c[0x0][0x4e0], RZ ;  /* 0x00013800090a7a24 */ /* 0x000fe400078e02ff */
[C---:B------:R-:W-:Y:S02]  /*d6e0*/  IMAD R14, R11.reuse, c[0x0][0x444], R2 ;  /* 0x000111000b0e7a24 */ /* 0x040fe400078e0202 */
[----:B------:R-:W-:-:S04]  /*d6f0*/  IMAD.WIDE.U32 R4, R11, c[0x0][0x440], R4 ;  /* 0x000110000b047a25 */ /* 0x000fc800078e0004 */
[----:B------:R-:W-:-:S04]  /*d700*/  IMAD.WIDE.U32 R6, R17, c[0x0][0x4e0], R6 ;  /* 0x0001380011067a25 */ /* 0x000fc800078e0006 */
[----:B------:R-:W-:Y:S02]  /*d710*/  IMAD R11, R17, c[0x0][0x4e4], R10 ;  /* 0x00013900110b7a24 */ /* 0x000fe400078e020a */
[----:B------:R-:W-:Y:S01]  /*d720*/  @P1 IMAD.HI.U32 R10, R0, c[0x0][0x4ec], RZ ;  /* 0x00013b00000a1a27 */ /* 0x000fe200078e00ff */
[----:B------:R-:W-:Y:S02]  /*d730*/  SHF.R.S32.HI R12, RZ, 0x1f, R3 ;  /* 0x0000001fff0c7819 */ /* 0x000fe40000011403 */
[----:B------:R-:W-:Y:S01]  /*d740*/  IADD3 R6, P0, R3, R6, RZ ;  /* 0x0000000603067210 */ /* 0x000fe20007f1e0ff */
[----:B------:R-:W-:Y:S01]  /*d750*/  IMAD.MOV.U32 R2, RZ, RZ, R0 ;  /* 0x000000ffff027224 */ /* 0x000fe200078e0000 */
[----:B------:R-:W-:Y:S01]  /*d760*/  @P1 SHF.R.U32.HI R2, RZ, c[0x0][0x4f0], R10 ;  /* 0x00013c00ff021a19 */ /* 0x000fe2000001160a */
[----:B------:R-:W-:Y:S01]  /*d770*/  IMAD.IADD R5, R5, 0x1, R14 ;  /* 0x0000000105057824 */ /* 0x000fe200078e020e */
[----:B------:R-:W-:Y:S01]  /*d780*/  IADD3.X R7, R12, R7, R11, P0, !PT ;  /* 0x000000070c077210 */ /* 0x000fe200007fe40b */
[----:B------:R-:W-:-:S02]  /*d790*/  IMAD.MOV R8, RZ, RZ, -R3 ;  /* 0x000000ffff087224 */ /* 0x000fc400078e0a03 */
[----:B------:R-:W-:Y:S01]  /*d7a0*/  IMAD.WIDE.U32 R10, R17, c[0x0][0x448], R4 ;  /* 0x00011200110a7a25 */ /* 0x000fe200078e0004 */
[----:B------:R-:W-:-:S03]  /*d7b0*/  SHF.R.S32.HI R5, RZ, 0x1f, R2 ;  /* 0x0000001fff057819 */ /* 0x000fc60000011402 */
[----:B------:R-:W-:Y:S02]  /*d7c0*/  IMAD.MOV R14, RZ, RZ, -R2 ;  /* 0x000000ffff0e7224 */ /* 0x000fe400078e0a02 */
[--C-:B------:R-:W-:Y:S02]  /*d7d0*/  IMAD R8, R8, c[0x0][0x4e8], R0.reuse ;  /* 0x00013a0008087a24 */ /* 0x100fe400078e0200 */
[----:B------:R-:W-:Y:S02]  /*d7e0*/  IMAD R9, R9, c[0x0][0x448], RZ ;  /* 0x0001120009097a24 */ /* 0x000fe400078e02ff */
[----:B------:R-:W-:Y:S02]  /*d7f0*/  IMAD R14, R14, c[0x0][0x4e8], R0 ;  /* 0x00013a000e0e7a24 */ /* 0x000fe400078e0200 */
[----:B------:R-:W-:Y:S02]  /*d800*/  IMAD R0, R5, c[0x0][0x430], RZ ;  /* 0x00010c0005007a24 */ /* 0x000fe400078e02ff */
[----:B------:R-:W-:-:S02]  /*d810*/  IMAD R9, R17, c[0x0][0x44c], R9 ;  /* 0x0001130011097a24 */ /* 0x000fc400078e0209 */
[----:B------:R-:W-:Y:S02]  /*d820*/  IMAD R17, R2, c[0x0][0x434], R0 ;  /* 0x00010d0002117a24 */ /* 0x000fe400078e0200 */
[----:B------:R-:W-:Y:S02]  /*d830*/  IMAD.IADD R0, R15, 0x1, R16 ;  /* 0x000000010f007824 */ /* 0x000fe400078e0210 */
[----:B------:R-:W1:Y:S01]  /*d840*/  S2R R16, SR_TID.X ;  /* 0x0000000000107919 */ /* 0x000e620000002100 */
[----:B------:R-:W-:Y:S01]  /*d850*/  SHF.R.S32.HI R13, RZ, 0x1f, R8 ;  /* 0x0000001fff0d7819 */ /* 0x000fe20000011408 */
[----:B------:R-:W-:-:S04]  /*d860*/  IMAD.WIDE.U32 R6, R8, c[0x0][0x4c8], R6 ;  /* 0x0001320008067a25 */ /* 0x000fc800078e0006 */
[----:B------:R-:W-:-:S04]  /*d870*/  IMAD R3, R13, c[0x0][0x4c8], RZ ;  /* 0x000132000d037a24 */ /* 0x000fc800078e02ff */
[----:B------:R-:W-:Y:S01]  /*d880*/  IMAD R3, R8, c[0x0][0x4cc], R3 ;  /* 0x0001330008037a24 */ /* 0x000fe200078e0203 */
[----:B------:R-:W-:-:S03]  /*d890*/  LEA R4, P0, R6, c[0x0][0x4a8], 0x2 ;  /* 0x00012a0006047a11 */ /* 0x000fc600078010ff */
[----:B------:R-:W-:Y:S01]  /*d8a0*/  IMAD.IADD R3, R7, 0x1, R3 ;  /* 0x0000000107037824 */ /* 0x000fe200078e0203 */
[----:B-1----:R-:W-:-:S04]  /*d8b0*/  SHF.R.S32.HI R15, RZ, 0x1f, R16 ;  /* 0x0000001fff0f7819 */ /* 0x002fc80000011410 */
[----:B------:R-:W-:Y:S02]  /*d8c0*/  LEA.HI.X R3, R6, c[0x0][0x4ac], R3, 0x2, P0 ;  /* 0x00012b0006037a11 */ /* 0x000fe400000f1403 */
[----:B------:R-:W-:Y:S01]  /*d8d0*/  LEA.HI R15, R15, R16, RZ, 0x5 ;  /* 0x000000100f0f7211 */ /* 0x000fe200078f28ff */
[----:B------:R-:W-:-:S03]  /*d8e0*/  IMAD.IADD R9, R11, 0x1, R9 ;  /* 0x000000010b097824 */ /* 0x000fc600078e0209 */
[----:B------:R-:W-:Y:S01]  /*d8f0*/  LOP3.LUT R15, R15, 0xffffffe0, RZ, 0xc0, !PT ;  /* 0xffffffe00f0f7812 */ /* 0x000fe200078ec0ff */
[----:B------:R-:W-:Y:S01]  /*d900*/  IMAD.MOV.U32 R8, RZ, RZ, R10 ;  /* 0x000000ffff087224 */ /* 0x000fe200078e000a */
[----:B------:R-:W-:Y:S04]  /*d910*/  SHFL.IDX PT, R12, R4, RZ, 0x1c1f ;  /* 0x001c1fff040c7589 */ /* 0x000fe800000e0000 */
[----:B------:R-:W1:Y:S01]  /*d920*/  SHFL.IDX PT, R13, R3, RZ, 0x1c1f ;  /* 0x001c1fff030d7589 */ /* 0x000e6200000e0000 */
[----:B------:R-:W-:-:S03]  /*d930*/  IMAD.IADD R15, R16, 0x1, -R15 ;  /* 0x00000001100f7824 */ /* 0x000fc600078e0a0f */
[----:B------:R-:W-:Y:S04]  /*d940*/  SHFL.IDX PT, R10, R4, 0x1, 0x1c1f ;  /* 0x003c1f00040a7f89 */ /* 0x000fe800000e0000 */
[----:B------:R-:W2:Y:S01]  /*d950*/  SHFL.IDX PT, R11, R3, 0x1, 0x1c1f ;  /* 0x003c1f00030b7f89 */ /* 0x000ea200000e0000 */
[----:B------:R-:W-:Y:S01]  /*d960*/  IMAD.WIDE.U32 R8, R2, c[0x0][0x430], R8 ;  /* 0x00010c0002087a25 */ /* 0x000fe200078e0008 */
[----:B------:R-:W-:Y:S02]  /*d970*/  LOP3.LUT P5, RZ, R15, 0x3, RZ, 0xc0, !PT ;  /* 0x000000030fff7812 */ /* 0x000fe400078ac0ff */
[C---:B------:R-:W-:Y:S01]  /*d980*/  IADD3 R2, R0.reuse, 0x8, RZ ;  /* 0x0000000800027810 */ /* 0x040fe20007ffe0ff */
[----:B------:R-:W-:Y:S01]  /*d990*/  SHFL.IDX PT, R6, R4, 0x2, 0x1c1f ;  /* 0x005c1f0004067f89 */ /* 0x000fe200000e0000 */
[----:B------:R-:W-:-:S03]  /*d9a0*/  ISETP.GE.OR P1, PT, R0, UR4, P5 ;  /* 0x0000000400007c0c */ /* 0x000fc6000af26670 */
[----:B------:R-:W3:Y:S01]  /*d9b0*/  SHFL.IDX PT, R7, R3, 0x2, 0x1c1f ;  /* 0x005c1f0003077f89 */ /* 0x000ee200000e0000 */
[----:B------:R-:W-:-:S03]  /*d9c0*/  SHF.R.S32.HI R16, RZ, 0x1f, R14 ;  /* 0x0000001fff107819 */ /* 0x000fc6000001140e */
[----:B------:R-:W-:Y:S01]  /*d9d0*/  SHFL.IDX PT, R4, R4, 0x3, 0x1c1f ;  /* 0x007c1f0004047f89 */ /* 0x000fe200000e0000 */
[----:B------:R-:W-:-:S03]  /*d9e0*/  ISETP.GE.OR P4, PT, R2, UR4, P5 ;  /* 0x0000000402007c0c */ /* 0x000fc6000af86670 */
[----:B------:R4:W5:Y:S01]  /*d9f0*/  SHFL.IDX PT, R5, R3, 0x3, 0x1c1f ;  /* 0x007c1f0003057f89 */ /* 0x00096200000e0000 */
[C---:B------:R-:W-:Y:S02]  /*da00*/  IADD3 R15, R0.reuse, 0x40, RZ ;  /* 0x00000040000f7810 */ /* 0x040fe40007ffe0ff */
[----:B------:R-:W-:Y:S02]  /*da10*/  ISETP.GE.AND P3, PT, R0, UR4, PT ;  /* 0x0000000400007c0c */ /* 0x000fe4000bf66270 */
[----:B------:R-:W-:Y:S01]  /*da20*/  ISETP.GE.AND P2, PT, R2, UR4, PT ;  /* 0x0000000402007c0c */ /* 0x000fe2000bf46270 */
[----:B------:R-:W-:Y:S01]  /*da30*/  IMAD.MOV.U32 R2, RZ, RZ, R8 ;  /* 0x000000ffff027224 */ /* 0x000fe200078e0008 */
[----:B------:R-:W-:Y:S02]  /*da40*/  IADD3 R0, R0, 0x48, RZ ;  /* 0x0000004800007810 */ /* 0x000fe40007ffe0ff */
[----:B------:R-:W-:Y:S02]  /*da50*/  ISETP.GE.OR P0, PT, R15, UR4, P5 ;  /* 0x000000040f007c0c */ /* 0x000fe4000af06670 */
[----:B------:R-:W-:Y:S01]  /*da60*/  ISETP.GE.OR P5, PT, R0, UR4, P5 ;  /* 0x0000000400007c0c */ /* 0x000fe2000afa6670 */
[----:B-1----:R1:W-:Y:S01]  /*da70*/  @!P1 ST.E [R12.64], R19 ;  /* 0x000000130c009985 */ /* 0x0023e2000c101906 */
[----:B----4-:R-:W-:-:S02]  /*da80*/  IMAD.IADD R3, R9, 0x1, R17 ;  /* 0x0000000109037824 */ /* 0x010fc400078e0211 */
[----:B------:R-:W-:Y:S02]  /*da90*/  IMAD R9, R16, c[0x0][0x428], RZ ;  /* 0x00010a0010097a24 */ /* 0x000fe400078e02ff */
[----:B------:R-:W-:-:S04]  /*daa0*/  IMAD.WIDE.U32 R2, R14, c[0x0][0x428], R2 ;  /* 0x00010a000e027a25 */ /* 0x000fc800078e0002 */
[----:B------:R-:W-:Y:S01]  /*dab0*/  IMAD R8, R14, c[0x0][0x42c], R9 ;  /* 0x00010b000e087a24 */ /* 0x000fe200078e0209 */
[----:B--2---:R2:W-:Y:S01]  /*dac0*/  @!P4 ST.E [R10.64], R20 ;  /* 0x000000140a00c985 */ /* 0x0045e2000c101906 */
[C---:B------:R-:W-:Y:S02]  /*dad0*/  LEA R26, P4, R2.reuse, c[0x0][0x400], 0x2 ;  /* 0x00010000021a7a11 */ /* 0x040fe400078810ff */
[----:B------:R-:W-:Y:S01]  /*dae0*/  IMAD.IADD R3, R3, 0x1, R8 ;  /* 0x0000000103037824 */ /* 0x000fe200078e0208 */
[----:B---3--:R3:W-:Y:S04]  /*daf0*/  @!P0 ST.E [R6.64], R21 ;  /* 0x0000001506008985 */ /* 0x0087e8000c101906 */
[----:B------:R-:W-:Y:S01]  /*db00*/  LEA.HI.X R22, R2, c[0x0][0x404], R3, 0x2, P4 ;  /* 0x0001010002167a11 */ /* 0x000fe200020f1403 */
[----:B-----5:R4:W-:Y:S01]  /*db10*/  @!P5 ST.E [R4.64], R18 ;  /* 0x000000120400d985 */ /* 0x0209e2000c101906 */
[----:B------:R-:W-:-:S02]  /*db20*/  ISETP.GE.AND P0, PT, R0, UR4, PT ;  /* 0x0000000400007c0c */ /* 0x000fc4000bf06270 */
[C---:B-1----:R-:W-:Y:S01]  /*db30*/  IADD3 R13, R37.reuse, 0x8, RZ ;  /* 0x00000008250d7810 */ /* 0x042fe20007ffe0ff */
[----:B------:R1:W1:Y:S01]  /*db40*/  SHFL.IDX PT, R0, R26, RZ, 0x1c1f ;  /* 0x001c1fff1a007589 */ /* 0x00026200000e0000 */
[C---:B------:R-:W-:Y:S02]  /*db50*/  IADD3 R12, R37.reuse, 0x10, RZ ;  /* 0x00000010250c7810 */ /* 0x040fe40007ffe0ff */
[C---:B------:R-:W-:Y:S01]  /*db60*/  IADD3 R9, R37.reuse, 0x28, RZ ;  /* 0x0000002825097810 */ /* 0x040fe20007ffe0ff */
[----:B------:R1:W1:Y:S01]  /*db70*/  SHFL.IDX PT, R2, R22, RZ, 0x1c1f ;  /* 0x001c1fff16027589 */ /* 0x00026200000e0000 */
[C---:B------:R-:W-:Y:S02]  /*db80*/  IADD3 R8, R37.reuse, 0x30, RZ ;  /* 0x0000003025087810 */ /* 0x040fe40007ffe0ff */
[----:B------:R-:W-:Y:S02]  /*db90*/  IADD3 R3, R37, 0x40, RZ ;  /* 0x0000004025037810 */ /* 0x000fe40007ffe0ff */
[----:B------:R-:W-:-:S02]  /*dba0*/  ISETP.GE.AND P1, PT, R15, UR4, PT ;  /* 0x000000040f007c0c */ /* 0x000fc4000bf26270 */
[C---:B--2---:R-:W-:Y:S02]  /*dbb0*/  IADD3 R11, R37.reuse, 0x18, RZ ;  /* 0x00000018250b7810 */ /* 0x044fe40007ffe0ff */
[C---:B------:R-:W-:Y:S02]  /*dbc0*/  IADD3 R10, R37.reuse, 0x20, RZ ;  /* 0x00000020250a7810 */ /* 0x040fe40007ffe0ff */
[C---:B---3--:R-:W-:Y:S02]  /*dbd0*/  IADD3 R7, R37.reuse, 0x38, RZ ;  /* 0x0000003825077810 */ /* 0x048fe40007ffe0ff */
[C---:B------:R-:W-:Y:S02]  /*dbe0*/  IADD3 R6, R37.reuse, 0x48, RZ ;  /* 0x0000004825067810 */ /* 0x040fe40007ffe0ff */
[C---:B----4-:R-:W-:Y:S02]  /*dbf0*/  IADD3 R5, R37.reuse, 0x50, RZ ;  /* 0x0000005025057810 */ /* 0x050fe40007ffe0ff */
[----:B------:R-:W-:-:S02]  /*dc00*/  IADD3 R4, R37, 0x58, RZ ;  /* 0x0000005825047810 */ /* 0x000fc40007ffe0ff */
        /* <DEDUP_REMOVED lines=9> */
[----:B------:R-:W-:Y:S02]  /*dca0*/  SHF.R.S32.HI R33, RZ, 0x1f, R6 ;  /* 0x0000001fff217819 */ /* 0x000fe40000011406 */
[----:B------:R-:W-:Y:S02]  /*dcb0*/  SHF.R.S32.HI R34, RZ, 0x1f, R5 ;  /* 0x0000001fff227819 */ /* 0x000fe40000011405 */
[----:B------:R-:W-:Y:S01]  /*dcc0*/  SHF.R.S32.HI R35, RZ, 0x1f, R4 ;  /* 0x0000001fff237819 */ /* 0x000fe20000011404 */
[----:B------:R-:W-:Y:S05]  /*dcd0*/  @P3 BRA `(.L_x_1022) ;  /* 0x0000031000003947 */ /* 0x000fea0003800000 */
[----:B-1----:R-:W-:Y:S02]  /*dce0*/  ISETP.GE.AND P4, PT, R37, c[0x0][0x3c8], PT ;  /* 0x0000f20025007a0c */ /* 0x002fe40003f86270 */
[----:B------:R-:W-:-:S02]  /*dcf0*/  ISETP.GE.AND P3, PT, R13, c[0x0][0x3c8], PT ;  /* 0x0000f2000d007a0c */ /* 0x000fc40003f66270 */
[----:B------:R-:W-:-:S09]  /*dd00*/  ISETP.GE.AND P6, PT, R6, c[0x0][0x3c8], PT ;  /* 0x0000f20006007a0c */ /* 0x000fd20003fc6270 */
[----:B------:R-:W-:-:S04]  /*dd10*/  @!P4 LEA R14, P5, R37, R0, 0x2 ;  /* 0x00000000250ec211 */ /* 0x000fc800078a10ff */
[----:B------:R-:W-:Y:S02]  /*dd20*/  @!P4 LEA.HI.X R15, R37, R2, R24, 0x2, P5 ;  /* 0x00000002250fc211 */ /* 0x000fe400028f1418 */
[----:B------:R-:W-:-:S03]  /*dd30*/  ISETP.GE.AND P5, PT, R12, c[0x0][0x3c8], PT ;  /* 0x0000f2000c007a0c */ /* 0x000fc60003fa6270 */
[----:B------:R1:W-:Y:S02]  /*dd40*/  @!P4 ST.E.64 [R14.64], R152 ;  /* 0x000000980e00c985 */ /* 0x0003e4000c101b06 */
[----:B-1----:R-:W-:-:S04]  /*dd50*/  @!P3 LEA R14, P4, R13, R0, 0x2 ;  /* 0x000000000d0eb211 */ /* 0x002fc800078810ff */
        /* <DEDUP_REMOVED lines=26> */
[----:B------:R1:W-:Y:S01]  /*df00*/  @!P3 ST.E.64 [R14.64], R136 ;  /* 0x000000880e00b985 */ /* 0x0003e2000c101b06 */
[----:B------:R-:W-:-:S04]  /*df10*/  @!P5 LEA R20, P3, R3, R0, 0x2 ;  /* 0x000000000314d211 */ /* 0x000fc800078610ff */
[----:B------:R-:W-:Y:S02]  /*df20*/  @!P5 LEA.HI.X R21, R3, R2, R32, 0x2, P3 ;  /* 0x000000020315d211 */ /* 0x000fe400018f1420 */
[----:B------:R-:W-:Y:S02]  /*df30*/  ISETP.GE.AND P5, PT, R5, c[0x0][0x3c8], PT ;  /* 0x0000f20005007a0c */ /* 0x000fe40003fa6270 */
[----:B------:R-:W-:-:S04]  /*df40*/  @!P6 LEA R18, P3, R6, R0, 0x2 ;  /* 0x000000000612e211 */ /* 0x000fc800078610ff */
[----:B------:R-:W-:-:S07]  /*df50*/  @!P6 LEA.HI.X R19, R6, R2, R33, 0x2, P3 ;  /* 0x000000020613e211 */ /* 0x000fce00018f1421 */
[----:B------:R-:W-:-:S04]  /*df60*/  @!P5 LEA R16, P3, R5, R0, 0x2 ;  /* 0x000000000510d211 */ /* 0x000fc800078610ff */
[----:B------:R-:W-:Y:S02]  /*df70*/  @!P5 LEA.HI.X R17, R5, R2, R34, 0x2, P3 ;  /* 0x000000020511d211 */ /* 0x000fe400018f1422 */
[----:B-1----:R-:W-:-:S04]  /*df80*/  @!P4 LEA R14, P3, R4, R0, 0x2 ;  /* 0x00000000040ec211 */ /* 0x002fc800078610ff */
[----:B------:R-:W-:Y:S02]  /*df90*/  @!P4 LEA.HI.X R15, R4, R2, R35, 0x2, P3 ;  /* 0x00000002040fc211 */ /* 0x000fe400018f1423 */
[----:B------:R-:W-:-:S13]  /*dfa0*/  ISETP.GE.AND P3, PT, R3, c[0x0][0x3c8], PT ;  /* 0x0000f20003007a0c */ /* 0x000fda0003f66270 */
[----:B------:R1:W-:Y:S04]  /*dfb0*/  @!P3 ST.E.64 [R20.64], R68 ;  /* 0x000000441400b985 */ /* 0x0003e8000c101b06 */
[----:B------:R1:W-:Y:S04]  /*dfc0*/  @!P6 ST.E.64 [R18.64], R80 ;  /* 0x000000501200e985 */ /* 0x0003e8000c101b06 */
[----:B------:R1:W-:Y:S04]  /*dfd0*/  @!P5 ST.E.64 [R16.64], R84 ;  /* 0x000000541000d985 */ /* 0x0003e8000c101b06 */
[----:B------:R1:W-:Y:S02]  /*dfe0*/  @!P4 ST.E.64 [R14.64], R96 ;  /* 0x000000600e00c985 */ /* 0x0003e4000c101b06 */
.L_x_1022:
[----:B-1----:R-:W-:Y:S05]  /*dff0*/  BSYNC B0 ;  /* 0x0000000000007941 */ /* 0x002fea0003800000 */
.L_x_1021:
[----:B------:R1:W2:Y:S01]  /*e000*/  SHFL.IDX PT, R2, R22, 0x1, 0x1c1f ;  /* 0x003c1f0016027f89 */ /* 0x0002a200000e0000 */
[----:B------:R-:W-:Y:S03]  /*e010*/  BSSY B0, `(.L_x_1023) ;  /* 0x0000033000007945 */ /* 0x000fe60003800000 */
[----:B------:R1:W3:Y:S01]  /*e020*/  SHFL.IDX PT, R0, R26, 0x1, 0x1c1f ;  /* 0x003c1f001a007f89 */ /* 0x0002e200000e0000 */
[----:B------:R-:W-:Y:S05]  /*e030*/  @P2 BRA `(.L_x_1024) ;  /* 0x0000030000002947 */ /* 0x000fea0003800000 */
[----:B------:R-:W-:Y:S02]  /*e040*/  ISETP.GE.AND P2, PT, R37, c[0x0][0x3c8], PT ;  /* 0x0000f20025007a0c */ /* 0x000fe40003f46270 */
[----:B------:R-:W-:-:S02]  /*e050*/  ISETP.GE.AND P3, PT, R13, c[0x0][0x3c8], PT ;  /* 0x0000f2000d007a0c */ /* 0x000fc40003f66270 */
[----:B------:R-:W-:-:S09]  /*e060*/  ISETP.GE.AND P5, PT, R12, c[0x0][0x3c8], PT ;  /* 0x0000f2000c007a0c */ /* 0x000fd20003fa6270 */
[----:B---3--:R-:W-:-:S04]  /*e070*/  @!P2 LEA R14, P4, R37, R0, 0x2 ;  /* 0x00000000250ea211 */ /* 0x008fc800078810ff */
[----:B--2---:R-:W-:Y:S02]  /*e080*/  @!P2 LEA.HI.X R15, R37, R2, R24, 0x2, P4 ;  /* 0x00000002250fa211 */ /* 0x004fe400020f1418 */
[----:B------:R-:W-:-:S03]  /*e090*/  @!P3 LEA R16, P4, R13, R0, 0x2 ;  /* 0x000000000d10b211 */ /* 0x000fc600078810ff */
[----:B------:R2:W-:Y:S01]  /*e0a0*/  @!P2 ST.E.64 [R14.64], R154 ;  /* 0x0000009a0e00a985 */ /* 0x0005e2000c101b06 */
[----:B------:R-:W-:Y:S02]  /*e0b0*/  @!P3 LEA.HI.X R17, R13, R2, R23, 0x2, P4 ;  /* 0x000000020d11b211 */ /* 0x000fe400020f1417 */
[----:B------:R-:W-:-:S03]  /*e0c0*/  ISETP.GE.AND P2, PT, R11, c[0x0][0x3c8], PT ;  /* 0x0000f2000b007a0c */ /* 0x000fc60003f46270 */
[----:B------:R3:W-:Y:S01]  /*e0d0*/  @!P3 ST.E.64 [R16.64], R166 ;  /* 0x000000a61000b985 */ /* 0x0007e2000c101b06 */
[----:B------:R-:W-:Y:S02]  /*e0e0*/  ISETP.GE.AND P3, PT, R10, c[0x0][0x3c8], PT ;  /* 0x0000f2000a007a0c */ /* 0x000fe40003f66270 */
[----:B--2---:R-:W-:-:S04]  /*e0f0*/  @!P5 LEA R14, P4, R12, R0, 0x2 ;  /* 0x000000000c0ed211 */ /* 0x004fc800078810ff */
[----:B------:R-:W-:-:S03]  /*e100*/  @!P5 LEA.HI.X R15, R12, R2, R25, 0x2, P4 ;  /* 0x000000020c0fd211 */ /* 0x000fc600020f1419 */
[----:B---3--:R-:W-:Y:S02]  /*e110*/  @!P2 LEA R16, P4, R11, R0, 0x2 ;  /* 0x000000000b10a211 */ /* 0x008fe400078810ff */
[----:B------:R2:W-:Y:S01]  /*e120*/  @!P5 ST.E.64 [R14.64], R102 ;  /* 0x000000660e00d985 */ /* 0x0005e2000c101b06 */
[----:B------:R-:W-:Y:S02]  /*e130*/  ISETP.GE.AND P5, PT, R9, c[0x0][0x3c8], PT ;  /* 0x0000f20009007a0c */ /* 0x000fe40003fa6270 */
[----:B------:R-:W-:-:S05]  /*e140*/  @!P2 LEA.HI.X R17, R11, R2, R27, 0x2, P4 ;  /* 0x000000020b11a211 */ /* 0x000fca00020f141b */
[----:B------:R3:W-:Y:S01]  /*e150*/  @!P2 ST.E.64 [R16.64], R114 ;  /* 0x000000721000a985 */ /* 0x0007e2000c101b06 */
[----:B------:R-:W-:Y:S02]  /*e160*/  ISETP.GE.AND P2, PT, R8, c[0x0][0x3c8], PT ;  /* 0x0000f20008007a0c */ /* 0x000fe40003f46270 */
[----:B--2---:R-:W-:-:S04]  /*e170*/  @!P3 LEA R14, P4, R10, R0, 0x2 ;  /* 0x000000000a0eb211 */ /* 0x004fc800078810ff */
[----:B------:R-:W-:Y:S02]  /*e180*/  @!P3 LEA.HI.X R15, R10, R2, R28, 0x2, P4 ;  /* 0x000000020a0fb211 */ /* 0x000fe400020f141c */
[----:B---3--:R-:W-:-:S03]  /*e190*/  @!P5 LEA R16, P4, R9, R0, 0x2 ;  /* 0x000000000910d211 */ /* 0x008fc600078810ff */
        /* <DEDUP_REMOVED lines=9> */
[----:B------:R-:W-:Y:S02]  /*e230*/  @!P3 LEA.HI.X R17, R7, R2, R30, 0x2, P4 ;  /* 0x000000020711b211 */ /* 0x000fe400020f141e */
[----:B------:R-:W-:-:S03]  /*e240*/  ISETP.GE.AND P4, PT, R6, c[0x0][0x3c8], PT ;  /* 0x0000f20006007a0c */ /* 0x000fc60003f86270 */
[----:B------:R3:W-:Y:S01]  /*e250*/  @!P3 ST.E.64 [R16.64], R138 ;  /* 0x0000008a1000b985 */ /* 0x0007e2000c101b06 */
[----:B------:R-:W-:Y:S02]  /*e260*/  ISETP.GE.AND P3, PT, R5, c[0x0][0x3c8], PT ;  /* 0x0000f20005007a0c */ /* 0x000fe40003f66270 */
[----:B--2---:R-:W-:-:S04]  /*e270*/  @!P5 LEA R14, P2, R3, R0, 0x2 ;  /* 0x00000000030ed211 */ /* 0x004fc800078410ff */
[----:B------:R-:W-:Y:S02]  /*e280*/  @!P5 LEA.HI.X R15, R3, R2, R32, 0x2, P2 ;  /* 0x00000002030fd211 */ /* 0x000fe400010f1420 */
[----:B------:R-:W-:-:S03]  /*e290*/  ISETP.GE.AND P2, PT, R4, c[0x0][0x3c8], PT ;  /* 0x0000f20004007a0c */ /* 0x000fc60003f46270 */
[----:B------:R2:W-:Y:S01]  /*e2a0*/  @!P5 ST.E.64 [R14.64], R70 ;  /* 0x000000460e00d985 */ /* 0x0005e2000c101b06 */
[----:B------:R-:W-:-:S04]  /*e2b0*/  @!P4 LEA R18, P5, R6, R0, 0x2 ;  /* 0x000000000612c211 */ /* 0x000fc800078a10ff */
[----:B------:R-:W-:Y:S02]  /*e2c0*/  @!P4 LEA.HI.X R19, R6, R2, R33, 0x2, P5 ;  /* 0x000000020613c211 */ /* 0x000fe400028f1421 */
[----:B---3--:R-:W-:-:S03]  /*e2d0*/  @!P3 LEA R16, P5, R5, R0, 0x2 ;  /* 0x000000000510b211 */ /* 0x008fc600078a10ff */
[----:B------:R3:W-:Y:S01]  /*e2e0*/  @!P4 ST.E.64 [R18.64], R82 ;  /* 0x000000521200c985 */ /* 0x0007e2000c101b06 */
[----:B------:R-:W-:-:S05]  /*e2f0*/  @!P3 LEA.HI.X R17, R5, R2, R34, 0x2, P5 ;  /* 0x000000020511b211 */ /* 0x000fca00028f1422 */
[----:B------:R3:W-:Y:S01]  /*e300*/  @!P3 ST.E.64 [R16.64], R86 ;  /* 0x000000561000b985 */ /* 0x0007e2000c101b06 */
[----:B--2---:R-:W-:-:S04]  /*e310*/  @!P2 LEA R14, P5, R4, R0, 0x2 ;  /* 0x00000000040ea211 */ /* 0x004fc800078a10ff */
[----:B------:R-:W-:-:S05]  /*e320*/  @!P2 LEA.HI.X R15, R4, R2, R35, 0x2, P5 ;  /* 0x00000002040fa211 */ /* 0x000fca00028f1423 */
[----:B------:R3:W-:Y:S04]  /*e330*/  @!P2 ST.E.64 [R14.64], R98 ;  /* 0x000000620e00a985 */ /* 0x0007e8000c101b06 */
.L_x_1024:
[----:B------:R-:W-:Y:S05]  /*e340*/  BSYNC B0 ;  /* 0x0000000000007941 */ /* 0x000fea0003800000 */
.L_x_1023:
[----:B--2---:R2:W4:Y:S01]  /*e350*/  SHFL.IDX PT, R2, R22, 0x2, 0x1c1f ;  /* 0x005c1f0016027f89 */ /* 0x00452200000e0000 */
[----:B------:R-:W-:Y:S03]  /*e360*/  BSSY B0, `(.L_x_1025) ;  /* 0x0000033000007945 */ /* 0x000fe60003800000 */
[----:B---3--:R2:W3:Y:S01]  /*e370*/  SHFL.IDX PT, R0, R26, 0x2, 0x1c1f ;  /* 0x005c1f001a007f89 */ /* 0x0084e200000e0000 */
[----:B------:R-:W-:Y:S05]  /*e380*/  @P1 BRA `(.L_x_1026) ;  /* 0x0000030000001947 */ /* 0x000fea0003800000 */
[----:B------:R-:W-:Y:S02]  /*e390*/  ISETP.GE.AND P3, PT, R37, c[0x0][0x3c8], PT ;  /* 0x0000f20025007a0c */ /* 0x000fe40003f66270 */
[----:B------:R-:W-:Y:S02]  /*e3a0*/  ISETP.GE.AND P5, PT, R13, c[0x0][0x3c8], PT ;  /* 0x0000f2000d007a0c */ /* 0x000fe40003fa6270 */
[----:B------:R-:W-:Y:S02]  /*e3b0*/  ISETP.GE.AND P2, PT, R12, c[0x0][0x3c8], PT ;  /* 0x0000f2000c007a0c */ /* 0x000fe40003f46270 */
[----:B------:R-:W-:-:S07]  /*e3c0*/  ISETP.GE.AND P1, PT, R11, c[0x0][0x3c8], PT ;  /* 0x0000f2000b007a0c */ /* 0x000fce0003f26270 */
[----:B---3--:R-:W-:-:S04]  /*e3d0*/  @!P3 LEA R14, P4, R37, R0, 0x2 ;  /* 0x00000000250eb211 */ /* 0x008fc800078810ff */
[----:B----4-:R-:W-:Y:S02]  /*e3e0*/  @!P3 LEA.HI.X R15, R37, R2, R24, 0x2, P4 ;  /* 0x00000002250fb211 */ /* 0x010fe400020f1418 */
[----:B------:R-:W-:-:S03]  /*e3f0*/  @!P5 LEA R16, P4, R13, R0, 0x2 ;  /* 0x000000000d10d211 */ /* 0x000fc600078810ff */
[----:B------:R3:W-:Y:S01]  /*e400*/  @!P3 ST.E.64 [R14.64], R156 ;  /* 0x0000009c0e00b985 */ /* 0x0007e2000c101b06 */
[----:B------:R-:W-:Y:S02]  /*e410*/  @!P5 LEA.HI.X R17, R13, R2, R23, 0x2, P4 ;  /* 0x000000020d11d211 */ /* 0x000fe400020f1417 */
[----:B------:R-:W-:-:S03]  /*e420*/  ISETP.GE.AND P3, PT, R10, c[0x0][0x3c8], PT ;  /* 0x0000f2000a007a0c */ /* 0x000fc60003f66270 */
[----:B------:R4:W-:Y:S01]  /*e430*/  @!P5 ST.E.64 [R16.64], R160 ;  /* 0x000000a01000d985 */ /* 0x0009e2000c101b06 */
[----:B------:R-:W-:Y:S02]  /*e440*/  ISETP.GE.AND P5, PT, R9, c[0x0][0x3c8], PT ;  /* 0x0000f20009007a0c */ /* 0x000fe40003fa6270 */
[----:B---3--:R-:W-:-:S04]  /*e450*/  @!P2 LEA R14, P4, R12, R0, 0x2 ;  /* 0x000000000c0ea211 */ /* 0x008fc800078810ff */
[----:B------:R-:W-:Y:S02]  /*e460*/  @!P2 LEA.HI.X R15, R12, R2, R25, 0x2, P4 ;  /* 0x000000020c0fa211 */ /* 0x000fe400020f1419 */
[----:B----4-:R-:W-:-:S03]  /*e470*/  @!P1 LEA R16, P4, R11, R0, 0x2 ;  /* 0x000000000b109211 */ /* 0x010fc600078810ff */
[----:B------:R3:W-:Y:S01]  /*e480*/  @!P2 ST.E.64 [R14.64], R104 ;  /* 0x000000680e00a985 */ /* 0x0007e2000c101b06 */
[----:B------:R-:W-:Y:S02]  /*e490*/  @!P1 LEA.HI.X R17, R11, R2, R27, 0x2, P4 ;  /* 0x000000020b119211 */ /* 0x000fe400020f141b */
[----:B------:R-:W-:-:S03]  /*e4a0*/  ISETP.GE.AND P2, PT, R8, c[0x0][0x3c8], PT ;  /* 0x0000f20008007a0c */ /* 0x000fc60003f46270 */
[----:B------:R4:W-:Y:S01]  /*e4b0*/  @!P1 ST.E.64 [R16.64], R108 ;  /* 0x0000006c10009985 */ /* 0x0009e2000c101b06 */
[----:B------:R-:W-:Y:S02]  /*e4c0*/  ISETP.GE.AND P1, PT, R7, c[0x0][0x3c8], PT ;  /* 0x0000f20007007a0c */ /* 0x000fe40003f26270 */
[----:B---3--:R-:W-:-:S04]  /*e4d0*/  @!P3 LEA R14, P4, R10, R0, 0x2 ;  /* 0x000000000a0eb211 */ /* 0x008fc800078810ff */
[----:B------:R-:W-:Y:S02]  /*e4e0*/  @!P3 LEA.HI.X R15, R10, R2, R28, 0x2, P4 ;  /* 0x000000020a0fb211 */ /* 0x000fe400020f141c */
[----:B------:R-:W-:-:S03]  /*e4f0*/  @!P5 LEA R18, P4, R9, R0, 0x2 ;  /* 0x000000000912d211 */ /* 0x000fc600078810ff */
[----:B------:R3:W-:Y:S01]  /*e500*/  @!P3 ST.E.64 [R14.64], R120 ;  /* 0x000000780e00b985 */ /* 0x0007e2000c101b06 */
[----:B------:R-:W-:Y:S02]  /*e510*/  @!P5 LEA.HI.X R19, R9, R2, R29, 0x2, P4 ;  /* 0x000000020913d211 */ /* 0x000fe400020f141d */
[----:B------:R-:W-:Y:S02]  /*e520*/  ISETP.GE.AND P4, PT, R3, c[0x0][0x3c8], PT ;  /* 0x0000f20003007a0c */ /* 0x000fe40003f86270 */
[C---:B----4-:R-:W-:Y:S01]  /*e530*/  @!P2 LEA R16, P3, R8.reuse, R0, 0x2 ;  /* 0x000000000810a211 */ /* 0x050fe200078610ff */
[----:B------:R4:W-:Y:S03]  /*e540*/  @!P5 ST.E.64 [R18.64], R124 ;  /* 0x0000007c1200d985 */ /* 0x0009e6000c101b06 */
        /* <DEDUP_REMOVED lines=8> */
[----:B------:R-:W-:Y:S02]  /*e5d0*/  ISETP.GE.AND P1, PT, R4, c[0x0][0x3c8], PT ;  /* 0x0000f20004007a0c */ /* 0x000fe40003f26270 */
[----:B------:R-:W-:Y:S02]  /*e5e0*/  @!P4 LEA.HI.X R21, R3, R2, R32, 0x2, P5 ;  /* 0x000000020315c211 */ /* 0x000fe400028f1420 */
[----:B----4-:R-:W-:-:S03]  /*e5f0*/  @!P3 LEA R18, P5, R6, R0, 0x2 ;  /* 0x000000000612b211 */ /* 0x010fc600078a10ff */
[----:B------:R4:W-:Y:S01]  /*e600*/  @!P4 ST.E.64 [R20.64], R72 ;  /* 0x000000481400c985 */ /* 0x0009e2000c101b06 */
[----:B------:R-:W-:Y:S02]  /*e610*/  @!P3 LEA.HI.X R19, R6, R2, R33, 0x2, P5 ;  /* 0x000000020613b211 */ /* 0x000fe400028f1421 */
[----:B-----5:R-:W-:-:S03]  /*e620*/  @!P2 LEA R16, P5, R5, R0, 0x2 ;  /* 0x000000000510a211 */ /* 0x020fc600078a10ff */
[----:B------:R4:W-:Y:S01]  /*e630*/  @!P3 ST.E.64 [R18.64], R76 ;  /* 0x0000004c1200b985 */ /* 0x0009e2000c101b06 */
[----:B------:R-:W-:-:S05]  /*e640*/  @!P2 LEA.HI.X R17, R5, R2, R34, 0x2, P5 ;  /* 0x000000020511a211 */ /* 0x000fca00028f1422 */
[----:B------:R4:W-:Y:S01]  /*e650*/  @!P2 ST.E.64 [R16.64], R88 ;  /* 0x000000581000a985 */ /* 0x0009e2000c101b06 */
[----:B---3--:R-:W-:-:S04]  /*e660*/  @!P1 LEA R14, P5, R4, R0, 0x2 ;  /* 0x00000000040e9211 */ /* 0x008fc800078a10ff */
[----:B------:R-:W-:-:S05]  /*e670*/  @!P1 LEA.HI.X R15, R4, R2, R35, 0x2, P5 ;  /* 0x00000002040f9211 */ /* 0x000fca00028f1423 */
[----:B------:R4:W-:Y:S04]  /*e680*/  @!P1 ST.E.64 [R14.64], R92 ;  /* 0x0000005c0e009985 */ /* 0x0009e8000c101b06 */
.L_x_1026:
[----:B------:R-:W-:Y:S05]  /*e690*/  BSYNC B0 ;  /* 0x0000000000007941 */ /* 0x000fea0003800000 */
.L_x_1025:
[----:B----4-:R4:W1:Y:S04]  /*e6a0*/  SHFL.IDX PT, R2, R22, 0x3, 0x1c1f ;  /* 0x007c1f0016027f89 */ /* 0x01086800000e0000 */
[----:B---3--:R4:W3:Y:S01]  /*e6b0*/  SHFL.IDX PT, R0, R26, 0x3, 0x1c1f ;  /* 0x007c1f001a007f89 */ /* 0x0088e200000e0000 */
[----:B------:R-:W-:Y:S05]  /*e6c0*/  @P0 BRA `(.L_x_1027) ;  /* 0x000005e000000947 */ /* 0x000fea0003800000 */
[----:B------:R-:W-:Y:S02]  /*e6d0*/  ISETP.GE.AND P3, PT, R13, c[0x0][0x3c8], PT ;  /* 0x0000f2000d007a0c */ /* 0x000fe40003f66270 */
[----:B------:R-:W-:Y:S02]  /*e6e0*/  ISETP.GE.AND P4, PT, R37, c[0x0][0x3c8], PT ;  /* 0x0000f20025007a0c */ /* 0x000fe40003f86270 */
[----:B------:R-:W-:Y:S02]  /*e6f0*/  ISETP.GE.AND P2, PT, R12, c[0x0][0x3c8], PT ;  /* 0x0000f2000c007a0c */ /* 0x000fe40003f46270 */
[----:B------:R-:W-:-:S07]  /*e700*/  ISETP.GE.AND P1, PT, R11, c[0x0][0x3c8], PT ;  /* 0x0000f2000b007a0c */ /* 0x000fce0003f26270 */
[-C--:B---3--:R-:W-:Y:S02]  /*e710*/  @!P3 LEA R20, P0, R13, R0.reuse, 0x2 ;  /* 0x000000000d14b211 */ /* 0x088fe400078010ff */
[----:B------:R-:W-:Y:S02]  /*e720*/  @!P4 LEA R18, P5, R37, R0, 0x2 ;  /* 0x000000002512c211 */ /* 0x000fe400078a10ff */
[-C--:B-1----:R-:W-:Y:S02]  /*e730*/  @!P3 LEA.HI.X R21, R13, R2.reuse, R23, 0x2, P0 ;  /* 0x000000020d15b211 */ /* 0x082fe400000f1417 */
[----:B------:R-:W-:Y:S02]  /*e740*/  @!P4 LEA.HI.X R19, R37, R2, R24, 0x2, P5 ;  /* 0x000000022513c211 */ /* 0x000fe400028f1418 */
[----:B------:R-:W-:Y:S02]  /*e750*/  ISETP.GE.AND P0, PT, R10, c[0x0][0x3c8], PT ;  /* 0x0000f2000a007a0c */ /* 0x000fe40003f06270 */
[C---:B------:R-:W-:Y:S01]  /*e760*/  @!P2 LEA R16, P5, R12.reuse, R0, 0x2 ;  /* 0x000000000c10a211 */ /* 0x040fe200078a10ff */
[----:B------:R-:W-:Y:S03]  /*e770*/  @!P4 ST.E.64 [R18.64], R158 ;  /* 0x0000009e1200c985 */ /* 0x000fe6000c101b06 */
[----:B------:R-:W-:Y:S01]  /*e780*/  @!P2 LEA.HI.X R17, R12, R2, R25, 0x2, P5 ;  /* 0x000000020c11a211 */ /* 0x000fe200028f1419 */
[----:B------:R-:W-:Y:S01]  /*e790*/  @!P3 ST.E.64 [R20.64], R162 ;  /* 0x000000a21400b985 */ /* 0x000fe2000c101b06 */
[----:B------:R-:W-:-:S02]  /*e7a0*/  @!P1 LEA R14, P5, R11, R0, 0x2 ;  /* 0x000000000b0e9211 */ /* 0x000fc400078a10ff */
[----:B------:R-:W-:Y:S01]  /*e7b0*/  ISETP.GE.AND P3, PT, R7, c[0x0][0x3c8], PT ;  /* 0x0000f20007007a0c */ /* 0x000fe20003f66270 */
[----:B------:R-:W-:Y:S01]  /*e7c0*/  @!P2 ST.E.64 [R16.64], R106 ;  /* 0x0000006a1000a985 */ /* 0x000fe2000c101b06 */
[----:B------:R-:W-:Y:S02]  /*e7d0*/  @!P1 LEA.HI.X R15, R11, R2, R27, 0x2, P5 ;  /* 0x000000020b0f9211 */ /* 0x000fe400028f141b */
[----:B------:R-:W-:Y:S02]  /*e7e0*/  ISETP.GE.AND P5, PT, R9, c[0x0][0x3c8], PT ;  /* 0x0000f20009007a0c */ /* 0x000fe40003fa6270 */
[C---:B------:R-:W-:Y:S01]  /*e7f0*/  @!P0 LEA R12, P4, R10.reuse, R0, 0x2 ;  /* 0x000000000a0c8211 */ /* 0x040fe200078810ff */
[----:B------:R1:W-:Y:S01]  /*e800*/  @!P1 ST.E.64 [R14.64], R110 ;  /* 0x0000006e0e009985 */ /* 0x0003e2000c101b06 */
[----:B------:R-:W-:Y:S02]  /*e810*/  ISETP.GE.AND P2, PT, R3, c[0x0][0x3c8], PT ;  /* 0x0000f20003007a0c */ /* 0x000fe40003f46270 */
[----:B------:R-:W-:-:S02]  /*e820*/  @!P0 LEA.HI.X R13, R10, R2, R28, 0x2, P4 ;  /* 0x000000020a0d8211 */ /* 0x000fc400020f141c */
[----:B------:R-:W-:-:S03]  /*e830*/  ISETP.GE.AND P4, PT, R8, c[0x0][0x3c8], PT ;  /* 0x0000f20008007a0c */ /* 0x000fc60003f86270 */
[----:B------:R3:W-:Y:S02]  /*e840*/  @!P0 ST.E.64 [R12.64], R122 ;  /* 0x0000007a0c008985 */ /* 0x0007e4000c101b06 */
[----:B------:R-:W-:-:S04]  /*e850*/  @!P5 LEA R10, P1, R9, R0, 0x2 ;  /* 0x00000000090ad211 */ /* 0x000fc800078210ff */
[----:B------:R-:W-:Y:S02]  /*e860*/  @!P5 LEA.HI.X R11, R9, R2, R29, 0x2, P1 ;  /* 0x00000002090bd211 */ /* 0x000fe400008f141d */
[----:B------:R-:W-:-:S03]  /*e870*/  ISETP.GE.AND P1, PT, R6, c[0x0][0x3c8], PT ;  /* 0x0000f20006007a0c */ /* 0x000fc60003f26270 */
[----:B------:R5:W-:Y:S01]  /*e880*/  @!P5 ST.E.64 [R10.64], R126 ;  /* 0x0000007e0a00d985 */ /* 0x000be2000c101b06 */
[----:B-1----:R-:W-:-:S04]  /*e890*/  @!P4 LEA R14, P0, R8, R0, 0x2 ;  /* 0x00000000080ec211 */ /* 0x002fc800078010ff */
[----:B------:R-:W-:Y:S02]  /*e8a0*/  @!P4 LEA.HI.X R15, R8, R2, R31, 0x2, P0 ;  /* 0x00000002080fc211 */ /* 0x000fe400000f141f */
[----:B------:R-:W-:Y:S02]  /*e8b0*/  ISETP.GE.AND P0, PT, R5, c[0x0][0x3c8], PT ;  /* 0x0000f20005007a0c */ /* 0x000fe40003f06270 */
[C---:B---3--:R-:W-:Y:S01]  /*e8c0*/  @!P3 LEA R12, P5, R7.reuse, R0, 0x2 ;  /* 0x00000000070cb211 */ /* 0x048fe200078a10ff */
[----:B------:R1:W-:Y:S03]  /*e8d0*/  @!P4 ST.E.64 [R14.64], R134 ;  /* 0x000000860e00c985 */ /* 0x0003e6000c101b06 */
[----:B------:R-:W-:-:S05]  /*e8e0*/  @!P3 LEA.HI.X R13, R7, R2, R30, 0x2, P5 ;  /* 0x00000002070db211 */ /* 0x000fca00028f141e */
[----:B------:R1:W-:Y:S01]  /*e8f0*/  @!P3 ST.E.64 [R12.64], R174 ;  /* 0x000000ae0c00b985 */ /* 0x0003e2000c101b06 */
[----:B-----5:R-:W-:-:S04]  /*e900*/  @!P2 LEA R10, P5, R3, R0, 0x2 ;  /* 0x00000000030aa211 */ /* 0x020fc800078a10ff */
[----:B------:R-:W-:Y:S02]  /*e910*/  @!P2 LEA.HI.X R11, R3, R2, R32, 0x2, P5 ;  /* 0x00000002030ba211 */ /* 0x000fe400028f1420 */
[----:B------:R-:W-:-:S03]  /*e920*/  @!P1 LEA R8, P5, R6, R0, 0x2 ;  /* 0x0000000006089211 */ /* 0x000fc600078a10ff */
[----:B------:R1:W-:Y:S01]  /*e930*/  @!P2 ST.E.64 [R10.64], R74 ;  /* 0x0000004a0a00a985 */ /* 0x0003e2000c101b06 */
[----:B------:R-:W-:Y:S02]  /*e940*/  @!P1 LEA.HI.X R9, R6, R2, R33, 0x2, P5 ;  /* 0x0000000206099211 */ /* 0x000fe400028f1421 */
[----:B------:R-:W-:-:S03]  /*e950*/  @!P0 LEA R6, P5, R5, R0, 0x2 ;  /* 0x0000000005068211 */ /* 0x000fc600078a10ff */
[----:B------:R1:W-:Y:S01]  /*e960*/  @!P1 ST.E.64 [R8.64], R78 ;  /* 0x0000004e08009985 */ /* 0x0003e2000c101b06 */
[----:B------:R-:W-:-:S05]  /*e970*/  @!P0 LEA.HI.X R7, R5, R2, R34, 0x2, P5 ;  /* 0x0000000205078211 */ /* 0x000fca00028f1422 */
[----:B------:R1:W-:Y:S01]  /*e980*/  @!P0 ST.E.64 [R6.64], R90 ;  /* 0x0000005a06008985 */ /* 0x0003e2000c101b06 */
[----:B------:R-:W-:-:S13]  /*e990*/  ISETP.GE.AND P0, PT, R4, c[0x0][0x3c8], PT ;  /* 0x0000f20004007a0c */ /* 0x000fda0003f06270 */
[----:B------:R-:W-:Y:S05]  /*e9a0*/  @P0 BRA `(.L_x_1027) ;  /* 0x0000030000000947 */ /* 0x000fea0003800000 */
[----:B-1----:R-:W-:-:S04]  /*e9b0*/  LEA R6, P0, R4, R0, 0x2 ;  /* 0x0000000004067211 */ /* 0x002fc800078010ff */
[----:B------:R-:W-:-:S05]  /*e9c0*/  LEA.HI.X R7, R4, R2, R35, 0x2, P0 ;  /* 0x0000000204077211 */ /* 0x000fca00000f1423 */
[----:B------:R1:W-:Y:S01]  /*e9d0*/  ST.E.64 [R6.64], R94 ;  /* 0x0000005e06007985 */ /* 0x0003e2000c101b06 */
[----:B------:R-:W-:Y:S05]  /*e9e0*/  BRA `(.L_x_1027) ;  /* 0x000002c000007947 */ /* 0x000fea0003800000 */
.L_x_1019:
[----:B------:R-:W2:Y:S02]  /*e9f0*/  S2R R4, SR_TID.X ;  /* 0x0000000000047919 */ /* 0x000ea40000002100 */
[----:B--2---:R-:W-:-:S13]  /*ea00*/  ISETP.GT.AND P0, PT, R4, 0x7f, PT ;  /* 0x0000007f0400780c */ /* 0x004fda0003f04270 */
[----:B------:R-:W-:Y:S05]  /*ea10*/  @P0 BRA `(.L_x_1027) ;  /* 0x0000029000000947 */ /* 0x000fea0003800000 */
[----:B------:R-:W2:Y:S01]  /*ea20*/  LDL.LU R3, [R1+0x54] ;  /* 0x0000540001037983 */ /* 0x000ea20000300800 */
[----:B------:R-:W-:-:S05]  /*ea30*/  MOV R2, c[0x0][0x4e8] ;  /* 0x00013a0000027a02 */ /* 0x000fca0000000f00 */
[----:B------:R-:W-:Y:S01]  /*ea40*/  IMAD R0, R2, c[0x0][0x388], RZ ;  /* 0x0000e20002007a24 */ /* 0x000fe200078e02ff */
[----:B--2---:R-:W-:-:S04]  /*ea50*/  IADD3 R4, R3, R4, RZ ;  /* 0x0000000403047210 */ /* 0x004fc80007ffe0ff */
[----:B------:R-:W-:-:S13]  /*ea60*/  ISETP.GE.AND P0, PT, R4, R0, PT ;  /* 0x000000000400720c */ /* 0x000fda0003f06270 */
[----:B------:R-:W-:Y:S05]  /*ea70*/  @P0 BRA `(.L_x_1027) ;  /* 0x0000023000000947 */ /* 0x000fea0003800000 */
[----:B------:R-:W2:Y:S04]  /*ea80*/  LDL.LU R3, [R1+0x40] ;  /* 0x0000400001037983 */ /* 0x000ea80000300800 */
[----:B------:R-:W3:Y:S04]  /*ea90*/  LDL.LU R9, [R1+0x44] ;  /* 0x0000440001097983 */ /* 0x000ee80000300800 */
[----:B------:R-:W4:Y:S01]  /*eaa0*/  LDL.LU R8, [R1+0x50] ;  /* 0x0000500001087983 */ /* 0x000f220000300800 */
[----:B------:R-:W-:-:S13]  /*eab0*/  ISETP.NE.AND P0, PT, R2, 0x1, PT ;  /* 0x000000010200780c */ /* 0x000fda0003f05270 */
[----:B------:R-:W-:Y:S01]  /*eac0*/  @P0 IMAD.HI.U32 R7, R4, c[0x0][0x4ec], RZ ;  /* 0x00013b0004070a27 */ /* 0x000fe200078e00ff */
[----:B--2---:R-:W-:Y:S02]  /*ead0*/  SHF.R.S32.HI R0, RZ, 0x1f, R3 ;  /* 0x0000001fff007819 */ /* 0x004fe40000011403 */
[----:B---3--:R-:W-:-:S03]  /*eae0*/  SHF.R.S32.HI R6, RZ, 0x1f, R9 ;  /* 0x0000001fff067819 */ /* 0x008fc60000011409 */
[----:B------:R-:W-:-:S04]  /*eaf0*/  IMAD R0, R0, c[0x0][0x4d0], RZ ;  /* 0x0001340000007a24 */ /* 0x000fc800078e02ff */
[C---:B------:R-:W-:Y:S01]  /*eb00*/  IMAD R5, R3.reuse, c[0x0][0x4d4], R0 ;  /* 0x0001350003057a24 */ /* 0x040fe200078e0200 */
[----:B------:R-:W-:Y:S01]  /*eb10*/  MOV R0, R4 ;  /* 0x0000000400007202 */ /* 0x000fe20000000f00 */
[----:B------:R-:W-:Y:S01]  /*eb20*/  IMAD.WIDE.U32 R2, R3, c[0x0][0x4d0], RZ ;  /* 0x0001340003027a25 */ /* 0x000fe200078e00ff */
[----:B------:R-:W-:-:S03]  /*eb30*/  @P0 SHF.R.U32.HI R0, RZ, c[0x0][0x4f0], R7 ;  /* 0x00013c00ff000a19 */ /* 0x000fc60000011607 */
[----:B------:R-:W-:Y:S01]  /*eb40*/  IMAD R6, R6, c[0x0][0x4d8], RZ ;  /* 0x0001360006067a24 */ /* 0x000fe200078e02ff */
[----:B------:R-:W-:Y:S02]  /*eb50*/  IADD3 R3, R3, R5, RZ ;  /* 0x0000000503037210 */ /* 0x000fe40007ffe0ff */
[----:B----4-:R-:W-:Y:S01]  /*eb60*/  SHF.R.S32.HI R5, RZ, 0x1f, R8 ;  /* 0x0000001fff057819 */ /* 0x010fe20000011408 */
[C---:B------:R-:W-:Y:S01]  /*eb70*/  IMAD R7, R9.reuse, c[0x0][0x4dc], R6 ;  /* 0x0001370009077a24 */ /* 0x040fe200078e0206 */
[----:B------:R-:W-:Y:S01]  /*eb80*/  IADD3 R6, -R0, RZ, RZ ;  /* 0x000000ff00067210 */ /* 0x000fe20007ffe1ff */
[----:B------:R-:W-:-:S04]  /*eb90*/  IMAD.WIDE.U32 R2, R9, c[0x0][0x4d8], R2 ;  /* 0x0001360009027a25 */ /* 0x000fc800078e0002 */
[----:B------:R-:W-:Y:S01]  /*eba0*/  IMAD R5, R5, c[0x0][0x4e0], RZ ;  /* 0x0001380005057a24 */ /* 0x000fe200078e02ff */
[----:B------:R-:W-:Y:S01]  /*ebb0*/  IADD3 R3, R3, R7, RZ ;  /* 0x0000000703037210 */ /* 0x000fe20007ffe0ff */
[----:B------:R-:W-:Y:S01]  /*ebc0*/  IMAD R4, R6, c[0x0][0x4e8], R4 ;  /* 0x00013a0006047a24 */ /* 0x000fe200078e0204 */
[----:B------:R-:W-:Y:S01]  /*ebd0*/  SHF.R.S32.HI R7, RZ, 0x1f, R0 ;  /* 0x0000001fff077819 */ /* 0x000fe20000011400 */
[C---:B------:R-:W-:Y:S02]  /*ebe0*/  IMAD R6, R8.reuse, c[0x0][0x4e4], R5 ;  /* 0x0001390008067a24 */ /* 0x040fe400078e0205 */
[----:B------:R-:W-:Y:S01]  /*ebf0*/  IMAD.WIDE.U32 R2, R8, c[0x0][0x4e0], R2 ;  /* 0x0001380008027a25 */ /* 0x000fe200078e0002 */
[----:B------:R-:W-:-:S04]  /*ec00*/  SHF.R.S32.HI R5, RZ, 0x1f, R4 ;  /* 0x0000001fff057819 */ /* 0x000fc80000011404 */
[----:B------:R-:W-:Y:S01]  /*ec10*/  IADD3 R2, P0, R0, R2, RZ ;  /* 0x0000000200027210 */ /* 0x000fe20007f1e0ff */
[----:B------:R-:W-:-:S03]  /*ec20*/  IMAD R0, R5, c[0x0][0x4c8], RZ ;  /* 0x0001320005007a24 */ /* 0x000fc600078e02ff */
[----:B------:R-:W-:Y:S01]  /*ec30*/  IADD3.X R3, R7, R3, R6, P0, !PT ;  /* 0x0000000307037210 */ /* 0x000fe200007fe406 */
[----:B------:R-:W-:-:S04]  /*ec40*/  IMAD R0, R4, c[0x0][0x4cc], R0 ;  /* 0x0001330004007a24 */ /* 0x000fc800078e0200 */
[----:B------:R-:W-:-:S05]  /*ec50*/  IMAD.WIDE.U32 R2, R4, c[0x0][0x4c8], R2 ;  /* 0x0001320004027a25 */ /* 0x000fca00078e0002 */
[----:B------:R-:W-:Y:S02]  /*ec60*/  IADD3 R0, R3, R0, RZ ;  /* 0x0000000003007210 */ /* 0x000fe40007ffe0ff */
[----:B------:R-:W-:-:S04]  /*ec70*/  LEA R4, P0, R2, c[0x0][0x4a8], 0x2 ;  /* 0x00012a0002047a11 */ /* 0x000fc800078010ff */
[----:B------:R-:W-:Y:S02]  /*ec80*/  LEA.HI.X R5, R2, c[0x0][0x4ac], R0, 0x2, P0 ;  /* 0x00012b0002057a11 */ /* 0x000fe400000f1400 */
[----:B------:R-:W-:-:S05]  /*ec90*/  MOV R0, 0xff800000 ;  /* 0xff80000000007802 */ /* 0x000fca0000000f00 */
[----:B------:R2:W-:Y:S02]  /*eca0*/  STG.E [R4.64], R0 ;  /* 0x0000000004007986 */ /* 0x0005e4000c101906 */
.L_x_1027:
[----:B------:R-:W-:Y:S05]  /*ecb0*/  BSYNC B1 ;  /* 0x0000000000017941 */ /* 0x000fea0003800000 */
.L_x_1018:
[----:B--23--:R-:W2:Y:S02]  /*ecc0*/  LDL R0, [R1+0x68] ;  /* 0x0000680001007983 */ /* 0x00cea40000100800 */
[----:B--2---:R-:W-:-:S13]  /*ecd0*/  ISETP.NE.AND P0, PT, R0, RZ, PT ;  /* 0x000000ff0000720c */ /* 0x004fda0003f05270 */
[----:B------:R-:W-:Y:S01]  /*ece0*/  @P0 WARPSYNC 0xffffffff ;  /* 0xffffffff00000948 */ /* 0x000fe20003800000 */
[----:B------:R-:W-:Y:S06]  /*ecf0*/  @P0 BAR.SYNC.DEFER_BLOCKING 0x5, 0x80 ;  /* 0x0142000000000b1d */ /* 0x000fec0000010000 */
[----:B------:R-:W2:Y:S04]  /*ed00*/  @P0 LDS R0, [0xc100] ;  /* 0x00c10000ff000984 */ /* 0x000ea80000000800 */
[----:B--2---:R2:W-:Y:S04]  /*ed10*/  @P0 STL [R1+0x58], R0 ;  /* 0x0000580001000387 */ /* 0x0045e80000100800 */
[----:B------:R-:W-:Y:S06]  /*ed20*/  @P0 BAR.ARV 0x4, 0x80 ;  /* 0x0102000000000b1d */ /* 0x000fec0000002000 */
[----:B------:R-:W-:Y:S05]  /*ed30*/  @P0 BRA `(.L_x_1028) ;  /* 0x0000009000000947 */ /* 0x000fea0003800000 */
[----:B------:R-:W-:Y:S05]  /*ed40*/  BRA.DIV ~URZ, `(.L_x_1029) ;  /* 0x000006f27f007947 */ /* 0x000fea000b800000 */
[----:B--2---:R2:W3:Y:S02]  /*ed50*/  SHFL.IDX PT, R0, R36, RZ, 0x1f ;  /* 0x00001fff24007589 */ /* 0x0044e400000e0000 */
.L_x_1040:
[----:B-1----:R-:W1:Y:S01]  /*ed60*/  S2R R2, SR_TID.X ;  /* 0x0000000000027919 */ /* 0x002e620000002100 */
[----:B------:R-:W-:Y:S03]  /*ed70*/  WARPSYNC 0xffffffff ;  /* 0xffffffff00007948 */ /* 0x000fe60003800000 */
[----:B------:R-:W-:Y:S06]  /*ed80*/  BAR.SYNC.DEFER_BLOCKING 0x4, 0x80 ;  /* 0x0102000000007b1d */ /* 0x000fec0000010000 */
[----:B---3--:R3:W-:Y:S01]  /*ed90*/  STL [R1+0x58], R0 ;  /* 0x0000580001007387 */ /* 0x0087e20000100800 */
[----:B-1----:R-:W-:-:S13]  /*eda0*/  LOP3.LUT P0, RZ, R2, 0x7f, RZ, 0xc0, !PT ;  /* 0x0000007f02ff7812 */ /* 0x002fda000780c0ff */
[----:B------:R3:W-:Y:S04]  /*edb0*/  @!P0 STS [0xc100], R36 ;  /* 0x00c10024ff008388 */ /* 0x0007e80000000800 */
[----:B------:R-:W-:Y:S06]  /*edc0*/  BAR.ARV 0x5, 0x80 ;  /* 0x0142000000007b1d */ /* 0x000fec0000002000 */
.L_x_1028:
[----:B--23--:R-:W2:Y:S02]  /*edd0*/  LDL R0, [R1+0x58] ;  /* 0x0000580001007983 */ /* 0x00cea40000100800 */
[----:B--2---:R-:W-:-:S13]  /*ede0*/  ISETP.GE.AND P0, PT, R0, c[0x0][0x538], PT ;  /* 0x00014e0000007a0c */ /* 0x004fda0003f06270 */
[----:B-1--4-:R-:W-:Y:S01]  /*edf0*/  @P0 CALL.REL.NOINC `(.L_x_1030) ;  /* 0x0000001000000944 */ /* 0x012fe20003c00000 */
[----:B------:R-:W-:Y:S05]  /*ee00*/  BRA `(.L_x_1031) ;  /* 0xffff1a2000007947 */ /* 0x000fea000383ffff */
.L_x_1030:
[----:B------:R-:W-:Y:S05]  /*ee10*/  EXIT ;  /* 0x000000000000794d */ /* 0x000fea0003800000 */
.L_x_996:
[----:B------:R-:W-:Y:S01]  /*ee20*/  IMAD.MOV.U32 R7, RZ, RZ, R14 ;  /* 0x000000ffff077224 */ /* 0x000fe200078e000e */
[----:B------:R-:W-:Y:S01]  /*ee30*/  MOV R6, RZ ;  /* 0x000000ff00067202 */ /* 0x000fe20000000f00 */
[----:B-1----:R-:W-:Y:S01]  /*ee40*/  IMAD.MOV.U32 R3, RZ, RZ, 0x1c1f ;  /* 0x00001c1fff037424 */ /* 0x002fe200078e00ff */
[----:B------:R-:W-:Y:S02]  /*ee50*/  MOV R2, 0xee70 ;  /* 0x0000ee7000027802 */ /* 0x000fe40000000f00 */
[----:B------:R-:W-:Y:S05]  /*ee60*/  CALL.REL.NOINC `($__internal_17_$__cuda_sm70_shflsync_idx_p) ;  /* 0x0000068000007944 */ /* 0x000fea0003c00000 */
[----:B------:R-:W-:Y:S01]  /*ee70*/  MOV R5, R6 ;  /* 0x0000000600057202 */ /* 0x000fe20000000f00 */
[----:B------:R-:W-:Y:S05]  /*ee80*/  BRA `(.L_x_1032) ;  /* 0xffff29b000007947 */ /* 0x000fea000383ffff */
.L_x_997:
[----:B------:R-:W-:Y:S01]  /*ee90*/  IMAD.MOV.U32 R7, RZ, RZ, R16 ;  /* 0x000000ffff077224 */ /* 0x000fe200078e0010 */
[----:B------:R-:W-:Y:S01]  /*eea0*/  MOV R6, RZ ;  /* 0x000000ff00067202 */ /* 0x000fe20000000f00 */
[----:B-1----:R-:W-:Y:S01]  /*eeb0*/  IMAD.MOV.U32 R3, RZ, RZ, 0x1c1f ;  /* 0x00001c1fff037424 */ /* 0x002fe200078e00ff */
[----:B------:R-:W-:Y:S02]  /*eec0*/  MOV R2, 0xeee0 ;  /* 0x0000eee000027802 */ /* 0x000fe40000000f00 */
[----:B--23--:R-:W-:Y:S05]  /*eed0*/  CALL.REL.NOINC `($__internal_17_$__cuda_sm70_shflsync_idx_p) ;  /* 0x0000061000007944 */ /* 0x00cfea0003c00000 */
[----:B------:R-:W-:Y:S01]  /*eee0*/  MOV R2, R6 ;  /* 0x0000000600027202 */ /* 0x000fe20000000f00 */
[----:B------:R-:W-:Y:S05]  /*eef0*/  BRA `(.L_x_1033) ;  /* 0xffff296000007947 */ /* 0x000fea000383ffff */
.L_x_1000:
[----:B--2---:R-:W-:Y:S01]  /*ef00*/  IMAD.MOV.U32 R7, RZ, RZ, R14 ;  /* 0x000000ffff077224 */ /* 0x004fe200078e000e */
[----:B------:R-:W-:Y:S01]  /*ef10*/  MOV R6, 0x1 ;  /* 0x0000000100067802 */ /* 0x000fe20000000f00 */
[----:B------:R-:W-:Y:S01]  /*ef20*/  IMAD.MOV.U32 R3, RZ, RZ, 0x1c1f ;  /* 0x00001c1fff037424 */ /* 0x000fe200078e00ff */
[----:B----4-:R-:W-:-:S02]  /*ef30*/  MOV R2, 0xef50 ;  /* 0x0000ef5000027802 */ /* 0x010fc40000000f00 */
[----:B-1-3--:R-:W-:Y:S05]  /*ef40*/  CALL.REL.NOINC `($__internal_17_$__cuda_sm70_shflsync_idx_p) ;  /* 0x000005a000007944 */ /* 0x00afea0003c00000 */
[----:B------:R-:W-:Y:S01]  /*ef50*/  IMAD.MOV.U32 R5, RZ, RZ, R6 ;  /* 0x000000ffff057224 */ /* 0x000fe200078e0006 */
[----:B------:R-:W-:Y:S01]  /*ef60*/  MOV R6, 0x1 ;  /* 0x0000000100067802 */ /* 0x000fe20000000f00 */
[----:B------:R-:W-:Y:S01]  /*ef70*/  IMAD.MOV.U32 R7, RZ, RZ, R16 ;  /* 0x000000ffff077224 */ /* 0x000fe200078e0010 */
[----:B------:R-:W-:-:S02]  /*ef80*/  MOV R3, 0x1c1f ;  /* 0x00001c1f00037802 */ /* 0x000fc40000000f00 */
[----:B------:R-:W-:Y:S02]  /*ef90*/  MOV R2, 0xefb0 ;  /* 0x0000efb000027802 */ /* 0x000fe40000000f00 */
[----:B------:R-:W-:Y:S05]  /*efa0*/  CALL.REL.NOINC `($__internal_17_$__cuda_sm70_shflsync_idx_p) ;  /* 0x0000054000007944 */ /* 0x000fea0003c00000 */
[----:B------:R-:W-:Y:S01]  /*efb0*/  MOV R2, R6 ;  /* 0x0000000600027202 */ /* 0x000fe20000000f00 */
[----:B------:R-:W-:Y:S05]  /*efc0*/  BRA `(.L_x_1034) ;  /* 0xffff2a6000007947 */ /* 0x000fea000383ffff */
.L_x_1003:
[----:B-1----:R-:W-:Y:S01]  /*efd0*/  IMAD.MOV.U32 R7, RZ, RZ, R14 ;  /* 0x000000ffff077224 */ /* 0x002fe200078e000e */
[----:B------:R-:W-:Y:S01]  /*efe0*/  MOV R6, 0x2 ;  /* 0x0000000200067802 */ /* 0x000fe20000000f00 */
[----:B------:R-:W-:Y:S01]  /*eff0*/  IMAD.MOV.U32 R3, RZ, RZ, 0x1c1f ;  /* 0x00001c1fff037424 */ /* 0x000fe200078e00ff */
[----:B--2---:R-:W-:Y:S02]  /*f000*/  MOV R2, 0xf020 ;  /* 0x0000f02000027802 */ /* 0x004fe40000000f00 */
[----:B---3--:R-:W-:Y:S05]  /*f010*/  CALL.REL.NOINC `($__internal_17_$__cuda_sm70_shflsync_idx_p) ;  /* 0x000004d000007944 */ /* 0x008fea0003c00000 */
[----:B------:R-:W-:Y:S01]  /*f020*/  MOV R5, R6 ;  /* 0x0000000600057202 */ /* 0x000fe20000000f00 */
[----:B------:R-:W-:Y:S05]  /*f030*/  BRA `(.L_x_1035) ;  /* 0xffff2ba000007947 */ /* 0x000fea000383ffff */
.L_x_1004:
[----:B------:R-:W-:Y:S01]  /*f040*/  IMAD.MOV.U32 R7, RZ, RZ, R16 ;  /* 0x000000ffff077224 */ /* 0x000fe200078e0010 */
[----:B------:R-:W-:Y:S01]  /*f050*/  MOV R6, 0x2 ;  /* 0x0000000200067802 */ /* 0x000fe20000000f00 */
[----:B------:R-:W-:Y:S01]  /*f060*/  IMAD.MOV.U32 R3, RZ, RZ, 0x1c1f ;  /* 0x00001c1fff037424 */ /* 0x000fe200078e00ff */
[----:B--2---:R-:W-:Y:S02]  /*f070*/  MOV R2, 0xf090 ;  /* 0x0000f09000027802 */ /* 0x004fe40000000f00 */
[----:B-1-34-:R-:W-:Y:S05]  /*f080*/  CALL.REL.NOINC `($__internal_17_$__cuda_sm70_shflsync_idx_p) ;  /* 0x0000046000007944 */ /* 0x01afea0003c00000 */
[----:B------:R-:W-:Y:S01]  /*f090*/  MOV R2, R6 ;  /* 0x0000000600027202 */ /* 0x000fe20000000f00 */
[----:B------:R-:W-:Y:S05]  /*f0a0*/  BRA `(.L_x_1036) ;  /* 0xffff2b5000007947 */ /* 0x000fea000383ffff */
.L_x_1007:
[----:B-1----:R-:W-:Y:S01]  /*f0b0*/  IMAD.MOV.U32 R7, RZ, RZ, R14 ;  /* 0x000000ffff077224 */ /* 0x002fe200078e000e */
[----:B------:R-:W-:Y:S01]  /*f0c0*/  MOV R6, 0x3 ;  /* 0x0000000300067802 */ /* 0x000fe20000000f00 */
[----:B------:R-:W-:Y:S01]  /*f0d0*/  IMAD.MOV.U32 R3, RZ, RZ, 0x1c1f ;  /* 0x00001c1fff037424 */ /* 0x000fe200078e00ff */
[----:B------:R-:W-:-:S02]  /*f0e0*/  MOV R2, 0xf100 ;  /* 0x0000f10000027802 */ /* 0x000fc40000000f00 */
[----:B--234-:R-:W-:Y:S05]  /*f0f0*/  CALL.REL.NOINC `($__internal_17_$__cuda_sm70_shflsync_idx_p) ;  /* 0x000003f000007944 */ /* 0x01cfea0003c00000 */
        /* <DEDUP_REMOVED lines=8> */
.L_x_1014:
[----:B------:R1:W5:Y:S01]  /*f180*/  LDL R0, [R1+0x20] ;  /* 0x0000200001007983 */ /* 0x0003620000100800 */
[----:B------:R-:W-:Y:S02]  /*f190*/  MOV R3, 0x2 ;  /* 0x0000000200037802 */ /* 0x000fe40000000f00 */
[----:B------:R-:W-:Y:S02]  /*f1a0*/  MOV R2, 0xf1c0 ;  /* 0x0000f1c000027802 */ /* 0x000fe40000000f00 */
[----:B-1---5:R-:W-:Y:S05]  /*f1b0*/  CALL.REL.NOINC `($__internal_16_$__cuda_sm70_shflsync_bfly_p) ;  /* 0x000002f000007944 */ /* 0x022fea0003c00000 */
[----:B------:R-:W-:Y:S01]  /*f1c0*/  MOV R5, R8 ;  /* 0x0000000800057202 */ /* 0x000fe20000000f00 */
[----:B------:R-:W-:Y:S05]  /*f1d0*/  BRA `(.L_x_1038) ;  /* 0xffffd72000007947 */ /* 0x000fea000383ffff */
.L_x_1015:
[----:B------:R-:W-:Y:S01]  /*f1e0*/  IMAD.MOV.U32 R0, RZ, RZ, R5 ;  /* 0x000000ffff007224 */ /* 0x000fe200078e0005 */
[----:B------:R-:W-:Y:S02]  /*f1f0*/  MOV R3, 0x1 ;  /* 0x0000000100037802 */ /* 0x000fe40000000f00 */
[----:B------:R-:W-:Y:S02]  /*f200*/  MOV R2, 0xf220 ;  /* 0x0000f22000027802 */ /* 0x000fe40000000f00 */
[----:B------:R-:W-:Y:S05]  /*f210*/  CALL.REL.NOINC `($__internal_16_$__cuda_sm70_shflsync_bfly_p) ;  /* 0x0000029000007944 */ /* 0x000fea0003c00000 */
[----:B------:R1:W5:Y:S01]  /*f220*/  LDL R0, [R1+0x24] ;  /* 0x0000240001007983 */ /* 0x0003620000100800 */
[----:B------:R-:W-:Y:S01]  /*f230*/  FADD.FTZ R5, R5, R8 ;  /* 0x0000000805057221 */ /* 0x000fe20000010000 */
[----:B------:R-:W-:-:S02]  /*f240*/  MOV R3, 0x2 ;  /* 0x0000000200037802 */ /* 0x000fc40000000f00 */
[----:B------:R-:W-:Y:S02]  /*f250*/  MOV R2, 0xf270 ;  /* 0x0000f27000027802 */ /* 0x000fe40000000f00 */
[----:B-1---5:R-:W-:Y:S05]  /*f260*/  CALL.REL.NOINC `($__internal_16_$__cuda_sm70_shflsync_bfly_p) ;  /* 0x0000024000007944 */ /* 0x022fea0003c00000 */
[----:B------:R-:W2:Y:S01]  /*f270*/  LDL.LU R0, [R1+0x24] ;  /* 0x0000240001007983 */ /* 0x000ea20000300800 */
[----:B------:R-:W-:Y:S02]  /*f280*/  MOV R3, 0x1 ;  /* 0x0000000100037802 */ /* 0x000fe40000000f00 */
[----:B------:R-:W-:Y:S01]  /*f290*/  MOV R2, 0xf2d0 ;  /* 0x0000f2d000027802 */ /* 0x000fe20000000f00 */
[----:B--2---:R-:W-:-:S05]  /*f2a0*/  FADD.FTZ R4, R0, R8 ;  /* 0x0000000800047221 */ /* 0x004fca0000010000 */
[----:B------:R-:W-:Y:S02]  /*f2b0*/  MOV R0, R4 ;  /* 0x0000000400007202 */ /* 0x000fe40000000f00 */
[----:B------:R-:W-:Y:S05]  /*f2c0*/  CALL.REL.NOINC `($__internal_16_$__cuda_sm70_shflsync_bfly_p) ;  /* 0x000001e000007944 */ /* 0x000fea0003c00000 */
[----:B------:R1:W5:Y:S01]  /*f2d0*/  LDL R0, [R1+0x28] ;  /* 0x0000280001007983 */ /* 0x0003620000100800 */
[----:B------:R-:W-:Y:S01]  /*f2e0*/  FADD.FTZ R4, R4, R8 ;  /* 0x0000000804047221 */ /* 0x000fe20000010000 */
[----:B------:R-:W-:Y:S02]  /*f2f0*/  MOV R3, 0x2 ;  /* 0x0000000200037802 */ /* 0x000fe40000000f00 */
        /* <DEDUP_REMOVED lines=19> */
[----:B------:R-:W-:Y:S05]  /*f430*/  BRA `(.L_x_1039) ;  /* 0xffffd5f000007947 */ /* 0x000fea000383ffff */
.L_x_1029:
[----:B-1----:R-:W-:Y:S01]  /*f440*/  IMAD.MOV.U32 R7, RZ, RZ, R36 ;  /* 0x000000ffff077224 */ /* 0x002fe200078e0024 */
[----:B------:R-:W-:Y:S01]  /*f450*/  MOV R6, RZ ;  /* 0x000000ff00067202 */ /* 0x000fe20000000f00 */
[----:B------:R-:W-:Y:S01]  /*f460*/  IMAD.MOV.U32 R3, RZ, RZ, 0x1f ;  /* 0x0000001fff037424 */ /* 0x000fe200078e00ff */
[----:B------:R-:W-:Y:S02]  /*f470*/  MOV R2, 0xf490 ;  /* 0x0000f49000027802 */ /* 0x000fe40000000f00 */
[----:B--2-4-:R-:W-:Y:S05]  /*f480*/  CALL.REL.NOINC `($__internal_17_$__cuda_sm70_shflsync_idx_p) ;  /* 0x0000006000007944 */ /* 0x014fea0003c00000 */
[----:B------:R-:W-:Y:S01]  /*f490*/  MOV R0, R6 ;  /* 0x0000000600007202 */ /* 0x000fe20000000f00 */
[----:B------:R-:W-:Y:S05]  /*f4a0*/  BRA `(.L_x_1040) ;  /* 0xfffff8b000007947 */ /* 0x000fea000383ffff */
        .weak           $__internal_16_$__cuda_sm70_shflsync_bfly_p
        .type           $__internal_16_$__cuda_sm70_shflsync_bfly_p,@function
        .size           $__internal_16_$__cuda_sm70_shflsync_bfly_p,($__internal_17_$__cuda_sm70_shflsync_idx_p - $__internal_16_$__cuda_sm70_shflsync_bfly_p)
$__internal_16_$__cuda_sm70_shflsync_bfly_p:
[----:B------:R-:W-:Y:S04]  /*f4b0*/  WARPSYNC R9 ;  /* 0x0000000900007348 */ /* 0x000fe80003800000 */
[----:B------:R1:W2:Y:S02]  /*f4c0*/  SHFL.BFLY PT, R8, R0, R3, R10 ;  /* 0x0c00000300087389 */ /* 0x0002a400000e000a */
[----:B-1----:R-:W-:-:S04]  /*f4d0*/  MOV R3, 0x0 ;  /* 0x0000000000037802 */ /* 0x002fc80000000f00 */
[----:B--2---:R-:W-:Y:S05]  /*f4e0*/  RET.REL.NODEC R2 `(_ZN7cutlass13device_kernelIN5flash19enable_sm80_to_sm89INS1_16FlashAttnFwdSm80INS1_25CollectiveMainloopFwdSm80ILi4ELi1ELb0EN4cute5tupleIJNS5_1CILi128EEENS7_ILi64EEENS7_ILi96EEEEEELi96ENS_10bfloat16_tEfNS_4arch4Sm80ELb1ELb0ELb0ELb0ELb0ELb0ELb1ELb1EEENS1_21CollectiveEpilogueFwdINS6_IJS8_SA_S9_EEENS6_IJNS7_ILi1EEESI_SI_EEESC_SE_Li128ELb0ELb1ELb1ELb0EEENS1_30DynamicPersistentTileSchedulerILi128ELi128ELb1ELb1ELb0EEEEEEEEEvNT_6ParamsE) ;  /* 0xffff0b1002007950 */ /* 0x004fea0003c3ffff */
        .weak           $__internal_17_$__cuda_sm70_shflsync_idx_p
        .type           $__internal_17_$__cuda_sm70_shflsync_idx_p,@function
        .size           $__internal_17_$__cuda_sm70_shflsync_idx_p,(.L_x_1446 - $__internal_17_$__cuda_sm70_shflsync_idx_p)
$__internal_17_$__cuda_sm70_shflsync_idx_p:
[----:B------:R-:W-:-:S04]  /*f4f0*/  MOV R8, 0xffffffff ;  /* 0xffffffff00087802 */ /* 0x000fc80000000f00 */
[----:B------:R-:W-:Y:S04]  /*f500*/  WARPSYNC R8 ;  /* 0x0000000800007348 */ /* 0x000fe80003800000 */
[----:B------:R1:W2:Y:S02]  /*f510*/  SHFL.IDX PT, R6, R7, R6, R3 ;  /* 0x0000000607067389 */ /* 0x0002a400000e0003 */
[----:B-1----:R-:W-:-:S04]  /*f520*/  MOV R3, 0x0 ;  /* 0x0000000000037802 */ /* 0x002fc80000000f00 */
[----:B--2---:R-:W-:Y:S05]  /*f530*/  RET.REL.NODEC R2 `(_ZN7cutlass13device_kernelIN5flash19enable_sm80_to_sm89INS1_16FlashAttnFwdSm80INS1_25CollectiveMainloopFwdSm80ILi4ELi1ELb0EN4cute5tupleIJNS5_1CILi128EEENS7_ILi64EEENS7_ILi96EEEEEELi96ENS_10bfloat16_tEfNS_4arch4Sm80ELb1ELb0ELb0ELb0ELb0ELb0ELb1ELb1EEENS1_21CollectiveEpilogueFwdINS6_IJS8_SA_S9_EEENS6_IJNS7_ILi1EEESI_SI_EEESC_SE_Li128ELb0ELb1ELb1ELb0EEENS1_30DynamicPersistentTileSchedulerILi128ELi128ELb1ELb1ELb0EEEEEEEEEvNT_6ParamsE) ;  /* 0xffff0ac002007950 */ /* 0x004fea0003c3ffff */
.L_x_1041:
        /* <DEDUP_REMOVED lines=12> */
.L_x_1446:


//--------------------- .text._ZN7cutlass13device_kernelIN5flash19enable_sm80_to_sm89INS1_16FlashAttnFwdSm80INS1_25CollectiveMainloopFwdSm80ILi4ELi1ELb0EN4cute5tupleIJNS5_1CILi128EEENS7_ILi48EEENS7_ILi96EEEEEELi96ENS_10bfloat16_tEfNS_4arch4Sm80ELb1ELb0ELb0ELb1ELb0ELb0ELb1ELb1EEENS1_21CollectiveEpilogueFwdINS6_IJS8_SA_S9_EEENS6_IJNS7_ILi1EEESI_SI_EEESC_SE_Li128ELb1ELb1ELb1ELb0EEENS1_36VarlenDynamicPersistentTileSchedulerILi128ELi48ELi128ELi128ELb1ELb1ELb0ELb1ELb1ELb1EEEEEEEEEvNT_6ParamsE --------------------------
	.section	.text._ZN7cutlass13device_kernelIN5flash19enable_sm80_to_sm89INS1_16FlashAttnFwdSm80INS1_25CollectiveMainloopFwdSm80ILi4ELi1ELb0EN4cute5tupleIJNS5_1CILi128EEENS7_ILi48EEENS7_ILi96EEEEEELi96ENS_10bfloat16_tEfNS_4arch4Sm80ELb1ELb0ELb0ELb1ELb0ELb0ELb1ELb1EEENS1_21CollectiveEpilogueFwdINS6_IJS8_SA_S9_EEENS6_IJNS7_ILi1EEESI_SI_EEESC_SE_Li128ELb1ELb1ELb1ELb0EEENS1_36VarlenDynamicPersistentTileSchedulerILi128ELi48ELi128ELi128ELb1ELb1ELb0ELb1ELb1ELb1EEEEEEEEEvNT_6ParamsE,"ax",@progbits
	.sectioninfo	@"SHI_REGISTERS=255"
	.align	128
.text._ZN7cutlass13device_kernelIN5flash19enable_sm80_to_sm89INS1_16FlashAttnFwdSm80INS1_25CollectiveMainloopFwdSm80ILi4ELi1ELb0EN4cute5tupleIJNS5_1CILi128EEENS7_ILi48EEENS7_ILi96EEEEEELi96ENS_10bfloat16_tEfNS_4arch4Sm80ELb1ELb0ELb0ELb1ELb0ELb0ELb1ELb1EEENS1_21CollectiveEpilogueFwdINS6_IJS8_SA_S9_EEENS6_IJNS7_ILi1EEESI_SI_EEESC_SE_Li128ELb1ELb1ELb1ELb0EEENS1_36VarlenDynamicPersistentTileSchedulerILi128ELi48ELi128ELi128ELb1ELb1ELb0ELb1ELb1ELb1EEEEEEEEEvNT_6ParamsE:
        .type           _ZN7cutlass13device_kernelIN5flash19enable_sm80_to_sm89INS1_16FlashAttnFwdSm80INS1_25CollectiveMainloopFwdSm80ILi4ELi1ELb0EN4cute5tupleIJNS5_1CILi128EEENS7_ILi48EEENS7_ILi96EEEEEELi96ENS_10bfloat16_tEfNS_4arch4Sm80ELb1ELb0ELb0ELb1ELb0ELb0ELb1ELb1EEENS1_21CollectiveEpilogueFwdINS6_IJS8_SA_S9_EEENS6_IJNS7_ILi1EEESI_SI_EEESC_SE_Li128ELb1ELb1ELb1ELb0EEENS1_36VarlenDynamicPersistentTileSchedulerILi128ELi48ELi128ELi128ELb1ELb1ELb0ELb1ELb1ELb1EEEEEEEEEvNT_6ParamsE,@function
        .size           _ZN7cutlass13device_kernelIN5flash19enable_sm80_to_sm89INS1_16FlashAttnFwdSm80INS1_25CollectiveMainloopFwdSm80ILi4ELi1ELb0EN4cute5tupleIJNS5_1CILi128EEENS7_ILi48EEENS7_ILi96EEEEEELi96ENS_10bfloat16_tEfNS_4arch4Sm80ELb1ELb0ELb0ELb1ELb0ELb0ELb1ELb1EEENS1_21CollectiveEpilogueFwdINS6_IJS8_SA_S9_EEENS6_IJNS7_ILi1EEESI_SI_EEESC_SE_Li128ELb1ELb1ELb1ELb0EEENS1_36VarlenDynamicPersistentTileSchedulerILi128ELi48ELi128ELi128ELb1ELb1ELb0ELb1ELb1ELb1EEEEEEEEEvNT_6ParamsE,(.L_x_1449 - _ZN7cutlass13device_kernelIN5flash19enable_sm80_to_sm89INS1_16FlashAttnFwdSm80INS1_25CollectiveMainloopFwdSm80ILi4ELi1ELb0EN4cute5tupleIJNS5_1CILi128EEENS7_ILi48EEENS7_ILi96EEEEEELi96ENS_10bfloat16_tEfNS_4arch4Sm80ELb1ELb0ELb0ELb1ELb0ELb0ELb1ELb1EEENS1_21CollectiveEpilogueFwdINS6_IJS8_SA_S9_EEENS6_IJNS7_ILi1EEESI_SI_EEESC_SE_Li128ELb1ELb1ELb1ELb0EEENS1_36VarlenDynamicPersistentTileSchedulerILi128ELi48ELi128ELi128ELb1ELb1ELb0ELb1ELb1ELb1EEEEEEEEEvNT_6ParamsE)
        .other          _ZN7cutlass13device_kernelIN5flash19enable_sm80_to_sm89INS1_16FlashAttnFwdSm80INS1_25CollectiveMainloopFwdSm80ILi4ELi1ELb0EN4cute5tupleIJNS5_1CILi128EEENS7_ILi48EEENS7_ILi96EEEEEELi96ENS_10bfloat16_tEfNS_4arch4Sm80ELb1ELb0ELb0ELb1ELb0ELb0ELb1ELb1EEENS1_21CollectiveEpilogueFwdINS6_IJS8_SA_S9_EEENS6_IJNS7_ILi1EEESI_SI_EEESC_SE_Li128ELb1ELb1ELb1ELb0EEENS1_36VarlenDynamicPersistentTileSchedulerILi128ELi48ELi128ELi128ELb1ELb1ELb0ELb1ELb1ELb1EEEEEEEEEvNT_6ParamsE,@"STO_CUDA_ENTRY STV_DEFAULT"
_ZN7cutlass13device_kernelIN5flash19enable_sm80_to_sm89INS1_16FlashAttnFwdSm80INS1_25CollectiveMainloopFwdSm80ILi4ELi1ELb0EN4cute5tupleIJNS5_1CILi128EEENS7_ILi48EEENS7_ILi96EEEEEELi96ENS_10bfloat16_tEfNS_4arch4Sm80ELb1ELb0ELb0ELb1ELb0ELb0ELb1ELb1EEENS1_21CollectiveEpilogueFwdINS6_IJS8_SA_S9_EEENS6_IJNS7_ILi1EEESI_SI_EEESC_SE_Li128ELb1ELb1ELb1ELb0EEENS1_36VarlenDynamicPersistentTileSchedulerILi128ELi48ELi128ELi128ELb1ELb1ELb0ELb1ELb1ELb1EEEEEEEEEvNT_6ParamsE:
        /* <DEDUP_REMOVED lines=54> */
.L_x_1047:
        /* <DEDUP_REMOVED lines=16> */
.L_x_1157:
        /* <DEDUP_REMOVED lines=16> */
.L_x_1158:
[----:B--2---:R-:W-:-:S05]  /*0560*/  IMAD R0, R0, c[0x0][0x538], RZ ;  /* 0x00014e0000007a24 */ /* 0x004fca00078e02ff */
[----:B------:R-:W-:-:S04]  /*0570*/  IADD3 R6, R0, R6, RZ ;  /* 0x0000000600067210 */ /* 0x000fc80007ffe0ff */
[----:B------:R-:W-:-:S13]  /*0580*/  ISETP.GT.AND P0, PT, R6, UR4, PT ;  /* 0x0000000406007c0c */ /* 0x000fda000bf04270 */
[----:B-1----:R-:W-:Y:S05]  /*0590*/  @!P0 BRA `(.L_x_1047) ;  /* 0xfffffdc000008947 */ /* 0x002fea000383ffff */
.L_x_1043:
[----:B------:R-:W-:-:S05]  /*05a0*/  IADD3 R11, -R0, R6, RZ ;  /* 0x00000006000b7210 */ /* 0x000fca0007ffe1ff */
[----:B------:R-:W-:-:S05]  /*05b0*/  IMAD R0, R4, c[0x0][0x538], R11 ;  /* 0x00014e0004007a24 */ /* 0x000fca00078e020b */
[----:B------:R-:W-:Y:S01]  /*05c0*/  ISETP.GT.AND P0, PT, R0, UR4, PT ;  /* 0x0000000400007c0c */ /* 0x000fe2000bf04270 */
[----:B------:R-:W-:-:S12]  /*05d0*/  BRA.DIV ~URZ, `(.L_x_1048) ;  /* 0x00010c527f007947 */ /* 0x000fd8000b800000 */
[----:B------:R-:W-:-:S04]  /*05e0*/  VOTE.ANY R10, PT, !P0 ;  /* 0x00000000000a7806 */ /* 0x000fc800040e0100 */
.L_x_1159:
[----:B------:R-:W1:Y:S02]  /*05f0*/  POPC R6, R10 ;  /* 0x0000000a00067309 */ /* 0x000e640000000000 */
[----:B-1----:R-:W-:-:S05]  /*0600*/  IADD3 R0, R6, R7, RZ ;  /* 0x0000000706007210 */ /* 0x002fca0007ffe0ff */
[----:B------:R1:W-:Y:S01]  /*0610*/  STL [R1+0xc], R0 ;  /* 0x00000c0001007387 */ /* 0x0003e20000100800 */
[----:B------:R-:W-:Y:S05]  /*0620*/  BRA.DIV ~URZ, `(.L_x_1049) ;  /* 0x00010c527f007947 */ /* 0x000fea000b800000 */
[----:B------:R2:W3:Y:S01]  /*0630*/  SHFL.IDX PT, R12, R9, R6, 0x1f ;  /* 0x00001f06090c7589 */ /* 0x0004e200000e0000 */
[----:B------:R-:W-:-:S03]  /*0640*/  MOV R7, RZ ;  /* 0x000000ff00077202 */ /* 0x000fc60000000f00 */
[----:B------:R2:W4:Y:S04]  /*0650*/  SHFL.IDX PT, R9, R8, R6, 0x1f ;  /* 0x00001f0608097589 */ /* 0x00052800000e0000 */
.L_x_1160:
[----:B------:R-:W-:Y:S01]  /*0660*/  ISETP.NE.AND P0, PT, R10, RZ, PT ;  /* 0x000000ff0a00720c */ /* 0x000fe20003f05270 */
[----:B------:R-:W-:-:S12]  /*0670*/  BSSY B0, `(.L_x_1050) ;  /* 0x0000005000007945 */ /* 0x000fd80003800000 */
[----:B------:R-:W-:Y:S05]  /*0680*/  @!P0 BRA `(.L_x_1051) ;  /* 0x0000003000008947 */ /* 0x000fea0003800000 */
[----:B------:R-:W-:Y:S01]  /*0690*/  IADD3 R3, R6, -0x1, RZ ;  /* 0xffffffff06037810 */ /* 0x000fe20007ffe0ff */
[----:B------:R-:W-:Y:S05]  /*06a0*/  BRA.DIV ~URZ, `(.L_x_1052) ;  /* 0x00010cb27f007947 */ /* 0x000fea000b800000 */
[----:B------:R1:W2:Y:S02]  /*06b0*/  SHFL.IDX PT, R7, R4, R3, 0x1f ;  /* 0x00001f0304077589 */ /* 0x0002a400000e0000 */
.L_x_1051:
[----:B------:R-:W-:Y:S05]  /*06c0*/  BSYNC B0 ;  /* 0x0000000000007941 */ /* 0x000fea0003800000 */
.L_x_1050:
[----:B-12---:R-:W-:Y:S01]  /*06d0*/  IMAD R0, R7, c[0x0][0x538], R11 ;  /* 0x00014e0007007a24 */ /* 0x006fe200078e020b */
[----:B----4-:R-:W-:Y:S01]  /*06e0*/  ISETP.NE.AND P0, PT, R9, 0x1, PT ;  /* 0x000000010900780c */ /* 0x010fe20003f05270 */
[----:B------:R-:W-:Y:S03]  /*06f0*/  BSSY B0, `(.L_x_1053) ;  /* 0x0000089000007945 */ /* 0x000fe60003800000 */
[----:B------:R1:W-:Y:S01]  /*0700*/  STL [R1], R0 ;  /* 0x0000000001007387 */ /* 0x0003e20000100800 */
        /* <DEDUP_REMOVED lines=65> */
.L_x_1054:
        /* <DEDUP_REMOVED lines=16> */
[----:B------:R-:W-:Y:S01]  /*0c20*/  IMAD R4, R4, R6, RZ ;  /* 0x0000000604047224 */ /* 0x000fe200078e02ff */
[----:B------:R-:W-:-:S03]  /*0c30*/  MOV R5, R0 ;  /* 0x0000000000057202 */ /* 0x000fc60000000f00 */
        /* <DEDUP_REMOVED lines=52> */
.L_x_1055:
[----:B------:R-:W-:Y:S05]  /*0f80*/  BSYNC B0 ;  /* 0x0000000000007941 */ /* 0x000fea0003800000 */
.L_x_1053:
[----:B------:R-:W-:-:S04]  /*0f90*/  LOP3.LUT R0, RZ, R0, RZ, 0x33, !PT ;  /* 0x00000000ff007212 */ /* 0x000fc800078e33ff */
[----:B------:R-:W-:-:S05]  /*0fa0*/  IADD3 R0, R0, R12, RZ ;  /* 0x0000000c00007210 */ /* 0x000fca0007ffe0ff */
[----:B------:R2:W-:Y:S01]  /*0fb0*/  STL [R1+0x4], R0 ;  /* 0x0000040001007387 */ /* 0x0005e20000100800 */
[----:B------:R-:W-:Y:S05]  /*0fc0*/  BRA `(.L_x_1056) ;  /* 0x0000006000007947 */ /* 0x000fea0003800000 */
.L_x_1044:
[----:B------:R-:W-:Y:S01]  /*0fd0*/  MOV R0, UR4 ;  /* 0x0000000400007c02 */ /* 0x000fe20008000f00 */
[----:B------:R-:W-:Y:S04]  /*0fe0*/  STL [R1+0x4], RZ ;  /* 0x000004ff01007387 */ /* 0x000fe80000100800 */
[----:B------:R1:W-:Y:S04]  /*0ff0*/  STL [R1], R0 ;  /* 0x0000000001007387 */ /* 0x0003e80000100800 */
[----:B------:R2:W-:Y:S01]  /*1000*/  STL [R1+0x8], RZ ;  /* 0x000008ff01007387 */ /* 0x0005e20000100800 */
[----:B-1----:R-:W-:-:S05]  /*1010*/  MOV R0, c[0x0][0x53c] ;  /* 0x00014f0000007a02 */ /* 0x002fca0000000f00 */
[----:B------:R2:W-:Y:S02]  /*1020*/  STL [R1+0xc], R0 ;  /* 0x00000c0001007387 */ /* 0x0005e40000100800 */
.L_x_1056:
[----:B------:R-:W3:Y:S04]  /*1030*/  LDL R4, [R1] ;  /* 0x0000000001047983 */ /* 0x000ee80000100800 */
[----:B------:R-:W3:Y:S04]  /*1040*/  LDL R5, [R1+0x4] ;  /* 0x0000040001057983 */ /* 0x000ee80000100800 */
[----:B------:R-:W3:Y:S04]  /*1050*/  LDL R6, [R1+0x8] ;  /* 0x0000080001067983 */ /* 0x000ee80000100800 */
[----:B------:R-:W3:Y:S01]  /*1060*/  LDL R7, [R1+0xc] ;  /* 0x00000c0001077983 */ /* 0x000ee20000100800 */
[----:B------:R-:W-:Y:S01]  /*1070*/  ISETP.NE.AND P0, PT, R13, RZ, PT ;  /* 0x000000ff0d00720c */ /* 0x000fe20003f05270 */
[----:B------:R-:W-:-:S12]  /*1080*/  WARPSYNC 0xffffffff ;  /* 0xffffffff00007948 */ /* 0x000fd80003800000 */
[----:B---3--:R3:W-:Y:S04]  /*1090*/  @!P0 STS.128 [0xc080], R4 ;  /* 0x00c08004ff008388 */ /* 0x0087e80000000c00 */
[----:B------:R-:W-:Y:S06]  /*10a0*/  BAR.ARV 0x5, 0x80 ;  /* 0x0142000000007b1d */ /* 0x000fec0000002000 */
.L_x_1042:
[----:B--2---:R-:W2:Y:S02]  /*10b0*/  LDL R0, [R1+0xc] ;  /* 0x00000c0001007983 */ /* 0x004ea40000100800 */
[----:B--2---:R-:W-:-:S13]  /*10c0*/  ISETP.GE.AND P0, PT, R0, c[0x0][0x53c], PT ;  /* 0x00014f0000007a0c */ /* 0x004fda0003f06270 */
[----:B------:R-:W-:Y:S05]  /*10d0*/  @P0 EXIT ;  /* 0x000000000000094d */ /* 0x000fea0003800000 */
[----:B------:R-:W2:Y:S02]  /*10e0*/  S2R R11, SR_TID.X ;  /* 0x00000000000b7919 */ /* 0x000ea40000002100 */
[----:B--2---:R-:W-:-:S04]  /*10f0*/  SHF.R.S32.HI R9, RZ, 0x1f, R11 ;  /* 0x0000001fff097819 */ /* 0x004fc8000001140b */
[CC--:B------:R-:W-:Y:S02]  /*1100*/  LEA.HI R17, R9.reuse, R11.reuse, RZ, 0x3 ;  /* 0x0000000b09117211 */ /* 0x0c0fe400078f18ff */
[----:B------:R-:W-:Y:S02]  /*1110*/  LEA.HI R3, R9, R11, RZ, 0x4 ;  /* 0x0000000b09037211 */ /* 0x000fe400078f20ff */
[----:B-1----:R-:W-:Y:S02]  /*1120*/  LOP3.LUT R2, R17, 0xfffffff8, RZ, 0xc0, !PT ;  /* 0xfffffff811027812 */ /* 0x002fe400078ec0ff */
        /* <DEDUP_REMOVED lines=25> */
[----:B------:R-:W-:Y:S02]  /*12c0*/  LEA.HI R5, R6, R247, RZ, 0x1 ;  /* 0x000000f706057211 */ /* 0x000fe400078f08ff */
[----:B------:R-:W-:Y:S01]  /*12d0*/  SHF.R.U32.HI R4, RZ, 0x3, R0 ;  /* 0x00000003ff047819 */ /* 0x000fe20000011600 */
[----:B------:R-:W-:Y:S01]  /*12e0*/  IMAD.IADD R22, R11, 0x1, -R2 ;  /* 0x000000010b167824 */ /* 0x000fe200078e0a02 */
        /* <DEDUP_REMOVED lines=13> */
[----:B------:R-:W-:Y:S01]  /*13c0*/  IMAD.IADD R4, R7, 0x1, -R3 ;  /* 0x0000000107047824 */ /* 0x000fe200078e0a03 */
[----:B------:R-:W-:Y:S01]  /*13d0*/  SHF.R.S32.HI R3, RZ, 0x2, R11 ;  /* 0x00000002ff037819 */ /* 0x000fe2000001140b */
[----:B------:R-:W-:Y:S01]  /*13e0*/  IMAD.U32 R5, R0, 0x20, R5 ;  /* 0x0000002000057824 */ /* 0x000fe200078e0005 */
[----:B------:R-:W-:Y:S02]  /*13f0*/  LOP3.LUT R2, R2, 0xfffffff8, RZ, 0xc0, !PT ;  /* 0xfffffff802027812 */ /* 0x000fe400078ec0ff */
[----:B------:R-:W-:Y:S01]  /*1400*/  LEA.HI R0, R18, R18, RZ, 0x1 ;  /* 0x0000001212007211 */ /* 0x000fe200078f08ff */
[----:B------:R-:W-:Y:S01]  /*1410*/  IMAD R19, R4, 0x10, R3 ;  /* 0x0000001004137824 */ /* 0x000fe200078e0203 */
[----:B------:R-:W-:Y:S01]  /*1420*/  SHF.R.S32.HI R3, RZ, 0x1, R8 ;  /* 0x00000001ff037819 */ /* 0x000fe20000011408 */
[----:B------:R-:W-:Y:S01]  /*1430*/  IMAD.IADD R4, R247, 0x1, -R2 ;  /* 0x00000001f7047824 */ /* 0x000fe200078e0a02 */
[C---:B------:R-:W-:Y:S01]  /*1440*/  LOP3.LUT R2, R0.reuse, 0x1ffffffe, RZ, 0xc0, !PT ;  /* 0x1ffffffe00027812 */ /* 0x040fe200078ec0ff */
[----:B------:R-:W-:Y:S01]  /*1450*/  IMAD.SHL.U32 R0, R0, 0x20, RZ ;  /* 0x0000002000007824 */ /* 0x000fe200078e00ff */
[----:B------:R1:W-:Y:S01]  /*1460*/  STL [R1+0x78], R5 ;  /* 0x0000780501007387 */ /* 0x0003e20000100800 */
[----:B------:R-:W-:-:S02]  /*1470*/  SHF.R.S32.HI R6, RZ, 0x1, R10 ;  /* 0x00000001ff067819 */ /* 0x000fc4000001140a */
[----:B------:R-:W-:Y:S01]  /*1480*/  IMAD.IADD R8, R18, 0x1, -R2 ;  /* 0x0000000112087824 */ /* 0x000fe200078e0a02 */
[----:B------:R-:W-:Y:S01]  /*1490*/  LOP3.LUT R0, R0, 0xffffffc0, RZ, 0xc0, !PT ;  /* 0xffffffc000007812 */ /* 0x000fe200078ec0ff */
[C---:B------:R-:W-:Y:S01]  /*14a0*/  IMAD.SHL.U32 R2, R3.reuse, 0x40, RZ ;  /* 0x0000004003027824 */ /* 0x040fe200078e00ff */
[----:B------:R-:W-:Y:S01]  /*14b0*/  SHF.R.S32.HI R10, RZ, 0x1f, R10 ;  /* 0x0000001fff0a7819 */ /* 0x000fe2000001140a */
[----:B------:R-:W-:Y:S01]  /*14c0*/  STL [R1+0xb4], R19 ;  /* 0x0000b41301007387 */ /* 0x000fe20000100800 */
[----:B------:R-:W-:Y:S01]  /*14d0*/  LOP3.LUT P2, RZ, R3, 0x2, RZ, 0xc0, !PT ;  /* 0x0000000203ff7812 */ /* 0x000fe2000784c0ff */
[----:B------:R-:W-:Y:S01]  /*14e0*/  IMAD R14, R8, 0x8, R0 ;  /* 0x00000008080e7824 */ /* 0x000fe200078e0200 */
[----:B------:R-:W-:Y:S01]  /*14f0*/  LEA.HI R3, R10, R6, RZ, 0x2 ;  /* 0x000000060a037211 */ /* 0x000fe200078f10ff */
[----:B------:R-:W-:Y:S01]  /*1500*/  IMAD.SHL.U32 R8, R7, 0x200, RZ ;  /* 0x0000020007087824 */ /* 0x000fe200078e00ff */
[----:B------:R-:W-:Y:S02]  /*1510*/  LOP3.LUT R0, R2, 0xc0, RZ, 0xc0, !PT ;  /* 0x000000c002007812 */ /* 0x000fe400078ec0ff */
[----:B------:R-:W-:Y:S01]  /*1520*/  LOP3.LUT R2, R3, 0xfffffffc, RZ, 0xc0, !PT ;  /* 0xfffffffc03027812 */ /* 0x000fe200078ec0ff */
[----:B------:R-:W-:Y:S01]  /*1530*/  IMAD R3, R18, 0x2, R8 ;  /* 0x0000000212037824 */ /* 0x000fe200078e0208 */
[----:B------:R-:W-:-:S02]  /*1540*/  LOP3.LUT R7, R0, 0x8, R17, 0xf8, !PT ;  /* 0x0000000800077812 */ /* 0x000fc400078ef811 */
[----:B------:R-:W-:Y:S01]  /*1550*/  IADD3 R252, R20, 0x20, RZ ;  /* 0x0000002014fc7810 */ /* 0x000fe20007ffe0ff */
[----:B------:R-:W-:Y:S01]  /*1560*/  IMAD.IADD R2, R6, 0x1, -R2 ;  /* 0x0000000106027824 */ /* 0x000fe200078e0a02 */
[----:B------:R-:W-:-:S04]  /*1570*/  SHF.R.S32.HI R21, RZ, 0x1f, R20 ;  /* 0x0000001fff157819 */ /* 0x000fc80000011414 */
[C---:B------:R-:W-:Y:S01]  /*1580*/  LOP3.LUT P3, RZ, R2.reuse, 0x2, RZ, 0xc0, !PT ;  /* 0x0000000202ff7812 */ /* 0x040fe2000786c0ff */
[----:B------:R-:W-:Y:S01]  /*1590*/  IMAD.SHL.U32 R2, R2, 0x40, RZ ;  /* 0x0000004002027824 */ /* 0x000fe200078e00ff */
[----:B-1----:R-:W-:-:S04]  /*15a0*/  LEA.HI R5, R4, R4, RZ, 0x1 ;  /* 0x0000000404057211 */ /* 0x002fc800078f08ff */
[----:B------:R-:W-:Y:S02]  /*15b0*/  LOP3.LUT R9, R5, 0x3fffffe, RZ, 0xc0, !PT ;  /* 0x03fffffe05097812 */ /* 0x000fe400078ec0ff */
[----:B------:R-:W-:-:S03]  /*15c0*/  LOP3.LUT R2, R2, 0xc0, RZ, 0xc0, !PT ;  /* 0x000000c002027812 */ /* 0x000fc600078ec0ff */
[----:B------:R-:W-:Y:S01]  /*15d0*/  IMAD.IADD R9, R4, 0x1, -R9 ;  /* 0x0000000104097824 */ /* 0x000fe200078e0a09 */
[----:B------:R-:W-:Y:S02]  /*15e0*/  SHF.R.U32.HI R4, RZ, 0x3, R0 ;  /* 0x00000003ff047819 */ /* 0x000fe40000011600 */
[----:B------:R-:W-:Y:S01]  /*15f0*/  SHF.R.S32.HI R0, RZ, 0x1, R5 ;  /* 0x00000001ff007819 */ /* 0x000fe20000011405 */
[----:B------:R-:W-:Y:S01]  /*1600*/  IMAD R6, R9, 0x20, R3 ;  /* 0x0000002009067824 */ /* 0x000fe200078e0203 */
[----:B------:R-:W-:Y:S01]  /*1610*/  LOP3.LUT R10, R7, R4, RZ, 0x3c, !PT ;  /* 0x00000004070a7212 */ /* 0x000fe200078e3cff */
[----:B------:R-:W-:Y:S01]  /*1620*/  IMAD.SHL.U32 R5, R16, 0x20, RZ ;  /* 0x0000002010057824 */ /* 0x000fe200078e00ff */
[C---:B------:R-:W-:Y:S01]  /*1630*/  LOP3.LUT R4, R0.reuse, 0x1, RZ, 0xc0, !PT ;  /* 0x0000000100047812 */ /* 0x040fe200078ec0ff */
[C---:B------:R-:W-:Y:S01]  /*1640*/  IMAD.SHL.U32 R3, R0.reuse, 0x40, RZ ;  /* 0x0000004000037824 */ /* 0x040fe200078e00ff */
[----:B------:R-:W-:Y:S01]  /*1650*/  LOP3.LUT P0, RZ, R0, 0x2, RZ, 0xc0, !PT ;  /* 0x0000000200ff7812 */ /* 0x000fe2000780c0ff */
[----:B------:R-:W-:Y:S01]  /*1660*/  IMAD.SHL.U32 R7, R12, 0x8, RZ ;  /* 0x000000080c077824 */ /* 0x000fe200078e00ff */
[----:B------:R-:W-:Y:S01]  /*1670*/  ISETP.NE.U32.AND P1, PT, R4, 0x1, PT ;  /* 0x000000010400780c */ /* 0x000fe20003f25070 */
[----:B------:R-:W-:Y:S01]  /*1680*/  IMAD R9, R12, 0x8, R15 ;  /* 0x000000080c097824 */ /* 0x000fe200078e020f */
[----:B------:R-:W-:-:S02]  /*1690*/  LOP3.LUT R3, R3, 0xc0, RZ, 0xc0, !PT ;  /* 0x000000c003037812 */ /* 0x000fc400078ec0ff */
[----:B------:R-:W-:Y:S02]  /*16a0*/  LOP3.LUT R0, R5, 0xffffff00, RZ, 0xc0, !PT ;  /* 0xffffff0005007812 */ /* 0x000fe400078ec0ff */
[----:B------:R-:W-:Y:S02]  /*16b0*/  LEA.HI R3, R3, R3, RZ, 0x1d ;  /* 0x0000000303037211 */ /* 0x000fe400078fe8ff */
[----:B------:R-:W-:Y:S01]  /*16c0*/  SHF.R.U32.HI R5, RZ, 0x3, R2 ;  /* 0x00000003ff057819 */ /* 0x000fe20000011602 */
[----:B------:R-:W-:Y:S02]  /*16d0*/  IMAD.IADD R4, R0, 0x1, R8 ;  /* 0x0000000100047824 */ /* 0x000fe400078e0208 */
[----:B------:R-:W-:Y:S01]  /*16e0*/  IMAD.IADD R3, R3, 0x1, R6 ;  /* 0x0000000103037824 */ /* 0x000fe200078e0206 */
[----:B------:R-:W-:Y:S01]  /*16f0*/  LOP3.LUT R6, R2, 0x8, R7, 0xf8, !PT ;  /* 0x0000000802067812 */ /* 0x000fe200078ef807 */
[----:B------:R-:W-:Y:S01]  /*1700*/  IMAD R2, R13, 0x20, R4 ;  /* 0x000000200d027824 */ /* 0x000fe200078e0204 */
[----:B------:R-:W-:Y:S01]  /*1710*/  LOP3.LUT R4, R11, 0x7ffffffc, RZ, 0xc0, !PT ;  /* 0x7ffffffc0b047812 */ /* 0x000fe200078ec0ff */
[----:B------:R-:W-:Y:S01]  /*1720*/  IMAD.SHL.U32 R18, R3, 0x2, RZ ;  /* 0x0000000203127824 */ /* 0x000fe200078e00ff */
[----:B------:R-:W-:Y:S01]  /*1730*/  LOP3.LUT R3, R6, R5, RZ, 0x3c, !PT ;  /* 0x0000000506037212 */ /* 0x000fe200078e3cff */
[----:B------:R-:W-:-:S02]  /*1740*/  IMAD R7, R13, 0x20, R0 ;  /* 0x000000200d077824 */ /* 0x000fc400078e0200 */
[----:B------:R-:W-:Y:S01]  /*1750*/  IMAD.IADD R4, R22, 0x1, -R4 ;  /* 0x0000000116047824 */ /* 0x000fe200078e0a04 */
[C---:B------:R-:W-:Y:S01]  /*1760*/  IADD3 R5, R18.reuse, 0x80, RZ ;  /* 0x0000008012057810 */ /* 0x040fe20007ffe0ff */
[C---:B------:R-:W-:Y:S01]  /*1770*/  IMAD.IADD R2, R3.reuse, 0x1, R2 ;  /* 0x0000000103027824 */ /* 0x040fe200078e0202 */
[----:B------:R-:W-:Y:S01]  /*1780*/  IADD3 R17, R18, 0x70, RZ ;  /* 0x0000007012117810 */ /* 0x000fe20007ffe0ff */
[----:B------:R-:W-:Y:S01]  /*1790*/  IMAD.IADD R3, R3, 0x1, R7 ;  /* 0x0000000103037824 */ /* 0x000fe200078e0207 */
[----:B------:R-:W-:Y:S01]  /*17a0*/  @P1 IADD3 R17, R5, 0x10, RZ ;  /* 0x0000001005111810 */ /* 0x000fe20007ffe0ff */
[----:B------:R-:W-:Y:S01]  /*17b0*/  STL [R1+0x30], R18 ;  /* 0x0000301201007387 */ /* 0x000fe20000100800 */
[----:B------:R-:W-:Y:S01]  /*17c0*/  IADD3 R5, R20, 0x40, RZ ;  /* 0x0000004014057810 */ /* 0x000fe20007ffe0ff */
[----:B------:R-:W-:Y:S01]  /*17d0*/  IMAD.SHL.U32 R4, R4, 0x2, RZ ;  /* 0x0000000204047824 */ /* 0x000fe200078e00ff */
[----:B------:R-:W-:Y:S01]  /*17e0*/  SHF.R.S32.HI R7, RZ, 0x1f, R252 ;  /* 0x0000001fff077819 */ /* 0x000fe200000114fc */
[----:B------:R-:W-:Y:S01]  /*17f0*/  STL [R1+0x34], R17 ;  /* 0x0000341101007387 */ /* 0x000fe20000100800 */
[----:B------:R-:W-:Y:S01]  /*1800*/  SHF.R.S32.HI R8, RZ, 0x1f, R5 ;  /* 0x0000001fff087819 */ /* 0x000fe20000011405 */
[----:B------:R-:W-:Y:S01]  /*1810*/  IMAD.U32 R0, R9, 0x20, R10 ;  /* 0x0000002009007824 */ /* 0x000fe200078e000a */
[C---:B------:R-:W-:Y:S01]  /*1820*/  IADD3 R16, R4.reuse, 0x10, RZ ;  /* 0x0000001004107810 */ /* 0x040fe20007ffe0ff */
[----:B------:R1:W-:Y:S01]  /*1830*/  STL [R1+0x18], R5 ;  /* 0x0000180501007387 */ /* 0x0003e20000100800 */
[C---:B------:R-:W-:Y:S01]  /*1840*/  IADD3 R15, R4.reuse, 0x18, RZ ;  /* 0x00000018040f7810 */ /* 0x040fe20007ffe0ff */
[----:B------:R-:W-:Y:S01]  /*1850*/  IMAD.MOV.U32 R6, RZ, RZ, 0x20 ;  /* 0x00000020ff067424 */ /* 0x000fe200078e00ff */
[C---:B------:R-:W-:Y:S01]  /*1860*/  IADD3 R13, R4.reuse, 0x28, RZ ;  /* 0x00000028040d7810 */ /* 0x040fe20007ffe0ff */
[----:B------:R-:W-:Y:S01]  /*1870*/  STL.64 [R1+0x10], R20 ;  /* 0x0000101401007387 */ /* 0x000fe20000100a00 */
[----:B------:R-:W-:-:S02]  /*1880*/  IADD3 R12, R4, 0x30, RZ ;  /* 0x00000030040c7810 */ /* 0x000fc40007ffe0ff */
[C---:B------:R-:W-:Y:S01]  /*1890*/  IADD3 R11, R4.reuse, 0x38, RZ ;  /* 0x00000038040b7810 */ /* 0x040fe20007ffe0ff */
[----:B------:R2:W-:Y:S01]  /*18a0*/  STL [R1+0x70], R7 ;  /* 0x0000700701007387 */ /* 0x0005e20000100800 */
[C---:B------:R-:W-:Y:S02]  /*18b0*/  IADD3 R10, R4.reuse, 0x40, RZ ;  /* 0x00000040040a7810 */ /* 0x040fe40007ffe0ff */
[----:B------:R-:W-:Y:S01]  /*18c0*/  IADD3 R9, R4, 0x48, RZ ;  /* 0x0000004804097810 */ /* 0x000fe20007ffe0ff */
[----:B------:R3:W-:Y:S01]  /*18d0*/  STL [R1+0x6c], R8 ;  /* 0x00006c0801007387 */ /* 0x0007e20000100800 */
[----:B------:R-:W-:Y:S02]  /*18e0*/  LEA R184, R0, 0x3c80, 0x1 ;  /* 0x00003c8000b87811 */ /* 0x000fe400078e08ff */
[----:B------:R-:W-:Y:S01]  /*18f0*/  SHF.R.S32.HI R0, RZ, 0x1f, R10 ;  /* 0x0000001fff007819 */ /* 0x000fe2000001140a */
[----:B------:R-:W-:Y:S01]  /*1900*/  STL [R1+0x1c], R4 ;  /* 0x00001c0401007387 */ /* 0x000fe20000100800 */
[----:B------:R-:W-:-:S02]  /*1910*/  IADD3 R189, R184, 0x20, RZ ;  /* 0x00000020b8bd7810 */ /* 0x000fc40007ffe0ff */
[----:B------:R-:W-:Y:S02]  /*1920*/  LEA R187, R2, 0x6080, 0x1 ;  /* 0x0000608002bb7811 */ /* 0x000fe400078e08ff */
[----:B------:R-:W-:Y:S02]  /*1930*/  LEA R185, R3, 0x1880, 0x1 ;  /* 0x0000188003b97811 */ /* 0x000fe400078e08ff */
[----:B------:R-:W-:Y:S02]  /*1940*/  @P2 IADD3 R189, R184, -0x20, RZ ;  /* 0xffffffe0b8bd2810 */ /* 0x000fe40007ffe0ff */
[----:B-1----:R-:W-:Y:S02]  /*1950*/  SEL R5, R6, 0xffffffe0, !P0 ;  /* 0xffffffe006057807 */ /* 0x002fe40004000000 */
[C---:B------:R-:W-:Y:S02]  /*1960*/  IADD3 R197, R189.reuse, 0x400, RZ ;  /* 0x00000400bdc57810 */ /* 0x040fe40007ffe0ff */
[----:B------:R-:W-:-:S02]  /*1970*/  IADD3 R196, R189, 0x800, RZ ;  /* 0x00000800bdc47810 */ /* 0x000fc40007ffe0ff */
[----:B------:R-:W-:Y:S01]  /*1980*/  IADD3 R195, R189, 0xc00, RZ ;  /* 0x00000c00bdc37810 */ /* 0x000fe20007ffe0ff */
[----:B--2---:R-:W-:Y:S01]  /*1990*/  IMAD.IADD R7, R19, 0x1, R14 ;  /* 0x0000000113077824 */ /* 0x004fe200078e020e */
[C---:B------:R-:W-:Y:S02]  /*19a0*/  IADD3 R19, R4.reuse, 0x8, RZ ;  /* 0x0000000804137810 */ /* 0x040fe40007ffe0ff */
[C---:B------:R-:W-:Y:S02]  /*19b0*/  IADD3 R14, R4.reuse, 0x20, RZ ;  /* 0x00000020040e7810 */ /* 0x040fe40007ffe0ff */
[----:B------:R1:W-:Y:S01]  /*19c0*/  STL [R1+0xac], R7 ;  /* 0x0000ac0701007387 */ /* 0x0003e20000100800 */
[----:B---3--:R-:W-:Y:S02]  /*19d0*/  IADD3 R8, R4, 0x50, RZ ;  /* 0x0000005004087810 */ /* 0x008fe40007ffe0ff */
[C---:B------:R-:W-:Y:S02]  /*19e0*/  IADD3 R194, R189.reuse, 0x1000, RZ ;  /* 0x00001000bdc27810 */ /* 0x040fe40007ffe0ff */
[----:B------:R-:W-:-:S02]  /*19f0*/  IADD3 R193, R189, 0x1400, RZ ;  /* 0x00001400bdc17810 */ /* 0x000fc40007ffe0ff */
[C---:B------:R-:W-:Y:S02]  /*1a00*/  IADD3 R192, R189.reuse, 0x1800, RZ ;  /* 0x00001800bdc07810 */ /* 0x040fe40007ffe0ff */
[C---:B------:R-:W-:Y:S02]  /*1a10*/  IADD3 R191, R189.reuse, 0x1c00, RZ ;  /* 0x00001c00bdbf7810 */ /* 0x040fe40007ffe0ff */
[----:B------:R-:W-:Y:S02]  /*1a20*/  IADD3 R190, R189, 0x2000, RZ ;  /* 0x00002000bdbe7810 */ /* 0x000fe40007ffe0ff */
[----:B-1----:R-:W-:-:S05]  /*1a30*/  SHF.R.S32.HI R7, RZ, 0x1f, R4 ;  /* 0x0000001fff077819 */ /* 0x002fca0000011404 */
[----:B------:R1:W-:Y:S04]  /*1a40*/  STL [R1+0xa8], R7 ;  /* 0x0000a80701007387 */ /* 0x0003e80000100800 */
[----:B------:R2:W-:Y:S04]  /*1a50*/  STL [R1+0x60], R19 ;  /* 0x0000601301007387 */ /* 0x0005e80000100800 */
[----:B------:R-:W-:Y:S04]  /*1a60*/  STL [R1+0x5c], R16 ;  /* 0x00005c1001007387 */ /* 0x000fe80000100800 */
[----:B------:R3:W-:Y:S04]  /*1a70*/  STL [R1+0x58], R15 ;  /* 0x0000580f01007387 */ /* 0x0007e80000100800 */
[----:B------:R4:W-:Y:S04]  /*1a80*/  STL [R1+0x54], R14 ;  /* 0x0000540e01007387 */ /* 0x0009e80000100800 */
[----:B------:R-:W-:Y:S04]  /*1a90*/  STL [R1+0x50], R13 ;  /* 0x0000500d01007387 */ /* 0x000fe80000100800 */
[----:B------:R5:W-:Y:S01]  /*1aa0*/  STL [R1+0x4c], R12 ;  /* 0x00004c0c01007387 */ /* 0x000be20000100800 */
[----:B-1----:R-:W-:-:S02]  /*1ab0*/  IADD3 R7, R4, 0x58, RZ ;  /* 0x0000005804077810 */ /* 0x002fc40007ffe0ff */
[----:B------:R-:W-:Y:S01]  /*1ac0*/  SEL R4, R6, 0xffffffe0, !P3 ;  /* 0xffffffe006047807 */ /* 0x000fe20005800000 */
[----:B------:R-:W-:Y:S01]  /*1ad0*/  STL [R1+0x48], R11 ;  /* 0x0000480b01007387 */ /* 0x000fe20000100800 */
[----:B--2---:R-:W-:Y:S02]  /*1ae0*/  SHF.R.S32.HI R19, RZ, 0x1f, R19 ;  /* 0x0000001fff137819 */ /* 0x004fe40000011413 */
[----:B------:R-:W-:Y:S01]  /*1af0*/  SHF.R.S32.HI R6, RZ, 0x1f, R16 ;  /* 0x0000001fff067819 */ /* 0x000fe20000011410 */
[----:B------:R-:W-:Y:S01]  /*1b00*/  STL [R1+0x44], R10 ;  /* 0x0000440a01007387 */ /* 0x000fe20000100800 */
[----:B------:R-:W-:Y:S02]  /*1b10*/  IMAD.IADD R188, R187, 0x1, R4 ;  /* 0x00000001bbbc7824 */ /* 0x000fe400078e0204 */
[----:B------:R-:W-:Y:S01]  /*1b20*/  IMAD.IADD R186, R4, 0x1, R185 ;  /* 0x0000000104ba7824 */ /* 0x000fe200078e02b9 */
[----:B------:R1:W-:Y:S01]  /*1b30*/  STL [R1+0x40], R9 ;  /* 0x0000400901007387 */ /* 0x0003e20000100800 */
[----:B---3--:R-:W-:-:S03]  /*1b40*/  SHF.R.S32.HI R15, RZ, 0x1f, R15 ;  /* 0x0000001fff0f7819 */ /* 0x008fc6000001140f */
[----:B------:R-:W-:Y:S01]  /*1b50*/  STL [R1+0x3c], R8 ;  /* 0x00003c0801007387 */ /* 0x000fe20000100800 */
[----:B----4-:R-:W-:-:S03]  /*1b60*/  SHF.R.S32.HI R14, RZ, 0x1f, R14 ;  /* 0x0000001fff0e7819 */ /* 0x010fc6000001140e */
[----:B------:R-:W-:Y:S04]  /*1b70*/  STL [R1+0xa4], R19 ;  /* 0x0000a41301007387 */ /* 0x000fe80000100800 */
[----:B------:R-:W-:Y:S01]  /*1b80*/  STL [R1+0x38], R7 ;  /* 0x0000380701007387 */ /* 0x000fe20000100800 */
[----:B-----5:R-:W-:-:S03]  /*1b90*/  SHF.R.S32.HI R12, RZ, 0x1f, R12 ;  /* 0x0000001fff0c7819 */ /* 0x020fc6000001140c */
[----:B------:R2:W-:Y:S04]  /*1ba0*/  STL [R1+0xa0], R6 ;  /* 0x0000a00601007387 */ /* 0x0005e80000100800 */
[----:B------:R-:W-:Y:S04]  /*1bb0*/  STL [R1+0x9c], R15 ;  /* 0x00009c0f01007387 */ /* 0x000fe80000100800 */
[----:B------:R-:W-:Y:S01]  /*1bc0*/  STL [R1+0x98], R14 ;  /* 0x0000980e01007387 */ /* 0x000fe20000100800 */
[----:B-1----:R-:W-:Y:S02]  /*1bd0*/  SHF.R.S32.HI R9, RZ, 0x1f, R9 ;  /* 0x0000001fff097819 */ /* 0x002fe40000011409 */
[----:B--2---:R-:W-:-:S05]  /*1be0*/  SHF.R.S32.HI R6, RZ, 0x1f, R13 ;  /* 0x0000001fff067819 */ /* 0x004fca000001140d */
        /* <DEDUP_REMOVED lines=14> */
.L_x_1156:
[----:B-1----:R-:W2:Y:S01]  /*1cd0*/  LDL R0, [R1+0xc] ;  /* 0x00000c0001007983 */ /* 0x002ea20000100800 */
[----:B------:R-:W-:Y:S01]  /*1ce0*/  IMAD.MOV.U32 R13, RZ, RZ, 0x4 ;  /* 0x00000004ff0d7424 */ /* 0x000fe200078e00ff */
[----:B------:R-:W-:Y:S02]  /*1cf0*/  ISETP.NE.U32.AND P2, PT, RZ, c[0x0][0x370], PT ;  /* 0x0000dc00ff007a0c */ /* 0x000fe40003f45070 */
[----:B------:R-:W3:Y:S02]  /*1d00*/  LDL R10, [R1+0x8] ;  /* 0x00000800010a7983 */ /* 0x000ee40000100800 */
[----:B------:R-:W-:Y:S01]  /*1d10*/  ISETP.NE.AND.EX P2, PT, RZ, c[0x0][0x374], PT, P2 ;  /* 0x0000dd00ff007a0c */ /* 0x000fe20003f45320 */
[----:B--2---:R-:W-:-:S05]  /*1d20*/  IMAD.WIDE R2, R0, R13, c[0x0][0x588] ;  /* 0x0001620000027625 */ /* 0x004fca00078e020d */
[----:B------:R-:W2:Y:S01]  /*1d30*/  LDG.E R19, [R2.64] ;  /* 0x0000000602137981 */ /* 0x000ea2000c1e1900 */
[----:B------:R-:W-:Y:S01]  /*1d40*/  ISETP.NE.U32.AND P5, PT, RZ, c[0x0][0x360], PT ;  /* 0x0000d800ff007a0c */ /* 0x000fe20003fa5070 */
[----:B------:R-:W-:Y:S01]  /*1d50*/  CS2R R8, SRZ ;  /* 0x0000000000087805 */ /* 0x000fe2000001ff00 */
[----:B------:R-:W-:Y:S02]  /*1d60*/  ISETP.NE.U32.AND P1, PT, RZ, c[0x0][0x348], PT ;  /* 0x0000d200ff007a0c */ /* 0x000fe40003f25070 */
[----:B------:R-:W-:Y:S02]  /*1d70*/  ISETP.NE.AND.EX P5, PT, RZ, c[0x0][0x364], PT, P5 ;  /* 0x0000d900ff007a0c */ /* 0x000fe40003fa5350 */
[----:B------:R-:W-:Y:S01]  /*1d80*/  ISETP.NE.AND.EX P1, PT, RZ, c[0x0][0x34c], PT, P1 ;  /* 0x0000d300ff007a0c */ /* 0x000fe20003f25310 */
[----:B------:R-:W-:Y:S01]  /*1d90*/  IMAD.MOV.U32 R11, RZ, RZ, RZ ;  /* 0x000000ffff0b7224 */ /* 0x000fe200078e00ff */
[----:B--2---:R-:W-:Y:S01]  /*1da0*/  SHF.R.S32.HI R74, RZ, 0x1f, R19 ;  /* 0x0000001fff4a7819 */ /* 0x004fe20000011413 */
[----:B------:R1:W-:Y:S01]  /*1db0*/  STL [R1+0x20], R19 ;  /* 0x0000201301007387 */ /* 0x0003e20000100800 */
[----:B------:R-:W-:-:S02]  /*1dc0*/  @P2 LEA R2, P0, R19, c[0x0][0x370], 0x2 ;  /* 0x0000dc0013022a11 */ /* 0x000fc400078010ff */
[C---:B------:R-:W-:Y:S01]  /*1dd0*/  LEA R4, P4, R19.reuse, c[0x0][0x348], 0x2 ;  /* 0x0000d20013047a11 */ /* 0x040fe200078810ff */
[----:B------:R1:W-:Y:S01]  /*1de0*/  STL [R1+0x2c], R74 ;  /* 0x00002c4a01007387 */ /* 0x0003e20000100800 */
[----:B------:R-:W-:Y:S02]  /*1df0*/  @P2 LEA.HI.X R3, R19, c[0x0][0x374], R74, 0x2, P0 ;  /* 0x0000dd0013032a11 */ /* 0x000fe400000f144a */
[----:B------:R-:W-:-:S03]  /*1e00*/  ISETP.NE.U32.AND P0, PT, RZ, c[0x0][0x350], PT ;  /* 0x0000d400ff007a0c */ /* 0x000fc60003f05070 */
[----:B------:R2:W5:Y:S01]  /*1e10*/  @P2 LDG.E R8, [R2.64] ;  /* 0x0000000602082981 */ /* 0x000562000c1e1900 */
[----:B------:R-:W-:Y:S02]  /*1e20*/  ISETP.NE.AND.EX P0, PT, RZ, c[0x0][0x354], PT, P0 ;  /* 0x0000d500ff007a0c */ /* 0x000fe40003f05300 */
[C---:B------:R-:W-:Y:S02]  /*1e30*/  @P5 LEA R6, P2, R19.reuse, c[0x0][0x360], 0x2 ;  /* 0x0000d80013065a11 */ /* 0x040fe400078410ff */
[C-C-:B------:R-:W-:Y:S02]  /*1e40*/  LEA.HI.X R5, R19.reuse, c[0x0][0x34c], R74.reuse, 0x2, P4 ;  /* 0x0000d30013057a11 */ /* 0x140fe400020f144a */
[----:B------:R-:W-:-:S03]  /*1e50*/  @P5 LEA.HI.X R7, R19, c[0x0][0x364], R74, 0x2, P2 ;  /* 0x0000d90013075a11 */ /* 0x000fc600010f144a */
[----:B------:R1:W5:Y:S04]  /*1e60*/  @P1 LDG.E R11, [R4.64] ;  /* 0x00000006040b1981 */ /* 0x000368000c1e1900 */
[----:B------:R1:W5:Y:S01]  /*1e70*/  @P5 LDG.E R250, [R6.64] ;  /* 0x0000000606fa5981 */ /* 0x000362000c1e1900 */
[----:B--2---:R-:W-:-:S04]  /*1e80*/  LEA R2, P3, R19, c[0x0][0x350], 0x2 ;  /* 0x0000d40013027a11 */ /* 0x004fc800078610ff */
[----:B------:R-:W-:-:S05]  /*1e90*/  LEA.HI.X R3, R19, c[0x0][0x354], R74, 0x2, P3 ;  /* 0x0000d50013037a11 */ /* 0x000fca00018f144a */
[----:B------:R1:W5:Y:S01]  /*1ea0*/  @P0 LDG.E R9, [R2.64] ;  /* 0x0000000602090981 */ /* 0x000362000c1e1900 */
[----:B---3--:R-:W-:-:S05]  /*1eb0*/  LOP3.LUT R75, R10, 0xffff, RZ, 0xc0, !PT ;  /* 0x0000ffff0a4b7812 */ /* 0x008fca00078ec0ff */
[----:B------:R1:W-:Y:S01]  /*1ec0*/  STL [R1+0x24], R75 ;  /* 0x0000244b01007387 */ /* 0x0003e20000100800 */
[----:B------:R-:W-:Y:S01]  /*1ed0*/  YIELD ;  /* 0x0000000000007946 */ /* 0x000fe20003800000 */
[----:B------:R-:W-:Y:S05]  /*1ee0*/  @P5 BRA `(.L_x_1057) ;  /* 0x0000005000005947 */ /* 0x000fea0003800000 */
[----:B-----5:R-:W-:Y:S01]  /*1ef0*/  MOV R250, c[0x0][0x168] ;  /* 0x00005a0000fa7a02 */ /* 0x020fe20000000f00 */
[----:B------:R-:W-:Y:S05]  /*1f00*/  @!P1 BRA `(.L_x_1057) ;  /* 0x0000003000009947 */ /* 0x000fea0003800000 */
[----:B-1----:R-:W2:Y:S04]  /*1f10*/  LDG.E R6, [R4.64] ;  /* 0x0000000604067981 */ /* 0x002ea8000c1e1900 */
[----:B------:R-:W2:Y:S02]  /*1f20*/  LDG.E R0, [R4.64+0x4] ;  /* 0x0000040604007981 */ /* 0x000ea4000c1e1900 */
[----:B--2---:R-:W-:Y:S02]  /*1f30*/  IADD3 R250, -R6, R0, RZ ;  /* 0x0000000006fa7210 */ /* 0x004fe40007ffe1ff */
.L_x_1057:
[----:B------:R-:W-:-:S04]  /*1f40*/  ISETP.NE.U32.AND P2, PT, RZ, c[0x0][0x368], PT ;  /* 0x0000da00ff007a0c */ /* 0x000fc80003f45070 */
[----:B------:R-:W-:-:S13]  /*1f50*/  ISETP.NE.AND.EX P2, PT, RZ, c[0x0][0x36c], PT, P2 ;  /* 0x0000db00ff007a0c */ /* 0x000fda0003f45320 */
[----:B------:R-:W-:Y:S05]  /*1f60*/  @!P2 BRA `(.L_x_1058) ;  /* 0x000000400000a947 */ /* 0x000fea0003800000 */
[----:B-1----:R-:W-:-:S04]  /*1f70*/  LEA R2, P2, R19, c[0x0][0x368], 0x2 ;  /* 0x0000da0013027a11 */ /* 0x002fc800078410ff */
[----:B------:R-:W-:-:S05]  /*1f80*/  LEA.HI.X R3, R19, c[0x0][0x36c], R74, 0x2, P2 ;  /* 0x0000db0013037a11 */ /* 0x000fca00010f144a */
[----:B------:R1:W5:Y:S01]  /*1f90*/  LDG.E R0, [R2.64] ;  /* 0x0000000602007981 */ /* 0x000362000c1e1900 */
[----:B------:R-:W-:Y:S05]  /*1fa0*/  BRA `(.L_x_1059) ;  /* 0x0000005000007947 */ /* 0x000fea0003800000 */
.L_x_1058:
[----:B------:R-:W-:Y:S01]  /*1fb0*/  MOV R0, c[0x0][0x1d0] ;  /* 0x0000740000007a02 */ /* 0x000fe20000000f00 */
[----:B------:R-:W-:Y:S05]  /*1fc0*/  @!P0 BRA `(.L_x_1059) ;  /* 0x0000003000008947 */ /* 0x000fea0003800000 */
[----:B-1----:R-:W2:Y:S04]  /*1fd0*/  LDG.E R4, [R2.64] ;  /* 0x0000000602047981 */ /* 0x002ea8000c1e1900 */
[----:B------:R-:W2:Y:S02]  /*1fe0*/  LDG.E R0, [R2.64+0x4] ;  /* 0x0000040602007981 */ /* 0x000ea4000c1e1900 */
[----:B--2---:R-:W-:Y:S02]  /*1ff0*/  IADD3 R0, -R4, R0, RZ ;  /* 0x0000000004007210 */ /* 0x004fe40007ffe1ff */
.L_x_1059:
[----:B-1----:R-:W2:Y:S01]  /*2000*/  LDL.LU R3, [R1+0x4] ;  /* 0x0000040001037983 */ /* 0x002ea20000300800 */
[----:B------:R-:W-:Y:S01]  /*2010*/  IMAD.MOV.U32 R2, RZ, RZ, c[0x0][0x2c4] ;  /* 0x0000b100ff027624 */ /* 0x000fe200078e00ff */
[----:B------:R-:W-:Y:S01]  /*2020*/  BSSY B0, `(.L_x_1060) ;  /* 0x000003d000007945 */ /* 0x000fe20003800000 */
[----:B-----5:R-:W-:-:S02]  /*2030*/  IMAD.IADD R251, R0, 0x1, -R8 ;  /* 0x0000000100fb7824 */ /* 0x020fc400078e0a08 */
[----:B------:R-:W-:Y:S01]  /*2040*/  IMAD.IADD R12, R9, 0x1, R8 ;  /* 0x00000001090c7824 */ /* 0x000fe200078e0208 */
[----:B------:R-:W-:Y:S01]  /*2050*/  ISETP.NE.AND P3, PT, R2, 0x1, PT ;  /* 0x000000010200780c */ /* 0x000fe20003f65270 */
[----:B--2---:R-:W-:-:S05]  /*2060*/  IMAD.SHL.U32 R16, R3, 0x80, RZ ;  /* 0x0000008003107824 */ /* 0x004fca00078e00ff */
[----:B------:R-:W-:Y:S01]  /*2070*/  IADD3 R2, R16, 0x7f, RZ ;  /* 0x0000007f10027810 */ /* 0x000fe20007ffe0ff */
[----:B------:R1:W-:Y:S06]  /*2080*/  STL [R1+0x4], R16 ;  /* 0x0000041001007387 */ /* 0x0003ec0000100800 */
[----:B------:R-:W-:-:S04]  /*2090*/  @P3 IMAD.HI.U32 R3, R2, c[0x0][0x2c8], RZ ;  /* 0x0000b20002033a27 */ /* 0x000fc800078e00ff */
[----:B------:R-:W-:Y:S01]  /*20a0*/  IMAD.MOV.U32 R0, RZ, RZ, R2 ;  /* 0x000000ffff007224 */ /* 0x000fe200078e0002 */
[C---:B------:R-:W-:Y:S02]  /*20b0*/  IADD3 R2, R251.reuse, 0x30, -R250 ;  /* 0x00000030fb027810 */ /* 0x040fe40007ffe8fa */
[----:B------:R-:W-:Y:S02]  /*20c0*/  @P3 SHF.R.U32.HI R0, RZ, c[0x0][0x2cc], R3 ;  /* 0x0000b300ff003a19 */ /* 0x000fe40000011603 */
[----:B------:R-:W-:-:S03]  /*20d0*/  IADD3 R3, R251, 0x2f, RZ ;  /* 0x0000002ffb037810 */ /* 0x000fc60007ffe0ff */
[----:B------:R-:W-:Y:S02]  /*20e0*/  IMAD.IADD R0, R2, 0x1, R0 ;  /* 0x0000000102007824 */ /* 0x000fe400078e0200 */
[----:B------:R-:W-:-:S04]  /*20f0*/  IMAD.HI R2, R3, 0x2aaaaaab, RZ ;  /* 0x2aaaaaab03027827 */ /* 0x000fc800078e02ff */
[----:B------:R-:W-:Y:S01]  /*2100*/  IMAD.HI R0, R0, 0x2aaaaaab, RZ ;  /* 0x2aaaaaab00007827 */ /* 0x000fe200078e02ff */
[----:B------:R-:W-:-:S04]  /*2110*/  SHF.R.U32.HI R4, RZ, 0x1f, R2 ;  /* 0x0000001fff047819 */ /* 0x000fc80000011602 */
[----:B------:R-:W-:Y:S02]  /*2120*/  SHF.R.U32.HI R3, RZ, 0x1f, R0 ;  /* 0x0000001fff037819 */ /* 0x000fe40000011600 */
[----:B------:R-:W-:Y:S02]  /*2130*/  LEA.HI.SX32 R4, R2, R4, 0x1d ;  /* 0x0000000402047211 */ /* 0x000fe400078feaff */
[----:B------:R-:W-:Y:S02]  /*2140*/  LOP3.LUT R2, R10, 0xff000000, RZ, 0xc0, !PT ;  /* 0xff0000000a027812 */ /* 0x000fe400078ec0ff */
[----:B------:R-:W-:Y:S02]  /*2150*/  LEA.HI.SX32 R0, R0, R3, 0x1d ;  /* 0x0000000300007211 */ /* 0x000fe400078feaff */
[----:B------:R-:W-:Y:S02]  /*2160*/  LOP3.LUT R3, R10, 0xff0000, RZ, 0xc0, !PT ;  /* 0x00ff00000a037812 */ /* 0x000fe400078ec0ff */
[----:B------:R-:W-:-:S02]  /*2170*/  SHF.R.U32.HI R2, RZ, 0x8, R2 ;  /* 0x00000008ff027819 */ /* 0x000fc40000011602 */
[----:B------:R-:W-:Y:S02]  /*2180*/  IMNMX R6, R4, R0, PT ;  /* 0x0000000004067217 */ /* 0x000fe40003800200 */
[----:B------:R-:W-:Y:S01]  /*2190*/  LEA.HI R3, R3, R2, RZ, 0x10 ;  /* 0x0000000203037211 */ /* 0x000fe200078f80ff */
[----:B------:R-:W-:Y:S01]  /*21a0*/  IMAD.MOV.U32 R2, RZ, RZ, RZ ;  /* 0x000000ffff027224 */ /* 0x000fe200078e00ff */
[----:B------:R-:W-:Y:S02]  /*21b0*/  ISETP.GE.AND P2, PT, R6, 0x1, PT ;  /* 0x000000010600780c */ /* 0x000fe40003f46270 */
        /* <DEDUP_REMOVED lines=35> */
.L_x_1061:
[----:B------:R-:W-:Y:S05]  /*23f0*/  BSYNC B0 ;  /* 0x0000000000007941 */ /* 0x000fea0003800000 */
.L_x_1060:
        /* <DEDUP_REMOVED lines=56> */
[----:B------:R-:W2:Y:S01]  /*2780*/  LDL.64 R20, [R1+0x10] ;  /* 0x0000100001147983 */ /* 0x000ea20000100a00 */
[----:B------:R-:W-:-:S03]  /*2790*/  ISETP.NE.U32.AND P2, PT, RZ, c[0x0][0x340], PT ;  /* 0x0000d000ff007a0c */ /* 0x000fc60003f45070 */
[----:B------:R-:W3:Y:S01]  /*27a0*/  LDL.LU R18, [R1+0x28] ;  /* 0x0000280001127983 */ /* 0x000ee20000300800 */
[----:B------:R-:W-:-:S03]  /*27b0*/  ISETP.NE.AND.EX P2, PT, RZ, c[0x0][0x344], PT, P2 ;  /* 0x0000d100ff007a0c */ /* 0x000fc60003f45320 */
[----:B------:R-:W4:Y:S04]  /*27c0*/  LDL R17, [R1+0x18] ;  /* 0x0000180001117983 */ /* 0x000f280000100800 */
[----:B-1----:R-:W1:Y:S06]  /*27d0*/  S2R R5, SR_TID.X ;  /* 0x0000000000057919 */ /* 0x002e6c0000002100 */
[----:B------:R-:W-:-:S05]  /*27e0*/  @P2 IMAD.WIDE R2, R19, R13, c[0x0][0x340] ;  /* 0x0000d00013022625 */ /* 0x000fca00078e020d */
[----:B------:R5:W3:Y:S01]  /*27f0*/  @P2 LDG.E R15, [R2.64] ;  /* 0x00000006020f2981 */ /* 0x000ae2000c1e1900 */
[----:B------:R-:W-:-:S05]  /*2800*/  SHF.R.S32.HI R0, RZ, 0x1f, R11 ;  /* 0x0000001fff007819 */ /* 0x000fca000001140b */
[----:B------:R-:W-:-:S04]  /*2810*/  IMAD R0, R0, c[0x0][0x178], RZ ;  /* 0x00005e0000007a24 */ /* 0x000fc800078e02ff */
[----:B------:R-:W-:Y:S01]  /*2820*/  IMAD R0, R11, c[0x0][0x17c], R0 ;  /* 0x00005f000b007a24 */ /* 0x000fe200078e0200 */
[----:B-1----:R-:W-:-:S04]  /*2830*/  SHF.R.S32.HI R4, RZ, 0x1f, R5 ;  /* 0x0000001fff047819 */ /* 0x002fc80000011405 */
[----:B------:R-:W-:-:S04]  /*2840*/  LEA.HI R4, R4, R5, RZ, 0x2 ;  /* 0x0000000504047211 */ /* 0x000fc800078f10ff */
[----:B------:R-:W-:Y:S01]  /*2850*/  LOP3.LUT R4, R4, 0xfffffffc, RZ, 0xc0, !PT ;  /* 0xfffffffc04047812 */ /* 0x000fe200078ec0ff */
[----:B-----5:R-:W-:-:S04]  /*2860*/  IMAD.WIDE.U32 R2, R11, c[0x0][0x178], RZ ;  /* 0x00005e000b027a25 */ /* 0x020fc800078e00ff */
[----:B------:R-:W-:Y:S01]  /*2870*/  IMAD.IADD R4, R5, 0x1, -R4 ;  /* 0x0000000105047824 */ /* 0x000fe200078e0a04 */
[----:B------:R-:W-:-:S03]  /*2880*/  IADD3 R3, R3, R0, RZ ;  /* 0x0000000003037210 */ /* 0x000fc60007ffe0ff */
[----:B------:R-:W-:Y:S01]  /*2890*/  IMAD R4, R4, 0x20, R247 ;  /* 0x0000002004047824 */ /* 0x000fe200078e02f7 */
[----:B------:R-:W-:-:S03]  /*28a0*/  SEL R8, R74, RZ, !P1 ;  /* 0x000000ff4a087207 */ /* 0x000fc60004800000 */
[----:B------:R-:W-:Y:S01]  /*28b0*/  IMAD.IADD R10, R16, 0x1, R4 ;  /* 0x00000001100a7824 */ /* 0x000fe200078e0204 */
[----:B------:R-:W-:Y:S01]  /*28c0*/  SHF.R.S32.HI R6, RZ, 0x1f, R12 ;  /* 0x0000001fff067819 */ /* 0x000fe2000001140c */
[----:B------:R-:W-:Y:S01]  /*28d0*/  IMAD.WIDE.U32 R4, R75, c[0x0][0x1b8], R2 ;  /* 0x00006e004b047a25 */ /* 0x000fe200078e0002 */
[----:B------:R-:W-:-:S03]  /*28e0*/  IADD3 R2, P4, R247, R12, RZ ;  /* 0x0000000cf7027210 */ /* 0x000fc60007f9e0ff */
[----:B------:R-:W-:Y:S01]  /*28f0*/  @P3 IMAD.HI.U32 R7, R10, c[0x0][0x2c8], RZ ;  /* 0x0000b2000a073a27 */ /* 0x000fe200078e00ff */
[----:B------:R-:W-:Y:S02]  /*2900*/  MOV R0, R10 ;  /* 0x0000000a00007202 */ /* 0x000fe40000000f00 */
[----:B------:R-:W-:Y:S01]  /*2910*/  SEL R3, R19, RZ, !P1 ;  /* 0x000000ff13037207 */ /* 0x000fe20004800000 */
[----:B------:R-:W-:Y:S01]  /*2920*/  IMAD R9, R8, c[0x0][0x1c0], RZ ;  /* 0x0000700008097a24 */ /* 0x000fe200078e02ff */
[----:B------:R-:W-:Y:S01]  /*2930*/  @P3 SHF.R.U32.HI R0, RZ, c[0x0][0x2cc], R7 ;  /* 0x0000b300ff003a19 */ /* 0x000fe20000011607 */
[----:B------:R-:W-:Y:S01]  /*2940*/  IMAD R5, R75, c[0x0][0x1bc], R5 ;  /* 0x00006f004b057a24 */ /* 0x000fe200078e0205 */
[----:B------:R-:W-:Y:S01]  /*2950*/  LEA.HI.X.SX32 R8, R247, R6, 0x1, P4 ;  /* 0x00000006f7087211 */ /* 0x000fe200020f0eff */
[C---:B------:R-:W-:Y:S01]  /*2960*/  IMAD R12, R3.reuse, c[0x0][0x1c4], R9 ;  /* 0x00007100030c7a24 */ /* 0x040fe200078e0209 */
[----:B------:R-:W-:Y:S01]  /*2970*/  SHF.R.S32.HI R11, RZ, 0x1f, R0 ;  /* 0x0000001fff0b7819 */ /* 0x000fe20000011400 */
[----:B------:R-:W-:-:S04]  /*2980*/  IMAD.WIDE.U32 R4, R3, c[0x0][0x1c0], R4 ;  /* 0x0000700003047a25 */ /* 0x000fc800078e0004 */
[C---:B------:R-:W-:Y:S02]  /*2990*/  IMAD R14, R8.reuse, c[0x0][0x1e0], RZ ;  /* 0x00007800080e7a24 */ /* 0x040fe400078e02ff */
[----:B------:R-:W-:Y:S02]  /*29a0*/  IMAD R13, R8, c[0x0][0x208], RZ ;  /* 0x00008200080d7a24 */ /* 0x000fe400078e02ff */
[----:B------:R-:W-:Y:S02]  /*29b0*/  IMAD.IADD R3, R5, 0x1, R12 ;  /* 0x0000000105037824 */ /* 0x000fe400078e020c */
[C---:B------:R-:W-:Y:S02]  /*29c0*/  IMAD R12, R2.reuse, c[0x0][0x1e4], R14 ;  /* 0x00007900020c7a24 */ /* 0x040fe400078e020e */
[----:B------:R-:W-:Y:S02]  /*29d0*/  IMAD R13, R2, c[0x0][0x20c], R13 ;  /* 0x00008300020d7a24 */ /* 0x000fe400078e020d */
[----:B------:R-:W-:Y:S01]  /*29e0*/  IMAD R5, R11, c[0x0][0x1b0], RZ ;  /* 0x00006c000b057a24 */ /* 0x000fe200078e02ff */
[----:B------:R-:W-:-:S02]  /*29f0*/  IADD3 R11, -R0, RZ, RZ ;  /* 0x000000ff000b7210 */ /* 0x000fc40007ffe1ff */
[----:B------:R-:W-:Y:S02]  /*2a00*/  ISETP.GE.AND P5, PT, R252, c[0x0][0x1d4], PT ;  /* 0x00007500fc007a0c */ /* 0x000fe40003fa6270 */
[----:B------:R-:W-:Y:S01]  /*2a10*/  IADD3 R56, R207, -0x1, RZ ;  /* 0xffffffffcf387810 */ /* 0x000fe20007ffe0ff */
[----:B--2---:R-:W-:-:S04]  /*2a20*/  IMAD.WIDE.U32 R6, R2, c[0x0][0x1e0], R20 ;  /* 0x0000780002067a25 */ /* 0x004fc800078e0014 */
[----:B------:R-:W-:-:S04]  /*2a30*/  IMAD.WIDE.U32 R8, R2, c[0x0][0x208], R20 ;  /* 0x0000820002087a25 */ /* 0x000fc800078e0014 */
[----:B------:R-:W-:Y:S02]  /*2a40*/  IMAD.MOV.U32 R2, RZ, RZ, R4 ;  /* 0x000000ffff027224 */ /* 0x000fe400078e0004 */
[C---:B------:R-:W-:Y:S02]  /*2a50*/  IMAD R4, R0.reuse, c[0x0][0x1b4], R5 ;  /* 0x00006d0000047a24 */ /* 0x040fe400078e0205 */
[----:B------:R-:W-:-:S04]  /*2a60*/  IMAD.WIDE.U32 R2, R0, c[0x0][0x1b0], R2 ;  /* 0x00006c0000027a25 */ /* 0x000fc800078e0002 */
[----:B------:R-:W-:Y:S01]  /*2a70*/  IMAD R0, R11, c[0x0][0x2c4], R10 ;  /* 0x0000b1000b007a24 */ /* 0x000fe200078e020a */
[----:B------:R-:W-:Y:S01]  /*2a80*/  IADD3 R3, R3, R4, RZ ;  /* 0x0000000403037210 */ /* 0x000fe20007ffe0ff */
[----:B------:R-:W-:-:S03]  /*2a90*/  IMAD.MOV.U32 R4, RZ, RZ, R8 ;  /* 0x000000ffff047224 */ /* 0x000fc600078e0008 */
[----:B------:R-:W-:Y:S02]  /*2aa0*/  SHF.R.S32.HI R10, RZ, 0x1f, R0 ;  /* 0x0000001fff0a7819 */ /* 0x000fe40000011400 */
[----:B------:R-:W-:Y:S02]  /*2ab0*/  IADD3 R7, R7, R12, RZ ;  /* 0x0000000c07077210 */ /* 0x000fe40007ffe0ff */
[----:B------:R-:W-:Y:S01]  /*2ac0*/  SEL R8, RZ, 0xffffffff, P5 ;  /* 0xffffffffff087807 */ /* 0x000fe20002800000 */
[----:B------:R-:W-:Y:S01]  /*2ad0*/  IMAD R10, R10, c[0x0][0x1a8], RZ ;  /* 0x00006a000a0a7a24 */ /* 0x000fe200078e02ff */
[----:B------:R-:W-:Y:S01]  /*2ae0*/  ISETP.GE.AND P6, PT, R20, c[0x0][0x1d4], PT ;  /* 0x0000750014007a0c */ /* 0x000fe20003fc6270 */
[----:B------:R-:W-:Y:S01]  /*2af0*/  IMAD.IADD R5, R9, 0x1, R13 ;  /* 0x0000000109057824 */ /* 0x000fe200078e020d */
[----:B------:R-:W-:Y:S01]  /*2b00*/  SHF.L.U32 R11, R8, 0x1, RZ ;  /* 0x00000001080b7819 */ /* 0x000fe200000006ff */
[----:B------:R-:W-:Y:S01]  /*2b10*/  IMAD.WIDE.U32 R8, R75, c[0x0][0x1e8], R6 ;  /* 0x00007a004b087a25 */ /* 0x000fe200078e0006 */
[----:B------:R-:W-:-:S03]  /*2b20*/  SEL R12, RZ, 0x1, P6 ;  /* 0x00000001ff0c7807 */ /* 0x000fc60003000000 */
[C---:B------:R-:W-:Y:S02]  /*2b30*/  IMAD R10, R0.reuse, c[0x0][0x1ac], R10 ;  /* 0x00006b00000a7a24 */ /* 0x040fe400078e020a */
[----:B------:R-:W-:Y:S01]  /*2b40*/  IMAD.WIDE.U32 R6, R0, c[0x0][0x1a8], R2 ;  /* 0x00006a0000067a25 */ /* 0x000fe200078e0002 */
[----:B------:R-:W-:-:S03]  /*2b50*/  LOP3.LUT R13, R11, 0x2, R12, 0xe2, !PT ;  /* 0x000000020b0d7812 */ /* 0x000fc600078ee20c */
[----:B------:R-:W-:Y:S01]  /*2b60*/  IMAD.IADD R7, R7, 0x1, R10 ;  /* 0x0000000107077824 */ /* 0x000fe200078e020a */
[C---:B------:R-:W-:Y:S02]  /*2b70*/  LEA R12, P1, R6.reuse, c[0x0][0x160], 0x1 ;  /* 0x00005800060c7a11 */ /* 0x040fe400078208ff */
[----:B---3--:R-:W-:Y:S02]  /*2b80*/  @P2 SHF.R.S32.HI R0, RZ, 0x1f, R15 ;  /* 0x0000001fff002819 */ /* 0x008fe4000001140f */
[----:B------:R-:W-:Y:S01]  /*2b90*/  LEA.HI.X R11, R6, c[0x0][0x164], R7, 0x1, P1 ;  /* 0x00005900060b7a11 */ /* 0x000fe200008f0c07 */
[----:B------:R-:W-:Y:S01]  /*2ba0*/  @!P2 IMAD.MOV.U32 R0, RZ, RZ, R74 ;  /* 0x000000ffff00a224 */ /* 0x000fe200078e004a */
[----:B------:R-:W-:Y:S02]  /*2bb0*/  ISETP.GE.AND P1, PT, R20, c[0x0][0x198], PT ;  /* 0x0000660014007a0c */ /* 0x000fe40003f26270 */
[----:B------:R-:W-:Y:S02]  /*2bc0*/  @!P2 MOV R15, R19 ;  /* 0x00000013000fa202 */ /* 0x000fe40000000f00 */
[----:B------:R-:W-:-:S02]  /*2bd0*/  SEL R6, R0, RZ, !P0 ;  /* 0x000000ff00067207 */ /* 0x000fc40004000000 */
[----:B------:R-:W-:Y:S02]  /*2be0*/  SEL R0, R15, RZ, !P0 ;  /* 0x000000ff0f007207 */ /* 0x000fe40004000000 */
[----:B------:R-:W-:Y:S02]  /*2bf0*/  ISETP.GE.AND P0, PT, R252, c[0x0][0x198], PT ;  /* 0x00006600fc007a0c */ /* 0x000fe40003f06270 */
[----:B------:R-:W-:Y:S01]  /*2c00*/  LOP3.LUT R18, R18, 0xfffffffd, RZ, 0xc0, !PT ;  /* 0xfffffffd12127812 */ /* 0x000fe200078ec0ff */
[----:B------:R-:W-:-:S03]  /*2c10*/  IMAD.WIDE.U32 R2, R75, c[0x0][0x210], R4 ;  /* 0x000084004b027a25 */ /* 0x000fc600078e0004 */
[----:B------:R-:W-:Y:S01]  /*2c20*/  @P1 LOP3.LUT R18, R18, 0x2, RZ, 0xfc, !PT ;  /* 0x0000000212121812 */ /* 0x000fe200078efcff */
[C---:B------:R-:W-:Y:S01]  /*2c30*/  IMAD R5, R75.reuse, c[0x0][0x1ec], R9 ;  /* 0x00007b004b057a24 */ /* 0x040fe200078e0209 */
[----:B------:R-:W-:Y:S01]  /*2c40*/  MOV R4, R8 ;  /* 0x0000000800047202 */ /* 0x000fe20000000f00 */
[----:B------:R-:W-:Y:S01]  /*2c50*/  IMAD R8, R6, c[0x0][0x1f0], RZ ;  /* 0x00007c0006087a24 */ /* 0x000fe200078e02ff */
[----:B------:R-:W-:Y:S01]  /*2c60*/  LOP3.LUT R18, R18, 0xfffffffe, RZ, 0xc0, !PT ;  /* 0xfffffffe12127812 */ /* 0x000fe200078ec0ff */
[----:B------:R-:W-:Y:S01]  /*2c70*/  IMAD R3, R75, c[0x0][0x214], R3 ;  /* 0x000085004b037a24 */ /* 0x000fe200078e0203 */
[----:B----4-:R-:W-:Y:S01]  /*2c80*/  ISETP.GE.AND P4, PT, R17, c[0x0][0x1d4], PT ;  /* 0x0000750011007a0c */ /* 0x010fe20003f86270 */
[----:B------:R-:W-:Y:S01]  /*2c90*/  IMAD R7, R6, c[0x0][0x218], RZ ;  /* 0x0000860006077a24 */ /* 0x000fe200078e02ff */
[----:B------:R-:W-:Y:S01]  /*2ca0*/  @P0 LOP3.LUT R18, R18, 0x1, RZ, 0xfc, !PT ;  /* 0x0000000112120812 */ /* 0x000fe200078efcff */
[C---:B------:R-:W-:Y:S01]  /*2cb0*/  IMAD R8, R0.reuse, c[0x0][0x1f4], R8 ;  /* 0x00007d0000087a24 */ /* 0x040fe200078e0208 */
[----:B------:R-:W-:Y:S01]  /*2cc0*/  SEL R6, RZ, 0x4, P4 ;  /* 0x00000004ff067807 */ /* 0x000fe20002000000 */
[----:B------:R-:W-:-:S04]  /*2cd0*/  IMAD.WIDE.U32 R238, R0, c[0x0][0x1f0], R4 ;  /* 0x00007c0000ee7a25 */ /* 0x000fc800078e0004 */
[C---:B------:R-:W-:Y:S02]  /*2ce0*/  IMAD R7, R0.reuse, c[0x0][0x21c], R7 ;  /* 0x0000870000077a24 */ /* 0x040fe400078e0207 */
[----:B------:R-:W-:Y:S01]  /*2cf0*/  IMAD.WIDE.U32 R236, R0, c[0x0][0x218], R2 ;  /* 0x0000860000ec7a25 */ /* 0x000fe200078e0002 */
[----:B------:R1:W-:Y:S01]  /*2d00*/  STL [R1+0x28], R18 ;  /* 0x0000281201007387 */ /* 0x0003e20000100800 */
[----:B------:R-:W-:Y:S02]  /*2d10*/  ISETP.GE.AND P2, PT, R17, c[0x0][0x198], PT ;  /* 0x0000660011007a0c */ /* 0x000fe40003f46270 */
[----:B------:R-:W-:Y:S01]  /*2d20*/  IMAD.IADD R9, R247, 0x1, R16 ;  /* 0x00000001f7097824 */ /* 0x000fe200078e0210 */
[----:B------:R-:W-:Y:S01]  /*2d30*/  IADD3 R240, R239, R8, RZ ;  /* 0x00000008eff07210 */ /* 0x000fe20007ffe0ff */
[----:B------:R-:W-:Y:S01]  /*2d40*/  IMAD.IADD R235, R237, 0x1, R7 ;  /* 0x00000001edeb7824 */ /* 0x000fe200078e0207 */
[----:B-1----:R-:W-:Y:S01]  /*2d50*/  LOP3.LUT R18, R13, R6, RZ, 0xfc, !PT ;  /* 0x000000060d127212 */ /* 0x002fe200078efcff */
[----:B------:R-:W-:Y:S05]  /*2d60*/  BRA.DIV ~URZ, `(.L_x_1063) ;  /* 0x0000e6527f007947 */ /* 0x000fea000b800000 */
[----:B------:R1:W2:Y:S02]  /*2d70*/  SHFL.IDX PT, R8, R11, RZ, 0x1c1f ;  /* 0x001c1fff0b087589 */ /* 0x0002a400000e0000 */
.L_x_1161:
[----:B------:R-:W-:Y:S05]  /*2d80*/  BRA.DIV ~URZ, `(.L_x_1064) ;  /* 0x0000e6a27f007947 */ /* 0x000fea000b800000 */
[----:B------:R3:W4:Y:S02]  /*2d90*/  SHFL.IDX PT, R0, R12, RZ, 0x1c1f ;  /* 0x001c1fff0c007589 */ /* 0x00072400000e0000 */
.L_x_1162:
        /* <DEDUP_REMOVED lines=12> */
[----:B------:R-:W-:-:S04]  /*2e60*/  LEA R4, P0, R252, R0, 0x1 ;  /* 0x00000000fc047211 */ /* 0x000fc800078008ff */
[----:B---3--:R-:W-:Y:S02]  /*2e70*/  LEA.HI.X R5, R252, R8, R2, 0x1, P0 ;  /* 0x00000008fc057211 */ /* 0x008fe400000f0c02 */
[----:B----4-:R-:W-:-:S04]  /*2e80*/  LEA R2, P0, R15, R0, 0x1 ;  /* 0x000000000f027211 */ /* 0x010fc800078008ff */
[----:B--2---:R-:W-:Y:S02]  /*2e90*/  LEA.HI.X R3, R15, R8, R16, 0x1, P0 ;  /* 0x000000080f037211 */ /* 0x004fe400000f0c10 */
[C---:B------:R-:W-:Y:S02]  /*2ea0*/  LOP3.LUT P0, RZ, R14.reuse, 0x2, RZ, 0xc0, !PT ;  /* 0x000000020eff7812 */ /* 0x040fe4000780c0ff */
[----:B------:R-:W-:Y:S01]  /*2eb0*/  LOP3.LUT P1, RZ, R14, 0x1, RZ, 0xc0, !PT ;  /* 0x000000010eff7812 */ /* 0x000fe2000782c0ff */
[----:B------:R-:W-:-:S10]  /*2ec0*/  IMAD.SHL.U32 R0, R13, 0x2, RZ ;  /* 0x000000020d007824 */ /* 0x000fd400078e00ff */
[----:B------:R-:W-:Y:S01]  /*2ed0*/  @!PT LDS RZ, [RZ] ;  /* 0x00000000fffff984 */ /* 0x000fe20000000800 */
[----:B------:R-:W-:Y:S01]  /*2ee0*/  @!PT LDS RZ, [RZ] ;  /* 0x00000000fffff984 */ /* 0x000fe20000000800 */
[----:B------:R-:W-:Y:S01]  /*2ef0*/  @!PT LDS RZ, [RZ] ;  /* 0x00000000fffff984 */ /* 0x000fe20000000800 */
[----:B------:R2:W-:Y:S04]  /*2f00*/  LDGSTS.E.BYPASS.LTC128B.128 [R0+0x6080], [R6.64], !P0 ;  /* 0x0608000006007fae */ /* 0x0005e8000c101d46 */
[----:B------:R2:W-:Y:S04]  /*2f10*/  LDGSTS.E.BYPASS.LTC128B.128 [R0+0x8080], [R4.64], !P1 ;  /* 0x0808000004007fae */ /* 0x0005e8000c901d46 */
[----:B------:R2:W-:Y:S02]  /*2f20*/  LDGSTS.E.BYPASS.LTC128B.128 [R0+0xa080], [R2.64], !P2 ;  /* 0x0a08000002007fae */ /* 0x0005e4000d101d46 */
.L_x_1066:
[----:B------:R-:W-:Y:S05]  /*2f30*/  BSYNC B0 ;  /* 0x0000000000007941 */ /* 0x000fea0003800000 */
.L_x_1065:
[----:B------:R-:W-:Y:S05]  /*2f40*/  BRA.DIV ~URZ, `(.L_x_1067) ;  /* 0x0000e5427f007947 */ /* 0x000fea000b800000 */
[----:B--2---:R2:W1:Y:S04]  /*2f50*/  SHFL.IDX PT, R8, R11, 0x1, 0x1c1f ;  /* 0x003c1f000b087f89 */ /* 0x00446800000e0000 */
[----:B----4-:R2:W4:Y:S02]  /*2f60*/  SHFL.IDX PT, R0, R12, 0x1, 0x1c1f ;  /* 0x003c1f000c007f89 */ /* 0x01052400000e0000 */
.L_x_1163:
        /* <DEDUP_REMOVED lines=12> */
[----:B------:R-:W-:-:S04]  /*3030*/  LEA R4, P0, R252, R0, 0x1 ;  /* 0x00000000fc047211 */ /* 0x000fc800078008ff */
[----:B--2---:R-:W-:Y:S02]  /*3040*/  LEA.HI.X R5, R252, R8, R3, 0x1, P0 ;  /* 0x00000008fc057211 */ /* 0x004fe400000f0c03 */
[----:B---3--:R-:W-:-:S04]  /*3050*/  LEA R2, P0, R15, R0, 0x1 ;  /* 0x000000000f027211 */ /* 0x008fc800078008ff */
[----:B----4-:R-:W-:Y:S02]  /*3060*/  LEA.HI.X R3, R15, R8, R16, 0x1, P0 ;  /* 0x000000080f037211 */ /* 0x010fe400000f0c10 */
        /* <DEDUP_REMOVED lines=9> */
.L_x_1069:
[----:B------:R-:W-:Y:S05]  /*3100*/  BSYNC B0 ;  /* 0x0000000000007941 */ /* 0x000fea0003800000 */
.L_x_1068:
[----:B------:R-:W-:Y:S05]  /*3110*/  BRA.DIV ~URZ, `(.L_x_1070) ;  /* 0x0000e4327f007947 */ /* 0x000fea000b800000 */
[----:B-1----:R1:W2:Y:S02]  /*3120*/  SHFL.IDX PT, R8, R11, 0x2, 0x1c1f ;  /* 0x005c1f000b087f89 */ /* 0x0022a400000e0000 */
.L_x_1164:
[----:B------:R-:W-:Y:S05]  /*3130*/  BRA.DIV ~URZ, `(.L_x_1071) ;  /* 0x0000e4827f007947 */ /* 0x000fea000b800000 */
[----:B----4-:R4:W1:Y:S02]  /*3140*/  SHFL.IDX PT, R0, R12, 0x2, 0x1c1f ;  /* 0x005c1f000c007f89 */ /* 0x01086400000e0000 */
.L_x_1165:
        /* <DEDUP_REMOVED lines=25> */
.L_x_1073:
[----:B------:R-:W-:Y:S05]  /*32e0*/  BSYNC B0 ;  /* 0x0000000000007941 */ /* 0x000fea0003800000 */
.L_x_1072:
[----:B------:R-:W-:Y:S05]  /*32f0*/  BRA.DIV ~URZ, `(.L_x_1074) ;  /* 0x0000e3227f007947 */ /* 0x000fea000b800000 */
[----:B-1----:R1:W3:Y:S04]  /*3300*/  SHFL.IDX PT, R6, R11, 0x3, 0x1c1f ;  /* 0x007c1f000b067f89 */ /* 0x0022e800000e0000 */
[----:B------:R1:W4:Y:S02]  /*3310*/  SHFL.IDX PT, R0, R12, 0x3, 0x1c1f ;  /* 0x007c1f000c007f89 */ /* 0x00032400000e0000 */
.L_x_1166:
[----:B------:R-:W5:Y:S04]  /*3320*/  LDL.64 R14, [R1+0x10] ;  /* 0x00001000010e7983 */ /* 0x000f680000100a00 */
[----:B----4-:R-:W4:Y:S04]  /*3330*/  LDL R13, [R1+0x70] ;  /* 0x00007000010d7983 */ /* 0x010f280000100800 */
[----:B--2---:R-:W2:Y:S04]  /*3340*/  LDL R8, [R1+0x28] ;  /* 0x0000280001087983 */ /* 0x004ea80000100800 */
[----:B---3--:R-:W3:Y:S04]  /*3350*/  LDL R7, [R1+0x78] ;  /* 0x0000780001077983 */ /* 0x008ee80000100800 */
[----:B-1----:R-:W3:Y:S04]  /*3360*/  LDL R11, [R1+0x18] ;  /* 0x00001800010b7983 */ /* 0x002ee80000100800 */
[----:B------:R-:W3:Y:S01]  /*3370*/  LDL R12, [R1+0x6c] ;  /* 0x00006c00010c7983 */ /* 0x000ee20000100800 */
[----:B------:R-:W-:-:S04]  /*3380*/  IADD3 R2, R9, 0x60, RZ ;  /* 0x0000006009027810 */ /* 0x000fc80007ffe0ff */
[----:B------:R-:W-:Y:S01]  /*3390*/  ISETP.GE.AND P1, PT, R2, R10, PT ;  /* 0x0000000a0200720c */ /* 0x000fe20003f26270 */
[----:B------:R-:W-:-:S04]  /*33a0*/  IMAD.MOV.U32 R9, RZ, RZ, 0x30 ;  /* 0x00000030ff097424 */ /* 0x000fc800078e00ff */
[----:B------:R-:W-:Y:S01]  /*33b0*/  IMAD R9, R207, -0x30, R9 ;  /* 0xffffffd0cf097824 */ /* 0x000fe200078e0209 */
[----:B------:R-:W-:-:S03]  /*33c0*/  P2R R48, PR, RZ, 0x8 ;  /* 0x00000008ff307803 */ /* 0x000fc60000000000 */
[----:B------:R-:W-:Y:S02]  /*33d0*/  IMAD.IADD R57, R251, 0x1, R9 ;  /* 0x00000001fb397824 */ /* 0x000fe400078e0209 */
[----:B------:R-:W-:Y:S02]  /*33e0*/  IMAD.MOV.U32 R58, RZ, RZ, R238 ;  /* 0x000000ffff3a7224 */ /* 0x000fe400078e00ee */
[----:B------:R-:W-:Y:S02]  /*33f0*/  IMAD.MOV.U32 R59, RZ, RZ, R240 ;  /* 0x000000ffff3b7224 */ /* 0x000fe400078e00f0 */
[----:B------:R-:W-:Y:S01]  /*3400*/  IMAD.MOV.U32 R10, RZ, RZ, 0x20 ;  /* 0x00000020ff0a7424 */ /* 0x000fe200078e00ff */
[----:B------:R-:W-:Y:S02]  /*3410*/  P2R R19, PR, RZ, 0x40 ;  /* 0x00000040ff137803 */ /* 0x000fe40000000000 */
[----:B-----5:R-:W-:-:S04]  /*3420*/  @!P1 LEA R4, P0, R14, R0, 0x1 ;  /* 0x000000000e049211 */ /* 0x020fc800078008ff */
[----:B------:R-:W-:Y:S02]  /*3430*/  @!P1 LEA.HI.X R5, R14, R6, R15, 0x1, P0 ;  /* 0x000000060e059211 */ /* 0x000fe400000f0c0f */
[----:B------:R-:W-:-:S04]  /*3440*/  @!P1 LEA R2, P0, R252, R0, 0x1 ;  /* 0x00000000fc029211 */ /* 0x000fc800078008ff */
[----:B----4-:R-:W-:Y:S02]  /*3450*/  @!P1 LEA.HI.X R3, R252, R6, R13, 0x1, P0 ;  /* 0x00000006fc039211 */ /* 0x010fe400000f0c0d */
[C---:B--2---:R-:W-:Y:S01]  /*3460*/  LOP3.LUT P0, RZ, R8.reuse, 0x2, RZ, 0xc0, !PT ;  /* 0x0000000208ff7812 */ /* 0x044fe2000780c0ff */
[----:B---3--:R-:W-:Y:S01]  /*3470*/  IMAD.SHL.U32 R198, R7, 0x2, RZ ;  /* 0x0000000207c67824 */ /* 0x008fe200078e00ff */
[----:B------:R-:W-:Y:S02]  /*3480*/  LOP3.LUT P3, RZ, R8, 0x1, RZ, 0xc0, !PT ;  /* 0x0000000108ff7812 */ /* 0x000fe4000786c0ff */
[----:B------:R-:W-:-:S09]  /*3490*/  SHF.R.S32.HI R8, RZ, 0x1f, R56 ;  /* 0x0000001fff087819 */ /* 0x000fd20000011438 */
[----:B------:R-:W-:Y:S01]  /*34a0*/  @!PT LDS RZ, [RZ] ;  /* 0x00000000fffff984 */ /* 0x000fe20000000800 */
[----:B------:R-:W-:Y:S01]  /*34b0*/  @!PT LDS RZ, [RZ] ;  /* 0x00000000fffff984 */ /* 0x000fe20000000800 */
[----:B------:R-:W-:Y:S01]  /*34c0*/  @!PT LDS RZ, [RZ] ;  /* 0x00000000fffff984 */ /* 0x000fe20000000800 */
[----:B------:R1:W-:Y:S01]  /*34d0*/  @!P1 LDGSTS.E.BYPASS.LTC128B.128 [R198+0x7880], [R4.64], !P0 ;  /* 0x0788000004c69fae */ /* 0x0003e2000c101d46 */
[----:B------:R-:W-:-:S03]  /*34e0*/  IMAD R7, R8, c[0x0][0x1e0], RZ ;  /* 0x0000780008077a24 */ /* 0x000fc600078e02ff */
[----:B------:R2:W-:Y:S01]  /*34f0*/  @!P1 LDGSTS.E.BYPASS.LTC128B.128 [R198+0x9880], [R2.64], !P3 ;  /* 0x0988000002c69fae */ /* 0x0005e2000d901d46 */
[----:B------:R-:W-:Y:S01]  /*3500*/  IMAD R7, R56, c[0x0][0x1e4], R7 ;  /* 0x0000790038077a24 */ /* 0x000fe200078e0207 */
[----:B-1----:R-:W-:Y:S02]  /*3510*/  @!P1 LEA R4, P0, R11, R0, 0x1 ;  /* 0x000000000b049211 */ /* 0x002fe400078008ff */
[----:B------:R-:W-:Y:S02]  /*3520*/  IMNMX R0, R57, 0x30, PT ;  /* 0x0000003039007817 */ /* 0x000fe40003800200 */
[----:B------:R-:W-:-:S03]  /*3530*/  @!P1 LEA.HI.X R5, R11, R6, R12, 0x1, P0 ;  /* 0x000000060b059211 */ /* 0x000fc600000f0c0c */
[----:B------:R-:W-:Y:S02]  /*3540*/  IMAD.IADD R0, R0, 0x1, -R247 ;  /* 0x0000000100007824 */ /* 0x000fe400078e0af7 */
[----:B--2---:R-:W-:Y:S01]  /*3550*/  IMAD.WIDE.U32 R2, R56, c[0x0][0x1e0], RZ ;  /* 0x0000780038027a25 */ /* 0x004fe200078e00ff */
[----:B------:R1:W-:Y:S02]  /*3560*/  @!P1 LDGSTS.E.BYPASS.LTC128B.128 [R198+0xb880], [R4.64], !P2 ;  /* 0x0b88000004c69fae */ /* 0x0003e4000d101d46 */
[C---:B------:R-:W-:Y:S01]  /*3570*/  ISETP.GE.AND P0, PT, R0.reuse, 0x1, PT ;  /* 0x000000010000780c */ /* 0x040fe20003f06270 */
[----:B------:R-:W-:Y:S01]  /*3580*/  IMAD.IADD R7, R3, 0x1, R7 ;  /* 0x0000000103077824 */ /* 0x000fe200078e0207 */
[----:B------:R-:W0:Y:S01]  /*3590*/  LDGDEPBAR ;  /* 0x00000000000079af */ /* 0x000e220000000000 */
[----:B------:R-:W-:Y:S03]  /*35a0*/  WARPSYNC 0xffffffff ;  /* 0xffffffff00007948 */ /* 0x000fe60003800000 */
[----:B------:R-:W-:Y:S01]  /*35b0*/  BAR.SYNC.DEFER_BLOCKING 0x0 ;  /* 0x0000000000007b1d */ /* 0x000fe20000010000 */
[----:B------:R-:W-:Y:S01]  /*35c0*/  ISETP.GE.AND P1, PT, R0, 0x21, PT ;  /* 0x000000210000780c */ /* 0x000fe20003f26270 */
[----:B------:R-:W-:-:S04]  /*35d0*/  IMAD.WIDE.U32 R2, R2, 0x30, R58 ;  /* 0x0000003002027825 */ /* 0x000fc800078e003a */
[----:B------:R-:W-:Y:S02]  /*35e0*/  IMAD R0, R7, 0x30, RZ ;  /* 0x0000003007007824 */ /* 0x000fe400078e02ff */
[----:B------:R-:W-:-:S04]  /*35f0*/  IMAD.WIDE.U32 R6, R10, c[0x0][0x1e0], RZ ;  /* 0x000078000a067a25 */ /* 0x000fc800078e00ff */
[----:B------:R-:W-:Y:S02]  /*3600*/  IMAD.IADD R0, R3, 0x1, R0 ;  /* 0x0000000103007824 */ /* 0x000fe400078e0200 */
[----:B------:R-:W-:Y:S01]  /*3610*/  IMAD R10, R10, c[0x0][0x1e4], RZ ;  /* 0x000079000a0a7a24 */ /* 0x000fe200078e02ff */
[----:B-1----:R-:W-:-:S04]  /*3620*/  @P0 LEA R4, P2, R2, c[0x0][0x1c8], 0x1 ;  /* 0x0000720002040a11 */ /* 0x002fc800078408ff */
[C---:B------:R-:W-:Y:S02]  /*3630*/  @P0 LEA.HI.X R5, R2.reuse, c[0x0][0x1cc], R0, 0x1, P2 ;  /* 0x0000730002050a11 */ /* 0x040fe400010f0c00 */
[----:B------:R-:W-:Y:S01]  /*3640*/  @P1 IADD3 R3, P2, R2, R6, RZ ;  /* 0x0000000602031210 */ /* 0x000fe20007f5e0ff */
[----:B------:R-:W1:Y:S03]  /*3650*/  S2R R11, SR_TID.X ;  /* 0x00000000000b7919 */ /* 0x000e660000002100 */
[----:B------:R-:W-:Y:S01]  /*3660*/  @P1 IADD3.X R0, R0, R7, R10, P2, !PT ;  /* 0x0000000700001210 */ /* 0x000fe200017fe40a */
[----:B------:R-:W-:Y:S01]  /*3670*/  @!PT LDS RZ, [RZ] ;  /* 0x00000000fffff984 */ /* 0x000fe20000000800 */
[----:B------:R-:W-:Y:S01]  /*3680*/  @!PT LDS RZ, [RZ] ;  /* 0x00000000fffff984 */ /* 0x000fe20000000800 */
[----:B------:R-:W-:Y:S01]  /*3690*/  @!PT LDS RZ, [RZ] ;  /* 0x00000000fffff984 */ /* 0x000fe20000000800 */
[----:B------:R2:W-:Y:S01]  /*36a0*/  @P0 LDGSTS.E.BYPASS.LTC128B.128 [R198+0x3c80], [R4.64], !P6 ;  /* 0x03c8000004c60fae */ /* 0x0005e2000f101d46 */
[----:B------:R-:W-:-:S03]  /*36b0*/  @P1 LEA R2, P2, R3, c[0x0][0x1c8], 0x1 ;  /* 0x0000720003021a11 */ /* 0x000fc600078408ff */
[----:B------:R2:W-:Y:S01]  /*36c0*/  @P0 LDGSTS.E.BYPASS.LTC128B.128 [R198+0x4880], [R4.64+0x40], !P5 ;  /* 0x0488004004c60fae */ /* 0x0005e2000e901d46 */
[----:B------:R-:W-:-:S03]  /*36d0*/  @P1 LEA.HI.X R3, R3, c[0x0][0x1cc], R0, 0x1, P2 ;  /* 0x0000730003031a11 */ /* 0x000fc600010f0c00 */
[----:B------:R2:W-:Y:S04]  /*36e0*/  @P0 LDGSTS.E.BYPASS.LTC128B.128 [R198+0x5480], [R4.64+0x80], !P4 ;  /* 0x0548008004c60fae */ /* 0x0005e8000e101d46 */
[----:B------:R3:W-:Y:S04]  /*36f0*/  @P1 LDGSTS.E.BYPASS.LTC128B.128 [R198+0x4480], [R2.64], !P6 ;  /* 0x0448000002c61fae */ /* 0x0007e8000f101d46 */
[----:B------:R3:W-:Y:S04]  /*3700*/  @P1 LDGSTS.E.BYPASS.LTC128B.128 [R198+0x5080], [R2.64+0x40], !P5 ;  /* 0x0508004002c61fae */ /* 0x0007e8000e901d46 */
[----:B------:R3:W-:Y:S04]  /*3710*/  @P1 LDGSTS.E.BYPASS.LTC128B.128 [R198+0x5c80], [R2.64+0x80], !P4 ;  /* 0x05c8008002c61fae */ /* 0x0007e8000e101d46 */
[----:B------:R-:W0:Y:S01]  /*3720*/  LDGDEPBAR ;  /* 0x00000000000079af */ /* 0x000e220000000000 */
[----:B------:R-:W-:Y:S01]  /*3730*/  IMAD R8, R8, c[0x0][0x208], RZ ;  /* 0x0000820008087a24 */ /* 0x000fe200078e02ff */
[----:B-1----:R-:W-:Y:S01]  /*3740*/  ISETP.GT.AND P0, PT, R11, 0x3f, PT ;  /* 0x0000003f0b00780c */ /* 0x002fe20003f04270 */
[----:B------:R-:W-:-:S04]  /*3750*/  IMAD.WIDE.U32 R6, R56, c[0x0][0x208], RZ ;  /* 0x0000820038067a25 */ /* 0x000fc800078e00ff */
[----:B------:R-:W-:-:S04]  /*3760*/  IMAD R0, R56, c[0x0][0x20c], R8 ;  /* 0x0000830038007a24 */ /* 0x000fc800078e0208 */
[----:B------:R-:W-:-:S04]  /*3770*/  IMAD.IADD R0, R7, 0x1, R0 ;  /* 0x0000000107007824 */ /* 0x000fc800078e0200 */
[----:B------:R-:W-:Y:S02]  /*3780*/  IMAD R0, R0, 0x30, RZ ;  /* 0x0000003000007824 */ /* 0x000fe400078e02ff */
[----:B---3--:R-:W-:Y:S01]  /*3790*/  IMAD.MOV.U32 R2, RZ, RZ, R236 ;  /* 0x000000ffff027224 */ /* 0x008fe200078e00ec */
[----:B------:R-:W-:-:S04]  /*37a0*/  DEPBAR.LE SB0, 0x1 ;  /* 0x000080400000791a */ /* 0x000fc80000000000 */
[----:B------:R-:W-:Y:S01]  /*37b0*/  IMAD.MOV.U32 R3, RZ, RZ, R235 ;  /* 0x000000ffff037224 */ /* 0x000fe200078e00eb */
[----:B------:R-:W-:-:S04]  /*37c0*/  DEPBAR.LE SB0, 0x0 ;  /* 0x000080000000791a */ /* 0x000fc80000000000 */
[----:B--2---:R-:W-:Y:S01]  /*37d0*/  IMAD.WIDE.U32 R4, R6, 0x30, R2 ;  /* 0x0000003006047825 */ /* 0x004fe200078e0002 */
        /* <DEDUP_REMOVED lines=8> */
[----:B------:R-:W-:Y:S02]  /*3860*/  IADD3 R0, R9, R251, -R247 ;  /* 0x000000fb09007210 */ /* 0x000fe40007ffe8f7 */
[----:B------:R-:W-:Y:S02]  /*3870*/  @!P0 LEA.HI.X R17, R5, R3, R4, 0x6, P1 ;  /* 0x0000000305118211 */ /* 0x000fe400008f3404 */
[----:B------:R-:W-:-:S02]  /*3880*/  ISETP.LT.OR P1, PT, R0, 0x1, !P3 ;  /* 0x000000010000780c */ /* 0x000fc40005f21670 */
[----:B------:R-:W-:Y:S01]  /*3890*/  LOP3.LUT P2, RZ, R18, 0x2, RZ, 0xc0, !PT ;  /* 0x0000000212ff7812 */ /* 0x000fe2000784c0ff */
[----:B------:R-:W-:Y:S04]  /*38a0*/  LDSM.16.M88.4 R8, [R187+0x1000] ;  /* 0x00100000bb08783b */ /* 0x000fe80000000200 */
[----:B------:R-:W1:Y:S04]  /*38b0*/  LDSM.16.M88.4 R32, [R184] ;  /* 0x00000000b820783b */ /* 0x000e680000000200 */
[----:B------:R-:W2:Y:S04]  /*38c0*/  LDSM.16.M88.4 R28, [R184+0x400] ;  /* 0x00040000b81c783b */ /* 0x000ea80000000200 */
[----:B------:R-:W3:Y:S04]  /*38d0*/  LDSM.16.M88.4 R20, [R184+0x800] ;  /* 0x00080000b814783b */ /* 0x000ee80000000200 */
[----:B------:R-:W4:Y:S04]  /*38e0*/  LDSM.16.M88.4 R12, [R187] ;  /* 0x00000000bb0c783b */ /* 0x000f280000000200 */
[----:B------:R-:W-:Y:S04]  /*38f0*/  LDSM.16.M88.4 R24, [R188] ;  /* 0x00000000bc18783b */ /* 0x000fe80000000200 */
[----:B------:R-:W-:Y:S04]  /*3900*/  LDSM.16.M88.4 R4, [R188+0x1000] ;  /* 0x00100000bc04783b */ /* 0x000fe80000000200 */
[----:B------:R-:W5:Y:S04]  /*3910*/  LDSM.16.M88.4 R36, [R189] ;  /* 0x00000000bd24783b */ /* 0x000f680000000200 */
[----:B------:R-:W3:Y:S04]  /*3920*/  LDSM.16.M88.4 R40, [R197] ;  /* 0x00000000c528783b */ /* 0x000ee80000000200 */
[----:B------:R-:W3:Y:S04]  /*3930*/  LDSM.16.M88.4 R44, [R196] ;  /* 0x00000000c42c783b */ /* 0x000ee80000000200 */
[----:B------:R-:W-:Y:S01]  /*3940*/  @!PT LDS RZ, [RZ] ;  /* 0x00000000fffff984 */ /* 0x000fe20000000800 */
[----:B------:R-:W-:Y:S01]  /*3950*/  @!PT LDS RZ, [RZ] ;  /* 0x00000000fffff984 */ /* 0x000fe20000000800 */
[----:B------:R-:W-:Y:S01]  /*3960*/  @!PT LDS RZ, [RZ] ;  /* 0x00000000fffff984 */ /* 0x000fe20000000800 */
[----:B------:R2:W-:Y:S01]  /*3970*/  LDGSTS.E.BYPASS.LTC128B.128 [R198+0x1880], [R2.64], !P1 ;  /* 0x0188000002c67fae */ /* 0x0005e2000c901d46 */
[----:B------:R-:W-:-:S02]  /*3980*/  ISETP.LT.OR P1, PT, R0, 0x1, !P2 ;  /* 0x000000010000780c */ /* 0x000fc40005721670 */
[----:B------:R-:W-:-:S11]  /*3990*/  @!P0 ISETP.LT.OR P3, PT, R0, 0x21, !P3 ;  /* 0x000000210000880c */ /* 0x000fd60005f61670 */
[----:B------:R3:W-:Y:S01]  /*39a0*/  LDGSTS.E.BYPASS.LTC128B.128 [R198+0x2480], [R2.64+0x40], !P1 ;  /* 0x0248004002c67fae */ /* 0x0007e2000c901d46 */
[----:B------:R-:W-:-:S04]  /*39b0*/  LOP3.LUT P1, RZ, R18, 0x4, RZ, 0xc0, !PT ;  /* 0x0000000412ff7812 */ /* 0x000fc8000782c0ff */
[----:B------:R-:W-:Y:S01]  /*39c0*/  ISETP.LT.OR P6, PT, R0, 0x1, !P1 ;  /* 0x000000010000780c */ /* 0x000fe20004fc1670 */
[C---:B-1----:R-:W-:Y:S08]  /*39d0*/  HMMA.16816.F32.BF16 R68, R8.reuse, R32, RZ ;  /* 0x000000200844723c */ /* 0x042ff000000418ff */
[C---:B--2---:R-:W-:Y:S04]  /*39e0*/  HMMA.16816.F32.BF16 R60, R8.reuse, R28, RZ ;  /* 0x0000001c083c723c */ /* 0x044fe800000418ff */
[----:B------:R1:W-:Y:S04]  /*39f0*/  LDGSTS.E.BYPASS.LTC128B.128 [R198+0x3080], [R2.64+0x80], !P6 ;  /* 0x0308008002c67fae */ /* 0x0003e8000f101d46 */
[----:B------:R2:W-:Y:S01]  /*3a00*/  @!P0 LDGSTS.E.BYPASS.LTC128B.128 [R198+0x2080], [R16.64], !P3 ;  /* 0x0208000010c68fae */ /* 0x0005e2000d901d46 */
[----:B------:R-:W-:Y:S01]  /*3a10*/  ISETP.NE.AND P3, PT, R48, RZ, PT ;  /* 0x000000ff3000720c */ /* 0x000fe20003f65270 */
[C---:B------:R-:W-:Y:S08]  /*3a20*/  HMMA.16816.F32.BF16 R64, R8.reuse, R34, RZ ;  /* 0x000000220840723c */ /* 0x040ff000000418ff */
[C---:B---3--:R-:W-:Y:S08]  /*3a30*/  HMMA.16816.F32.BF16 R48, R8.reuse, R20, RZ ;  /* 0x000000140830723c */ /* 0x048ff000000418ff */
[C---:B------:R-:W-:Y:S08]  /*3a40*/  HMMA.16816.F32.BF16 R52, R8.reuse, R30, RZ ;  /* 0x0000001e0834723c */ /* 0x040ff000000418ff */
[----:B------:R-:W-:Y:S01]  /*3a50*/  HMMA.16816.F32.BF16 R8, R8, R22, RZ ;  /* 0x000000160808723c */ /* 0x000fe200000418ff */
[----:B------:R-:W-:-:S02]  /*3a60*/  @!P0 ISETP.LT.OR P2, PT, R0, 0x21, !P2 ;  /* 0x000000210000880c */ /* 0x000fc40005741670 */
[----:B------:R-:W-:-:S05]  /*3a70*/  @!P0 ISETP.LT.OR P1, PT, R0, 0x21, !P1 ;  /* 0x000000210000880c */ /* 0x000fca0004f21670 */
[----:B----4-:R-:W-:Y:S01]  /*3a80*/  HMMA.16816.F32.BF16 R72, R12, R32, RZ ;  /* 0x000000200c48723c */ /* 0x010fe200000418ff */
[----:B------:R-:W-:-:S05]  /*3a90*/  ISETP.NE.AND P6, PT, R19, RZ, PT ;  /* 0x000000ff1300720c */ /* 0x000fca0003fc5270 */
[----:B------:R2:W-:Y:S02]  /*3aa0*/  @!P0 LDGSTS.E.BYPASS.LTC128B.128 [R198+0x2c80], [R16.64+0x40], !P2 ;  /* 0x02c8004010c68fae */ /* 0x0005e4000d101d46 */
[C---:B------:R-:W-:Y:S02]  /*3ab0*/  HMMA.16816.F32.BF16 R84, R12.reuse, R34, RZ ;  /* 0x000000220c54723c */ /* 0x040fe400000418ff */
[----:B------:R2:W-:Y:S04]  /*3ac0*/  @!P0 LDGSTS.E.BYPASS.LTC128B.128 [R198+0x3880], [R16.64+0x80], !P1 ;  /* 0x0388008010c68fae */ /* 0x0005e8000c901d46 */
[----:B------:R-:W0:Y:S02]  /*3ad0*/  LDGDEPBAR ;  /* 0x00000000000079af */ /* 0x000e240000000000 */
[C---:B------:R-:W-:Y:S08]  /*3ae0*/  HMMA.16816.F32.BF16 R32, R12.reuse, R28, RZ ;  /* 0x0000001c0c20723c */ /* 0x040ff000000418ff */
[C---:B------:R-:W-:Y:S01]  /*3af0*/  HMMA.16816.F32.BF16 R80, R12.reuse, R30, RZ ;  /* 0x0000001e0c50723c */ /* 0x040fe200000418ff */
[----:B------:R-:W-:Y:S07]  /*3b00*/  LDSM.16.M88.4 R28, [R184+0xc00] ;  /* 0x000c0000b81c783b */ /* 0x000fee0000000200 */
[C---:B------:R-:W-:Y:S01]  /*3b10*/  HMMA.16816.F32.BF16 R76, R12.reuse, R20, RZ ;  /* 0x000000140c4c723c */ /* 0x040fe200000418ff */
[----:B--2---:R-:W-:Y:S07]  /*3b20*/  LDSM.16.M88.4 R16, [R184+0x1000] ;  /* 0x00100000b810783b */ /* 0x004fee0000000200 */
[----:B------:R-:W-:Y:S01]  /*3b30*/  HMMA.16816.F32.BF16 R92, R12, R22, RZ ;  /* 0x000000160c5c723c */ /* 0x000fe200000418ff */
[----:B------:R-:W-:Y:S04]  /*3b40*/  LDSM.16.M88.4 R12, [R184+0x1400] ;  /* 0x00140000b80c783b */ /* 0x000fe80000000200 */
[----:B------:R-:W-:Y:S03]  /*3b50*/  LDSM.16.M88.4 R20, [R188+0x3000] ;  /* 0x00300000bc14783b */ /* 0x000fe60000000200 */
[C---:B-----5:R-:W-:Y:S08]  /*3b60*/  HMMA.16816.F32.BF16 R108, R4.reuse, R36, R68 ;  /* 0x00000024046c723c */ /* 0x060ff00000041844 */
[C---:B------:R-:W-:Y:S08]  /*3b70*/  HMMA.16816.F32.BF16 R104, R4.reuse, R40, R60 ;  /* 0x000000280468723c */ /* 0x040ff0000004183c */
[C---:B------:R-:W-:Y:S01]  /*3b80*/  HMMA.16816.F32.BF16 R100, R4.reuse, R44, R48 ;  /* 0x0000002c0464723c */ /* 0x040fe20000041830 */
[----:B------:R-:W-:Y:S07]  /*3b90*/  LDSM.16.M88.4 R48, [R195] ;  /* 0x00000000c330783b */ /* 0x000fee0000000200 */
[C---:B------:R-:W-:Y:S08]  /*3ba0*/  HMMA.16816.F32.BF16 R96, R4.reuse, R38, R64 ;  /* 0x000000260460723c */ /* 0x040ff00000041840 */
[C---:B------:R-:W-:Y:S01]  /*3bb0*/  HMMA.16816.F32.BF16 R88, R4.reuse, R42, R52 ;  /* 0x0000002a0458723c */ /* 0x040fe20000041834 */
[----:B------:R-:W-:Y:S07]  /*3bc0*/  LDSM.16.M88.4 R52, [R193] ;  /* 0x00000000c134783b */ /* 0x000fee0000000200 */
[----:B------:R-:W-:Y:S01]  /*3bd0*/  HMMA.16816.F32.BF16 R68, R4, R46, R8 ;  /* 0x0000002e0444723c */ /* 0x000fe20000041808 */
[----:B------:R-:W2:Y:S04]  /*3be0*/  LDSM.16.M88.4 R4, [R187+0x3000] ;  /* 0x00300000bb04783b */ /* 0x000ea80000000200 */
[----:B------:R-:W3:Y:S03]  /*3bf0*/  LDSM.16.M88.4 R8, [R187+0x2000] ;  /* 0x00200000bb08783b */ /* 0x000ee60000000200 */
[C---:B------:R-:W-:Y:S08]  /*3c00*/  HMMA.16816.F32.BF16 R72, R24.reuse, R36, R72 ;  /* 0x000000241848723c */ /* 0x040ff00000041848 */
[C---:B------:R-:W-:Y:S01]  /*3c10*/  HMMA.16816.F32.BF16 R60, R24.reuse, R40, R32 ;  /* 0x00000028183c723c */ /* 0x040fe20000041820 */
[----:B------:R-:W4:Y:S07]  /*3c20*/  LDSM.16.M88.4 R32, [R194] ;  /* 0x00000000c220783b */ /* 0x000f2e0000000200 */
[C---:B------:R-:W-:Y:S08]  /*3c30*/  HMMA.16816.F32.BF16 R36, R24.reuse, R38, R84 ;  /* 0x000000261824723c */ /* 0x040ff00000041854 */
[C---:B------:R-:W-:Y:S08]  /*3c40*/  HMMA.16816.F32.BF16 R64, R24.reuse, R44, R76 ;  /* 0x0000002c1840723c */ /* 0x040ff0000004184c */
[C---:B------:R-:W-:Y:S08]  /*3c50*/  HMMA.16816.F32.BF16 R40, R24.reuse, R42, R80 ;  /* 0x0000002a1828723c */ /* 0x040ff00000041850 */
[----:B------:R-:W-:Y:S01]  /*3c60*/  HMMA.16816.F32.BF16 R44, R24, R46, R92 ;  /* 0x0000002e182c723c */ /* 0x000fe2000004185c */
[----:B------:R-:W5:Y:S07]  /*3c70*/  LDSM.16.M88.4 R24, [R188+0x2000] ;  /* 0x00200000bc18783b */ /* 0x000f6e0000000200 */
[C---:B--2---:R-:W-:Y:S08]  /*3c80*/  HMMA.16816.F32.BF16 R80, R4.reuse, R28, R108 ;  /* 0x0000001c0450723c */ /* 0x044ff0000004186c */
[C---:B------:R-:W-:Y:S08]  /*3c90*/  HMMA.16816.F32.BF16 R104, R4.reuse, R16, R104 ;  /* 0x000000100468723c */ /* 0x040ff00000041868 */
[C---:B------:R-:W-:Y:S08]  /*3ca0*/  HMMA.16816.F32.BF16 R100, R4.reuse, R12, R100 ;  /* 0x0000000c0464723c */ /* 0x040ff00000041864 */
[C---:B------:R-:W-:Y:S08]  /*3cb0*/  HMMA.16816.F32.BF16 R96, R4.reuse, R30, R96 ;  /* 0x0000001e0460723c */ /* 0x040ff00000041860 */
[----:B------:R-:W-:Y:S08]  /*3cc0*/  HMMA.16816.F32.BF16 R84, R4, R14, R68 ;  /* 0x0000000e0454723c */ /* 0x000ff00000041844 */
[----:B---3--:R-:W-:Y:S08]  /*3cd0*/  HMMA.16816.F32.BF16 R76, R8, R28, R72 ;  /* 0x0000001c084c723c */ /* 0x008ff00000041848 */
[----:B------:R-:W-:Y:S08]  /*3ce0*/  HMMA.16816.F32.BF16 R88, R4, R18, R88 ;  /* 0x000000120458723c */ /* 0x000ff00000041858 */
[C---:B------:R-:W-:Y:S01]  /*3cf0*/  HMMA.16816.F32.BF16 R72, R8.reuse, R30, R36 ;  /* 0x0000001e0848723c */ /* 0x040fe20000041824 */
[----:B------:R-:W-:Y:S07]  /*3d00*/  LDSM.16.M88.4 R36, [R184+0x2000] ;  /* 0x00200000b824783b */ /* 0x000fee0000000200 */
[C---:B------:R-:W-:Y:S08]  /*3d10*/  HMMA.16816.F32.BF16 R68, R8.reuse, R16, R60 ;  /* 0x000000100844723c */ /* 0x040ff0000004183c */
[C---:B------:R-:W-:Y:S01]  /*3d20*/  HMMA.16816.F32.BF16 R28, R8.reuse, R18, R40 ;  /* 0x00000012081c723c */ /* 0x040fe20000041828 */
[----:B------:R-:W-:Y:S04]  /*3d30*/  LDSM.16.M88.4 R40, [R184+0x1c00] ;  /* 0x001c0000b828783b */ /* 0x000fe80000000200 */
[----:B------:R-:W-:Y:S03]  /*3d40*/  LDSM.16.M88.4 R16, [R187+0x4000] ;  /* 0x00400000bb10783b */ /* 0x000fe60000000200 */
[C---:B------:R-:W-:Y:S08]  /*3d50*/  HMMA.16816.F32.BF16 R4, R8.reuse, R12, R64 ;  /* 0x0000000c0804723c */ /* 0x040ff00000041840 */
[----:B------:R-:W-:Y:S01]  /*3d60*/  HMMA.16816.F32.BF16 R8, R8, R14, R44 ;  /* 0x0000000e0808723c */ /* 0x000fe2000004182c */
[----:B------:R-:W-:Y:S04]  /*3d70*/  LDSM.16.M88.4 R12, [R187+0x5000] ;  /* 0x00500000bb0c783b */ /* 0x000fe80000000200 */
[----:B------:R-:W2:Y:S03]  /*3d80*/  LDSM.16.M88.4 R44, [R184+0x1800] ;  /* 0x00180000b82c783b */ /* 0x000ea60000000200 */
[C---:B------:R-:W-:Y:S08]  /*3d90*/  HMMA.16816.F32.BF16 R64, R20.reuse, R48, R80 ;  /* 0x000000301440723c */ /* 0x040ff00000041850 */
[C---:B------:R-:W-:Y:S08]  /*3da0*/  HMMA.16816.F32.BF16 R60, R20.reuse, R50, R96 ;  /* 0x00000032143c723c */ /* 0x040ff00000041860 */
[C---:B----4-:R-:W-:Y:S08]  /*3db0*/  HMMA.16816.F32.BF16 R112, R20.reuse, R32, R104 ;  /* 0x000000201470723c */ /* 0x050ff00000041868 */
[C---:B------:R-:W-:Y:S08]  /*3dc0*/  HMMA.16816.F32.BF16 R116, R20.reuse, R52, R100 ;  /* 0x000000341474723c */ /* 0x040ff00000041864 */
[C---:B------:R-:W-:Y:S08]  /*3dd0*/  HMMA.16816.F32.BF16 R108, R20.reuse, R34, R88 ;  /* 0x00000022146c723c */ /* 0x040ff00000041858 */
[----:B------:R-:W-:Y:S01]  /*3de0*/  HMMA.16816.F32.BF16 R104, R20, R54, R84 ;  /* 0x000000361468723c */ /* 0x000fe20000041854 */
[----:B------:R-:W-:Y:S07]  /*3df0*/  LDSM.16.M88.4 R20, [R190] ;  /* 0x00000000be14783b */ /* 0x000fee0000000200 */
[C---:B-----5:R-:W-:Y:S08]  /*3e00*/  HMMA.16816.F32.BF16 R100, R24.reuse, R48, R76 ;  /* 0x000000301864723c */ /* 0x060ff0000004184c */
[C---:B------:R-:W-:Y:S08]  /*3e10*/  HMMA.16816.F32.BF16 R92, R24.reuse, R32, R68 ;  /* 0x00000020185c723c */ /* 0x040ff00000041844 */
[C---:B------:R-:W-:Y:S08]  /*3e20*/  HMMA.16816.F32.BF16 R96, R24.reuse, R50, R72 ;  /* 0x000000321860723c */ /* 0x040ff00000041848 */
[C---:B------:R-:W-:Y:S01]  /*3e30*/  HMMA.16816.F32.BF16 R88, R24.reuse, R34, R28 ;  /* 0x000000221858723c */ /* 0x040fe2000004181c */
[----:B------:R-:W-:Y:S04]  /*3e40*/  LDSM.16.M88.4 R32, [R192] ;  /* 0x00000000c020783b */ /* 0x000fe80000000200 */
[----:B------:R-:W-:Y:S03]  /*3e50*/  LDSM.16.M88.4 R28, [R191] ;  /* 0x00000000bf1c783b */ /* 0x000fe60000000200 */
[C---:B------:R-:W-:Y:S01]  /*3e60*/  HMMA.16816.F32.BF16 R84, R24.reuse, R52, R4 ;  /* 0x000000341854723c */ /* 0x040fe20000041804 */
[----:B------:R-:W3:Y:S07]  /*3e70*/  LDSM.16.M88.4 R4, [R188+0x5000] ;  /* 0x00500000bc04783b */ /* 0x000eee0000000200 */
[----:B------:R-:W-:Y:S01]  /*3e80*/  HMMA.16816.F32.BF16 R80, R24, R54, R8 ;  /* 0x000000361850723c */ /* 0x000fe20000041808 */
[----:B------:R-:W4:Y:S01]  /*3e90*/  LDSM.16.M88.4 R8, [R188+0x4000] ;  /* 0x00400000bc08783b */ /* 0x000f220000000200 */
        /* <DEDUP_REMOVED lines=18> */
[C---:B------:R-:W-:Y:S08]  /*3fc0*/  HMMA.16816.F32.BF16 R64, R4.reuse, R30, R64 ;  /* 0x0000001e0440723c */ /* 0x040ff00000041840 */
[C---:B------:R-:W-:Y:S08]  /*3fd0*/  HMMA.16816.F32.BF16 R60, R4.reuse, R20, R60 ;  /* 0x00000014043c723c */ /* 0x040ff0000004183c */
[----:B------:R-:W-:Y:S08]  /*3fe0*/  HMMA.16816.F32.BF16 R52, R4, R22, R52 ;  /* 0x000000160434723c */ /* 0x000ff00000041834 */
[C---:B----4-:R-:W-:Y:S08]  /*3ff0*/  HMMA.16816.F32.BF16 R48, R8.reuse, R32, R48 ;  /* 0x000000200830723c */ /* 0x050ff00000041830 */
        /* <DEDUP_REMOVED lines=11> */
[----:B------:R-:W-:Y:S02]  /*40b0*/  SHF.R.S32.HI R2, RZ, 0x1f, R0 ;  /* 0x0000001fff027819 */ /* 0x000fe40000011400 */
[----:B------:R-:W-:-:S03]  /*40c0*/  ISETP.GE.AND P2, PT, R3, 0x1, PT ;  /* 0x000000010300780c */ /* 0x000fc60003f46270 */
        /* <DEDUP_REMOVED lines=9> */
[----:B------:R-:W-:Y:S01]  /*4160*/  @P2 IMAD.WIDE.U32 R2, R6, 0x30, R58 ;  /* 0x0000003006022825 */ /* 0x000fe200078e003a */
[----:B------:R-:W-:-:S03]  /*4170*/  @P1 IADD3 R6, P0, R238, R4, RZ ;  /* 0x00000004ee061210 */ /* 0x000fc60007f1e0ff */
[C---:B------:R-:W-:Y:S02]  /*4180*/  @P1 IMAD R7, R0.reuse, 0x30, RZ ;  /* 0x0000003000071824 */ /* 0x040fe400078e02ff */
[----:B------:R-:W-:-:S03]  /*4190*/  @P2 IMAD R0, R0, 0x30, RZ ;  /* 0x0000003000002824 */ /* 0x000fc600078e02ff */
[----:B------:R-:W-:Y:S01]  /*41a0*/  @P1 IADD3.X R7, R240, R7, R5, P0, !PT ;  /* 0x00000007f0071210 */ /* 0x000fe200007fe405 */
[----:B------:R-:W-:Y:S01]  /*41b0*/  @P2 IMAD.IADD R0, R3, 0x1, R0 ;  /* 0x0000000103002824 */ /* 0x000fe200078e0200 */
[----:B------:R-:W-:-:S04]  /*41c0*/  @P2 LEA R4, P0, R2, c[0x0][0x1c8], 0x1 ;  /* 0x0000720002042a11 */ /* 0x000fc800078008ff */
        /* <DEDUP_REMOVED lines=12> */
.L_x_1076:
[----:B-1----:R-:W-:Y:S05]  /*4290*/  BSYNC B0 ;  /* 0x0000000000007941 */ /* 0x002fea0003800000 */
.L_x_1075:
[----:B------:R-:W2:Y:S04]  /*42a0*/  LDL R233, [R1+0x4] ;  /* 0x0000040001e97983 */ /* 0x000ea80000100800 */
[----:B------:R-:W2:Y:S04]  /*42b0*/  LDL R232, [R1+0xac] ;  /* 0x0000ac0001e87983 */ /* 0x000ea80000100800 */
[----:B------:R-:W3:Y:S04]  /*42c0*/  LDL R5, [R1+0x1c] ;  /* 0x00001c0001057983 */ /* 0x000ee80000100800 */
[----:B------:R-:W-:Y:S04]  /*42d0*/  LDSM.16.MT88.4 R80, [R186] ;  /* 0x00000000ba50783b */ /* 0x000fe80000004200 */
[----:B------:R-:W-:Y:S04]  /*42e0*/  LDSM.16.MT88.4 R88, [R185+0xc00] ;  /* 0x000c0000b958783b */ /* 0x000fe80000004200 */
[----:B------:R-:W-:Y:S04]  /*42f0*/  LDSM.16.MT88.4 R84, [R186+0xc00] ;  /* 0x000c0000ba54783b */ /* 0x000fe80000004200 */
[----:B------:R-:W-:Y:S04]  /*4300*/  LDSM.16.MT88.4 R100, [R185+0x1800] ;  /* 0x00180000b964783b */ /* 0x000fe80000004200 */
[----:B------:R-:W-:Y:S04]  /*4310*/  LDSM.16.MT88.4 R104, [R186+0x1800] ;  /* 0x00180000ba68783b */ /* 0x000fe80000004200 */
[----:B------:R-:W0:Y:S01]  /*4320*/  LDGDEPBAR ;  /* 0x00000000000079af */ /* 0x000e220000000000 */
[----:B--2---:R-:W-:-:S04]  /*4330*/  IMAD.IADD R3, R232, 0x1, R233 ;  /* 0x00000001e8037824 */ /* 0x004fc800078e02e9 */
[----:B------:R-:W-:-:S05]  /*4340*/  @P3 IMAD.HI.U32 R0, R3, c[0x0][0x2c8], RZ ;  /* 0x0000b20003003a27 */ /* 0x000fca00078e00ff */
[----:B------:R-:W-:-:S05]  /*4350*/  @P3 SHF.R.U32.HI R3, RZ, c[0x0][0x2cc], R0 ;  /* 0x0000b300ff033a19 */ /* 0x000fca0000011600 */
[----:B------:R-:W1:Y:S04]  /*4360*/  SHFL.IDX PT, R2, R3, 0x2, 0x1c1f ;  /* 0x005c1f0003027f89 */ /* 0x000e6800000e0000 */
[----:B------:R-:W2:Y:S01]  /*4370*/  SHFL.IDX PT, R4, R3, 0x3, 0x1c1f ;  /* 0x007c1f0003047f89 */ /* 0x000ea200000e0000 */
[----:B---3--:R-:W-:Y:S01]  /*4380*/  IADD3 R0, -R5, 0x1, R57 ;  /* 0x0000000105007810 */ /* 0x008fe20007ffe139 */
[----:B------:R-:W-:Y:S02]  /*4390*/  IMAD.IADD R8, R57, 0x1, -R5 ;  /* 0x0000000139087824 */ /* 0x000fe400078e0a05 */
[----:B------:R-:W-:Y:S02]  /*43a0*/  LDSM.16.MT88.4 R56, [R185+0x400] ;  /* 0x00040000b938783b */ /* 0x000fe40000004200 */
[----:B------:R-:W-:-:S04]  /*43b0*/  IMAD.IADD R7, R0, 0x1, -R250 ;  /* 0x0000000100077824 */ /* 0x000fc800078e0afa */
[C---:B-1----:R-:W-:Y:S02]  /*43c0*/  IMAD.IADD R2, R7.reuse, 0x1, R2 ;  /* 0x0000000107027824 */ /* 0x042fe400078e0202 */
[----:B--2---:R-:W-:-:S03]  /*43d0*/  IMAD.IADD R0, R7, 0x1, R4 ;  /* 0x0000000107007824 */ /* 0x004fc600078e0204 */
[----:B------:R-:W-:-:S04]  /*43e0*/  IMNMX R2, R8, R2, PT ;  /* 0x0000000208027217 */ /* 0x000fc80003800200 */
[C---:B------:R-:W-:Y:S02]  /*43f0*/  ISETP.GT.AND P1, PT, R2.reuse, RZ, PT ;  /* 0x000000ff0200720c */ /* 0x040fe40003f24270 */
[----:B------:R-:W-:Y:S02]  /*4400*/  ISETP.GT.AND P0, PT, R2, 0x1, PT ;  /* 0x000000010200780c */ /* 0x000fe40003f04270 */
[----:B------:R-:W-:Y:S02]  /*4410*/  IMNMX R0, R8, R0, PT ;  /* 0x0000000008007217 */ /* 0x000fe40003800200 */
[----:B------:R-:W-:Y:S02]  /*4420*/  ISETP.GT.AND P2, PT, R2, 0x8, PT ;  /* 0x000000080200780c */ /* 0x000fe40003f44270 */
[----:B------:R-:W-:Y:S02]  /*4430*/  FSEL R9, R76, -INF , P1 ;  /* 0xff8000004c097808 */ /* 0x000fe40000800000 */
[----:B------:R-:W-:-:S02]  /*4440*/  FSEL R10, R77, -INF , P0 ;  /* 0xff8000004d0a7808 */ /* 0x000fc40000000000 */
[----:B------:R-:W-:Y:S02]  /*4450*/  ISETP.GT.AND P1, PT, R2, 0x9, PT ;  /* 0x000000090200780c */ /* 0x000fe40003f24270 */
[----:B------:R-:W-:Y:S02]  /*4460*/  ISETP.GT.AND P0, PT, R0, RZ, PT ;  /* 0x000000ff0000720c */ /* 0x000fe40003f04270 */
[----:B------:R-:W-:Y:S02]  /*4470*/  FSEL R11, R72, -INF , P2 ;  /* 0xff800000480b7808 */ /* 0x000fe40001000000 */
[----:B------:R-:W-:Y:S02]  /*4480*/  ISETP.GT.AND P2, PT, R0, 0x1, PT ;  /* 0x000000010000780c */ /* 0x000fe40003f44270 */
[----:B------:R-:W-:Y:S02]  /*4490*/  FMNMX.FTZ R4, R9, R10, !PT ;  /* 0x0000000a09047209 */ /* 0x000fe40007810000 */
[----:B------:R-:W-:-:S02]  /*44a0*/  FSEL R14, R73, -INF , P1 ;  /* 0xff800000490e7808 */ /* 0x000fc40000800000 */
[----:B------:R-:W-:Y:S02]  /*44b0*/  FSEL R15, R78, -INF , P0 ;  /* 0xff8000004e0f7808 */ /* 0x000fe40000000000 */
[C---:B------:R-:W-:Y:S02]  /*44c0*/  ISETP.GT.AND P1, PT, R0.reuse, 0x8, PT ;  /* 0x000000080000780c */ /* 0x040fe40003f24270 */
[----:B------:R-:W-:Y:S02]  /*44d0*/  ISETP.GT.AND P0, PT, R0, 0x9, PT ;  /* 0x000000090000780c */ /* 0x000fe40003f04270 */
[----:B------:R-:W-:Y:S02]  /*44e0*/  FSEL R16, R79, -INF , P2 ;  /* 0xff8000004f107808 */ /* 0x000fe40001000000 */
[----:B------:R-:W-:Y:S01]  /*44f0*/  ISETP.GT.AND P2, PT, R2, 0x10, PT ;  /* 0x000000100200780c */ /* 0x000fe20003f44270 */
[----:B------:R-:W-:Y:S01]  /*4500*/  LDSM.16.MT88.4 R76, [R185+0x1c00] ;  /* 0x001c0000b94c783b */ /* 0x000fe20000004200 */
[----:B------:R-:W-:-:S02]  /*4510*/  FMNMX.FTZ R4, R11, R4, !PT ;  /* 0x000000040b047209 */ /* 0x000fc40007810000 */
[----:B------:R-:W-:Y:S02]  /*4520*/  FSEL R17, R74, -INF , P1 ;  /* 0xff8000004a117808 */ /* 0x000fe40000800000 */
[----:B------:R-:W-:Y:S02]  /*4530*/  FSEL R18, R75, -INF , P0 ;  /* 0xff8000004b127808 */ /* 0x000fe40000000000 */
[----:B------:R-:W-:Y:S01]  /*4540*/  ISETP.GT.AND P0, PT, R2, 0x11, PT ;  /* 0x000000110200780c */ /* 0x000fe20003f04270 */
[----:B------:R-:W-:Y:S01]  /*4550*/  LDSM.16.MT88.4 R72, [R185] ;  /* 0x00000000b948783b */ /* 0x000fe20000004200 */
[----:B------:R-:W-:Y:S02]  /*4560*/  FSEL R19, R68, -INF , P2 ;  /* 0xff80000044137808 */ /* 0x000fe40001000000 */
[----:B------:R-:W-:Y:S02]  /*4570*/  ISETP.GT.AND P1, PT, R2, 0x18, PT ;  /* 0x000000180200780c */ /* 0x000fe40003f24270 */
[----:B------:R-:W-:-:S02]  /*4580*/  FMNMX.FTZ R4, R14, R4, !PT ;  /* 0x000000040e047209 */ /* 0x000fc40007810000 */
[----:B------:R-:W-:Y:S02]  /*4590*/  FSEL R21, R69, -INF , P0 ;  /* 0xff80000045157808 */ /* 0x000fe40000000000 */
[----:B------:R-:W-:Y:S02]  /*45a0*/  FSEL R24, R64, -INF , P1 ;  /* 0xff80000040187808 */ /* 0x000fe40000800000 */
[----:B------:R-:W-:Y:S02]  /*45b0*/  FMNMX.FTZ R4, R19, R4, !PT ;  /* 0x0000000413047209 */ /* 0x000fe40007810000 */
[C---:B------:R-:W-:Y:S02]  /*45c0*/  ISETP.GT.AND P1, PT, R2.reuse, 0x20, PT ;  /* 0x000000200200780c */ /* 0x040fe40003f24270 */
[----:B------:R-:W-:Y:S02]  /*45d0*/  ISETP.GT.AND P0, PT, R2, 0x19, PT ;  /* 0x000000190200780c */ /* 0x000fe40003f04270 */
[----:B------:R-:W-:-:S02]  /*45e0*/  FMNMX.FTZ R4, R21, R4, !PT ;  /* 0x0000000415047209 */ /* 0x000fc40007810000 */
[----:B------:R-:W-:Y:S02]  /*45f0*/  FSEL R154, R60, -INF , P1 ;  /* 0xff8000003c9a7808 */ /* 0x000fe40000800000 */
[----:B------:R-:W-:Y:S02]  /*4600*/  FMNMX.FTZ R5, R15, R16, !PT ;  /* 0x000000100f057209 */ /* 0x000fe40007810000 */
[----:B------:R-:W-:Y:S02]  /*4610*/  FSEL R25, R65, -INF , P0 ;  /* 0xff80000041197808 */ /* 0x000fe40000000000 */
[----:B------:R-:W-:Y:S02]  /*4620*/  ISETP.GT.AND P1, PT, R0, 0x10, PT ;  /* 0x000000100000780c */ /* 0x000fe40003f24270 */
[----:B------:R-:W-:Y:S02]  /*4630*/  ISETP.GT.AND P0, PT, R2, 0x21, PT ;  /* 0x000000210200780c */ /* 0x000fe40003f04270 */
[----:B------:R-:W-:-:S02]  /*4640*/  FMNMX.FTZ R4, R24, R4, !PT ;  /* 0x0000000418047209 */ /* 0x000fc40007810000 */
[----:B------:R-:W-:Y:S02]  /*4650*/  FMNMX.FTZ R5, R17, R5, !PT ;  /* 0x0000000511057209 */ /* 0x000fe40007810000 */
[----:B------:R-:W-:Y:S02]  /*4660*/  FSEL R30, R70, -INF , P1 ;  /* 0xff800000461e7808 */ /* 0x000fe40000800000 */
[C---:B------:R-:W-:Y:S02]  /*4670*/  ISETP.GT.AND P2, PT, R2.reuse, 0x28, PT ;  /* 0x000000280200780c */ /* 0x040fe40003f44270 */
[----:B------:R-:W-:Y:S02]  /*4680*/  FSEL R155, R61, -INF , P0 ;  /* 0xff8000003d9b7808 */ /* 0x000fe40000000000 */
[----:B------:R-:W-:Y:S02]  /*4690*/  ISETP.GT.AND P1, PT, R2, 0x29, PT ;  /* 0x000000290200780c */ /* 0x000fe40003f24270 */
[----:B------:R-:W-:-:S02]  /*46a0*/  ISETP.GT.AND P0, PT, R0, 0x11, PT ;  /* 0x000000110000780c */ /* 0x000fc40003f04270 */
[----:B------:R-:W-:Y:S02]  /*46b0*/  FMNMX.FTZ R2, R25, R4, !PT ;  /* 0x0000000419027209 */ /* 0x000fe40007810000 */
[----:B------:R-:W-:Y:S02]  /*46c0*/  FMNMX.FTZ R5, R18, R5, !PT ;  /* 0x0000000512057209 */ /* 0x000fe40007810000 */
[----:B------:R-:W-:Y:S02]  /*46d0*/  FSEL R27, R71, -INF , P0 ;  /* 0xff800000471b7808 */ /* 0x000fe40000000000 */
[----:B------:R-:W-:Y:S02]  /*46e0*/  FMNMX.FTZ R2, R154, R2, !PT ;  /* 0x000000029a027209 */ /* 0x000fe40007810000 */
[----:B------:R-:W-:Y:S02]  /*46f0*/  ISETP.GT.AND P0, PT, R0, 0x18, PT ;  /* 0x000000180000780c */ /* 0x000fe40003f04270 */
[----:B------:R-:W-:-:S02]  /*4700*/  FMNMX.FTZ R5, R30, R5, !PT ;  /* 0x000000051e057209 */ /* 0x000fc40007810000 */
[----:B------:R-:W-:Y:S02]  /*4710*/  FSEL R146, R53, -INF , P1 ;  /* 0xff80000035927808 */ /* 0x000fe40000800000 */
[----:B------:R-:W-:Y:S02]  /*4720*/  FSEL R153, R52, -INF , P2 ;  /* 0xff80000034997808 */ /* 0x000fe40001000000 */
[----:B------:R-:W-:Y:S02]  /*4730*/  FMNMX.FTZ R2, R155, R2, !PT ;  /* 0x000000029b027209 */ /* 0x000fe40007810000 */
[----:B------:R-:W-:Y:S02]  /*4740*/  ISETP.GT.AND P1, PT, R0, 0x19, PT ;  /* 0x000000190000780c */ /* 0x000fe40003f24270 */
[----:B------:R-:W-:Y:S02]  /*4750*/  FSEL R26, R66, -INF , P0 ;  /* 0xff800000421a7808 */ /* 0x000fe40000000000 */
[----:B------:R-:W-:-:S02]  /*4760*/  FMNMX.FTZ R5, R27, R5, !PT ;  /* 0x000000051b057209 */ /* 0x000fc40007810000 */
[----:B------:R-:W-:Y:S02]  /*4770*/  FMNMX.FTZ R2, R153, R2, !PT ;  /* 0x0000000299027209 */ /* 0x000fe40007810000 */
[----:B------:R-:W-:Y:S02]  /*4780*/  FSEL R31, R67, -INF , P1 ;  /* 0xff800000431f7808 */ /* 0x000fe40000800000 */
[----:B------:R-:W-:Y:S01]  /*4790*/  ISETP.GT.AND P1, PT, R0, 0x20, PT ;  /* 0x000000200000780c */ /* 0x000fe20003f24270 */
[----:B------:R-:W-:Y:S01]  /*47a0*/  LDSM.16.MT88.4 R64, [R186+0x1c00] ;  /* 0x001c0000ba40783b */ /* 0x000fe20000004200 */
[----:B------:R-:W-:Y:S02]  /*47b0*/  FMNMX.FTZ R5, R26, R5, !PT ;  /* 0x000000051a057209 */ /* 0x000fe40007810000 */
[----:B------:R-:W-:Y:S02]  /*47c0*/  FMNMX.FTZ R4, R146, R2, !PT ;  /* 0x0000000292047209 */ /* 0x000fe40007810000 */
[----:B------:R-:W-:-:S02]  /*47d0*/  ISETP.GT.AND P0, PT, R0, 0x21, PT ;  /* 0x000000210000780c */ /* 0x000fc40003f04270 */
[----:B------:R-:W-:Y:S02]  /*47e0*/  FSEL R152, R62, -INF , P1 ;  /* 0xff8000003e987808 */ /* 0x000fe40000800000 */
[----:B------:R-:W-:Y:S02]  /*47f0*/  FMNMX.FTZ R2, R31, R5, !PT ;  /* 0x000000051f027209 */ /* 0x000fe40007810000 */
[----:B------:R-:W-:Y:S02]  /*4800*/  FSEL R147, R63, -INF , P0 ;  /* 0xff8000003f937808 */ /* 0x000fe40000000000 */
[----:B------:R-:W-:Y:S01]  /*4810*/  ISETP.GT.AND P1, PT, R0, 0x28, PT ;  /* 0x000000280000780c */ /* 0x000fe20003f24270 */
[----:B------:R-:W1:Y:S01]  /*4820*/  SHFL.BFLY PT, R6, R4, 0x2, 0x1f ;  /* 0x0c401f0004067f89 */ /* 0x000e6200000e0000 */
[----:B------:R-:W-:Y:S02]  /*4830*/  FMNMX.FTZ R2, R152, R2, !PT ;  /* 0x0000000298027209 */ /* 0x000fe40007810000 */
[----:B------:R-:W-:Y:S01]  /*4840*/  ISETP.GT.AND P0, PT, R0, 0x29, PT ;  /* 0x000000290000780c */ /* 0x000fe20003f04270 */
[----:B------:R-:W-:Y:S01]  /*4850*/  LDSM.16.MT88.4 R60, [R186+0x400] ;  /* 0x00040000ba3c783b */ /* 0x000fe20000004200 */
        /* <DEDUP_REMOVED lines=9> */
[----:B--2---:R-:W-:-:S05]  /*48f0*/  FMNMX.FTZ R2, R2, R5, !PT ;  /* 0x0000000502027209 */ /* 0x004fca0007810000 */
[----:B------:R-:W2:Y:S01]  /*4900*/  SHFL.BFLY PT, R5, R2, 0x1, 0x1f ;  /* 0x0c201f0002057f89 */ /* 0x000ea200000e0000 */
[----:B-1----:R-:W-:-:S04]  /*4910*/  FMNMX.FTZ R136, R0, R4, !PT ;  /* 0x0000000400887209 */ /* 0x002fc80007810000 */
[C---:B------:R-:W-:Y:S01]  /*4920*/  FSETP.NEU.FTZ.AND P0, PT, R136.reuse, -INF , PT ;  /* 0xff8000008800780b */ /* 0x040fe20003f1d000 */
[----:B------:R-:W-:-:S05]  /*4930*/  FMUL.FTZ R0, R136, c[0x0][0x2d0] ;  /* 0x0000b40088007a20 */ /* 0x000fca0000410000 */
[----:B------:R-:W-:-:S05]  /*4940*/  FSEL R13, R0, RZ, P0 ;  /* 0x000000ff000d7208 */ /* 0x000fca0000000000 */
[--C-:B------:R-:W-:Y:S01]  /*4950*/  FFMA.FTZ R0, R9, c[0x0][0x2d0], -R13.reuse ;  /* 0x0000b40009007a23 */ /* 0x100fe2000001080d */
[----:B--2---:R-:W-:Y:S01]  /*4960*/  FMNMX.FTZ R134, R2, R5, !PT ;  /* 0x0000000502867209 */ /* 0x004fe20007810000 */
[----:B------:R-:W-:Y:S02]  /*4970*/  FFMA.FTZ R2, R11, c[0x0][0x2d0], -R13 ;  /* 0x0000b4000b027a23 */ /* 0x000fe4000001080d */
[----:B------:R1:W-:Y:S01]  /*4980*/  MUFU.EX2 R204, R0 ;  /* 0x0000000000cc7308 */ /* 0x0003e20000000800 */
[----:B------:R-:W-:-:S07]  /*4990*/  FSETP.NEU.FTZ.AND P0, PT, R134, -INF , PT ;  /* 0xff8000008600780b */ /* 0x000fce0003f1d000 */
[----:B------:R2:W-:Y:S01]  /*49a0*/  MUFU.EX2 R206, R2 ;  /* 0x0000000200ce7308 */ /* 0x0005e20000000800 */
[----:B-1----:R-:W-:-:S07]  /*49b0*/  FFMA.FTZ R0, R10, c[0x0][0x2d0], -R13 ;  /* 0x0000b4000a007a23 */ /* 0x002fce000001080d */
[----:B------:R1:W3:Y:S01]  /*49c0*/  MUFU.EX2 R203, R0 ;  /* 0x0000000000cb7308 */ /* 0x0002e20000000800 */
[----:B--2---:R-:W2:Y:S04]  /*49d0*/  SHFL.IDX PT, R2, R3, RZ, 0x1c1f ;  /* 0x001c1fff03027589 */ /* 0x004ea800000e0000 */
[----:B------:R-:W4:Y:S01]  /*49e0*/  SHFL.IDX PT, R3, R3, 0x1, 0x1c1f ;  /* 0x003c1f0003037f89 */ /* 0x000f2200000e0000 */
[----:B-1----:R-:W-:-:S05]  /*49f0*/  FMUL.FTZ R0, R134, c[0x0][0x2d0] ;  /* 0x0000b40086007a20 */ /* 0x002fca0000410000 */
[----:B------:R-:W-:Y:S01]  /*4a00*/  FSEL R12, R0, RZ, P0 ;  /* 0x000000ff000c7208 */ /* 0x000fe20000000000 */
[----:B------:R-:W-:-:S04]  /*4a10*/  FFMA.FTZ R0, R14, c[0x0][0x2d0], -R13 ;  /* 0x0000b4000e007a23 */ /* 0x000fc8000001080d */
[----:B------:R1:W5:Y:S01]  /*4a20*/  MUFU.EX2 R205, R0 ;  /* 0x0000000000cd7308 */ /* 0x0003620000000800 */
[----:B--2---:R-:W-:Y:S02]  /*4a30*/  IMAD.IADD R2, R7, 0x1, R2 ;  /* 0x0000000107027824 */ /* 0x004fe400078e0202 */
[----:B-1----:R-:W-:-:S05]  /*4a40*/  FFMA.FTZ R0, R15, c[0x0][0x2d0], -R12 ;  /* 0x0000b4000f007a23 */ /* 0x002fca000001080c */
[----:B------:R1:W-:Y:S01]  /*4a50*/  MUFU.EX2 R200, R0 ;  /* 0x0000000000c87308 */ /* 0x0003e20000000800 */
[----:B----4-:R-:W-:Y:S01]  /*4a60*/  IMAD.IADD R3, R7, 0x1, R3 ;  /* 0x0000000107037824 */ /* 0x010fe200078e0203 */
[----:B------:R-:W-:Y:S01]  /*4a70*/  IMNMX R2, R8, R2, PT ;  /* 0x0000000208027217 */ /* 0x000fe20003800200 */
[----:B-1----:R-:W-:-:S05]  /*4a80*/  FFMA.FTZ R0, R16, c[0x0][0x2d0], -R12 ;  /* 0x0000b40010007a23 */ /* 0x002fca000001080c */
[----:B------:R1:W2:Y:S01]  /*4a90*/  MUFU.EX2 R199, R0 ;  /* 0x0000000000c77308 */ /* 0x0002a20000000800 */
[C---:B------:R-:W-:Y:S02]  /*4aa0*/  ISETP.GT.AND P1, PT, R2.reuse, RZ, PT ;  /* 0x000000ff0200720c */ /* 0x040fe40003f24270 */
[----:B------:R-:W-:Y:S01]  /*4ab0*/  ISETP.GT.AND P0, PT, R2, 0x1, PT ;  /* 0x000000010200780c */ /* 0x000fe20003f04270 */
[----:B-1----:R-:W-:-:S04]  /*4ac0*/  FFMA.FTZ R0, R17, c[0x0][0x2d0], -R12 ;  /* 0x0000b40011007a23 */ /* 0x002fc8000001080c */
[----:B------:R1:W-:Y:S01]  /*4ad0*/  MUFU.EX2 R202, R0 ;  /* 0x0000000000ca7308 */ /* 0x0003e20000000800 */
[----:B------:R-:W-:Y:S02]  /*4ae0*/  FSEL R14, R48, -INF , P1 ;  /* 0xff800000300e7808 */ /* 0x000fe40000800000 */
[----:B------:R-:W-:Y:S02]  /*4af0*/  ISETP.GT.AND P2, PT, R2, 0x8, PT ;  /* 0x000000080200780c */ /* 0x000fe40003f44270 */
[----:B------:R-:W-:Y:S01]  /*4b00*/  FSEL R15, R49, -INF , P0 ;  /* 0xff800000310f7808 */ /* 0x000fe20000000000 */
[----:B-1----:R-:W-:-:S04]  /*4b10*/  FFMA.FTZ R0, R18, c[0x0][0x2d0], -R12 ;  /* 0x0000b40012007a23 */ /* 0x002fc8000001080c */
[----:B------:R1:W4:Y:S01]  /*4b20*/  MUFU.EX2 R201, R0 ;  /* 0x0000000000c97308 */ /* 0x0003220000000800 */
[----:B------:R-:W-:Y:S02]  /*4b30*/  FSEL R16, R44, -INF , P2 ;  /* 0xff8000002c107808 */ /* 0x000fe40001000000 */
[----:B------:R-:W-:Y:S02]  /*4b40*/  FMNMX.FTZ R4, R14, R15, !PT ;  /* 0x0000000f0e047209 */ /* 0x000fe40007810000 */
[----:B-1----:R-:W-:-:S04]  /*4b50*/  IMNMX R0, R8, R3, PT ;  /* 0x0000000308007217 */ /* 0x002fc80003800200 */
[C---:B------:R-:W-:Y:S01]  /*4b60*/  ISETP.GT.AND P1, PT, R0.reuse, RZ, PT ;  /* 0x000000ff0000720c */ /* 0x040fe20003f24270 */
[----:B------:R-:W-:Y:S01]  /*4b70*/  FFMA.FTZ R3, R19, c[0x0][0x2d0], -R13 ;  /* 0x0000b40013037a23 */ /* 0x000fe2000001080d */
[----:B------:R-:W-:Y:S02]  /*4b80*/  ISETP.GT.AND P0, PT, R0, 0x1, PT ;  /* 0x000000010000780c */ /* 0x000fe40003f04270 */
[----:B------:R-:W-:Y:S02]  /*4b90*/  FSEL R29, R50, -INF , P1 ;  /* 0xff800000321d7808 */ /* 0x000fe40000800000 */
[C---:B------:R-:W-:Y:S01]  /*4ba0*/  ISETP.GT.AND P1, PT, R2.reuse, 0x9, PT ;  /* 0x000000090200780c */ /* 0x040fe20003f24270 */
[----:B------:R1:W-:Y:S01]  /*4bb0*/  MUFU.EX2 R183, R3 ;  /* 0x0000000300b77308 */ /* 0x0003e20000000800 */
[----:B------:R-:W-:Y:S02]  /*4bc0*/  FSEL R33, R51, -INF , P0 ;  /* 0xff80000033217808 */ /* 0x000fe40000000000 */
[----:B------:R-:W-:Y:S01]  /*4bd0*/  ISETP.GT.AND P0, PT, R2, 0x10, PT ;  /* 0x000000100200780c */ /* 0x000fe20003f04270 */
[----:B------:R-:W-:Y:S01]  /*4be0*/  LDSM.16.MT88.4 R48, [R185+0x1000] ;  /* 0x00100000b930783b */ /* 0x000fe20000004200 */
[----:B------:R-:W-:-:S02]  /*4bf0*/  FSEL R17, R45, -INF , P1 ;  /* 0xff8000002d117808 */ /* 0x000fc40000800000 */
[----:B------:R-:W-:Y:S02]  /*4c00*/  ISETP.GT.AND P1, PT, R0, 0x8, PT ;  /* 0x000000080000780c */ /* 0x000fe40003f24270 */
[----:B------:R-:W-:Y:S02]  /*4c10*/  FSEL R20, R36, -INF , P0 ;  /* 0xff80000024147808 */ /* 0x000fe40000000000 */
[----:B------:R-:W-:Y:S02]  /*4c20*/  ISETP.GT.AND P2, PT, R2, 0x11, PT ;  /* 0x000000110200780c */ /* 0x000fe40003f44270 */
[----:B-1----:R-:W-:-:S04]  /*4c30*/  FMNMX.FTZ R3, R16, R4, !PT ;  /* 0x0000000410037209 */ /* 0x002fc80007810000 */
[----:B------:R-:W-:Y:S02]  /*4c40*/  FMNMX.FTZ R3, R17, R3, !PT ;  /* 0x0000000311037209 */ /* 0x000fe40007810000 */
[----:B------:R-:W-:Y:S02]  /*4c50*/  ISETP.GT.AND P0, PT, R0, 0x9, PT ;  /* 0x000000090000780c */ /* 0x000fe40003f04270 */
[----:B------:R-:W-:Y:S02]  /*4c60*/  FSEL R34, R46, -INF , P1 ;  /* 0xff8000002e227808 */ /* 0x000fe40000800000 */
[----:B------:R-:W-:Y:S02]  /*4c70*/  ISETP.GT.AND P1, PT, R2, 0x18, PT ;  /* 0x000000180200780c */ /* 0x000fe40003f24270 */
[----:B------:R-:W-:Y:S02]  /*4c80*/  FSEL R22, R37, -INF , P2 ;  /* 0xff80000025167808 */ /* 0x000fe40001000000 */
[----:B------:R-:W-:-:S02]  /*4c90*/  FMNMX.FTZ R3, R20, R3, !PT ;  /* 0x0000000314037209 */ /* 0x000fc40007810000 */
[----:B------:R-:W-:Y:S02]  /*4ca0*/  FSEL R35, R47, -INF , P0 ;  /* 0xff8000002f237808 */ /* 0x000fe40000000000 */
[----:B------:R-:W-:Y:S02]  /*4cb0*/  ISETP.GT.AND P0, PT, R2, 0x19, PT ;  /* 0x000000190200780c */ /* 0x000fe40003f04270 */
[----:B------:R-:W-:Y:S02]  /*4cc0*/  FSEL R28, R40, -INF , P1 ;  /* 0xff800000281c7808 */ /* 0x000fe40000800000 */
[----:B------:R-:W-:Y:S02]  /*4cd0*/  FMNMX.FTZ R3, R22, R3, !PT ;  /* 0x0000000316037209 */ /* 0x000fe40007810000 */
[----:B------:R-:W-:Y:S02]  /*4ce0*/  ISETP.GT.AND P1, PT, R2, 0x20, PT ;  /* 0x000000200200780c */ /* 0x000fe40003f24270 */
[----:B------:R-:W-:-:S02]  /*4cf0*/  FSEL R23, R41, -INF , P0 ;  /* 0xff80000029177808 */ /* 0x000fc40000000000 */
[----:B------:R-:W-:Y:S02]  /*4d00*/  FMNMX.FTZ R3, R28, R3, !PT ;  /* 0x000000031c037209 */ /* 0x000fe40007810000 */
[----:B------:R-:W-:Y:S02]  /*4d10*/  FSEL R115, R148, -INF , P1 ;  /* 0xff80000094737808 */ /* 0x000fe40000800000 */
[C---:B------:R-:W-:Y:S02]  /*4d20*/  ISETP.GT.AND P0, PT, R2.reuse, 0x21, PT ;  /* 0x000000210200780c */ /* 0x040fe40003f04270 */
[C---:B------:R-:W-:Y:S02]  /*4d30*/  ISETP.GT.AND P2, PT, R2.reuse, 0x28, PT ;  /* 0x000000280200780c */ /* 0x040fe40003f44270 */
[----:B------:R-:W-:Y:S01]  /*4d40*/  ISETP.GT.AND P1, PT, R2, 0x29, PT ;  /* 0x000000290200780c */ /* 0x000fe20003f24270 */
[----:B------:R-:W-:Y:S01]  /*4d50*/  FFMA.FTZ R2, R25, c[0x0][0x2d0], -R13 ;  /* 0x0000b40019027a23 */ /* 0x000fe2000001080d */
[----:B------:R-:W-:-:S03]  /*4d60*/  FMNMX.FTZ R3, R23, R3, !PT ;  /* 0x0000000317037209 */ /* 0x000fc60007810000 */
[----:B------:R1:W-:Y:S01]  /*4d70*/  MUFU.EX2 R180, R2 ;  /* 0x0000000200b47308 */ /* 0x0003e20000000800 */
[----:B------:R-:W-:Y:S02]  /*4d80*/  FSEL R114, R149, -INF , P0 ;  /* 0xff80000095727808 */ /* 0x000fe40000000000 */
[----:B------:R-:W-:Y:S02]  /*4d90*/  FSEL R113, R156, -INF , P2 ;  /* 0xff8000009c717808 */ /* 0x000fe40001000000 */
[----:B-1----:R-:W-:Y:S01]  /*4da0*/  FMNMX.FTZ R2, R115, R3, !PT ;  /* 0x0000000373027209 */ /* 0x002fe20007810000 */
[----:B------:R-:W-:-:S04]  /*4db0*/  FFMA.FTZ R3, R30, c[0x0][0x2d0], -R12 ;  /* 0x0000b4001e037a23 */ /* 0x000fc8000001080c */
[----:B------:R1:W-:Y:S01]  /*4dc0*/  MUFU.EX2 R179, R3 ;  /* 0x0000000300b37308 */ /* 0x0003e20000000800 */
[----:B------:R-:W-:Y:S02]  /*4dd0*/  FMNMX.FTZ R2, R114, R2, !PT ;  /* 0x0000000272027209 */ /* 0x000fe40007810000 */
[----:B------:R-:W-:Y:S02]  /*4de0*/  FSEL R112, R157, -INF , P1 ;  /* 0xff8000009d707808 */ /* 0x000fe40000800000 */
[----:B------:R-:W-:Y:S02]  /*4df0*/  FMNMX.FTZ R2, R113, R2, !PT ;  /* 0x0000000271027209 */ /* 0x000fe40007810000 */
[----:B------:R-:W-:Y:S01]  /*4e00*/  ISETP.GT.AND P0, PT, R0, 0x10, PT ;  /* 0x000000100000780c */ /* 0x000fe20003f04270 */
[----:B-1----:R-:W-:-:S04]  /*4e10*/  FFMA.FTZ R3, R27, c[0x0][0x2d0], -R12 ;  /* 0x0000b4001b037a23 */ /* 0x002fc8000001080c */
[----:B------:R1:W-:Y:S01]  /*4e20*/  MUFU.EX2 R178, R3 ;  /* 0x0000000300b27308 */ /* 0x0003e20000000800 */
[----:B------:R-:W-:Y:S01]  /*4e30*/  FFMA.FTZ R4, R21, c[0x0][0x2d0], -R13 ;  /* 0x0000b40015047a23 */ /* 0x000fe2000001080d */
[----:B------:R-:W-:Y:S02]  /*4e40*/  FMNMX.FTZ R2, R112, R2, !PT ;  /* 0x0000000270027209 */ /* 0x000fe40007810000 */
[----:B------:R-:W-:Y:S02]  /*4e50*/  FSEL R21, R38, -INF , P0 ;  /* 0xff80000026157808 */ /* 0x000fe40000000000 */
[----:B------:R-:W-:Y:S02]  /*4e60*/  ISETP.GT.AND P0, PT, R0, 0x11, PT ;  /* 0x000000110000780c */ /* 0x000fe40003f04270 */
[----:B-1----:R-:W-:-:S04]  /*4e70*/  FMNMX.FTZ R3, R29, R33, !PT ;  /* 0x000000211d037209 */ /* 0x002fc80007810000 */
[----:B------:R-:W-:Y:S01]  /*4e80*/  FMNMX.FTZ R3, R34, R3, !PT ;  /* 0x0000000322037209 */ /* 0x000fe20007810000 */
[----:B------:R-:W1:Y:S03]  /*4e90*/  SHFL.BFLY PT, R5, R2, 0x2, 0x1f ;  /* 0x0c401f0002057f89 */ /* 0x000e6600000e0000 */
[----:B------:R-:W-:Y:S02]  /*4ea0*/  FMNMX.FTZ R3, R35, R3, !PT ;  /* 0x0000000323037209 */ /* 0x000fe40007810000 */
[----:B------:R-:W-:Y:S02]  /*4eb0*/  FSEL R19, R39, -INF , P0 ;  /* 0xff80000027137808 */ /* 0x000fe40000000000 */
[----:B------:R-:W-:Y:S02]  /*4ec0*/  ISETP.GT.AND P1, PT, R0, 0x18, PT ;  /* 0x000000180000780c */ /* 0x000fe40003f24270 */
[----:B------:R-:W-:-:S02]  /*4ed0*/  FMNMX.FTZ R3, R21, R3, !PT ;  /* 0x0000000315037209 */ /* 0x000fc40007810000 */
[----:B------:R-:W-:Y:S02]  /*4ee0*/  ISETP.GT.AND P0, PT, R0, 0x19, PT ;  /* 0x000000190000780c */ /* 0x000fe40003f04270 */
[----:B------:R-:W-:Y:S02]  /*4ef0*/  FSEL R18, R42, -INF , P1 ;  /* 0xff8000002a127808 */ /* 0x000fe40000800000 */
[----:B------:R-:W-:Y:S02]  /*4f00*/  FMNMX.FTZ R3, R19, R3, !PT ;  /* 0x0000000313037209 */ /* 0x000fe40007810000 */
[----:B------:R-:W-:Y:S02]  /*4f10*/  FSEL R32, R43, -INF , P0 ;  /* 0xff8000002b207808 */ /* 0x000fe40000000000 */
[----:B------:R-:W-:Y:S02]  /*4f20*/  ISETP.GT.AND P0, PT, R0, 0x20, PT ;  /* 0x000000200000780c */ /* 0x000fe40003f04270 */
[----:B------:R-:W-:-:S02]  /*4f30*/  FMNMX.FTZ R3, R18, R3, !PT ;  /* 0x0000000312037209 */ /* 0x000fc40007810000 */
[----:B------:R-:W-:Y:S02]  /*4f40*/  FSEL R71, R150, -INF , P0 ;  /* 0xff80000096477808 */ /* 0x000fe40000000000 */
[C---:B------:R-:W-:Y:S02]  /*4f50*/  ISETP.GT.AND P2, PT, R0.reuse, 0x21, PT ;  /* 0x000000210000780c */ /* 0x040fe40003f44270 */
[C---:B------:R-:W-:Y:S02]  /*4f60*/  ISETP.GT.AND P1, PT, R0.reuse, 0x28, PT ;  /* 0x000000280000780c */ /* 0x040fe40003f24270 */
[----:B------:R-:W-:Y:S02]  /*4f70*/  ISETP.GT.AND P0, PT, R0, 0x29, PT ;  /* 0x000000290000780c */ /* 0x000fe40003f04270 */
[----:B------:R-:W-:Y:S02]  /*4f80*/  FMNMX.FTZ R0, R32, R3, !PT ;  /* 0x0000000320007209 */ /* 0x000fe40007810000 */
[----:B------:R-:W-:-:S02]  /*4f90*/  FSEL R70, R151, -INF , P2 ;  /* 0xff80000097467808 */ /* 0x000fc40001000000 */
[----:B------:R-:W-:Y:S01]  /*4fa0*/  FMNMX.FTZ R0, R71, R0, !PT ;  /* 0x0000000047007209 */ /* 0x000fe20007810000 */
[----:B------:R2:W2:Y:S01]  /*4fb0*/  MUFU.EX2 R182, R4 ;  /* 0x0000000400b67308 */ /* 0x0004a20000000800 */
[----:B------:R-:W-:Y:S02]  /*4fc0*/  FSEL R69, R158, -INF , P1 ;  /* 0xff8000009e457808 */ /* 0x000fe40000800000 */
[----:B------:R-:W-:Y:S02]  /*4fd0*/  FMNMX.FTZ R0, R70, R0, !PT ;  /* 0x0000000046007209 */ /* 0x000fe40007810000 */
[----:B-1----:R-:W-:Y:S02]  /*4fe0*/  FMNMX.FTZ R2, R2, R5, !PT ;  /* 0x0000000502027209 */ /* 0x002fe40007810000 */
[----:B------:R-:W-:Y:S02]  /*4ff0*/  FSEL R68, R159, -INF , P0 ;  /* 0xff8000009f447808 */ /* 0x000fe40000000000 */
[----:B------:R-:W-:Y:S01]  /*5000*/  FMNMX.FTZ R0, R69, R0, !PT ;  /* 0x0000000045007209 */ /* 0x000fe20007810000 */
[----:B--2---:R-:W-:Y:S01]  /*5010*/  FFMA.FTZ R4, R24, c[0x0][0x2d0], -R13 ;  /* 0x0000b40018047a23 */ /* 0x004fe2000001080d */
[----:B---3--:R-:W-:-:S03]  /*5020*/  F2FP.BF16.PACK_AB R8, R203, R204 ;  /* 0x000000cccb08723e */ /* 0x008fc600000010ff */
[----:B------:R1:W2:Y:S01]  /*5030*/  MUFU.EX2 R181, R4 ;  /* 0x0000000400b57308 */ /* 0x0002a20000000800 */
[----:B-----5:R-:W-:Y:S02]  /*5040*/  F2FP.BF16.PACK_AB R10, R205, R206 ;  /* 0x000000cecd0a723e */ /* 0x020fe400000010ff */
[----:B------:R-:W-:Y:S02]  /*5050*/  F2FP.BF16.PACK_AB R9, R199, R200 ;  /* 0x000000c8c709723e */ /* 0x000fe400000010ff */
[----:B----4-:R-:W-:Y:S01]  /*5060*/  F2FP.BF16.PACK_AB R11, R201, R202 ;  /* 0x000000cac90b723e */ /* 0x010fe200000010ff */
[----:B------:R-:W3:Y:S01]  /*5070*/  SHFL.BFLY PT, R3, R2, 0x1, 0x1f ;  /* 0x0c201f0002037f89 */ /* 0x000ee200000e0000 */
[----:B------:R-:W-:Y:S01]  /*5080*/  FMNMX.FTZ R0, R68, R0, !PT ;  /* 0x0000000044007209 */ /* 0x000fe20007810000 */
[----:B-1----:R-:W-:-:S04]  /*5090*/  FFMA.FTZ R4, R26, c[0x0][0x2d0], -R12 ;  /* 0x0000b4001a047a23 */ /* 0x002fc8000001080c */
[----:B------:R1:W-:Y:S01]  /*50a0*/  MUFU.EX2 R177, R4 ;  /* 0x0000000400b17308 */ /* 0x0003e20000000800 */
[C---:B------:R-:W-:Y:S08]  /*50b0*/  HMMA.16816.F32.BF16 R124, R8.reuse, R72, RZ ;  /* 0x00000048087c723c */ /* 0x040ff000000418ff */
[----:B------:R-:W-:Y:S01]  /*50c0*/  HMMA.16816.F32.BF16 R140, R8, R80, RZ ;  /* 0x00000050088c723c */ /* 0x000fe200000418ff */
[----:B-1----:R-:W-:-:S07]  /*50d0*/  FFMA.FTZ R4, R31, c[0x0][0x2d0], -R12 ;  /* 0x0000b4001f047a23 */ /* 0x002fce000001080c */
[C---:B------:R-:W-:Y:S01]  /*50e0*/  HMMA.16816.F32.BF16 R128, R8.reuse, R88, RZ ;  /* 0x000000580880723c */ /* 0x040fe200000418ff */
[----:B------:R1:W4:Y:S07]  /*50f0*/  MUFU.EX2 R176, R4 ;  /* 0x0000000400b07308 */ /* 0x00032e0000000800 */
        /* <DEDUP_REMOVED lines=9> */
[----:B------:R-:W5:Y:S01]  /*5190*/  SHFL.BFLY PT, R8, R0, 0x2, 0x1f ;  /* 0x0c401f0000087f89 */ /* 0x000f6200000e0000 */
[----:B-1----:R-:W-:-:S02]  /*51a0*/  F2FP.BF16.PACK_AB R4, R182, R183 ;  /* 0x000000b7b604723e */ /* 0x002fc400000010ff */
[----:B------:R-:W-:Y:S02]  /*51b0*/  F2FP.BF16.PACK_AB R5, R178, R179 ;  /* 0x000000b3b205723e */ /* 0x000fe400000010ff */
[----:B--2---:R-:W-:Y:S02]  /*51c0*/  F2FP.BF16.PACK_AB R6, R180, R181 ;  /* 0x000000b5b406723e */ /* 0x004fe400000010ff */
[----:B----4-:R-:W-:Y:S02]  /*51d0*/  F2FP.BF16.PACK_AB R7, R176, R177 ;  /* 0x000000b1b007723e */ /* 0x010fe400000010ff */
[----:B---3--:R-:W-:-:S05]  /*51e0*/  FMNMX.FTZ R138, R2, R3, !PT ;  /* 0x00000003028a7209 */ /* 0x008fca0007810000 */
[----:B------:R-:W-:Y:S01]  /*51f0*/  HMMA.16816.F32.BF16 R160, R4, R48, R128 ;  /* 0x0000003004a0723c */ /* 0x000fe20000041880 */
[C---:B------:R-:W-:Y:S01]  /*5200*/  FMUL.FTZ R2, R138.reuse, c[0x0][0x2d0] ;  /* 0x0000b4008a027a20 */ /* 0x040fe20000410000 */
[----:B------:R-:W-:Y:S02]  /*5210*/  FSETP.NEU.FTZ.AND P0, PT, R138, -INF , PT ;  /* 0xff8000008a00780b */ /* 0x000fe40003f1d000 */
[----:B-----5:R-:W-:Y:S02]  /*5220*/  FMNMX.FTZ R0, R0, R8, !PT ;  /* 0x0000000800007209 */ /* 0x020fe40007810000 */
[----:B------:R-:W-:-:S03]  /*5230*/  FSEL R2, R2, RZ, P0 ;  /* 0x000000ff02027208 */ /* 0x000fc60000000000 */
[----:B------:R-:W1:Y:S02]  /*5240*/  SHFL.BFLY PT, R8, R0, 0x1, 0x1f ;  /* 0x0c201f0000087f89 */ /* 0x000e6400000e0000 */
[----:B------:R-:W-:-:S04]  /*5250*/  FFMA.FTZ R3, R14, c[0x0][0x2d0], -R2 ;  /* 0x0000b4000e037a23 */ /* 0x000fc80000010802 */
[----:B------:R2:W-:Y:S09]  /*5260*/  MUFU.EX2 R167, R3 ;  /* 0x0000000300a77308 */ /* 0x0005f20000000800 */
[----:B------:R-:W-:Y:S02]  /*5270*/  IMAD.MOV.U32 R128, RZ, RZ, R163 ;  /* 0x000000ffff807224 */ /* 0x000fe400078e00a3 */
[----:B--2---:R-:W-:-:S04]  /*5280*/  FFMA.FTZ R3, R15, c[0x0][0x2d0], -R2 ;  /* 0x0000b4000f037a23 */ /* 0x004fc80000010802 */
[----:B------:R2:W3:Y:S01]  /*5290*/  MUFU.EX2 R164, R3 ;  /* 0x0000000300a47308 */ /* 0x0004e20000000800 */
[----:B-1----:R-:W-:Y:S01]  /*52a0*/  FMNMX.FTZ R137, R0, R8, !PT ;  /* 0x0000000800897209 */ /* 0x002fe20007810000 */
[--C-:B------:R-:W-:Y:S02]  /*52b0*/  FFMA.FTZ R0, R22, c[0x0][0x2d0], -R2.reuse ;  /* 0x0000b40016007a23 */ /* 0x100fe40000010802 */
[----:B--2---:R-:W-:-:S04]  /*52c0*/  FFMA.FTZ R3, R16, c[0x0][0x2d0], -R2 ;  /* 0x0000b40010037a23 */ /* 0x004fc80000010802 */
[----:B------:R1:W-:Y:S01]  /*52d0*/  MUFU.EX2 R163, R3 ;  /* 0x0000000300a37308 */ /* 0x0003e20000000800 */
[----:B------:R-:W-:Y:S01]  /*52e0*/  IMAD.MOV.U32 R129, RZ, RZ, R162 ;  /* 0x000000ffff817224 */ /* 0x000fe200078e00a2 */
[----:B------:R-:W-:Y:S01]  /*52f0*/  FSETP.NEU.FTZ.AND P0, PT, R137, -INF , PT ;  /* 0xff8000008900780b */ /* 0x000fe20003f1d000 */
[----:B------:R-:W-:Y:S02]  /*5300*/  IMAD.MOV.U32 R131, RZ, RZ, R160 ;  /* 0x000000ffff837224 */ /* 0x000fe400078e00a0 */
[----:B-1----:R-:W-:-:S04]  /*5310*/  FFMA.FTZ R3, R17, c[0x0][0x2d0], -R2 ;  /* 0x0000b40011037a23 */ /* 0x002fc80000010802 */
[----:B------:R1:W2:Y:S08]  /*5320*/  MUFU.EX2 R165, R3 ;  /* 0x0000000300a57308 */ /* 0x0002b00000000800 */
[----:B------:R4:W-:Y:S01]  /*5330*/  MUFU.EX2 R162, R0 ;  /* 0x0000000000a27308 */ /* 0x0009e20000000800 */
[----:B-1----:R-:W-:-:S07]  /*5340*/  FFMA.FTZ R3, R20, c[0x0][0x2d0], -R2 ;  /* 0x0000b40014037a23 */ /* 0x002fce0000010802 */
[----:B------:R1:W-:Y:S01]  /*5350*/  MUFU.EX2 R166, R3 ;  /* 0x0000000300a67308 */ /* 0x0003e20000000800 */
[----:B----4-:R-:W-:Y:S02]  /*5360*/  FMUL.FTZ R0, R137, c[0x0][0x2d0] ;  /* 0x0000b40089007a20 */ /* 0x010fe40000410000 */
[----:B------:R-:W-:-:S03]  /*5370*/  IMAD.MOV.U32 R130, RZ, RZ, R161 ;  /* 0x000000ffff827224 */ /* 0x000fc600078e00a1 */
[----:B------:R-:W-:Y:S01]  /*5380*/  FSEL R0, R0, RZ, P0 ;  /* 0x000000ff00007208 */ /* 0x000fe20000000000 */
[----:B-1----:R-:W-:-:S04]  /*5390*/  FFMA.FTZ R3, R28, c[0x0][0x2d0], -R2 ;  /* 0x0000b4001c037a23 */ /* 0x002fc80000010802 */
[----:B------:R1:W-:Y:S02]  /*53a0*/  MUFU.EX2 R160, R3 ;  /* 0x0000000300a07308 */ /* 0x0003e40000000800 */
[----:B-1----:R-:W-:-:S06]  /*53b0*/  FFMA.FTZ R3, R23, c[0x0][0x2d0], -R2 ;  /* 0x0000b40017037a23 */ /* 0x002fcc0000010802 */
[----:B------:R1:W-:Y:S02]  /*53c0*/  MUFU.EX2 R161, R3 ;  /* 0x0000000300a17308 */ /* 0x0003e40000000800 */
[----:B-1----:R-:W-:-:S06]  /*53d0*/  FFMA.FTZ R3, R29, c[0x0][0x2d0], -R0 ;  /* 0x0000b4001d037a23 */ /* 0x002fcc0000010800 */
[----:B------:R1:W-:Y:S02]  /*53e0*/  MUFU.EX2 R133, R3 ;  /* 0x0000000300857308 */ /* 0x0003e40000000800 */
[----:B-1----:R-:W-:-:S06]  /*53f0*/  FFMA.FTZ R3, R33, c[0x0][0x2d0], -R0 ;  /* 0x0000b40021037a23 */ /* 0x002fcc0000010800 */
[----:B------:R1:W4:Y:S02]  /*5400*/  MUFU.EX2 R132, R3 ;  /* 0x0000000300847308 */ /* 0x0003240000000800 */
[----:B-1----:R-:W-:-:S06]  /*5410*/  FFMA.FTZ R3, R34, c[0x0][0x2d0], -R0 ;  /* 0x0000b40022037a23 */ /* 0x002fcc0000010800 */
[----:B------:R1:W-:Y:S01]  /*5420*/  MUFU.EX2 R135, R3 ;  /* 0x0000000300877308 */ /* 0x0003e20000000800 */
[----:B------:R-:W-:Y:S01]  /*5430*/  HMMA.16816.F32.BF16 R220, R4, R60, R140 ;  /* 0x0000003c04dc723c */ /* 0x000fe2000004188c */
[----:B-1----:R-:W-:-:S06]  /*5440*/  FFMA.FTZ R3, R35, c[0x0][0x2d0], -R0 ;  /* 0x0000b40023037a23 */ /* 0x002fcc0000010800 */
[----:B------:R1:W5:Y:S01]  /*5450*/  MUFU.EX2 R139, R3 ;  /* 0x00000003008b7308 */ /* 0x0003620000000800 */
[----:B------:R-:W-:Y:S01]  /*5460*/  HMMA.16816.F32.BF16 R120, R4, R52, R120 ;  /* 0x000000340478723c */ /* 0x000fe20000041878 */
[----:B---3--:R-:W-:Y:S02]  /*5470*/  F2FP.BF16.PACK_AB R8, R164, R167 ;  /* 0x000000a7a408723e */ /* 0x008fe400000010ff */
[----:B--2---:R-:W-:Y:S01]  /*5480*/  F2FP.BF16.PACK_AB R10, R165, R163 ;  /* 0x000000a3a50a723e */ /* 0x004fe200000010ff */
[----:B-1----:R-:W-:-:S04]  /*5490*/  FFMA.FTZ R3, R21, c[0x0][0x2d0], -R0 ;  /* 0x0000b40015037a23 */ /* 0x002fc80000010800 */
[----:B------:R1:W-:Y:S01]  /*54a0*/  MUFU.EX2 R141, R3 ;  /* 0x00000003008d7308 */ /* 0x0003e20000000800 */
[----:B----4-:R-:W-:Y:S02]  /*54b0*/  F2FP.BF16.PACK_AB R9, R132, R133 ;  /* 0x000000858409723e */ /* 0x010fe400000010ff */
[----:B-----5:R-:W-:Y:S01]  /*54c0*/  F2FP.BF16.PACK_AB R11, R139, R135 ;  /* 0x000000878b0b723e */ /* 0x020fe200000010ff */
[----:B------:R-:W-:Y:S01]  /*54d0*/  HMMA.16816.F32.BF16 R116, R4, R76, R116 ;  /* 0x0000004c0474723c */ /* 0x000fe20000041874 */
[----:B-1----:R-:W-:-:S04]  /*54e0*/  FFMA.FTZ R3, R19, c[0x0][0x2d0], -R0 ;  /* 0x0000b40013037a23 */ /* 0x002fc80000010800 */
[----:B------:R1:W2:Y:S03]  /*54f0*/  MUFU.EX2 R143, R3 ;  /* 0x00000003008f7308 */ /* 0x0002a60000000800 */
[----:B------:R-:W-:Y:S01]  /*5500*/  HMMA.16816.F32.BF16 R20, R8, R88, RZ ;  /* 0x000000580814723c */ /* 0x000fe200000418ff */
[----:B-1----:R-:W-:-:S04]  /*5510*/  FFMA.FTZ R3, R18, c[0x0][0x2d0], -R0 ;  /* 0x0000b40012037a23 */ /* 0x002fc80000010800 */
[----:B------:R1:W-:Y:S02]  /*5520*/  MUFU.EX2 R142, R3 ;  /* 0x00000003008e7308 */ /* 0x0003e40000000800 */
[----:B-1----:R-:W-:-:S06]  /*5530*/  FFMA.FTZ R3, R32, c[0x0][0x2d0], -R0 ;  /* 0x0000b40020037a23 */ /* 0x002fcc0000010800 */
[----:B------:R-:W1:Y:S01]  /*5540*/  MUFU.EX2 R140, R3 ;  /* 0x00000003008c7308 */ /* 0x000e620000000800 */
[----:B------:R-:W-:Y:S01]  /*5550*/  HMMA.16816.F32.BF16 R108, R4, R64, R108 ;  /* 0x00000040046c723c */ /* 0x000fe2000004186c */
[----:B------:R-:W-:Y:S02]  /*5560*/  IMAD.MOV.U32 R159, RZ, RZ, R120 ;  /* 0x000000ffff9f7224 */ /* 0x000fe400078e0078 */
[----:B------:R-:W-:Y:S02]  /*5570*/  IMAD.MOV.U32 R158, RZ, RZ, R121 ;  /* 0x000000ffff9e7224 */ /* 0x000fe400078e0079 */
[----:B------:R-:W-:-:S03]  /*5580*/  IMAD.MOV.U32 R157, RZ, RZ, R122 ;  /* 0x000000ffff9d7224 */ /* 0x000fc600078e007a */
[----:B------:R-:W-:Y:S01]  /*5590*/  HMMA.16816.F32.BF16 R212, R4, R66, R24 ;  /* 0x0000004204d4723c */ /* 0x000fe20000041818 */
[----:B------:R-:W-:-:S07]  /*55a0*/  IMAD.MOV.U32 R156, RZ, RZ, R123 ;  /* 0x000000ffff9c7224 */ /* 0x000fce00078e007b */
[----:B------:R-:W-:Y:S08]  /*55b0*/  HMMA.16816.F32.BF16 R24, R8, R80, RZ ;  /* 0x000000500818723c */ /* 0x000ff000000418ff */
[----:B------:R-:W-:Y:S01]  /*55c0*/  HMMA.16816.F32.BF16 R208, R4, R56, R124 ;  /* 0x0000003804d0723c */ /* 0x000fe2000004187c */
[----:B------:R-:W-:-:S07]  /*55d0*/  IMAD.MOV.U32 R171, RZ, RZ, R116 ;  /* 0x000000ffffab7224 */ /* 0x000fce00078e0074 */
[----:B------:R-:W-:Y:S01]  /*55e0*/  HMMA.16816.F32.BF16 R120, R4, R58, R96 ;  /* 0x0000003a0478723c */ /* 0x000fe20000041860 */
[----:B------:R-:W-:-:S07]  /*55f0*/  IMAD.MOV.U32 R170, RZ, RZ, R117 ;  /* 0x000000ffffaa7224 */ /* 0x000fce00078e0075 */
[----:B------:R-:W-:Y:S01]  /*5600*/  HMMA.16816.F32.BF16 R124, R4, R62, R92 ;  /* 0x0000003e047c723c */ /* 0x000fe2000004185c */
[----:B------:R-:W-:-:S07]  /*5610*/  IMAD.MOV.U32 R169, RZ, RZ, R118 ;  /* 0x000000ffffa97224 */ /* 0x000fce00078e0076 */
[----:B------:R-:W-:Y:S01]  /*5620*/  HMMA.16816.F32.BF16 R228, R4, R50, R44 ;  /* 0x0000003204e4723c */ /* 0x000fe2000004182c */
[----:B------:R-:W-:-:S07]  /*5630*/  IMAD.MOV.U32 R168, RZ, RZ, R119 ;  /* 0x000000ffffa87224 */ /* 0x000fce00078e0077 */
[C---:B------:R-:W-:Y:S08]  /*5640*/  HMMA.16816.F32.BF16 R224, R4.reuse, R54, R40 ;  /* 0x0000003604e0723c */ /* 0x040ff00000041828 */
[----:B------:R-:W-:Y:S07]  /*5650*/  HMMA.16816.F32.BF16 R216, R4, R78, R36 ;  /* 0x0000004e04d8723c */ /* 0x000fee0000041824 */
[----:B------:R-:W-:-:S02]  /*5660*/  F2FP.BF16.PACK_AB R4, R162, R166 ;  /* 0x000000a6a204723e */ /* 0x000fc400000010ff */
[----:B--2---:R-:W-:Y:S02]  /*5670*/  F2FP.BF16.PACK_AB R5, R143, R141 ;  /* 0x0000008d8f05723e */ /* 0x004fe400000010ff */
[----:B------:R-:W-:Y:S02]  /*5680*/  F2FP.BF16.PACK_AB R6, R161, R160 ;  /* 0x000000a0a106723e */ /* 0x000fe400000010ff */
[----:B-1----:R-:W-:Y:S01]  /*5690*/  F2FP.BF16.PACK_AB R7, R140, R142 ;  /* 0x0000008e8c07723e */ /* 0x002fe200000010ff */
[----:B------:R-:W-:Y:S08]  /*56a0*/  HMMA.16816.F32.BF16 R16, R8, R84, RZ ;  /* 0x000000540810723c */ /* 0x000ff000000418ff */
[----:B------:R-:W-:Y:S08]  /*56b0*/  HMMA.16816.F32.BF16 R116, R4, R48, R20 ;  /* 0x000000300474723c */ /* 0x000ff00000041814 */
[----:B------:R-:W-:Y:S01]  /*56c0*/  HMMA.16816.F32.BF16 R20, R8, R100, RZ ;  /* 0x000000640814723c */ /* 0x000fe200000418ff */
[----:B------:R-:W-:-:S02]  /*56d0*/  IMAD.MOV.U32 R243, RZ, RZ, R108 ;  /* 0x000000fffff37224 */ /* 0x000fc400078e006c */
[----:B------:R-:W-:Y:S02]  /*56e0*/  IMAD.MOV.U32 R242, RZ, RZ, R109 ;  /* 0x000000fffff27224 */ /* 0x000fe400078e006d */
[----:B------:R-:W-:Y:S02]  /*56f0*/  IMAD.MOV.U32 R241, RZ, RZ, R110 ;  /* 0x000000fffff17224 */ /* 0x000fe400078e006e */
[----:B------:R-:W-:Y:S02]  /*5700*/  IMAD.MOV.U32 R234, RZ, RZ, R111 ;  /* 0x000000ffffea7224 */ /* 0x000fe400078e006f */
[----:B------:R-:W-:Y:S08]  /*5710*/  HMMA.16816.F32.BF16 R108, R4, R60, R24 ;  /* 0x0000003c046c723c */ /* 0x000ff00000041818 */
[C---:B------:R-:W-:Y:S08]  /*5720*/  HMMA.16816.F32.BF16 R24, R8.reuse, R90, RZ ;  /* 0x0000005a0818723c */ /* 0x040ff000000418ff */
[C---:B------:R-:W-:Y:S07]  /*5730*/  HMMA.16816.F32.BF16 R28, R8.reuse, R72, RZ ;  /* 0x00000048081c723c */ /* 0x040fee00000418ff */
[----:B------:R-:W-:Y:S01]  /*5740*/  IMAD.MOV.U32 R72, RZ, RZ, R171 ;  /* 0x000000ffff487224 */ /* 0x000fe200078e00ab */
[----:B------:R-:W-:Y:S01]  /*5750*/  HMMA.16816.F32.BF16 R32, R8, R74, RZ ;  /* 0x0000004a0820723c */ /* 0x000fe200000418ff */
[----:B------:R-:W-:-:S06]  /*5760*/  IMAD.MOV.U32 R73, RZ, RZ, R170 ;  /* 0x000000ffff497224 */ /* 0x000fcc00078e00aa */
[----:B------:R-:W-:Y:S02]  /*5770*/  IMAD.MOV.U32 R74, RZ, RZ, R169 ;  /* 0x000000ffff4a7224 */ /* 0x000fe400078e00a9 */
[----:B------:R-:W-:Y:S02]  /*5780*/  IMAD.MOV.U32 R75, RZ, RZ, R168 ;  /* 0x000000ffff4b7224 */ /* 0x000fe400078e00a8 */
[----:B------:R-:W-:Y:S08]  /*5790*/  HMMA.16816.F32.BF16 R168, R4, R76, R20 ;  /* 0x0000004c04a8723c */ /* 0x000ff00000041814 */
[----:B------:R-:W-:Y:S01]  /*57a0*/  HMMA.16816.F32.BF16 R20, R8, R86, RZ ;  /* 0x000000560814723c */ /* 0x000fe200000418ff */
[----:B------:R-:W-:-:S07]  /*57b0*/  FFMA.FTZ R3, R115, c[0x0][0x2d0], -R2 ;  /* 0x0000b40073037a23 */ /* 0x000fce0000010802 */
[----:B------:R-:W-:Y:S08]  /*57c0*/  HMMA.16816.F32.BF16 R172, R4, R52, R16 ;  /* 0x0000003404ac723c */ /* 0x000ff00000041810 */
[----:B------:R-:W-:Y:S08]  /*57d0*/  HMMA.16816.F32.BF16 R16, R8, R104, RZ ;  /* 0x000000680810723c */ /* 0x000ff000000418ff */
[C---:B------:R-:W-:Y:S01]  /*57e0*/  HMMA.16816.F32.BF16 R48, R4.reuse, R50, R24 ;  /* 0x000000320430723c */ /* 0x040fe20000041818 */
[----:B------:R1:W-:Y:S07]  /*57f0*/  MUFU.EX2 R24, R3 ;  /* 0x0000000300187308 */ /* 0x0003ee0000000800 */
[----:B------:R-:W-:Y:S01]  /*5800*/  HMMA.16816.F32.BF16 R40, R4, R54, R20 ;  /* 0x000000360428723c */ /* 0x000fe20000041814 */
[----:B-1----:R-:W-:-:S04]  /*5810*/  FFMA.FTZ R3, R114, c[0x0][0x2d0], -R2 ;  /* 0x0000b40072037a23 */ /* 0x002fc80000010802 */
[----:B------:R1:W-:Y:S03]  /*5820*/  MUFU.EX2 R25, R3 ;  /* 0x0000000300197308 */ /* 0x0003e60000000800 */
[----:B------:R-:W-:Y:S01]  /*5830*/  HMMA.16816.F32.BF16 R84, R4, R64, R16 ;  /* 0x000000400454723c */ /* 0x000fe20000041810 */
[--C-:B-1----:R-:W-:Y:S02]  /*5840*/  FFMA.FTZ R3, R113, c[0x0][0x2d0], -R2.reuse ;  /* 0x0000b40071037a23 */ /* 0x102fe40000010802 */
[----:B------:R-:W-:-:S05]  /*5850*/  FFMA.FTZ R2, R112, c[0x0][0x2d0], -R2 ;  /* 0x0000b40070027a23 */ /* 0x000fca0000010802 */
[----:B------:R-:W-:Y:S08]  /*5860*/  HMMA.16816.F32.BF16 R148, R4, R56, R28 ;  /* 0x000000380494723c */ /* 0x000ff0000004181c */
[----:B------:R-:W-:Y:S01]  /*5870*/  HMMA.16816.F32.BF16 R36, R8, R102, RZ ;  /* 0x000000660824723c */ /* 0x000fe200000418ff */
[----:B------:R1:W-:Y:S01]  /*5880*/  MUFU.EX2 R22, R2 ;  /* 0x0000000200167308 */ /* 0x0003e20000000800 */
[----:B------:R-:W-:Y:S01]  /*5890*/  IMAD.MOV.U32 R80, RZ, RZ, R131 ;  /* 0x000000ffff507224 */ /* 0x000fe200078e0083 */
[----:B------:R-:W-:Y:S01]  /*58a0*/  LDSM.16.MT88.4 R112, [R186+0x800] ;  /* 0x00080000ba70783b */ /* 0x000fe20000004200 */
[----:B-1----:R-:W-:-:S05]  /*58b0*/  FFMA.FTZ R2, R71, c[0x0][0x2d0], -R0 ;  /* 0x0000b40047027a23 */ /* 0x002fca0000010800 */
[----:B------:R1:W-:Y:S01]  /*58c0*/  MUFU.EX2 R18, R2 ;  /* 0x0000000200127308 */ /* 0x0003e20000000800 */
[----:B------:R-:W-:Y:S01]  /*58d0*/  HMMA.16816.F32.BF16 R28, R8, R82, RZ ;  /* 0x00000052081c723c */ /* 0x000fe200000418ff */
[----:B-1----:R-:W-:-:S06]  /*58e0*/  FFMA.FTZ R2, R70, c[0x0][0x2d0], -R0 ;  /* 0x0000b40046027a23 */ /* 0x002fcc0000010800 */
[----:B------:R1:W-:Y:S01]  /*58f0*/  MUFU.EX2 R20, R2 ;  /* 0x0000000200147308 */ /* 0x0003e20000000800 */
[----:B------:R-:W-:Y:S01]  /*5900*/  HMMA.16816.F32.BF16 R8, R8, R106, RZ ;  /* 0x0000006a0808723c */ /* 0x000fe200000418ff */
[--C-:B-1----:R-:W-:Y:S02]  /*5910*/  FFMA.FTZ R2, R69, c[0x0][0x2d0], -R0.reuse ;  /* 0x0000b40045027a23 */ /* 0x102fe40000010800 */
[----:B------:R-:W-:-:S04]  /*5920*/  FFMA.FTZ R0, R68, c[0x0][0x2d0], -R0 ;  /* 0x0000b40044007a23 */ /* 0x000fc80000010800 */
[----:B------:R1:W-:Y:S01]  /*5930*/  MUFU.EX2 R19, R0 ;  /* 0x0000000000137308 */ /* 0x0003e20000000800 */
[----:B------:R-:W-:Y:S01]  /*5940*/  HMMA.16816.F32.BF16 R32, R4, R58, R32 ;  /* 0x0000003a0420723c */ /* 0x000fe20000041820 */
[----:B-1----:R-:W-:-:S06]  /*5950*/  FFMA.FTZ R0, R154, c[0x0][0x2d0], -R13 ;  /* 0x0000b4009a007a23 */ /* 0x002fcc000001080d */
[----:B------:R1:W-:Y:S01]  /*5960*/  MUFU.EX2 R15, R0 ;  /* 0x00000000000f7308 */ /* 0x0003e20000000800 */
[----:B------:R-:W-:Y:S02]  /*5970*/  IMAD.MOV.U32 R56, RZ, RZ, R159 ;  /* 0x000000ffff387224 */ /* 0x000fe400078e009f */
[----:B------:R-:W-:Y:S02]  /*5980*/  IMAD.MOV.U32 R57, RZ, RZ, R158 ;  /* 0x000000ffff397224 */ /* 0x000fe400078e009e */
[----:B------:R-:W-:Y:S02]  /*5990*/  IMAD.MOV.U32 R58, RZ, RZ, R157 ;  /* 0x000000ffff3a7224 */ /* 0x000fe400078e009d */
[----:B-1----:R-:W-:-:S04]  /*59a0*/  FFMA.FTZ R0, R155, c[0x0][0x2d0], -R13 ;  /* 0x0000b4009b007a23 */ /* 0x002fc8000001080d */
[----:B------:R1:W2:Y:S01]  /*59b0*/  MUFU.EX2 R16, R0 ;  /* 0x0000000000107308 */ /* 0x0002a20000000800 */
[----:B------:R-:W-:Y:S02]  /*59c0*/  IMAD.MOV.U32 R59, RZ, RZ, R156 ;  /* 0x000000ffff3b7224 */ /* 0x000fe400078e009c */
[----:B------:R-:W-:Y:S01]  /*59d0*/  IMAD.MOV.U32 R81, RZ, RZ, R130 ;  /* 0x000000ffff517224 */ /* 0x000fe200078e0082 */
[----:B------:R-:W3:Y:S01]  /*59e0*/  LDSM.16.MT88.4 R156, [R185+0x800] ;  /* 0x00080000b99c783b */ /* 0x000ee20000004200 */
[----:B------:R-:W-:Y:S02]  /*59f0*/  IMAD.MOV.U32 R82, RZ, RZ, R129 ;  /* 0x000000ffff527224 */ /* 0x000fe400078e0081 */
[----:B------:R-:W-:Y:S02]  /*5a00*/  IMAD.MOV.U32 R83, RZ, RZ, R128 ;  /* 0x000000ffff537224 */ /* 0x000fe400078e0080 */
[----:B------:R-:W4:Y:S01]  /*5a10*/  LDSM.16.MT88.4 R128, [R185+0x1400] ;  /* 0x00140000b980783b */ /* 0x000f220000004200 */
[----:B-1----:R-:W-:-:S04]  /*5a20*/  FFMA.FTZ R0, R153, c[0x0][0x2d0], -R13 ;  /* 0x0000b40099007a23 */ /* 0x002fc8000001080d */
[----:B------:R1:W-:Y:S01]  /*5a30*/  MUFU.EX2 R17, R0 ;  /* 0x0000000000117308 */ /* 0x0003e20000000800 */
[----:B------:R-:W-:Y:S07]  /*5a40*/  HMMA.16816.F32.BF16 R28, R4, R62, R28 ;  /* 0x0000003e041c723c */ /* 0x000fee000004181c */
[----:B------:R-:W-:Y:S01]  /*5a50*/  MUFU.EX2 R26, R3 ;  /* 0x00000003001a7308 */ /* 0x000fe20000000800 */
[----:B-1----:R-:W-:-:S07]  /*5a60*/  FFMA.FTZ R0, R146, c[0x0][0x2d0], -R13 ;  /* 0x0000b40092007a23 */ /* 0x002fce000001080d */
[----:B------:R1:W5:Y:S01]  /*5a70*/  MUFU.EX2 R14, R0 ;  /* 0x00000000000e7308 */ /* 0x0003620000000800 */
[C---:B------:R-:W-:Y:S08]  /*5a80*/  HMMA.16816.F32.BF16 R36, R4.reuse, R78, R36 ;  /* 0x0000004e0424723c */ /* 0x040ff00000041824 */
[----:B------:R-:W-:Y:S01]  /*5a90*/  HMMA.16816.F32.BF16 R44, R4, R66, R8 ;  /* 0x00000042042c723c */ /* 0x000fe20000041808 */
[----:B------:R-:W3:Y:S01]  /*5aa0*/  LDSM.16.MT88.4 R4, [R186+0x2000] ;  /* 0x00200000ba04783b */ /* 0x000ee20000004200 */
[----:B------:R4:W-:Y:S01]  /*5ab0*/  MUFU.EX2 R21, R2 ;  /* 0x0000000200157308 */ /* 0x0009e20000000800 */
[----:B--2---:R-:W-:Y:S01]  /*5ac0*/  F2FP.BF16.PACK_AB R92, R16, R15 ;  /* 0x0000000f105c723e */ /* 0x004fe200000010ff */
[----:B------:R-:W-:Y:S01]  /*5ad0*/  IMAD.MOV.U32 R88, RZ, RZ, R243 ;  /* 0x000000ffff587224 */ /* 0x000fe200078e00f3 */
[----:B------:R-:W-:Y:S01]  /*5ae0*/  F2FP.BF16.PACK_AB R96, R25, R24 ;  /* 0x000000181960723e */ /* 0x000fe200000010ff */
[----:B------:R-:W-:-:S02]  /*5af0*/  IMAD.MOV.U32 R89, RZ, RZ, R242 ;  /* 0x000000ffff597224 */ /* 0x000fc400078e00f2 */
[----:B-1----:R-:W-:Y:S01]  /*5b00*/  FFMA.FTZ R0, R152, c[0x0][0x2d0], -R12 ;  /* 0x0000b40098007a23 */ /* 0x002fe2000001080c */
[----:B-----5:R-:W-:Y:S01]  /*5b10*/  F2FP.BF16.PACK_AB R94, R14, R17 ;  /* 0x000000110e5e723e */ /* 0x020fe200000010ff */
[----:B------:R-:W-:Y:S01]  /*5b20*/  IMAD.MOV.U32 R90, RZ, RZ, R241 ;  /* 0x000000ffff5a7224 */ /* 0x000fe200078e00f1 */
[----:B------:R-:W-:Y:S01]  /*5b30*/  F2FP.BF16.PACK_AB R97, R20, R18 ;  /* 0x000000121461723e */ /* 0x000fe200000010ff */
[----:B------:R1:W-:Y:S01]  /*5b40*/  MUFU.EX2 R3, R0 ;  /* 0x0000000000037308 */ /* 0x0003e20000000800 */
[----:B------:R-:W-:Y:S01]  /*5b50*/  IMAD.MOV.U32 R91, RZ, RZ, R234 ;  /* 0x000000ffff5b7224 */ /* 0x000fe200078e00ea */
[----:B------:R-:W-:Y:S01]  /*5b60*/  F2FP.BF16.PACK_AB R98, R22, R26 ;  /* 0x0000001a1662723e */ /* 0x000fe200000010ff */
[----:B------:R-:W2:Y:S01]  /*5b70*/  LDSM.16.MT88.4 R64, [R186+0x1400] ;  /* 0x00140000ba40783b */ /* 0x000ea20000004200 */
[--C-:B----4-:R-:W-:Y:S02]  /*5b80*/  FFMA.FTZ R2, R145, c[0x0][0x2d0], -R12.reuse ;  /* 0x0000b40091027a23 */ /* 0x110fe4000001080c */
[----:B-1----:R-:W-:-:S04]  /*5b90*/  FFMA.FTZ R0, R147, c[0x0][0x2d0], -R12 ;  /* 0x0000b40093007a23 */ /* 0x002fc8000001080c */
[----:B------:R1:W4:Y:S02]  /*5ba0*/  MUFU.EX2 R11, R0 ;  /* 0x00000000000b7308 */ /* 0x0003240000000800 */
[----:B-1----:R-:W-:-:S06]  /*5bb0*/  FFMA.FTZ R0, R144, c[0x0][0x2d0], -R12 ;  /* 0x0000b40090007a23 */ /* 0x002fcc000001080c */
[----:B------:R1:W-:Y:S08]  /*5bc0*/  MUFU.EX2 R12, R2 ;  /* 0x00000002000c7308 */ /* 0x0003f00000000800 */
[----:B------:R5:W2:Y:S01]  /*5bd0*/  MUFU.EX2 R13, R0 ;  /* 0x00000000000d7308 */ /* 0x000aa20000000800 */
[----:B-1----:R-:W-:Y:S01]  /*5be0*/  @P3 IMAD.HI.U32 R2, R233, c[0x0][0x2c8], RZ ;  /* 0x0000b200e9023a27 */ /* 0x002fe200078e00ff */
[----:B----4-:R-:W-:-:S03]  /*5bf0*/  F2FP.BF16.PACK_AB R93, R11, R3 ;  /* 0x000000030b5d723e */ /* 0x010fc600000010ff */
[----:B-----5:R-:W-:Y:S01]  /*5c00*/  IMAD.MOV.U32 R0, RZ, RZ, R233 ;  /* 0x000000ffff007224 */ /* 0x020fe200078e00e9 */
[----:B------:R-:W-:Y:S02]  /*5c10*/  @P3 SHF.R.U32.HI R0, RZ, c[0x0][0x2cc], R2 ;  /* 0x0000b300ff003a19 */ /* 0x000fe40000011602 */
[----:B--2---:R-:W-:Y:S02]  /*5c20*/  F2FP.BF16.PACK_AB R95, R13, R12 ;  /* 0x0000000c0d5f723e */ /* 0x004fe400000010ff */
[----:B------:R-:W-:-:S05]  /*5c30*/  IADD3 R0, R0, R251, -R250 ;  /* 0x000000fb00007210 */ /* 0x000fca0007ffe8fa */
[----:B------:R-:W-:Y:S01]  /*5c40*/  IMAD.HI R9, R0, 0x2aaaaaab, RZ ;  /* 0x2aaaaaab00097827 */ /* 0x000fe200078e02ff */
[----:B---3--:R-:W-:Y:S01]  /*5c50*/  HMMA.16816.F32.BF16 R152, R92, R158, R120 ;  /* 0x0000009e5c98723c */ /* 0x008fe20000041878 */
[----:B------:R-:W-:-:S03]  /*5c60*/  F2FP.BF16.PACK_AB R99, R19, R21 ;  /* 0x000000151363723e */ /* 0x000fc600000010ff */
[----:B------:R-:W-:-:S04]  /*5c70*/  SHF.R.U32.HI R10, RZ, 0x1f, R9 ;  /* 0x0000001fff0a7819 */ /* 0x000fc80000011609 */
[C---:B------:R-:W-:Y:S01]  /*5c80*/  HMMA.16816.F32.BF16 R120, R92.reuse, R128, R80 ;  /* 0x000000805c78723c */ /* 0x040fe20000041850 */
[----:B------:R-:W1:Y:S01]  /*5c90*/  LDSM.16.MT88.4 R80, [R185+0x2000] ;  /* 0x00200000b950783b */ /* 0x000e620000004200 */
[----:B------:R-:W-:Y:S01]  /*5ca0*/  FADD.FTZ R2, R167, R164 ;  /* 0x000000a4a7027221 */ /* 0x000fe20000010000 */
[----:B------:R-:W-:Y:S01]  /*5cb0*/  LEA.HI.SX32 R23, R9, R10, 0x1d ;  /* 0x0000000a09177211 */ /* 0x000fe200078feaff */
[----:B------:R-:W-:Y:S02]  /*5cc0*/  FADD.FTZ R0, R133, R132 ;  /* 0x0000008485007221 */ /* 0x000fe40000010000 */
[----:B------:R-:W-:Y:S02]  /*5cd0*/  FADD.FTZ R8, R204, R203 ;  /* 0x000000cbcc087221 */ /* 0x000fe40000010000 */
[----:B------:R-:W-:Y:S01]  /*5ce0*/  FADD.FTZ R10, R200, R199 ;  /* 0x000000c7c80a7221 */ /* 0x000fe20000010000 */
[----:B------:R-:W-:Y:S01]  /*5cf0*/  HMMA.16816.F32.BF16 R88, R92, R4, R88 ;  /* 0x000000045c58723c */ /* 0x000fe20000041858 */
[----:B------:R-:W-:-:S02]  /*5d00*/  FADD.FTZ R9, R163, R2 ;  /* 0x00000002a3097221 */ /* 0x000fc40000010000 */
[----:B------:R-:W-:-:S05]  /*5d10*/  FADD.FTZ R2, R206, R8 ;  /* 0x00000008ce027221 */ /* 0x000fca0000010000 */
        /* <DEDUP_REMOVED lines=15> */
[----:B------:R-:W-:Y:S01]  /*5e10*/  FADD.FTZ R4, R181, R4 ;  /* 0x00000004b5047221 */ /* 0x000fe20000010000 */
[----:B------:R-:W-:Y:S01]  /*5e20*/  IADD3 R199, R207, -0x2, RZ ;  /* 0xfffffffecfc77810 */ /* 0x000fe20007ffe0ff */
[----:B------:R-:W-:Y:S01]  /*5e30*/  FADD.FTZ R0, R160, R0 ;  /* 0x00000000a0007221 */ /* 0x000fe20000010000 */
[----:B------:R-:W-:Y:S01]  /*5e40*/  IMNMX R248, R245, R23, !PT ;  /* 0x00000017f5f87217 */ /* 0x000fe20007800200 */
[----:B------:R-:W-:Y:S02]  /*5e50*/  FADD.FTZ R2, R142, R2 ;  /* 0x000000028e027221 */ /* 0x000fe40000010000 */
[----:B------:R-:W-:Y:S02]  /*5e60*/  FADD.FTZ R5, R177, R5 ;  /* 0x00000005b1057221 */ /* 0x000fe40000010000 */
[----:B------:R-:W-:Y:S01]  /*5e70*/  FADD.FTZ R4, R180, R4 ;  /* 0x00000004b4047221 */ /* 0x000fe20000010000 */
[----:B------:R-:W-:Y:S01]  /*5e80*/  ISETP.GE.AND P0, PT, R199, R248, PT ;  /* 0x000000f8c700720c */ /* 0x000fe20003f06270 */
        /* <DEDUP_REMOVED lines=12> */
[----:B------:R-:W-:Y:S01]  /*5f50*/  HMMA.16816.F32.BF16 R108, R92, R114, R124 ;  /* 0x000000725c6c723c */ /* 0x000fe2000004187c */
[----:B------:R-:W-:Y:S02]  /*5f60*/  FADD.FTZ R0, R26, R0 ;  /* 0x000000001a007221 */ /* 0x000fe40000010000 */
[----:B------:R-:W-:Y:S02]  /*5f70*/  FADD.FTZ R2, R21, R2 ;  /* 0x0000000215027221 */ /* 0x000fe40000010000 */
[----:B------:R-:W-:Y:S02]  /*5f80*/  FADD.FTZ R3, R17, R3 ;  /* 0x0000000311037221 */ /* 0x000fe40000010000 */
[----:B------:R-:W-:Y:S01]  /*5f90*/  FADD.FTZ R4, R12, R4 ;  /* 0x000000040c047221 */ /* 0x000fe20000010000 */
[----:B------:R-:W-:Y:S01]  /*5fa0*/  HMMA.16816.F32.BF16 R148, R96, R156, R148 ;  /* 0x0000009c6094723c */ /* 0x000fe20000041894 */
[----:B------:R-:W-:Y:S02]  /*5fb0*/  FADD.FTZ R241, R22, R0 ;  /* 0x0000000016f17221 */ /* 0x000fe40000010000 */
[----:B------:R-:W-:-:S05]  /*5fc0*/  FADD.FTZ R243, R19, R2 ;  /* 0x0000000213f37221 */ /* 0x000fca0000010000 */
[----:B------:R-:W-:Y:S01]  /*5fd0*/  HMMA.16816.F32.BF16 R144, R92, R156, R208 ;  /* 0x0000009c5c90723c */ /* 0x000fe200000418d0 */
[----:B------:R-:W-:Y:S02]  /*5fe0*/  FADD.FTZ R242, R14, R3 ;  /* 0x000000030ef27221 */ /* 0x000fe40000010000 */
[----:B------:R-:W-:-:S05]  /*5ff0*/  FADD.FTZ R244, R13, R4 ;  /* 0x000000040df47221 */ /* 0x000fca0000010000 */
[----:B------:R-:W-:Y:S08]  /*6000*/  HMMA.16816.F32.BF16 R104, R92, R112, R220 ;  /* 0x000000705c68723c */ /* 0x000ff000000418dc */
[----:B------:R-:W-:Y:S08]  /*6010*/  HMMA.16816.F32.BF16 R116, R96, R128, R116 ;  /* 0x000000806074723c */ /* 0x000ff00000041874 */
[C---:B------:R-:W-:Y:S08]  /*6020*/  HMMA.16816.F32.BF16 R56, R92.reuse, R64, R56 ;  /* 0x000000405c38723c */ /* 0x040ff00000041838 */
[C---:B-1----:R-:W-:Y:S08]  /*6030*/  HMMA.16816.F32.BF16 R72, R92.reuse, R80, R72 ;  /* 0x000000505c48723c */ /* 0x042ff00000041848 */
        /* <DEDUP_REMOVED lines=12> */
[----:B------:R-:W-:Y:S07]  /*6100*/  @!P0 BRA `(.L_x_1077) ;  /* 0x00002f8000008947 */ /* 0x000fee0003800000 */
[----:B------:R-:W-:Y:S01]  /*6110*/  IADD3 R246, R232, R233, RZ ;  /* 0x000000e9e8f67210 */ /* 0x000fe20007ffe0ff */
[----:B------:R-:W-:Y:S01]  /*6120*/  IMAD.MOV.U32 R3, RZ, RZ, R138 ;  /* 0x000000ffff037224 */ /* 0x000fe200078e008a */
[----:B------:R-:W-:Y:S01]  /*6130*/  MOV R132, R137 ;  /* 0x0000008900847202 */ /* 0x000fe20000000f00 */
[----:B------:R-:W-:Y:S01]  /*6140*/  IMAD.MOV.U32 R139, RZ, RZ, R136 ;  /* 0x000000ffff8b7224 */ /* 0x000fe200078e0088 */
[----:B------:R-:W-:Y:S01]  /*6150*/  MOV R140, R134 ;  /* 0x00000086008c7202 */ /* 0x000fe20000000f00 */
[----:B------:R-:W-:-:S05]  /*6160*/  @P3 IMAD.HI.U32 R0, R246, c[0x0][0x2c8], RZ ;  /* 0x0000b200f6003a27 */ /* 0x000fca00078e00ff */
[----:B------:R-:W-:-:S06]  /*6170*/  @P3 SHF.R.U32.HI R249, RZ, c[0x0][0x2cc], R0 ;  /* 0x0000b300fff93a19 */ /* 0x000fcc0000011600 */
.L_x_1082:
[----:B------:R-:W-:Y:S04]  /*6180*/  DEPBAR.LE SB0, 0x0 ;  /* 0x000080000000791a */ /* 0x000fe80000000000 */
[----:B------:R-:W-:Y:S01]  /*6190*/  WARPSYNC 0xffffffff ;  /* 0xffffffff00007948 */ /* 0x000fe20003800000 */
[----:B------:R-:W-:Y:S01]  /*61a0*/  BAR.SYNC.DEFER_BLOCKING 0x0 ;  /* 0x0000000000007b1d */ /* 0x000fe20000010000 */
[----:B------:R-:W-:Y:S05]  /*61b0*/  ISETP.GT.AND P0, PT, R245, R199, PT ;  /* 0x000000c7f500720c */ /* 0x000fea0003f04270 */
[----:B------:R1:W2:Y:S01]  /*61c0*/  LDSM.16.M88.4 R48, [R187] ;  /* 0x00000000bb30783b */ /* 0x0002a20000000200 */
[----:B------:R-:W-:Y:S03]  /*61d0*/  BSSY B0, `(.L_x_1078) ;  /* 0x000002a000007945 */ /* 0x000fe60003800000 */
[----:B------:R1:W3:Y:S04]  /*61e0*/  LDSM.16.M88.4 R44, [R187+0x1000] ;  /* 0x00100000bb2c783b */ /* 0x0002e80000000200 */
[----:B------:R1:W4:Y:S04]  /*61f0*/  LDSM.16.M88.4 R16, [R184] ;  /* 0x00000000b810783b */ /* 0x0003280000000200 */
[----:B------:R1:W1:Y:S04]  /*6200*/  LDSM.16.M88.4 R32, [R184+0x400] ;  /* 0x00040000b820783b */ /* 0x0002680000000200 */
[----:B------:R1:W1:Y:S04]  /*6210*/  LDSM.16.M88.4 R160, [R184+0x800] ;  /* 0x00080000b8a0783b */ /* 0x0002680000000200 */
[----:B------:R1:W1:Y:S04]  /*6220*/  LDSM.16.M88.4 R164, [R188] ;  /* 0x00000000bca4783b */ /* 0x0002680000000200 */
[----:B------:R1:W1:Y:S04]  /*6230*/  LDSM.16.M88.4 R172, [R188+0x1000] ;  /* 0x00100000bcac783b */ /* 0x0002680000000200 */
[----:B------:R1:W1:Y:S04]  /*6240*/  LDSM.16.M88.4 R168, [R189] ;  /* 0x00000000bda8783b */ /* 0x0002680000000200 */
[----:B------:R1:W1:Y:S04]  /*6250*/  LDSM.16.M88.4 R176, [R197] ;  /* 0x00000000c5b0783b */ /* 0x0002680000000200 */
[----:B------:R1:W1:Y:S01]  /*6260*/  LDSM.16.M88.4 R180, [R196] ;  /* 0x00000000c4b4783b */ /* 0x0002620000000200 */
[----:B------:R-:W-:-:S05]  /*6270*/  @P0 BRA `(.L_x_1079) ;  /* 0x000001f000000947 */ /* 0x000fca0003800000 */
[----:B------:R-:W5:Y:S01]  /*6280*/  S2R R2, SR_TID.X ;  /* 0x0000000000027919 */ /* 0x000f620000002100 */
[----:B------:R-:W-:Y:S01]  /*6290*/  SHF.R.S32.HI R0, RZ, 0x1f, R199 ;  /* 0x0000001fff007819 */ /* 0x000fe200000114c7 */
[C---:B------:R-:W-:Y:S04]  /*62a0*/  IMAD.WIDE.U32 R4, R199.reuse, c[0x0][0x208], RZ ;  /* 0x00008200c7047a25 */ /* 0x040fe800078e00ff */
[----:B------:R-:W-:Y:S04]  /*62b0*/  IMAD R0, R0, c[0x0][0x208], RZ ;  /* 0x0000820000007a24 */ /* 0x000fe800078e02ff */
[----:B------:R-:W-:Y:S04]  /*62c0*/  IMAD R0, R199, c[0x0][0x20c], R0 ;  /* 0x00008300c7007a24 */ /* 0x000fe800078e0200 */
[----:B------:R-:W-:Y:S02]  /*62d0*/  IMAD.IADD R0, R5, 0x1, R0 ;  /* 0x0000000105007824 */ /* 0x000fe400078e0200 */
[----:B------:R-:W-:Y:S04]  /*62e0*/  IMAD.WIDE.U32 R4, R4, 0x30, RZ ;  /* 0x0000003004047825 */ /* 0x000fe800078e00ff */
[----:B------:R-:W-:Y:S01]  /*62f0*/  IMAD R0, R0, 0x30, RZ ;  /* 0x0000003000007824 */ /* 0x000fe200078e02ff */
[----:B-----5:R-:W-:Y:S02]  /*6300*/  ISETP.GT.AND P0, PT, R2, 0x3f, PT ;  /* 0x0000003f0200780c */ /* 0x020fe40003f04270 */
[----:B------:R-:W-:Y:S02]  /*6310*/  IADD3 R2, P2, R236, R4, RZ ;  /* 0x00000004ec027210 */ /* 0x000fe40007f5e0ff */
[----:B------:R-:W-:Y:S09]  /*6320*/  IADD3 R0, R5, R0, RZ ;  /* 0x0000000005007210 */ /* 0x000ff20007ffe0ff */
[----:B------:R-:W-:Y:S02]  /*6330*/  @!P0 IMAD.MOV.U32 R7, RZ, RZ, c[0x0][0x208] ;  /* 0x00008200ff078624 */ /* 0x000fe400078e00ff */
[----:B------:R-:W-:Y:S03]  /*6340*/  @!P0 IMAD.MOV.U32 R8, RZ, RZ, c[0x0][0x20c] ;  /* 0x00008300ff088624 */ /* 0x000fe600078e00ff */
[C---:B------:R-:W-:Y:S04]  /*6350*/  @!P0 LEA R6, P1, R7.reuse, R4, 0x5 ;  /* 0x0000000407068211 */ /* 0x040fe800078228ff */
[----:B------:R-:W-:Y:S01]  /*6360*/  @!P0 LEA.HI.X R4, R7, R0, R8, 0x5, P1 ;  /* 0x0000000007048211 */ /* 0x000fe200008f2c08 */
[----:B------:R-:W-:Y:S01]  /*6370*/  IMAD.X R7, R0, 0x1, R235, P2 ;  /* 0x0000000100077824 */ /* 0x000fe200010e06eb */
[----:B------:R-:W-:Y:S02]  /*6380*/  @!P0 IADD3 R5, P1, R6, R236, RZ ;  /* 0x000000ec06058210 */ /* 0x000fe40007f3e0ff */
[----:B------:R-:W-:Y:S02]  /*6390*/  LEA R6, P2, R2, c[0x0][0x1f8], 0x1 ;  /* 0x00007e0002067a11 */ /* 0x000fe400078408ff */
[----:B------:R-:W-:Y:S02]  /*63a0*/  @!P0 IADD3.X R0, R4, R235, RZ, P1, !PT ;  /* 0x000000eb04008210 */ /* 0x000fe40000ffe4ff */
[----:B------:R-:W-:Y:S02]  /*63b0*/  LEA.HI.X R7, R2, c[0x0][0x1fc], R7, 0x1, P2 ;  /* 0x00007f0002077a11 */ /* 0x000fe400010f0c07 */
[C---:B------:R-:W-:Y:S03]  /*63c0*/  @!P0 LEA R4, P1, R5.reuse, c[0x0][0x1f8], 0x1 ;  /* 0x00007e0005048a11 */ /* 0x040fe600078208ff */
[----:B------:R-:W-:Y:S01]  /*63d0*/  @!PT LDS RZ, [RZ] ;  /* 0x00000000fffff984 */ /* 0x000fe20000000800 */
[----:B------:R-:W-:Y:S01]  /*63e0*/  @!PT LDS RZ, [RZ] ;  /* 0x00000000fffff984 */ /* 0x000fe20000000800 */
[----:B------:R-:W-:Y:S01]  /*63f0*/  @!PT LDS RZ, [RZ] ;  /* 0x00000000fffff984 */ /* 0x000fe20000000800 */
[----:B------:R4:W-:Y:S01]  /*6400*/  LDGSTS.E.BYPASS.LTC128B.128 [R198+0x1880], [R6.64], !P6 ;  /* 0x0188000006c67fae */ /* 0x0009e2000f101d46 */
[----:B------:R-:W-:Y:S03]  /*6410*/  @!P0 LEA.HI.X R5, R5, c[0x0][0x1fc], R0, 0x1, P1 ;  /* 0x00007f0005058a11 */ /* 0x000fe600008f0c00 */
[----:B------:R4:W-:Y:S04]  /*6420*/  LDGSTS.E.BYPASS.LTC128B.128 [R198+0x2480], [R6.64+0x40], !P5 ;  /* 0x0248004006c67fae */ /* 0x0009e8000e901d46 */
[----:B------:R4:W-:Y:S04]  /*6430*/  LDGSTS.E.BYPASS.LTC128B.128 [R198+0x3080], [R6.64+0x80], !P4 ;  /* 0x0308008006c67fae */ /* 0x0009e8000e101d46 */
[----:B------:R4:W-:Y:S04]  /*6440*/  @!P0 LDGSTS.E.BYPASS.LTC128B.128 [R198+0x2080], [R4.64], !P6 ;  /* 0x0208000004c68fae */ /* 0x0009e8000f101d46 */
[----:B------:R4:W-:Y:S04]  /*6450*/  @!P0 LDGSTS.E.BYPASS.LTC128B.128 [R198+0x2c80], [R4.64+0x40], !P5 ;  /* 0x02c8004004c68fae */ /* 0x0009e8000e901d46 */
[----:B------:R4:W-:Y:S02]  /*6460*/  @!P0 LDGSTS.E.BYPASS.LTC128B.128 [R198+0x3880], [R4.64+0x80], !P4 ;  /* 0x0388008004c68fae */ /* 0x0009e4000e101d46 */
.L_x_1079:
[----:B------:R-:W-:Y:S05]  /*6470*/  BSYNC B0 ;  /* 0x0000000000007941 */ /* 0x000fea0003800000 */
.L_x_1078:
[-C--:B--2-4-:R-:W-:Y:S01]  /*6480*/  HMMA.16816.F32.BF16 R4, R48, R16.reuse, RZ ;  /* 0x000000103004723c */ /* 0x094fe200000418ff */
[----:B------:R-:W0:Y:S01]  /*6490*/  LDGDEPBAR ;  /* 0x00000000000079af */ /* 0x000e220000000000 */
[----:B------:R-:W-:Y:S01]  /*64a0*/  BSSY B0, `(.L_x_1080) ;  /* 0x000008a000007945 */ /* 0x000fe20003800000 */
[----:B------:R-:W-:Y:S05]  /*64b0*/  ISETP.GT.AND P0, PT, R199, R245, PT ;  /* 0x000000f5c700720c */ /* 0x000fea0003f04270 */
[C---:B---3--:R-:W-:Y:S08]  /*64c0*/  HMMA.16816.F32.BF16 R8, R44.reuse, R16, RZ ;  /* 0x000000102c08723c */ /* 0x048ff000000418ff */
[-C--:B------:R-:W-:Y:S08]  /*64d0*/  HMMA.16816.F32.BF16 R12, R44, R18.reuse, RZ ;  /* 0x000000122c0c723c */ /* 0x080ff000000418ff */
[C---:B------:R-:W-:Y:S08]  /*64e0*/  HMMA.16816.F32.BF16 R16, R48.reuse, R18, RZ ;  /* 0x000000123010723c */ /* 0x040ff000000418ff */
[-C--:B-1----:R-:W-:Y:S08]  /*64f0*/  HMMA.16816.F32.BF16 R20, R48, R32.reuse, RZ ;  /* 0x000000203014723c */ /* 0x082ff000000418ff */
        /* <DEDUP_REMOVED lines=91> */
[----:B------:R-:W-:Y:S04]  /*6ab0*/  IADD3 R0, -R247, 0x30, RZ ;  /* 0x00000030f7007810 */ /* 0x000fe80007ffe1ff */
[C---:B------:R-:W-:Y:S02]  /*6ac0*/  ISETP.GE.AND P0, PT, R0.reuse, 0x21, PT ;  /* 0x000000210000780c */ /* 0x040fe40003f06270 */
[----:B------:R-:W-:Y:S11]  /*6ad0*/  ISETP.GE.AND P1, PT, R0, 0x1, PT ;  /* 0x000000010000780c */ /* 0x000ff60003f26270 */
[----:B------:R-:W-:Y:S01]  /*6ae0*/  @P0 IMAD.MOV.U32 R135, RZ, RZ, c[0x0][0x1e0] ;  /* 0x00007800ff870624 */ /* 0x000fe200078e00ff */
[C---:B------:R-:W-:Y:S01]  /*6af0*/  @P0 IADD3 R0, R199.reuse, -0x1, RZ ;  /* 0xffffffffc7000810 */ /* 0x040fe20007ffe0ff */
[----:B------:R-:W-:Y:S01]  /*6b00*/  @P0 IMAD.MOV.U32 R136, RZ, RZ, 0x5 ;  /* 0x00000005ff880424 */ /* 0x000fe200078e00ff */
[----:B------:R-:W-:Y:S02]  /*6b10*/  @P1 IADD3 R2, R199, -0x1, RZ ;  /* 0xffffffffc7021810 */ /* 0x000fe40007ffe0ff */
[----:B------:R-:W-:Y:S02]  /*6b20*/  @P0 SHF.R.S32.HI R133, RZ, 0x1f, R0 ;  /* 0x0000001fff850819 */ /* 0x000fe40000011400 */
[----:B------:R-:W-:Y:S01]  /*6b30*/  @P1 SHF.R.S32.HI R134, RZ, 0x1f, R2 ;  /* 0x0000001fff861819 */ /* 0x000fe20000011402 */
[----:B------:R-:W-:Y:S01]  /*6b40*/  @P1 IMAD.WIDE.U32 R142, R2, c[0x0][0x1e0], RZ ;  /* 0x00007800028e1a25 */ /* 0x000fe200078e00ff */
[C---:B------:R-:W-:Y:S02]  /*6b50*/  @P0 SHF.L.U64.HI R137, R135.reuse, R136, c[0x0][0x1e4] ;  /* 0x0000790087890619 */ /* 0x040fe40000010288 */
[----:B------:R-:W-:Y:S01]  /*6b60*/  @P0 SHF.L.U32 R136, R135, 0x5, RZ ;  /* 0x0000000587880819 */ /* 0x000fe200000006ff */
[----:B------:R-:W-:Y:S02]  /*6b70*/  @P0 IMAD R133, R133, c[0x0][0x1e0], RZ ;  /* 0x0000780085850a24 */ /* 0x000fe400078e02ff */
[----:B------:R-:W-:Y:S02]  /*6b80*/  @P1 IMAD R138, R134, c[0x0][0x1e0], RZ ;  /* 0x00007800868a1a24 */ /* 0x000fe400078e02ff */
[C---:B------:R-:W-:Y:S04]  /*6b90*/  @P0 IMAD.WIDE.U32 R134, R0.reuse, c[0x0][0x1e0], RZ ;  /* 0x0000780000860a25 */ /* 0x040fe800078e00ff */
[----:B------:R-:W-:Y:S02]  /*6ba0*/  @P0 IMAD R133, R0, c[0x0][0x1e4], R133 ;  /* 0x0000790000850a24 */ /* 0x000fe400078e0285 */
[----:B------:R-:W-:Y:S02]  /*6bb0*/  @P1 IMAD R138, R2, c[0x0][0x1e4], R138 ;  /* 0x00007900028a1a24 */ /* 0x000fe400078e028a */
[----:B------:R-:W-:Y:S01]  /*6bc0*/  @P0 IMAD.WIDE.U32 R136, R134, 0x30, R136 ;  /* 0x0000003086880825 */ /* 0x000fe200078e0088 */
[----:B------:R-:W-:Y:S03]  /*6bd0*/  @P1 MOV R134, R238 ;  /* 0x000000ee00861202 */ /* 0x000fe60000000f00 */
[----:B------:R-:W-:Y:S01]  /*6be0*/  @P0 IMAD.IADD R2, R135, 0x1, R133 ;  /* 0x0000000187020824 */ /* 0x000fe200078e0285 */
[----:B------:R-:W-:Y:S01]  /*6bf0*/  @P0 IADD3 R0, P2, R238, R136, RZ ;  /* 0x00000088ee000210 */ /* 0x000fe20007f5e0ff */
[----:B------:R-:W-:Y:S02]  /*6c00*/  @P1 IMAD.IADD R133, R143, 0x1, R138 ;  /* 0x000000018f851824 */ /* 0x000fe400078e028a */
[----:B------:R-:W-:Y:S02]  /*6c10*/  @P1 IMAD.MOV.U32 R135, RZ, RZ, R240 ;  /* 0x000000ffff871224 */ /* 0x000fe400078e00f0 */
[----:B------:R-:W-:Y:S02]  /*6c20*/  @P0 IMAD R2, R2, 0x30, RZ ;  /* 0x0000003002020824 */ /* 0x000fe400078e02ff */
[----:B------:R-:W-:Y:S03]  /*6c30*/  @P1 IMAD.WIDE.U32 R134, R142, 0x30, R134 ;  /* 0x000000308e861825 */ /* 0x000fe600078e0086 */
[----:B------:R-:W-:Y:S01]  /*6c40*/  @P0 IADD3.X R138, R240, R2, R137, P2, !PT ;  /* 0x00000002f08a0210 */ /* 0x000fe200017fe489 */
[----:B------:R-:W-:Y:S01]  /*6c50*/  @P1 IMAD R133, R133, 0x30, RZ ;  /* 0x0000003085851824 */ /* 0x000fe200078e02ff */
[C---:B------:R-:W-:Y:S04]  /*6c60*/  @P1 LEA R136, P2, R134.reuse, c[0x0][0x1c8], 0x1 ;  /* 0x0000720086881a11 */ /* 0x040fe800078408ff */
        /* <DEDUP_REMOVED lines=13> */
.L_x_1081:
[----:B------:R-:W-:Y:S05]  /*6d40*/  BSYNC B0 ;  /* 0x0000000000007941 */ /* 0x000fea0003800000 */
.L_x_1080:
[----:B-1----:R-:W2:Y:S01]  /*6d50*/  LDL R134, [R1+0x1c] ;  /* 0x00001c0001867983 */ /* 0x002ea20000100800 */
[----:B------:R-:W-:Y:S02]  /*6d60*/  MOV R0, R246 ;  /* 0x000000f600007202 */ /* 0x000fe40000000f00 */
[----:B------:R-:W-:Y:S01]  /*6d70*/  @P3 MOV R0, R249 ;  /* 0x000000f900003202 */ /* 0x000fe20000000f00 */
[----:B------:R-:W0:Y:S08]  /*6d80*/  LDGDEPBAR ;  /* 0x00000000000079af */ /* 0x000e300000000000 */
[----:B------:R-:W1:Y:S08]  /*6d90*/  SHFL.IDX PT, R2, R0, RZ, 0x1c1f ;  /* 0x001c1fff00027589 */ /* 0x000e7000000e0000 */
[----:B------:R-:W3:Y:S08]  /*6da0*/  SHFL.IDX PT, R133, R0, 0x1, 0x1c1f ;  /* 0x003c1f0000857f89 */ /* 0x000ef000000e0000 */
[----:B------:R-:W-:Y:S08]  /*6db0*/  SHFL.IDX PT, R136, R0, 0x3, 0x1c1f ;  /* 0x007c1f0000887f89 */ /* 0x000ff000000e0000 */
[----:B------:R4:W5:Y:S02]  /*6dc0*/  SHFL.IDX PT, R135, R0, 0x2, 0x1c1f ;  /* 0x005c1f0000877f89 */ /* 0x00096400000e0000 */
[----:B----4-:R-:W-:Y:S05]  /*6dd0*/  IMAD R0, R199, -0x30, RZ ;  /* 0xffffffd0c7007824 */ /* 0x010fea00078e02ff */
[----:B--2---:R-:W-:Y:S04]  /*6de0*/  IADD3 R0, -R134, 0x1, R0 ;  /* 0x0000000186007810 */ /* 0x004fe80007ffe100 */
[----:B------:R-:W-:Y:S04]  /*6df0*/  IADD3 R0, -R250, R0, R251 ;  /* 0x00000000fa007210 */ /* 0x000fe80007ffe1fb */
[C---:B-1----:R-:W-:Y:S02]  /*6e00*/  IADD3 R134, R0.reuse, R2, RZ ;  /* 0x0000000200867210 */ /* 0x042fe40007ffe0ff */
[----:B---3--:R-:W-:Y:S02]  /*6e10*/  IADD3 R133, R0, R133, RZ ;  /* 0x0000008500857210 */ /* 0x008fe40007ffe0ff */
[----:B------:R-:W-:Y:S02]  /*6e20*/  ISETP.GT.AND P0, PT, R134, RZ, PT ;  /* 0x000000ff8600720c */ /* 0x000fe40003f04270 */
[----:B-----5:R-:W-:Y:S02]  /*6e30*/  IADD3 R2, R0, R135, RZ ;  /* 0x0000008700027210 */ /* 0x020fe40007ffe0ff */
[----:B------:R-:W-:Y:S02]  /*6e40*/  FSEL R135, R4, -INF , P0 ;  /* 0xff80000004877808 */ /* 0x000fe40000000000 */
[C---:B------:R-:W-:Y:S02]  /*6e50*/  ISETP.GT.AND P2, PT, R134.reuse, 0x1, PT ;  /* 0x000000018600780c */ /* 0x040fe40003f44270 */
[----:B------:R-:W-:Y:S02]  /*6e60*/  ISETP.GT.AND P0, PT, R133, 0x1, PT ;  /* 0x000000018500780c */ /* 0x000fe40003f04270 */
[----:B------:R-:W-:Y:S02]  /*6e70*/  FMNMX.FTZ R4, R135, R3, !PT ;  /* 0x0000000387047209 */ /* 0x000fe40007810000 */
[----:B------:R-:W-:Y:S02]  /*6e80*/  FSEL R137, R5, -INF , P2 ;  /* 0xff80000005897808 */ /* 0x000fe40001000000 */
[C---:B------:R-:W-:Y:S02]  /*6e90*/  ISETP.GT.AND P2, PT, R134.reuse, 0x8, PT ;  /* 0x000000088600780c */ /* 0x040fe40003f44270 */
[----:B------:R-:W-:Y:S02]  /*6ea0*/  ISETP.GT.AND P1, PT, R133, RZ, PT ;  /* 0x000000ff8500720c */ /* 0x000fe40003f24270 */
[----:B------:R-:W-:Y:S02]  /*6eb0*/  FSEL R142, R7, -INF , P0 ;  /* 0xff800000078e7808 */ /* 0x000fe40000000000 */
[----:B------:R-:W-:Y:S02]  /*6ec0*/  ISETP.GT.AND P0, PT, R134, 0x9, PT ;  /* 0x000000098600780c */ /* 0x000fe40003f04270 */
[----:B------:R-:W-:Y:S02]  /*6ed0*/  IADD3 R0, R0, R136, RZ ;  /* 0x0000008800007210 */ /* 0x000fe40007ffe0ff */
[----:B------:R-:W-:Y:S02]  /*6ee0*/  FSEL R136, R16, -INF , P2 ;  /* 0xff80000010887808 */ /* 0x000fe40001000000 */
[----:B------:R-:W-:Y:S02]  /*6ef0*/  FMNMX.FTZ R4, R137, R4, !PT ;  /* 0x0000000489047209 */ /* 0x000fe40007810000 */
[----:B------:R-:W-:Y:S02]  /*6f00*/  FSEL R17, R17, -INF , P0 ;  /* 0xff80000011117808 */ /* 0x000fe40000000000 */
[----:B------:R-:W-:Y:S02]  /*6f10*/  FSEL R141, R6, -INF , P1 ;  /* 0xff800000068d7808 */ /* 0x000fe40000800000 */
[----:B------:R-:W-:Y:S02]  /*6f20*/  ISETP.GT.AND P1, PT, R134, 0x10, PT ;  /* 0x000000108600780c */ /* 0x000fe40003f24270 */
[----:B------:R-:W-:Y:S02]  /*6f30*/  FMNMX.FTZ R4, R136, R4, !PT ;  /* 0x0000000488047209 */ /* 0x000fe40007810000 */
[----:B------:R-:W-:Y:S02]  /*6f40*/  FSEL R183, R20, -INF , P1 ;  /* 0xff80000014b77808 */ /* 0x000fe40000800000 */
[C---:B------:R-:W-:Y:S02]  /*6f50*/  ISETP.GT.AND P1, PT, R134.reuse, 0x11, PT ;  /* 0x000000118600780c */ /* 0x040fe40003f24270 */
[----:B------:R-:W-:Y:S02]  /*6f60*/  FMNMX.FTZ R4, R17, R4, !PT ;  /* 0x0000000411047209 */ /* 0x000fe40007810000 */
[----:B------:R-:W-:Y:S02]  /*6f70*/  ISETP.GT.AND P0, PT, R133, 0x9, PT ;  /* 0x000000098500780c */ /* 0x000fe40003f04270 */
[----:B------:R-:W-:Y:S02]  /*6f80*/  FSEL R182, R21, -INF , P1 ;  /* 0xff80000015b67808 */ /* 0x000fe40000800000 */
[----:B------:R-:W-:Y:S02]  /*6f90*/  FSEL R19, R19, -INF , P0 ;  /* 0xff80000013137808 */ /* 0x000fe40000000000 */
[----:B------:R-:W-:Y:S02]  /*6fa0*/  ISETP.GT.AND P2, PT, R133, 0x8, PT ;  /* 0x000000088500780c */ /* 0x000fe40003f44270 */
[----:B------:R-:W-:Y:S02]  /*6fb0*/  ISETP.GT.AND P0, PT, R134, 0x18, PT ;  /* 0x000000188600780c */ /* 0x000fe40003f04270 */
        /* <DEDUP_REMOVED lines=13> */
[----:B------:R-:W-:Y:S02]  /*7090*/  ISETP.GT.AND P0, PT, R134, 0x28, PT ;  /* 0x000000288600780c */ /* 0x000fe40003f04270 */
[----:B------:R-:W-:Y:S02]  /*70a0*/  FMNMX.FTZ R4, R223, R4, !PT ;  /* 0x00000004df047209 */ /* 0x000fe40007810000 */
[----:B------:R-:W-:Y:S02]  /*70b0*/  FSEL R181, R22, -INF , P2 ;  /* 0xff80000016b57808 */ /* 0x000fe40001000000 */
[----:B------:R-:W-:Y:S02]  /*70c0*/  ISETP.GT.AND P2, PT, R134, 0x29, PT ;  /* 0x000000298600780c */ /* 0x000fe40003f44270 */
[----:B------:R-:W-:Y:S02]  /*70d0*/  FSEL R221, R48, -INF , P0 ;  /* 0xff80000030dd7808 */ /* 0x000fe40000000000 */
[----:B------:R-:W-:Y:S02]  /*70e0*/  FMNMX.FTZ R4, R222, R4, !PT ;  /* 0x00000004de047209 */ /* 0x000fe40007810000 */
[----:B------:R-:W-:Y:S02]  /*70f0*/  FSEL R220, R49, -INF , P2 ;  /* 0xff80000031dc7808 */ /* 0x000fe40001000000 */
[----:B------:R-:W-:Y:S02]  /*7100*/  FMNMX.FTZ R4, R221, R4, !PT ;  /* 0x00000004dd047209 */ /* 0x000fe40007810000 */
[----:B------:R-:W-:Y:S02]  /*7110*/  ISETP.GT.AND P0, PT, R133, 0x19, PT ;  /* 0x000000198500780c */ /* 0x000fe40003f04270 */
[----:B------:R-:W-:Y:S02]  /*7120*/  FMNMX.FTZ R4, R220, R4, !PT ;  /* 0x00000004dc047209 */ /* 0x000fe40007810000 */
[----:B------:R-:W-:Y:S02]  /*7130*/  FSEL R179, R35, -INF , P0 ;  /* 0xff80000023b37808 */ /* 0x000fe40000000000 */
[C---:B------:R-:W-:Y:S01]  /*7140*/  ISETP.GT.AND P0, PT, R133.reuse, 0x20, PT ;  /* 0x000000208500780c */ /* 0x040fe20003f04270 */
[----:B------:R-:W1:Y:S01]  /*7150*/  SHFL.BFLY PT, R20, R4, 0x2, 0x1f ;  /* 0x0c401f0004147f89 */ /* 0x000e6200000e0000 */
[C---:B------:R-:W-:Y:S02]  /*7160*/  ISETP.GT.AND P1, PT, R133.reuse, 0x11, PT ;  /* 0x000000118500780c */ /* 0x040fe40003f24270 */
[----:B------:R-:W-:Y:S02]  /*7170*/  FSEL R219, R38, -INF , P0 ;  /* 0xff80000026db7808 */ /* 0x000fe40000000000 */
[----:B------:R-:W-:Y:S02]  /*7180*/  ISETP.GT.AND P0, PT, R133, 0x29, PT ;  /* 0x000000298500780c */ /* 0x000fe40003f04270 */
[----:B------:R-:W-:Y:S02]  /*7190*/  FSEL R178, R23, -INF , P1 ;  /* 0xff80000017b27808 */ /* 0x000fe40000800000 */
[----:B------:R-:W-:Y:S02]  /*71a0*/  ISETP.GT.AND P1, PT, R133, 0x18, PT ;  /* 0x000000188500780c */ /* 0x000fe40003f24270 */
[----:B------:R-:W-:Y:S02]  /*71b0*/  FMNMX.FTZ R5, R141, R132, !PT ;  /* 0x000000848d057209 */ /* 0x000fe40007810000 */
[----:B------:R-:W-:Y:S02]  /*71c0*/  FSEL R216, R51, -INF , P0 ;  /* 0xff80000033d87808 */ /* 0x000fe40000000000 */
[----:B------:R-:W-:Y:S02]  /*71d0*/  ISETP.GT.AND P0, PT, R2, RZ, PT ;  /* 0x000000ff0200720c */ /* 0x000fe40003f04270 */
[----:B------:R-:W-:Y:S02]  /*71e0*/  FSEL R180, R34, -INF , P1 ;  /* 0xff80000022b47808 */ /* 0x000fe40000800000 */
[C---:B------:R-:W-:Y:S02]  /*71f0*/  ISETP.GT.AND P1, PT, R133.reuse, 0x28, PT ;  /* 0x000000288500780c */ /* 0x040fe40003f24270 */
[----:B------:R-:W-:Y:S02]  /*7200*/  FMNMX.FTZ R5, R142, R5, !PT ;  /* 0x000000058e057209 */ /* 0x000fe40007810000 */
[----:B------:R-:W-:Y:S02]  /*7210*/  ISETP.GT.AND P2, PT, R133, 0x21, PT ;  /* 0x000000218500780c */ /* 0x000fe40003f44270 */
[----:B------:R-:W-:Y:S02]  /*7220*/  FSEL R6, R8, -INF , P0 ;  /* 0xff80000008067808 */ /* 0x000fe40000000000 */
[----:B------:R-:W-:Y:S02]  /*7230*/  ISETP.GT.AND P0, PT, R0, 0x1, PT ;  /* 0x000000010000780c */ /* 0x000fe40003f04270 */
[----:B------:R-:W-:Y:S02]  /*7240*/  FMNMX.FTZ R5, R18, R5, !PT ;  /* 0x0000000512057209 */ /* 0x000fe40007810000 */
[----:B------:R-:W-:Y:S02]  /*7250*/  FSEL R217, R50, -INF , P1 ;  /* 0xff80000032d97808 */ /* 0x000fe40000800000 */
[----:B------:R-:W-:Y:S02]  /*7260*/  ISETP.GT.AND P1, PT, R0, RZ, PT ;  /* 0x000000ff0000720c */ /* 0x000fe40003f24270 */
[----:B------:R-:W-:Y:S02]  /*7270*/  FSEL R218, R39, -INF , P2 ;  /* 0xff80000027da7808 */ /* 0x000fe40001000000 */
[C---:B------:R-:W-:Y:S01]  /*7280*/  ISETP.GT.AND P2, PT, R2.reuse, 0x1, PT ;  /* 0x000000010200780c */ /* 0x040fe20003f44270 */
[----:B------:R-:W-:Y:S01]  /*7290*/  LDSM.16.MT88.4 R36, [R186] ;  /* 0x00000000ba24783b */ /* 0x000fe20000004200 */
[----:B------:R-:W-:Y:S02]  /*72a0*/  FSEL R11, R11, -INF , P0 ;  /* 0xff8000000b0b7808 */ /* 0x000fe40000000000 */
[----:B------:R-:W-:Y:S02]  /*72b0*/  ISETP.GT.AND P0, PT, R2, 0x8, PT ;  /* 0x000000080200780c */ /* 0x000fe40003f04270 */
[----:B------:R-:W-:Y:S02]  /*72c0*/  FMNMX.FTZ R5, R19, R5, !PT ;  /* 0x0000000513057209 */ /* 0x000fe40007810000 */
[----:B------:R-:W-:Y:S02]  /*72d0*/  FSEL R10, R10, -INF , P1 ;  /* 0xff8000000a0a7808 */ /* 0x000fe40000800000 */
[----:B------:R-:W-:Y:S02]  /*72e0*/  ISETP.GT.AND P1, PT, R0, 0x8, PT ;  /* 0x000000080000780c */ /* 0x000fe40003f24270 */
[----:B-1----:R-:W-:Y:S02]  /*72f0*/  FMNMX.FTZ R4, R4, R20, !PT ;  /* 0x0000001404047209 */ /* 0x002fe40007810000 */
[----:B------:R-:W-:Y:S01]  /*7300*/  FSEL R16, R9, -INF , P2 ;  /* 0xff80000009107808 */ /* 0x000fe20001000000 */
[----:B------:R-:W-:Y:S01]  /*7310*/  LDSM.16.MT88.4 R20, [R185] ;  /* 0x00000000b914783b */ /* 0x000fe20000004200 */
[----:B------:R-:W-:Y:S02]  /*7320*/  FSEL R9, R12, -INF , P0 ;  /* 0xff8000000c097808 */ /* 0x000fe40000000000 */
[----:B------:R-:W-:Y:S02]  /*7330*/  FMNMX.FTZ R12, R6, R139, !PT ;  /* 0x0000008b060c7209 */ /* 0x000fe40007810000 */
[----:B------:R-:W-:Y:S02]  /*7340*/  FSEL R7, R14, -INF , P1 ;  /* 0xff8000000e077808 */ /* 0x000fe40000800000 */
[----:B------:R-:W-:Y:S01]  /*7350*/  FMNMX.FTZ R5, R181, R5, !PT ;  /* 0x00000005b5057209 */ /* 0x000fe20007810000 */
[----:B------:R-:W1:Y:S01]  /*7360*/  SHFL.BFLY PT, R14, R4, 0x1, 0x1f ;  /* 0x0c201f00040e7f89 */ /* 0x000e6200000e0000 */
[----:B------:R-:W-:Y:S02]  /*7370*/  FMNMX.FTZ R12, R16, R12, !PT ;  /* 0x0000000c100c7209 */ /* 0x000fe40007810000 */
[----:B------:R-:W-:Y:S02]  /*7380*/  ISETP.GT.AND P2, PT, R2, 0x9, PT ;  /* 0x000000090200780c */ /* 0x000fe40003f44270 */
[----:B------:R-:W-:Y:S02]  /*7390*/  ISETP.GT.AND P0, PT, R0, 0x9, PT ;  /* 0x000000090000780c */ /* 0x000fe40003f04270 */
[----:B------:R-:W-:Y:S02]  /*73a0*/  FMNMX.FTZ R5, R178, R5, !PT ;  /* 0x00000005b2057209 */ /* 0x000fe40007810000 */
[----:B------:R-:W-:Y:S02]  /*73b0*/  FSEL R8, R13, -INF , P2 ;  /* 0xff8000000d087808 */ /* 0x000fe40001000000 */
[----:B------:R-:W-:Y:S02]  /*73c0*/  FSEL R15, R15, -INF , P0 ;  /* 0xff8000000f0f7808 */ /* 0x000fe40000000000 */
[----:B------:R-:W-:Y:S02]  /*73d0*/  ISETP.GT.AND P0, PT, R2, 0x10, PT ;  /* 0x000000100200780c */ /* 0x000fe40003f04270 */
[----:B------:R-:W-:Y:S02]  /*73e0*/  FMNMX.FTZ R12, R9, R12, !PT ;  /* 0x0000000c090c7209 */ /* 0x000fe40007810000 */
[----:B------:R-:W-:Y:S02]  /*73f0*/  FMNMX.FTZ R5, R180, R5, !PT ;  /* 0x00000005b4057209 */ /* 0x000fe40007810000 */
[----:B------:R-:W-:Y:S02]  /*7400*/  FSEL R171, R24, -INF , P0 ;  /* 0xff80000018ab7808 */ /* 0x000fe40000000000 */
[----:B------:R-:W-:Y:S02]  /*7410*/  ISETP.GT.AND P2, PT, R2, 0x11, PT ;  /* 0x000000110200780c */ /* 0x000fe40003f44270 */
[----:B------:R-:W-:Y:S02]  /*7420*/  ISETP.GT.AND P1, PT, R0, 0x10, PT ;  /* 0x000000100000780c */ /* 0x000fe40003f24270 */
[----:B------:R-:W-:Y:S02]  /*7430*/  FMNMX.FTZ R12, R8, R12, !PT ;  /* 0x0000000c080c7209 */ /* 0x000fe40007810000 */
[----:B------:R-:W-:Y:S02]  /*7440*/  FMNMX.FTZ R5, R179, R5, !PT ;  /* 0x00000005b3057209 */ /* 0x000fe40007810000 */
[----:B------:R-:W-:Y:S02]  /*7450*/  FSEL R169, R25, -INF , P2 ;  /* 0xff80000019a97808 */ /* 0x000fe40001000000 */
[----:B------:R-:W-:Y:S02]  /*7460*/  FSEL R174, R26, -INF , P1 ;  /* 0xff8000001aae7808 */ /* 0x000fe40000800000 */
[----:B------:R-:W-:Y:S02]  /*7470*/  ISETP.GT.AND P0, PT, R0, 0x11, PT ;  /* 0x000000110000780c */ /* 0x000fe40003f04270 */
[C---:B------:R-:W-:Y:S02]  /*7480*/  ISETP.GT.AND P1, PT, R2.reuse, 0x18, PT ;  /* 0x000000180200780c */ /* 0x040fe40003f24270 */
[----:B------:R-:W-:Y:S02]  /*7490*/  FMNMX.FTZ R12, R171, R12, !PT ;  /* 0x0000000cab0c7209 */ /* 0x000fe40007810000 */
[----:B------:R-:W-:Y:S02]  /*74a0*/  FMNMX.FTZ R5, R219, R5, !PT ;  /* 0x00000005db057209 */ /* 0x000fe40007810000 */
[----:B------:R-:W-:Y:S02]  /*74b0*/  FSEL R177, R27, -INF , P0 ;  /* 0xff8000001bb17808 */ /* 0x000fe40000000000 */
[C---:B------:R-:W-:Y:S02]  /*74c0*/  ISETP.GT.AND P0, PT, R2.reuse, 0x19, PT ;  /* 0x000000190200780c */ /* 0x040fe40003f04270 */
[----:B------:R-:W-:Y:S02]  /*74d0*/  ISETP.GT.AND P2, PT, R2, 0x20, PT ;  /* 0x000000200200780c */ /* 0x000fe40003f44270 */
[----:B------:R-:W-:Y:S02]  /*74e0*/  FSEL R168, R28, -INF , P1 ;  /* 0xff8000001ca87808 */ /* 0x000fe40000800000 */
[----:B------:R-:W-:Y:S02]  /*74f0*/  FMNMX.FTZ R12, R169, R12, !PT ;  /* 0x0000000ca90c7209 */ /* 0x000fe40007810000 */
[----:B------:R-:W-:Y:S02]  /*7500*/  FMNMX.FTZ R5, R218, R5, !PT ;  /* 0x00000005da057209 */ /* 0x000fe40007810000 */
[----:B------:R-:W-:Y:S02]  /*7510*/  FSEL R215, R40, -INF , P2 ;  /* 0xff80000028d77808 */ /* 0x000fe40001000000 */
[C---:B------:R-:W-:Y:S02]  /*7520*/  ISETP.GT.AND P1, PT, R2.reuse, 0x21, PT ;  /* 0x000000210200780c */ /* 0x040fe40003f24270 */
[----:B------:R-:W-:Y:S02]  /*7530*/  FSEL R167, R29, -INF , P0 ;  /* 0xff8000001da77808 */ /* 0x000fe40000000000 */
[C---:B------:R-:W-:Y:S02]  /*7540*/  ISETP.GT.AND P0, PT, R2.reuse, 0x28, PT ;  /* 0x000000280200780c */ /* 0x040fe40003f04270 */
[----:B------:R-:W-:Y:S02]  /*7550*/  ISETP.GT.AND P2, PT, R2, 0x29, PT ;  /* 0x000000290200780c */ /* 0x000fe40003f44270 */
[----:B------:R-:W-:Y:S02]  /*7560*/  FMNMX.FTZ R2, R10, R140, !PT ;  /* 0x0000008c0a027209 */ /* 0x000fe40007810000 */
[----:B------:R-:W-:Y:S02]  /*7570*/  FMNMX.FTZ R12, R168, R12, !PT ;  /* 0x0000000ca80c7209 */ /* 0x000fe40007810000 */
[----:B------:R-:W-:Y:S02]  /*7580*/  FMNMX.FTZ R5, R217, R5, !PT ;  /* 0x00000005d9057209 */ /* 0x000fe40007810000 */
[----:B------:R-:W-:Y:S02]  /*7590*/  FMNMX.FTZ R2, R11, R2, !PT ;  /* 0x000000020b027209 */ /* 0x000fe40007810000 */
[----:B-1----:R-:W-:Y:S02]  /*75a0*/  FMNMX.FTZ R138, R4, R14, !PT ;  /* 0x0000000e048a7209 */ /* 0x002fe40007810000 */
[----:B------:R-:W-:Y:S02]  /*75b0*/  FMNMX.FTZ R4, R167, R12, !PT ;  /* 0x0000000ca7047209 */ /* 0x000fe40007810000 */
[----:B------:R-:W-:Y:S02]  /*75c0*/  FMNMX.FTZ R5, R216, R5, !PT ;  /* 0x00000005d8057209 */ /* 0x000fe40007810000 */
[----:B------:R-:W-:Y:S02]  /*75d0*/  FSEL R214, R41, -INF , P1 ;  /* 0xff80000029d67808 */ /* 0x000fe40000800000 */
[----:B------:R-:W-:Y:S01]  /*75e0*/  FMNMX.FTZ R2, R7, R2, !PT ;  /* 0x0000000207027209 */ /* 0x000fe20007810000 */
[----:B------:R-:W1:Y:S01]  /*75f0*/  SHFL.BFLY PT, R13, R5, 0x2, 0x1f ;  /* 0x0c401f00050d7f89 */ /* 0x000e6200000e0000 */
[----:B------:R-:W-:Y:S02]  /*7600*/  FMNMX.FTZ R4, R215, R4, !PT ;  /* 0x00000004d7047209 */ /* 0x000fe40007810000 */
[----:B------:R-:W-:Y:S02]  /*7610*/  FSEL R213, R44, -INF , P0 ;  /* 0xff8000002cd57808 */ /* 0x000fe40000000000 */
[----:B------:R-:W-:Y:S02]  /*7620*/  FMNMX.FTZ R2, R15, R2, !PT ;  /* 0x000000020f027209 */ /* 0x000fe40007810000 */
[----:B------:R-:W-:Y:S02]  /*7630*/  FMNMX.FTZ R12, R214, R4, !PT ;  /* 0x00000004d60c7209 */ /* 0x000fe40007810000 */
[----:B------:R-:W-:Y:S02]  /*7640*/  ISETP.GT.AND P0, PT, R0, 0x19, PT ;  /* 0x000000190000780c */ /* 0x000fe40003f04270 */
[----:B------:R-:W-:Y:S02]  /*7650*/  FMNMX.FTZ R4, R174, R2, !PT ;  /* 0x00000002ae047209 */ /* 0x000fe40007810000 */
[----:B------:R-:W-:Y:S01]  /*7660*/  FMNMX.FTZ R2, R213, R12, !PT ;  /* 0x0000000cd5027209 */ /* 0x000fe20007810000 */
[C---:B------:R-:W-:Y:S01]  /*7670*/  FMUL.FTZ R12, R138.reuse, c[0x0][0x2d0] ;  /* 0x0000b4008a0c7a20 */ /* 0x040fe20000410000 */
[----:B------:R-:W-:Y:S02]  /*7680*/  FSEL R172, R31, -INF , P0 ;  /* 0xff8000001fac7808 */ /* 0x000fe40000000000 */
[----:B------:R-:W-:Y:S02]  /*7690*/  FSETP.NEU.FTZ.AND P0, PT, R138, -INF , PT ;  /* 0xff8000008a00780b */ /* 0x000fe40003f1d000 */
[----:B------:R-:W-:Y:S02]  /*76a0*/  ISETP.GT.AND P1, PT, R0, 0x18, PT ;  /* 0x000000180000780c */ /* 0x000fe40003f24270 */
[----:B------:R-:W-:Y:S02]  /*76b0*/  FSEL R162, R12, RZ, P0 ;  /* 0x000000ff0ca27208 */ /* 0x000fe40000000000 */
[----:B------:R-:W-:Y:S02]  /*76c0*/  FSEL R209, R45, -INF , P2 ;  /* 0xff8000002dd17808 */ /* 0x000fe40001000000 */
[----:B------:R-:W-:Y:S01]  /*76d0*/  FSEL R170, R30, -INF , P1 ;  /* 0xff8000001eaa7808 */ /* 0x000fe20000800000 */
[--C-:B------:R-:W-:Y:S01]  /*76e0*/  FFMA.FTZ R12, R135, c[0x0][0x2d0], -R162.reuse ;  /* 0x0000b400870c7a23 */ /* 0x100fe200000108a2 */
[C---:B------:R-:W-:Y:S02]  /*76f0*/  ISETP.GT.AND P1, PT, R0.reuse, 0x21, PT ;  /* 0x000000210000780c */ /* 0x040fe40003f24270 */
[----:B------:R-:W-:Y:S01]  /*7700*/  ISETP.GT.AND P2, PT, R0, 0x20, PT ;  /* 0x000000200000780c */ /* 0x000fe20003f44270 */
[----:B------:R2:W-:Y:S01]  /*7710*/  MUFU.EX2 R173, R12 ;  /* 0x0000000c00ad7308 */ /* 0x0005e20000000800 */
[----:B------:R-:W-:Y:S02]  /*7720*/  FSEL R176, R43, -INF , P1 ;  /* 0xff8000002bb07808 */ /* 0x000fe40000800000 */
[----:B------:R-:W-:Y:S02]  /*7730*/  FSEL R207, R42, -INF , P2 ;  /* 0xff8000002acf7808 */ /* 0x000fe40001000000 */
[C---:B------:R-:W-:Y:S02]  /*7740*/  ISETP.GT.AND P2, PT, R0.reuse, 0x28, PT ;  /* 0x000000280000780c */ /* 0x040fe40003f44270 */
[----:B------:R-:W-:Y:S01]  /*7750*/  ISETP.GT.AND P1, PT, R0, 0x29, PT ;  /* 0x000000290000780c */ /* 0x000fe20003f24270 */
[--C-:B------:R-:W-:Y:S01]  /*7760*/  FFMA.FTZ R0, R137, c[0x0][0x2d0], -R162.reuse ;  /* 0x0000b40089007a23 */ /* 0x100fe200000108a2 */
[----:B------:R-:W-:Y:S02]  /*7770*/  FMNMX.FTZ R2, R209, R2, !PT ;  /* 0x00000002d1027209 */ /* 0x000fe40007810000 */
[----:B------:R-:W-:Y:S01]  /*7780*/  FMNMX.FTZ R4, R177, R4, !PT ;  /* 0x00000004b1047209 */ /* 0x000fe20007810000 */
[----:B------:R3:W-:Y:S01]  /*7790*/  MUFU.EX2 R204, R0 ;  /* 0x0000000000cc7308 */ /* 0x0007e20000000800 */
[----:B-1----:R-:W-:Y:S02]  /*77a0*/  FMNMX.FTZ R5, R5, R13, !PT ;  /* 0x0000000d05057209 */ /* 0x002fe40007810000 */
[----:B------:R-:W1:Y:S01]  /*77b0*/  SHFL.BFLY PT, R13, R2, 0x2, 0x1f ;  /* 0x0c401f00020d7f89 */ /* 0x000e6200000e0000 */
[----:B------:R-:W-:Y:S02]  /*77c0*/  FMNMX.FTZ R4, R170, R4, !PT ;  /* 0x00000004aa047209 */ /* 0x000fe40007810000 */
[----:B------:R-:W-:Y:S02]  /*77d0*/  FSEL R175, R46, -INF , P2 ;  /* 0xff8000002eaf7808 */ /* 0x000fe40001000000 */
[----:B------:R-:W-:Y:S02]  /*77e0*/  FMNMX.FTZ R4, R172, R4, !PT ;  /* 0x00000004ac047209 */ /* 0x000fe40007810000 */
[----:B------:R-:W-:Y:S01]  /*77f0*/  FSEL R135, R47, -INF , P1 ;  /* 0xff8000002f877808 */ /* 0x000fe20000800000 */
[----:B------:R-:W4:Y:S01]  /*7800*/  SHFL.BFLY PT, R14, R5, 0x1, 0x1f ;  /* 0x0c201f00050e7f89 */ /* 0x000f2200000e0000 */
[----:B------:R-:W-:Y:S01]  /*7810*/  FMNMX.FTZ R4, R207, R4, !PT ;  /* 0x00000004cf047209 */ /* 0x000fe20007810000 */
[--C-:B--2---:R-:W-:Y:S03]  /*7820*/  FFMA.FTZ R12, R136, c[0x0][0x2d0], -R162.reuse ;  /* 0x0000b400880c7a23 */ /* 0x104fe600000108a2 */
[----:B------:R-:W-:Y:S01]  /*7830*/  FMNMX.FTZ R4, R176, R4, !PT ;  /* 0x00000004b0047209 */ /* 0x000fe20007810000 */
[----:B------:R2:W-:Y:S03]  /*7840*/  MUFU.EX2 R231, R12 ;  /* 0x0000000c00e77308 */ /* 0x0005e60000000800 */
[----:B---3--:R-:W-:Y:S02]  /*7850*/  FMNMX.FTZ R0, R175, R4, !PT ;  /* 0x00000004af007209 */ /* 0x008fe40007810000 */
[----:B-1----:R-:W-:Y:S02]  /*7860*/  FMNMX.FTZ R4, R2, R13, !PT ;  /* 0x0000000d02047209 */ /* 0x002fe40007810000 */
[----:B------:R-:W-:Y:S03]  /*7870*/  FMNMX.FTZ R0, R135, R0, !PT ;  /* 0x0000000087007209 */ /* 0x000fe60007810000 */
[----:B------:R-:W1:Y:S01]  /*7880*/  SHFL.BFLY PT, R13, R4, 0x1, 0x1f ;  /* 0x0c201f00040d7f89 */ /* 0x000e6200000e0000 */
[----:B----4-:R-:W-:Y:S04]  /*7890*/  FMNMX.FTZ R137, R5, R14, !PT ;  /* 0x0000000e05897209 */ /* 0x010fe80007810000 */
[C---:B------:R-:W-:Y:S03]  /*78a0*/  FSETP.NEU.FTZ.AND P2, PT, R137.reuse, -INF , PT ;  /* 0xff8000008900780b */ /* 0x040fe60003f5d000 */
[----:B------:R-:W3:Y:S01]  /*78b0*/  SHFL.BFLY PT, R2, R0, 0x2, 0x1f ;  /* 0x0c401f0000027f89 */ /* 0x000ee200000e0000 */
[----:B------:R-:W-:Y:S02]  /*78c0*/  FMUL.FTZ R5, R137, c[0x0][0x2d0] ;  /* 0x0000b40089057a20 */ /* 0x000fe40000410000 */
[----:B--2---:R-:W-:Y:S03]  /*78d0*/  FFMA.FTZ R12, R17, c[0x0][0x2d0], -R162 ;  /* 0x0000b400110c7a23 */ /* 0x004fe600000108a2 */
[----:B------:R-:W-:Y:S01]  /*78e0*/  FSEL R160, R5, RZ, P2 ;  /* 0x000000ff05a07208 */ /* 0x000fe20001000000 */
[----:B------:R-:W2:Y:S04]  /*78f0*/  MUFU.EX2 R232, R12 ;  /* 0x0000000c00e87308 */ /* 0x000ea80000000800 */
[--C-:B------:R-:W-:Y:S01]  /*7900*/  FFMA.FTZ R5, R141, c[0x0][0x2d0], -R160.reuse ;  /* 0x0000b4008d057a23 */ /* 0x100fe200000108a0 */
[----:B-1----:R-:W-:Y:S05]  /*7910*/  FMNMX.FTZ R136, R4, R13, !PT ;  /* 0x0000000d04887209 */ /* 0x002fea0007810000 */
[----:B------:R1:W-:Y:S01]  /*7920*/  MUFU.EX2 R166, R5 ;  /* 0x0000000500a67308 */ /* 0x0003e20000000800 */
[C---:B------:R-:W-:Y:S01]  /*7930*/  FSETP.NEU.FTZ.AND P1, PT, R136.reuse, -INF , PT ;  /* 0xff8000008800780b */ /* 0x040fe20003f3d000 */
[----:B------:R-:W-:Y:S01]  /*7940*/  FMUL.FTZ R4, R136, c[0x0][0x2d0] ;  /* 0x0000b40088047a20 */ /* 0x000fe20000410000 */
[----:B---3--:R-:W-:Y:S01]  /*7950*/  FMNMX.FTZ R0, R0, R2, !PT ;  /* 0x0000000200007209 */ /* 0x008fe20007810000 */
[--C-:B------:R-:W-:Y:S03]  /*7960*/  FFMA.FTZ R2, R18, c[0x0][0x2d0], -R160.reuse ;  /* 0x0000b40012027a23 */ /* 0x100fe600000108a0 */
[----:B------:R-:W-:Y:S03]  /*7970*/  FSEL R161, R4, RZ, P1 ;  /* 0x000000ff04a17208 */ /* 0x000fe60000800000 */
[----:B------:R3:W-:Y:S02]  /*7980*/  MUFU.EX2 R229, R2 ;  /* 0x0000000200e57308 */ /* 0x0007e40000000800 */
[--C-:B------:R-:W-:Y:S02]  /*7990*/  FFMA.FTZ R4, R16, c[0x0][0x2d0], -R161.reuse ;  /* 0x0000b40010047a23 */ /* 0x100fe400000108a1 */
[--C-:B------:R-:W-:Y:S06]  /*79a0*/  FFMA.FTZ R6, R6, c[0x0][0x2d0], -R161.reuse ;  /* 0x0000b40006067a23 */ /* 0x100fec00000108a1 */
[----:B------:R-:W-:Y:S01]  /*79b0*/  MUFU.EX2 R227, R4 ;  /* 0x0000000400e37308 */ /* 0x000fe20000000800 */
[--C-:B-1----:R-:W-:Y:S01]  /*79c0*/  FFMA.FTZ R5, R142, c[0x0][0x2d0], -R160.reuse ;  /* 0x0000b4008e057a23 */ /* 0x102fe200000108a0 */
[----:B--2---:R-:W-:Y:S08]  /*79d0*/  F2FP.BF16.PACK_AB R142, R232, R231 ;  /* 0x000000e7e88e723e */ /* 0x004ff000000010ff */
[----:B------:R1:W2:Y:S01]  /*79e0*/  MUFU.EX2 R230, R5 ;  /* 0x0000000500e67308 */ /* 0x0002a20000000800 */
[----:B---3--:R-:W3:Y:S09]  /*79f0*/  SHFL.BFLY PT, R2, R0, 0x1, 0x1f ;  /* 0x0c201f0000027f89 */ /* 0x008ef200000e0000 */
[----:B------:R-:W-:Y:S01]  /*7a00*/  MUFU.EX2 R165, R6 ;  /* 0x0000000600a57308 */ /* 0x000fe20000000800 */
[----:B-1----:R-:W-:Y:S01]  /*7a10*/  FFMA.FTZ R5, R19, c[0x0][0x2d0], -R160 ;  /* 0x0000b40013057a23 */ /* 0x002fe200000108a0 */
[----:B--2---:R-:W-:Y:S02]  /*7a20*/  F2FP.BF16.PACK_AB R141, R230, R166 ;  /* 0x000000a6e68d723e */ /* 0x004fe400000010ff */
[----:B---3--:R-:W-:Y:S01]  /*7a30*/  FMNMX.FTZ R134, R0, R2, !PT ;  /* 0x0000000200867209 */ /* 0x008fe20007810000 */
[--C-:B------:R-:W-:Y:S05]  /*7a40*/  FFMA.FTZ R0, R9, c[0x0][0x2d0], -R161.reuse ;  /* 0x0000b40009007a23 */ /* 0x100fea00000108a1 */
[----:B------:R-:W1:Y:S01]  /*7a50*/  MUFU.EX2 R234, R5 ;  /* 0x0000000500ea7308 */ /* 0x000e620000000800 */
[----:B------:R-:W-:Y:S02]  /*7a60*/  FFMA.FTZ R2, R8, c[0x0][0x2d0], -R161 ;  /* 0x0000b40008027a23 */ /* 0x000fe400000108a1 */
[----:B------:R-:W-:Y:S07]  /*7a70*/  FMUL.FTZ R4, R134, c[0x0][0x2d0] ;  /* 0x0000b40086047a20 */ /* 0x000fee0000410000 */
[----:B------:R2:W-:Y:S10]  /*7a80*/  MUFU.EX2 R226, R0 ;  /* 0x0000000000e27308 */ /* 0x0005f40000000800 */
[----:B------:R3:W-:Y:S01]  /*7a90*/  MUFU.EX2 R233, R2 ;  /* 0x0000000200e97308 */ /* 0x0007e20000000800 */
[----:B-1----:R-:W-:Y:S02]  /*7aa0*/  F2FP.BF16.PACK_AB R143, R234, R229 ;  /* 0x000000e5ea8f723e */ /* 0x002fe400000010ff */
[----:B--2---:R-:W-:Y:S02]  /*7ab0*/  FSEL R0, R138, RZ, P0 ;  /* 0x000000ff8a007208 */ /* 0x004fe40000000000 */
[----:B------:R-:W-:Y:S03]  /*7ac0*/  FSETP.NEU.FTZ.AND P0, PT, R134, -INF , PT ;  /* 0xff8000008600780b */ /* 0x000fe60003f1d000 */
[----:B------:R-:W-:Y:S01]  /*7ad0*/  FADD.FTZ R0, -R0, R3 ;  /* 0x0000000300007221 */ /* 0x000fe20000010100 */
[----:B------:R-:W-:Y:S03]  /*7ae0*/  FSEL R163, R4, RZ, P0 ;  /* 0x000000ff04a37208 */ /* 0x000fe60000000000 */
[----:B------:R-:W-:Y:S02]  /*7af0*/  FMUL.FTZ R0, R0, c[0x0][0x2d0] ;  /* 0x0000b40000007a20 */ /* 0x000fe40000410000 */
[--C-:B---3--:R-:W-:Y:S02]  /*7b00*/  FFMA.FTZ R2, R10, c[0x0][0x2d0], -R163.reuse ;  /* 0x0000b4000a027a23 */ /* 0x108fe400000108a3 */
[----:B------:R-:W1:Y:S10]  /*7b10*/  MUFU.EX2 R133, R0 ;  /* 0x0000000000857308 */ /* 0x000e740000000800 */
[----:B------:R2:W-:Y:S01]  /*7b20*/  MUFU.EX2 R164, R2 ;  /* 0x0000000200a47308 */ /* 0x0005e20000000800 */
[----:B-1----:R-:W-:Y:S01]  /*7b30*/  FMUL.FTZ R4, R133, R148 ;  /* 0x0000009485047220 */ /* 0x002fe20000410000 */
[----:B------:R-:W-:Y:S01]  /*7b40*/  F2FP.BF16.PACK_AB R148, R227, R165 ;  /* 0x000000a5e394723e */ /* 0x000fe200000010ff */
[C---:B------:R-:W-:Y:S02]  /*7b50*/  FMUL.FTZ R5, R133.reuse, R149 ;  /* 0x0000009585057220 */ /* 0x040fe40000410000 */
[C---:B------:R-:W-:Y:S02]  /*7b60*/  FMUL.FTZ R16, R133.reuse, R156 ;  /* 0x0000009c85107220 */ /* 0x040fe40000410000 */
[C---:B------:R-:W-:Y:S02]  /*7b70*/  FMUL.FTZ R17, R133.reuse, R157 ;  /* 0x0000009d85117220 */ /* 0x040fe40000410000 */
[----:B------:R-:W-:Y:S02]  /*7b80*/  FMUL.FTZ R32, R133, R112 ;  /* 0x0000007085207220 */ /* 0x000fe40000410000 */
[--C-:B--2---:R-:W-:Y:S02]  /*7b90*/  FFMA.FTZ R2, R11, c[0x0][0x2d0], -R163.reuse ;  /* 0x0000b4000b027a23 */ /* 0x104fe400000108a3 */
        /* <DEDUP_REMOVED lines=13> */
[----:B------:R-:W-:Y:S01]  /*7c70*/  FMUL.FTZ R85, R133, R85 ;  /* 0x0000005585557220 */ /* 0x000fe20000410000 */
[----:B-1----:R-:W-:Y:S01]  /*7c80*/  F2FP.BF16.PACK_AB R149, R224, R164 ;  /* 0x000000a4e095723e */ /* 0x002fe200000010ff */
[----:B------:R-:W-:Y:S02]  /*7c90*/  FFMA.FTZ R2, R7, c[0x0][0x2d0], -R163 ;  /* 0x0000b40007027a23 */ /* 0x000fe400000108a3 */
[----:B------:R-:W-:Y:S02]  /*7ca0*/  FFMA.FTZ R129, R213, c[0x0][0x2d0], -R161 ;  /* 0x0000b400d5817a23 */ /* 0x000fe400000108a1 */
[----:B------:R1:W-:Y:S01]  /*7cb0*/  MUFU.EX2 R225, R2 ;  /* 0x0000000200e17308 */ /* 0x0003e20000000800 */
[----:B------:R-:W-:Y:S02]  /*7cc0*/  FFMA.FTZ R128, R176, c[0x0][0x2d0], -R163 ;  /* 0x0000b400b0807a23 */ /* 0x000fe400000108a3 */
[C---:B------:R-:W-:Y:S02]  /*7cd0*/  FMUL.FTZ R96, R133.reuse, R96 ;  /* 0x0000006085607220 */ /* 0x040fe40000410000 */
[----:B------:R-:W-:Y:S01]  /*7ce0*/  FMUL.FTZ R97, R133, R97 ;  /* 0x0000006185617220 */ /* 0x000fe20000410000 */
[----:B-1----:R-:W-:Y:S05]  /*7cf0*/  FSEL R2, R137, RZ, P2 ;  /* 0x000000ff89027208 */ /* 0x002fea0001000000 */
[----:B------:R-:W-:Y:S01]  /*7d00*/  FADD.FTZ R0, -R2, R132 ;  /* 0x0000008402007221 */ /* 0x000fe20000010100 */
[----:B------:R-:W-:Y:S03]  /*7d10*/  FSEL R2, R136, RZ, P1 ;  /* 0x000000ff88027208 */ /* 0x000fe60000800000 */
[----:B------:R-:W-:Y:S04]  /*7d20*/  FMUL.FTZ R0, R0, c[0x0][0x2d0] ;  /* 0x0000b40000007a20 */ /* 0x000fe80000410000 */
[----:B------:R1:W2:Y:S02]  /*7d30*/  MUFU.EX2 R132, R0 ;  /* 0x0000000000847308 */ /* 0x0002a40000000800 */
[----:B-1----:R-:W-:Y:S01]  /*7d40*/  FADD.FTZ R0, -R2, R139 ;  /* 0x0000008b02007221 */ /* 0x002fe20000010100 */
[----:B------:R-:W-:Y:S01]  /*7d50*/  FSEL R2, R134, RZ, P0 ;  /* 0x000000ff86027208 */ /* 0x000fe20000000000 */
[----:B--2---:R-:W-:Y:S01]  /*7d60*/  FMUL.FTZ R6, R132, R150 ;  /* 0x0000009684067220 */ /* 0x004fe20000410000 */
[----:B------:R-:W-:Y:S01]  /*7d70*/  F2FP.BF16.PACK_AB R150, R233, R226 ;  /* 0x000000e2e996723e */ /* 0x000fe200000010ff */
[----:B------:R-:W-:Y:S04]  /*7d80*/  FMUL.FTZ R0, R0, c[0x0][0x2d0] ;  /* 0x0000b40000007a20 */ /* 0x000fe80000410000 */
[----:B------:R-:W-:Y:S01]  /*7d90*/  MUFU.EX2 R139, R129 ;  /* 0x00000081008b7308 */ /* 0x000fe20000000800 */
[C---:B------:R-:W-:Y:S01]  /*7da0*/  FMUL.FTZ R7, R132.reuse, R151 ;  /* 0x0000009784077220 */ /* 0x040fe20000410000 */
[C---:B------:R-:W-:Y:S01]  /*7db0*/  ISETP.GT.AND P0, PT, R199.reuse, R248, PT ;  /* 0x000000f8c700720c */ /* 0x040fe20003f04270 */
[C---:B------:R-:W-:Y:S01]  /*7dc0*/  FMUL.FTZ R18, R132.reuse, R158 ;  /* 0x0000009e84127220 */ /* 0x040fe20000410000 */
[----:B------:R-:W-:Y:S01]  /*7dd0*/  IADD3 R199, R199, -0x1, RZ ;  /* 0xffffffffc7c77810 */ /* 0x000fe20007ffe0ff */
[C---:B------:R-:W-:Y:S02]  /*7de0*/  FMUL.FTZ R19, R132.reuse, R159 ;  /* 0x0000009f84137220 */ /* 0x040fe40000410000 */
[C---:B------:R-:W-:Y:S01]  /*7df0*/  FMUL.FTZ R34, R132.reuse, R114 ;  /* 0x0000007284227220 */ /* 0x040fe20000410000 */
[----:B------:R-:W-:Y:S01]  /*7e00*/  LDSM.16.MT88.4 R156, [R185+0x800] ;  /* 0x00080000b99c783b */ /* 0x000fe20000004200 */
[C---:B------:R-:W-:Y:S01]  /*7e10*/  FMUL.FTZ R35, R132.reuse, R115 ;  /* 0x0000007384237220 */ /* 0x040fe20000410000 */
[----:B------:R1:W2:Y:S01]  /*7e20*/  MUFU.EX2 R3, R0 ;  /* 0x0000000000037308 */ /* 0x0002a20000000800 */
[C---:B------:R-:W-:Y:S02]  /*7e30*/  FMUL.FTZ R50, R132.reuse, R130 ;  /* 0x0000008284327220 */ /* 0x040fe40000410000 */
[C---:B------:R-:W-:Y:S02]  /*7e40*/  FMUL.FTZ R51, R132.reuse, R131 ;  /* 0x0000008384337220 */ /* 0x040fe40000410000 */
[C---:B------:R-:W-:Y:S01]  /*7e50*/  FMUL.FTZ R54, R132.reuse, R54 ;  /* 0x0000003684367220 */ /* 0x040fe20000410000 */
[----:B------:R-:W-:Y:S01]  /*7e60*/  LDSM.16.MT88.4 R112, [R186+0x400] ;  /* 0x00040000ba70783b */ /* 0x000fe20000004200 */
        /* <DEDUP_REMOVED lines=9> */
[----:B-1----:R-:W-:Y:S01]  /*7f00*/  FADD.FTZ R0, -R2, R140 ;  /* 0x0000008c02007221 */ /* 0x002fe20000010100 */
[----:B------:R-:W-:Y:S01]  /*7f10*/  F2FP.BF16.PACK_AB R140, R204, R173 ;  /* 0x000000adcc8c723e */ /* 0x000fe200000010ff */
[--C-:B------:R-:W-:Y:S02]  /*7f20*/  FFMA.FTZ R2, R15, c[0x0][0x2d0], -R163.reuse ;  /* 0x0000b4000f027a23 */ /* 0x100fe400000108a3 */
[----:B------:R-:W-:Y:S02]  /*7f30*/  FMUL.FTZ R0, R0, c[0x0][0x2d0] ;  /* 0x0000b40000007a20 */ /* 0x000fe40000410000 */
[----:B------:R-:W1:Y:S01]  /*7f40*/  MUFU.EX2 R228, R2 ;  /* 0x0000000200e47308 */ /* 0x000e620000000800 */
[C---:B--2---:R-:W-:Y:S01]  /*7f50*/  FMUL.FTZ R24, R3.reuse, R104 ;  /* 0x0000006803187220 */ /* 0x044fe20000410000 */
[-C--:B------:R-:W-:Y:S01]  /*7f60*/  HMMA.16816.F32.BF16 R4, R140, R20.reuse, R4 ;  /* 0x000000148c04723c */ /* 0x080fe20000041804 */
[C---:B------:R-:W-:Y:S02]  /*7f70*/  FMUL.FTZ R8, R3.reuse, R144 ;  /* 0x0000009003087220 */ /* 0x040fe40000410000 */
[C---:B------:R-:W-:Y:S02]  /*7f80*/  FMUL.FTZ R9, R3.reuse, R145 ;  /* 0x0000009103097220 */ /* 0x040fe40000410000 */
[C---:B------:R-:W-:Y:S02]  /*7f90*/  FMUL.FTZ R12, R3.reuse, R152 ;  /* 0x00000098030c7220 */ /* 0x040fe40000410000 */
[C---:B------:R-:W-:Y:S01]  /*7fa0*/  FMUL.FTZ R13, R3.reuse, R153 ;  /* 0x00000099030d7220 */ /* 0x040fe20000410000 */
[----:B------:R-:W2:Y:S01]  /*7fb0*/  MUFU.EX2 R0, R0 ;  /* 0x0000000000007308 */ /* 0x000ea20000000800 */
[C---:B------:R-:W-:Y:S03]  /*7fc0*/  FMUL.FTZ R25, R3.reuse, R105 ;  /* 0x0000006903197220 */ /* 0x040fe60000410000 */
[C---:B------:R-:W-:Y:S02]  /*7fd0*/  FMUL.FTZ R28, R3.reuse, R108 ;  /* 0x0000006c031c7220 */ /* 0x040fe40000410000 */
[C---:B------:R-:W-:Y:S02]  /*7fe0*/  FMUL.FTZ R29, R3.reuse, R109 ;  /* 0x0000006d031d7220 */ /* 0x040fe40000410000 */
[C---:B------:R-:W-:Y:S02]  /*7ff0*/  FMUL.FTZ R40, R3.reuse, R120 ;  /* 0x0000007803287220 */ /* 0x040fe40000410000 */
[C---:B------:R-:W-:Y:S02]  /*8000*/  FMUL.FTZ R41, R3.reuse, R121 ;  /* 0x0000007903297220 */ /* 0x040fe40000410000 */
[----:B------:R-:W-:Y:S01]  /*8010*/  FMUL.FTZ R44, R3, R124 ;  /* 0x0000007c032c7220 */ /* 0x000fe20000410000 */
[----:B-1----:R-:W-:Y:S01]  /*8020*/  F2FP.BF16.PACK_AB R151, R228, R225 ;  /* 0x000000e1e497723e */ /* 0x002fe200000010ff */
[--C-:B------:R-:W-:Y:S02]  /*8030*/  FFMA.FTZ R2, R183, c[0x0][0x2d0], -R162.reuse ;  /* 0x0000b400b7027a23 */ /* 0x100fe400000108a2 */
[C---:B------:R-:W-:Y:S02]  /*8040*/  FMUL.FTZ R45, R3.reuse, R125 ;  /* 0x0000007d032d7220 */ /* 0x040fe40000410000 */
[----:B------:R1:W-:Y:S01]  /*8050*/  MUFU.EX2 R201, R2 ;  /* 0x0000000200c97308 */ /* 0x0003e20000000800 */
[C---:B------:R-:W-:Y:S02]  /*8060*/  FMUL.FTZ R56, R3.reuse, R56 ;  /* 0x0000003803387220 */ /* 0x040fe40000410000 */
[----:B------:R-:W-:Y:S02]  /*8070*/  FMUL.FTZ R57, R3, R57 ;  /* 0x0000003903397220 */ /* 0x000fe40000410000 */
[C---:B--2---:R-:W-:Y:S02]  /*8080*/  FMUL.FTZ R10, R0.reuse, R146 ;  /* 0x00000092000a7220 */ /* 0x044fe40000410000 */
[C---:B------:R-:W-:Y:S02]  /*8090*/  FMUL.FTZ R11, R0.reuse, R147 ;  /* 0x00000093000b7220 */ /* 0x040fe40000410000 */
[C---:B------:R-:W-:Y:S02]  /*80a0*/  FMUL.FTZ R26, R0.reuse, R106 ;  /* 0x0000006a001a7220 */ /* 0x040fe40000410000 */
[C---:B------:R-:W-:Y:S02]  /*80b0*/  FMUL.FTZ R27, R0.reuse, R107 ;  /* 0x0000006b001b7220 */ /* 0x040fe40000410000 */
[----:B------:R-:W-:Y:S01]  /*80c0*/  LDSM.16.MT88.4 R104, [R185+0x400] ;  /* 0x00040000b968783b */ /* 0x000fe20000004200 */
[C---:B------:R-:W-:Y:S01]  /*80d0*/  HMMA.16816.F32.BF16 R8, R148.reuse, R20, R8 ;  /* 0x000000149408723c */ /* 0x040fe20000041808 */
[C---:B------:R-:W-:Y:S02]  /*80e0*/  FMUL.FTZ R14, R0.reuse, R154 ;  /* 0x0000009a000e7220 */ /* 0x040fe40000410000 */
[C---:B------:R-:W-:Y:S02]  /*80f0*/  FMUL.FTZ R15, R0.reuse, R155 ;  /* 0x0000009b000f7220 */ /* 0x040fe40000410000 */
[----:B------:R-:W-:Y:S02]  /*8100*/  FFMA.FTZ R130, R175, c[0x0][0x2d0], -R163 ;  /* 0x0000b400af827a23 */ /* 0x000fe400000108a3 */
        /* <DEDUP_REMOVED lines=12> */
[----:B------:R-:W2:Y:S01]  /*81d0*/  LDSM.16.MT88.4 R100, [R185+0xc00] ;  /* 0x000c0000b964783b */ /* 0x000ea20000004200 */
[C---:B------:R-:W-:Y:S02]  /*81e0*/  FMUL.FTZ R58, R0.reuse, R58 ;  /* 0x0000003a003a7220 */ /* 0x040fe40000410000 */
[C---:B------:R-:W-:Y:S02]  /*81f0*/  FMUL.FTZ R59, R0.reuse, R59 ;  /* 0x0000003b003b7220 */ /* 0x040fe40000410000 */
[-C--:B------:R-:W-:Y:S01]  /*8200*/  HMMA.16816.F32.BF16 R20, R140, R36.reuse, R20 ;  /* 0x000000248c14723c */ /* 0x080fe20000041814 */
[C---:B------:R-:W-:Y:S02]  /*8210*/  FMUL.FTZ R60, R3.reuse, R60 ;  /* 0x0000003c033c7220 */ /* 0x040fe40000410000 */
[C---:B------:R-:W-:Y:S02]  /*8220*/  FMUL.FTZ R61, R3.reuse, R61 ;  /* 0x0000003d033d7220 */ /* 0x040fe40000410000 */
[C---:B------:R-:W-:Y:S02]  /*8230*/  FMUL.FTZ R62, R0.reuse, R62 ;  /* 0x0000003e003e7220 */ /* 0x040fe40000410000 */
[C---:B------:R-:W-:Y:S01]  /*8240*/  FMUL.FTZ R63, R0.reuse, R63 ;  /* 0x0000003f003f7220 */ /* 0x040fe20000410000 */
[C---:B------:R-:W-:Y:S01]  /*8250*/  HMMA.16816.F32.BF16 R24, R148.reuse, R36, R24 ;  /* 0x000000249418723c */ /* 0x040fe20000041818 */
[C---:B------:R-:W-:Y:S03]  /*8260*/  FMUL.FTZ R72, R3.reuse, R72 ;  /* 0x0000004803487220 */ /* 0x040fe60000410000 */
[----:B------:R-:W-:Y:S02]  /*8270*/  FMUL.FTZ R73, R3, R73 ;  /* 0x0000004903497220 */ /* 0x000fe40000410000 */
[C---:B------:R-:W-:Y:S02]  /*8280*/  FMUL.FTZ R74, R0.reuse, R74 ;  /* 0x0000004a004a7220 */ /* 0x040fe40000410000 */
[-C--:B------:R-:W-:Y:S01]  /*8290*/  HMMA.16816.F32.BF16 R28, R148, R38.reuse, R28 ;  /* 0x00000026941c723c */ /* 0x080fe2000004181c */
[C---:B------:R-:W-:Y:S03]  /*82a0*/  FMUL.FTZ R36, R133.reuse, R116 ;  /* 0x0000007485247220 */ /* 0x040fe60000410000 */
[----:B------:R-:W-:Y:S02]  /*82b0*/  FMUL.FTZ R37, R133, R117 ;  /* 0x0000007585257220 */ /* 0x000fe40000410000 */
[----:B------:R-:W-:Y:S02]  /*82c0*/  FMUL.FTZ R75, R0, R75 ;  /* 0x0000004b004b7220 */ /* 0x000fe40000410000 */
[C---:B------:R-:W-:Y:S01]  /*82d0*/  HMMA.16816.F32.BF16 R32, R140.reuse, R38, R32 ;  /* 0x000000268c20723c */ /* 0x040fe20000041820 */
[----:B-1----:R-:W-:Y:S03]  /*82e0*/  FFMA.FTZ R2, R182, c[0x0][0x2d0], -R162 ;  /* 0x0000b400b6027a23 */ /* 0x002fe600000108a2 */
[C---:B------:R-:W-:Y:S01]  /*82f0*/  FMUL.FTZ R76, R3.reuse, R76 ;  /* 0x0000004c034c7220 */ /* 0x040fe20000410000 */
[----:B------:R1:W-:Y:S01]  /*8300*/  MUFU.EX2 R206, R2 ;  /* 0x0000000200ce7308 */ /* 0x0003e20000000800 */
[C---:B------:R-:W-:Y:S02]  /*8310*/  FMUL.FTZ R77, R3.reuse, R77 ;  /* 0x0000004d034d7220 */ /* 0x040fe40000410000 */
[C---:B------:R-:W-:Y:S04]  /*8320*/  FMUL.FTZ R38, R132.reuse, R118 ;  /* 0x0000007684267220 */ /* 0x040fe80000410000 */
[----:B------:R-:W-:Y:S02]  /*8330*/  FMUL.FTZ R39, R132, R119 ;  /* 0x0000007784277220 */ /* 0x000fe40000410000 */
[----:B------:R-:W-:Y:S01]  /*8340*/  LDSM.16.MT88.4 R116, [R185+0x1000] ;  /* 0x00100000b974783b */ /* 0x000fe20000004200 */
[C---:B------:R-:W-:Y:S02]  /*8350*/  FMUL.FTZ R78, R0.reuse, R78 ;  /* 0x0000004e004e7220 */ /* 0x040fe40000410000 */
[C---:B------:R-:W-:Y:S02]  /*8360*/  FMUL.FTZ R79, R0.reuse, R79 ;  /* 0x0000004f004f7220 */ /* 0x040fe40000410000 */
[-C--:B--2---:R-:W-:Y:S01]  /*8370*/  HMMA.16816.F32.BF16 R36, R140, R100.reuse, R36 ;  /* 0x000000648c24723c */ /* 0x084fe20000041824 */
        /* <DEDUP_REMOVED lines=10> */
[----:B------:R-:W-:Y:S02]  /*8420*/  FFMA.FTZ R0, R0, R244, R164 ;  /* 0x000000f400007223 */ /* 0x000fe400000100a4 */
[----:B------:R-:W-:Y:S01]  /*8430*/  MUFU.EX2 R164, R128 ;  /* 0x0000008000a47308 */ /* 0x000fe20000000800 */
[C---:B------:R-:W-:Y:S01]  /*8440*/  FMUL.FTZ R98, R132.reuse, R98 ;  /* 0x0000006284627220 */ /* 0x040fe20000410000 */
[C---:B------:R-:W-:Y:S01]  /*8450*/  HMMA.16816.F32.BF16 R48, R140.reuse, R102, R48 ;  /* 0x000000668c30723c */ /* 0x040fe20000041830 */
[----:B------:R-:W2:Y:S03]  /*8460*/  LDSM.16.MT88.4 R100, [R186+0xc00] ;  /* 0x000c0000ba64783b */ /* 0x000ea60000004200 */
[----:B-1----:R-:W-:Y:S02]  /*8470*/  FFMA.FTZ R2, R181, c[0x0][0x2d0], -R160 ;  /* 0x0000b400b5027a23 */ /* 0x002fe400000108a0 */
[----:B------:R-:W-:Y:S02]  /*8480*/  FMUL.FTZ R99, R132, R99 ;  /* 0x0000006384637220 */ /* 0x000fe40000410000 */
[----:B------:R1:W-:Y:S01]  /*8490*/  MUFU.EX2 R200, R2 ;  /* 0x0000000200c87308 */ /* 0x0003e20000000800 */
[--C-:B------:R-:W-:Y:S03]  /*84a0*/  FFMA.FTZ R127, R223, c[0x0][0x2d0], -R162.reuse ;  /* 0x0000b400df7f7a23 */ /* 0x100fe600000108a2 */
[--C-:B------:R-:W-:Y:S02]  /*84b0*/  FFMA.FTZ R126, R222, c[0x0][0x2d0], -R162.reuse ;  /* 0x0000b400de7e7a23 */ /* 0x100fe400000108a2 */
[----:B------:R-:W-:Y:S02]  /*84c0*/  FFMA.FTZ R125, R221, c[0x0][0x2d0], -R162 ;  /* 0x0000b400dd7d7a23 */ /* 0x000fe400000108a2 */
[--C-:B------:R-:W-:Y:S02]  /*84d0*/  FFMA.FTZ R124, R219, c[0x0][0x2d0], -R160.reuse ;  /* 0x0000b400db7c7a23 */ /* 0x100fe400000108a0 */
[--C-:B------:R-:W-:Y:S02]  /*84e0*/  FFMA.FTZ R123, R218, c[0x0][0x2d0], -R160.reuse ;  /* 0x0000b400da7b7a23 */ /* 0x100fe400000108a0 */
[----:B------:R-:W-:Y:S02]  /*84f0*/  FFMA.FTZ R122, R217, c[0x0][0x2d0], -R160 ;  /* 0x0000b400d97a7a23 */ /* 0x000fe400000108a0 */
[--C-:B------:R-:W-:Y:S02]  /*8500*/  FFMA.FTZ R121, R215, c[0x0][0x2d0], -R161.reuse ;  /* 0x0000b400d7797a23 */ /* 0x100fe400000108a1 */
[--C-:B------:R-:W-:Y:S02]  /*8510*/  FFMA.FTZ R120, R214, c[0x0][0x2d0], -R161.reuse ;  /* 0x0000b400d6787a23 */ /* 0x100fe400000108a1 */
[----:B------:R-:W-:Y:S02]  /*8520*/  FADD.FTZ R0, R224, R0 ;  /* 0x00000000e0007221 */ /* 0x000fe40000010000 */
[--C-:B-1----:R-:W-:Y:S04]  /*8530*/  FFMA.FTZ R2, R178, c[0x0][0x2d0], -R160.reuse ;  /* 0x0000b400b2027a23 */ /* 0x102fe800000108a0 */
[----:B------:R1:W-:Y:S01]  /*8540*/  MUFU.EX2 R203, R2 ;  /* 0x0000000200cb7308 */ /* 0x0003e20000000800 */
[-C--:B--2---:R-:W-:Y:S08]  /*8550*/  HMMA.16816.F32.BF16 R52, R140, R100.reuse, R52 ;  /* 0x000000648c34723c */ /* 0x084ff00000041834 */
[C---:B------:R-:W-:Y:S08]  /*8560*/  HMMA.16816.F32.BF16 R56, R148.reuse, R100, R56 ;  /* 0x000000649438723c */ /* 0x040ff00000041838 */
[-C--:B------:R-:W-:Y:S01]  /*8570*/  HMMA.16816.F32.BF16 R60, R148, R102.reuse, R60 ;  /* 0x00000066943c723c */ /* 0x080fe2000004183c */
[--C-:B-1----:R-:W-:Y:S07]  /*8580*/  FFMA.FTZ R2, R180, c[0x0][0x2d0], -R160.reuse ;  /* 0x0000b400b4027a23 */ /* 0x102fee00000108a0 */
[C---:B------:R-:W-:Y:S01]  /*8590*/  HMMA.16816.F32.BF16 R64, R140.reuse, R102, R64 ;  /* 0x000000668c40723c */ /* 0x040fe20000041840 */
[----:B------:R-:W1:Y:S01]  /*85a0*/  LDSM.16.MT88.4 R100, [R185+0x1800] ;  /* 0x00180000b964783b */ /* 0x000e620000004200 */
[----:B------:R2:W-:Y:S02]  /*85b0*/  MUFU.EX2 R210, R2 ;  /* 0x0000000200d27308 */ /* 0x0005e40000000800 */
[--C-:B--2---:R-:W-:Y:S02]  /*85c0*/  FFMA.FTZ R2, R179, c[0x0][0x2d0], -R160.reuse ;  /* 0x0000b400b3027a23 */ /* 0x104fe400000108a0 */
[----:B------:R-:W-:Y:S06]  /*85d0*/  FFMA.FTZ R160, R216, c[0x0][0x2d0], -R160 ;  /* 0x0000b400d8a07a23 */ /* 0x000fec00000108a0 */
[----:B------:R2:W-:Y:S01]  /*85e0*/  MUFU.EX2 R211, R2 ;  /* 0x0000000200d37308 */ /* 0x0005e20000000800 */
[-C--:B-1----:R-:W-:Y:S08]  /*85f0*/  HMMA.16816.F32.BF16 R68, R140, R100.reuse, R68 ;  /* 0x000000648c44723c */ /* 0x082ff00000041844 */
[C---:B------:R-:W-:Y:S01]  /*8600*/  HMMA.16816.F32.BF16 R72, R148.reuse, R100, R72 ;  /* 0x000000649448723c */ /* 0x040fe20000041848 */
[--C-:B--2---:R-:W-:Y:S02]  /*8610*/  FFMA.FTZ R2, R171, c[0x0][0x2d0], -R161.reuse ;  /* 0x0000b400ab027a23 */ /* 0x104fe400000108a1 */
[----:B------:R-:W-:Y:S05]  /*8620*/  MUFU.EX2 R171, R126 ;  /* 0x0000007e00ab7308 */ /* 0x000fea0000000800 */
[-C--:B------:R-:W-:Y:S08]  /*8630*/  HMMA.16816.F32.BF16 R76, R148, R102.reuse, R76 ;  /* 0x00000066944c723c */ /* 0x080ff0000004184c */
[C---:B------:R-:W-:Y:S01]  /*8640*/  HMMA.16816.F32.BF16 R80, R140.reuse, R102, R80 ;  /* 0x000000668c50723c */ /* 0x040fe20000041850 */
[----:B------:R-:W1:Y:S01]  /*8650*/  LDSM.16.MT88.4 R100, [R186+0x1800] ;  /* 0x00180000ba64783b */ /* 0x000e620000004200 */
[----:B------:R2:W-:Y:S02]  /*8660*/  MUFU.EX2 R182, R2 ;  /* 0x0000000200b67308 */ /* 0x0005e40000000800 */
[--C-:B--2---:R-:W-:Y:S08]  /*8670*/  FFMA.FTZ R2, R169, c[0x0][0x2d0], -R161.reuse ;  /* 0x0000b400a9027a23 */ /* 0x104ff000000108a1 */
[----:B------:R-:W-:Y:S10]  /*8680*/  MUFU.EX2 R169, R127 ;  /* 0x0000007f00a97308 */ /* 0x000ff40000000800 */
[----:B------:R-:W2:Y:S01]  /*8690*/  MUFU.EX2 R183, R2 ;  /* 0x0000000200b77308 */ /* 0x000ea20000000800 */
[-C--:B-1----:R-:W-:Y:S08]  /*86a0*/  HMMA.16816.F32.BF16 R84, R140, R100.reuse, R84 ;  /* 0x000000648c54723c */ /* 0x082ff00000041854 */
[C---:B------:R-:W-:Y:S07]  /*86b0*/  HMMA.16816.F32.BF16 R88, R148.reuse, R100, R88 ;  /* 0x000000649458723c */ /* 0x040fee0000041858 */
[--C-:B------:R-:W-:Y:S01]  /*86c0*/  FFMA.FTZ R100, R202, c[0x0][0x2d0], -R162.reuse ;  /* 0x0000b400ca647a23 */ /* 0x100fe200000108a2 */
[-C--:B------:R-:W-:Y:S01]  /*86d0*/  HMMA.16816.F32.BF16 R92, R148, R102.reuse, R92 ;  /* 0x00000066945c723c */ /* 0x080fe2000004185c */
[--C-:B------:R-:W-:Y:S02]  /*86e0*/  FFMA.FTZ R101, R205, c[0x0][0x2d0], -R162.reuse ;  /* 0x0000b400cd657a23 */ /* 0x100fe400000108a2 */
[----:B------:R1:W-:Y:S01]  /*86f0*/  MUFU.EX2 R212, R100 ;  /* 0x0000006400d47308 */ /* 0x0003e20000000800 */
[----:B------:R-:W-:Y:S01]  /*8700*/  FFMA.FTZ R162, R220, c[0x0][0x2d0], -R162 ;  /* 0x0000b400dca27a23 */ /* 0x000fe200000108a2 */
[----:B--2---:R-:W-:Y:S01]  /*8710*/  F2FP.BF16.PACK_AB R108, R183, R182 ;  /* 0x000000b6b76c723e */ /* 0x004fe200000010ff */
[----:B------:R-:W-:Y:S02]  /*8720*/  FFMA.FTZ R2, R168, c[0x0][0x2d0], -R161 ;  /* 0x0000b400a8027a23 */ /* 0x000fe400000108a1 */
[----:B------:R-:W-:Y:S05]  /*8730*/  HMMA.16816.F32.BF16 R96, R140, R102, R96 ;  /* 0x000000668c60723c */ /* 0x000fea0000041860 */
[----:B------:R2:W-:Y:S02]  /*8740*/  MUFU.EX2 R202, R2 ;  /* 0x0000000200ca7308 */ /* 0x0005e40000000800 */
[----:B------:R-:W-:Y:S01]  /*8750*/  F2FP.BF16.PACK_AB R103, R211, R210 ;  /* 0x000000d2d367723e */ /* 0x000fe200000010ff */
[----:B------:R-:W-:Y:S04]  /*8760*/  FFMA.FTZ R140, R3, R242, R165 ;  /* 0x000000f2038c7223 */ /* 0x000fe800000100a5 */
[----:B------:R-:W-:Y:S02]  /*8770*/  FFMA.FTZ R141, R132, R243, R166 ;  /* 0x000000f3848d7223 */ /* 0x000fe400000100a6 */
[----:B------:R-:W-:Y:S01]  /*8780*/  FFMA.FTZ R3, R207, c[0x0][0x2d0], -R163 ;  /* 0x0000b400cf037a23 */ /* 0x000fe200000108a3 */
[----:B------:R3:W4:Y:S01]  /*8790*/  MUFU.EX2 R208, R101 ;  /* 0x0000006500d07308 */ /* 0x0007220000000800 */
[----:B-1----:R-:W-:Y:S09]  /*87a0*/  F2FP.BF16.PACK_AB R100, R206, R201 ;  /* 0x000000c9ce64723e */ /* 0x002ff200000010ff */
[----:B------:R-:W-:Y:S01]  /*87b0*/  MUFU.EX2 R168, R124 ;  /* 0x0000007c00a87308 */ /* 0x000fe20000000800 */
[--C-:B--2---:R-:W-:Y:S02]  /*87c0*/  FFMA.FTZ R2, R167, c[0x0][0x2d0], -R161.reuse ;  /* 0x0000b400a7027a23 */ /* 0x104fe400000108a1 */
[----:B------:R-:W-:Y:S07]  /*87d0*/  FFMA.FTZ R161, R209, c[0x0][0x2d0], -R161 ;  /* 0x0000b400d1a17a23 */ /* 0x000fee00000108a1 */
[----:B------:R1:W2:Y:S01]  /*87e0*/  MUFU.EX2 R205, R2 ;  /* 0x0000000200cd7308 */ /* 0x0002a20000000800 */
[----:B---3--:R-:W-:Y:S02]  /*87f0*/  F2FP.BF16.PACK_AB R101, R203, R200 ;  /* 0x000000c8cb65723e */ /* 0x008fe400000010ff */
[----:B----4-:R-:W-:Y:S07]  /*8800*/  F2FP.BF16.PACK_AB R102, R212, R208 ;  /* 0x000000d0d466723e */ /* 0x010fee00000010ff */
[----:B------:R-:W-:Y:S01]  /*8810*/  MUFU.EX2 R175, R162 ;  /* 0x000000a200af7308 */ /* 0x000fe20000000800 */
[-C--:B------:R-:W-:Y:S09]  /*8820*/  HMMA.16816.F32.BF16 R4, R100, R104.reuse, R4 ;  /* 0x000000686404723c */ /* 0x080ff20000041804 */
[----:B------:R3:W-:Y:S03]  /*8830*/  MUFU.EX2 R165, R3 ;  /* 0x0000000300a57308 */ /* 0x0007e60000000800 */
[----:B-1----:R-:W-:Y:S01]  /*8840*/  FFMA.FTZ R2, R174, c[0x0][0x2d0], -R163 ;  /* 0x0000b400ae027a23 */ /* 0x002fe200000108a3 */
[----:B--2---:R-:W-:Y:S06]  /*8850*/  F2FP.BF16.PACK_AB R110, R205, R202 ;  /* 0x000000cacd6e723e */ /* 0x004fec00000010ff */
[----:B------:R1:W-:Y:S10]  /*8860*/  MUFU.EX2 R181, R2 ;  /* 0x0000000200b57308 */ /* 0x0003f40000000800 */
[----:B------:R-:W-:Y:S01]  /*8870*/  MUFU.EX2 R174, R160 ;  /* 0x000000a000ae7308 */ /* 0x000fe20000000800 */
[----:B---3--:R-:W-:Y:S09]  /*8880*/  FADD.FTZ R3, R230, R141 ;  /* 0x0000008de6037221 */ /* 0x008ff20000010000 */
[----:B------:R-:W-:Y:S01]  /*8890*/  MUFU.EX2 R166, R121 ;  /* 0x0000007900a67308 */ /* 0x000fe20000000800 */
[----:B-1----:R-:W-:Y:S02]  /*88a0*/  FFMA.FTZ R2, R177, c[0x0][0x2d0], -R163 ;  /* 0x0000b400b1027a23 */ /* 0x002fe400000108a3 */
[----:B------:R-:W-:Y:S07]  /*88b0*/  FADD.FTZ R177, R229, R3 ;  /* 0x00000003e5b17221 */ /* 0x000fee0000010000 */
[----:B------:R1:W2:Y:S10]  /*88c0*/  MUFU.EX2 R180, R2 ;  /* 0x0000000200b47308 */ /* 0x0002b40000000800 */
[----:B------:R-:W3:Y:S01]  /*88d0*/  MUFU.EX2 R167, R120 ;  /* 0x0000007800a77308 */ /* 0x000ee20000000800 */
[--C-:B-1----:R-:W-:Y:S01]  /*88e0*/  FFMA.FTZ R2, R170, c[0x0][0x2d0], -R163.reuse ;  /* 0x0000b400aa027a23 */ /* 0x102fe200000108a3 */
[----:B--2---:R-:W-:Y:S08]  /*88f0*/  F2FP.BF16.PACK_AB R109, R180, R181 ;  /* 0x000000b5b46d723e */ /* 0x004ff000000010ff */
[----:B------:R-:W1:Y:S01]  /*8900*/  MUFU.EX2 R170, R123 ;  /* 0x0000007b00aa7308 */ /* 0x000e620000000800 */
[----:B---3--:R-:W-:Y:S09]  /*8910*/  F2FP.BF16.PACK_AB R160, R167, R166 ;  /* 0x000000a6a7a0723e */ /* 0x008ff200000010ff */
[----:B------:R2:W-:Y:S01]  /*8920*/  MUFU.EX2 R178, R2 ;  /* 0x0000000200b27308 */ /* 0x0005e20000000800 */
[----:B-1----:R-:W-:Y:S01]  /*8930*/  F2FP.BF16.PACK_AB R141, R170, R168 ;  /* 0x000000a8aa8d723e */ /* 0x002fe200000010ff */
[--C-:B--2---:R-:W-:Y:S08]  /*8940*/  FFMA.FTZ R2, R172, c[0x0][0x2d0], -R163.reuse ;  /* 0x0000b400ac027a23 */ /* 0x104ff000000108a3 */
[----:B------:R-:W1:Y:S01]  /*8950*/  MUFU.EX2 R172, R122 ;  /* 0x0000007a00ac7308 */ /* 0x000e620000000800 */
[----:B------:R-:W-:Y:S09]  /*8960*/  FFMA.FTZ R163, R135, c[0x0][0x2d0], -R163 ;  /* 0x0000b40087a37a23 */ /* 0x000ff200000108a3 */
[----:B------:R-:W2:Y:S10]  /*8970*/  MUFU.EX2 R179, R2 ;  /* 0x0000000200b37308 */ /* 0x000eb40000000800 */
[----:B------:R3:W4:Y:S01]  /*8980*/  MUFU.EX2 R135, R161 ;  /* 0x000000a100877308 */ /* 0x0007220000000800 */
[----:B-1----:R-:W-:Y:S09]  /*8990*/  F2FP.BF16.PACK_AB R143, R174, R172 ;  /* 0x000000acae8f723e */ /* 0x002ff200000010ff */
[----:B------:R-:W-:Y:S01]  /*89a0*/  MUFU.EX2 R132, R163 ;  /* 0x000000a300847308 */ /* 0x000fe20000000800 */
[----:B--2---:R-:W-:Y:S01]  /*89b0*/  F2FP.BF16.PACK_AB R111, R179, R178 ;  /* 0x000000b2b36f723e */ /* 0x004fe200000010ff */
[----:B------:R-:W-:Y:S04]  /*89c0*/  FFMA.FTZ R2, R133, R241, R173 ;  /* 0x000000f185027223 */ /* 0x000fe800000100ad */
[----:B------:R-:W-:Y:S04]  /*89d0*/  FADD.FTZ R131, R204, R2 ;  /* 0x00000002cc837221 */ /* 0x000fe80000010000 */
[----:B------:R-:W1:Y:S01]  /*89e0*/  MUFU.EX2 R133, R130 ;  /* 0x0000008200857308 */ /* 0x000e620000000800 */
[C---:B------:R-:W-:Y:S01]  /*89f0*/  HMMA.16816.F32.BF16 R8, R108.reuse, R104, R8 ;  /* 0x000000686c08723c */ /* 0x040fe20000041808 */
[----:B------:R-:W-:Y:S01]  /*8a00*/  FADD.FTZ R2, R227, R140 ;  /* 0x0000008ce3027221 */ /* 0x000fe20000010000 */
[----:B------:R-:W-:Y:S02]  /*8a10*/  F2FP.BF16.PACK_AB R140, R171, R169 ;  /* 0x000000a9ab8c723e */ /* 0x000fe400000010ff */
[----:B---3--:R-:W-:Y:S01]  /*8a20*/  F2FP.BF16.PACK_AB R161, R164, R165 ;  /* 0x000000a5a4a1723e */ /* 0x008fe200000010ff */
[----:B------:R-:W-:Y:S01]  /*8a30*/  FADD.FTZ R3, R226, R2 ;  /* 0x00000002e2037221 */ /* 0x000fe20000010000 */
[----:B----4-:R-:W-:Y:S01]  /*8a40*/  F2FP.BF16.PACK_AB R162, R135, R139 ;  /* 0x0000008b87a2723e */ /* 0x010fe200000010ff */
[----:B------:R-:W-:Y:S01]  /*8a50*/  FADD.FTZ R2, R225, R0 ;  /* 0x00000000e1027221 */ /* 0x000fe20000010000 */
[-C--:B------:R-:W-:Y:S01]  /*8a60*/  HMMA.16816.F32.BF16 R12, R108, R106.reuse, R12 ;  /* 0x0000006a6c0c723c */ /* 0x080fe2000004180c */
[----:B------:R-:W2:Y:S03]  /*8a70*/  MUFU.EX2 R173, R125 ;  /* 0x0000007d00ad7308 */ /* 0x000ea60000000800 */
[----:B------:R-:W-:Y:S02]  /*8a80*/  FADD.FTZ R0, R234, R177 ;  /* 0x000000b1ea007221 */ /* 0x000fe40000010000 */
[----:B------:R-:W-:Y:S02]  /*8a90*/  FADD.FTZ R3, R233, R3 ;  /* 0x00000003e9037221 */ /* 0x000fe40000010000 */
[C---:B------:R-:W-:Y:S01]  /*8aa0*/  HMMA.16816.F32.BF16 R16, R100.reuse, R106, R16 ;  /* 0x0000006a6410723c */ /* 0x040fe20000041810 */
[----:B------:R-:W3:Y:S03]  /*8ab0*/  LDSM.16.MT88.4 R104, [R186+0x1000] ;  /* 0x00100000ba68783b */ /* 0x000ee60000004200 */
[----:B------:R-:W-:Y:S02]  /*8ac0*/  FADD.FTZ R2, R228, R2 ;  /* 0x00000002e4027221 */ /* 0x000fe40000010000 */
[----:B------:R-:W-:Y:S01]  /*8ad0*/  FADD.FTZ R3, R182, R3 ;  /* 0x00000003b6037221 */ /* 0x000fe20000010000 */
[----:B-1----:R-:W-:Y:S01]  /*8ae0*/  F2FP.BF16.PACK_AB R163, R132, R133 ;  /* 0x0000008584a3723e */ /* 0x002fe200000010ff */
[-C--:B------:R-:W-:Y:S01]  /*8af0*/  HMMA.16816.F32.BF16 R20, R100, R112.reuse, R20 ;  /* 0x000000706414723c */ /* 0x080fe20000041814 */
[----:B------:R-:W-:Y:S07]  /*8b00*/  FADD.FTZ R2, R181, R2 ;  /* 0x00000002b5027221 */ /* 0x000fee0000010000 */
[C---:B------:R-:W-:Y:S01]  /*8b10*/  HMMA.16816.F32.BF16 R24, R108.reuse, R112, R24 ;  /* 0x000000706c18723c */ /* 0x040fe20000041818 */
[----:B--2---:R-:W-:Y:S07]  /*8b20*/  F2FP.BF16.PACK_AB R142, R175, R173 ;  /* 0x000000adaf8e723e */ /* 0x004fee00000010ff */
        /* <DEDUP_REMOVED lines=8> */
[-C--:B---3--:R-:W-:Y:S08]  /*8bb0*/  HMMA.16816.F32.BF16 R52, R100, R104.reuse, R52 ;  /* 0x000000686434723c */ /* 0x088ff00000041834 */
[C---:B------:R-:W-:Y:S07]  /*8bc0*/  HMMA.16816.F32.BF16 R56, R108.reuse, R104, R56 ;  /* 0x000000686c38723c */ /* 0x040fee0000041838 */
[----:B------:R-:W-:Y:S01]  /*8bd0*/  FADD.FTZ R104, R231, R131 ;  /* 0x00000083e7687221 */ /* 0x000fe20000010000 */
[-C--:B------:R-:W-:Y:S01]  /*8be0*/  HMMA.16816.F32.BF16 R60, R108, R106.reuse, R60 ;  /* 0x0000006a6c3c723c */ /* 0x080fe2000004183c */
[----:B------:R-:W-:Y:S03]  /*8bf0*/  LDSM.16.MT88.4 R128, [R185+0x1400] ;  /* 0x00140000b980783b */ /* 0x000fe60000004200 */
[----:B------:R-:W-:Y:S04]  /*8c00*/  FADD.FTZ R176, R232, R104 ;  /* 0x00000068e8b07221 */ /* 0x000fe80000010000 */
[C---:B------:R-:W-:Y:S08]  /*8c10*/  HMMA.16816.F32.BF16 R64, R100.reuse, R106, R64 ;  /* 0x0000006a6440723c */ /* 0x040ff00000041840 */
        /* <DEDUP_REMOVED lines=8> */
[----:B------:R-:W-:Y:S08]  /*8ca0*/  HMMA.16816.F32.BF16 R96, R100, R118, R96 ;  /* 0x000000766460723c */ /* 0x000ff00000041860 */
[-C--:B------:R-:W-:Y:S01]  /*8cb0*/  HMMA.16816.F32.BF16 R148, R140, R156.reuse, R4 ;  /* 0x0000009c8c94723c */ /* 0x080fe20000041804 */
[----:B------:R-:W2:Y:S07]  /*8cc0*/  LDSM.16.MT88.4 R4, [R186+0x1400] ;  /* 0x00140000ba04783b */ /* 0x000eae0000004200 */
[C---:B------:R-:W-:Y:S01]  /*8cd0*/  HMMA.16816.F32.BF16 R144, R160.reuse, R156, R8 ;  /* 0x0000009ca090723c */ /* 0x040fe20000041808 */
[----:B------:R-:W3:Y:S07]  /*8ce0*/  LDSM.16.MT88.4 R8, [R185+0x2000] ;  /* 0x00200000b908783b */ /* 0x000eee0000004200 */
[-C--:B------:R-:W-:Y:S01]  /*8cf0*/  HMMA.16816.F32.BF16 R152, R160, R158.reuse, R12 ;  /* 0x0000009ea098723c */ /* 0x080fe2000004180c */
[----:B------:R-:W4:Y:S07]  /*8d00*/  LDSM.16.MT88.4 R12, [R186+0x2000] ;  /* 0x00200000ba0c783b */ /* 0x000f2e0000004200 */
[C---:B------:R-:W-:Y:S08]  /*8d10*/  HMMA.16816.F32.BF16 R156, R140.reuse, R158, R16 ;  /* 0x0000009e8c9c723c */ /* 0x040ff00000041810 */
[-C--:B-1----:R-:W-:Y:S08]  /*8d20*/  HMMA.16816.F32.BF16 R100, R140, R112.reuse, R20 ;  /* 0x000000708c64723c */ /* 0x082ff00000041814 */
[C---:B------:R-:W-:Y:S08]  /*8d30*/  HMMA.16816.F32.BF16 R104, R160.reuse, R112, R24 ;  /* 0x00000070a068723c */ /* 0x040ff00000041818 */
[-C--:B------:R-:W-:Y:S08]  /*8d40*/  HMMA.16816.F32.BF16 R108, R160, R114.reuse, R28 ;  /* 0x00000072a06c723c */ /* 0x080ff0000004181c */
[C---:B------:R-:W-:Y:S08]  /*8d50*/  HMMA.16816.F32.BF16 R112, R140.reuse, R114, R32 ;  /* 0x000000728c70723c */ /* 0x040ff00000041820 */
[-C--:B------:R-:W-:Y:S08]  /*8d60*/  HMMA.16816.F32.BF16 R116, R140, R128.reuse, R36 ;  /* 0x000000808c74723c */ /* 0x080ff00000041824 */
        /* <DEDUP_REMOVED lines=10> */
[C---:B------:R-:W-:Y:S07]  /*8e10*/  HMMA.16816.F32.BF16 R64, R140.reuse, R6, R64 ;  /* 0x000000068c40723c */ /* 0x040fee0000041840 */
        /* <DEDUP_REMOVED lines=28> */
[----:B------:R-:W-:Y:S01]  /*8fe0*/  MOV R139, R136 ;  /* 0x00000088008b7202 */ /* 0x000fe20000000f00 */
[----:B------:R-:W-:Y:S02]  /*8ff0*/  FADD.FTZ R0, R133, R0 ;  /* 0x0000000085007221 */ /* 0x000fe40000010000 */
[----:B------:R-:W-:Y:S01]  /*9000*/  HMMA.16816.F32.BF16 R96, R140, R14, R96 ;  /* 0x0000000e8c60723c */ /* 0x000fe20000041860 */
[----:B------:R-:W-:Y:S03]  /*9010*/  FADD.FTZ R241, R175, R4 ;  /* 0x00000004aff17221 */ /* 0x000fe60000010000 */
[----:B------:R-:W-:Y:S01]  /*9020*/  FADD.FTZ R243, R174, R3 ;  /* 0x00000003aef37221 */ /* 0x000fe20000010000 */
[----:B------:R-:W-:Y:S01]  /*9030*/  MOV R3, R138 ;  /* 0x0000008a00037202 */ /* 0x000fe20000000f00 */
[----:B------:R-:W-:Y:S01]  /*9040*/  FADD.FTZ R242, R135, R2 ;  /* 0x0000000287f27221 */ /* 0x000fe20000010000 */
[----:B------:R-:W-:Y:S01]  /*9050*/  MOV R140, R134 ;  /* 0x00000086008c7202 */ /* 0x000fe20000000f00 */
[----:B------:R-:W-:Y:S01]  /*9060*/  FADD.FTZ R244, R132, R0 ;  /* 0x0000000084f47221 */ /* 0x000fe20000010000 */
[----:B------:R-:W-:Y:S01]  /*9070*/  MOV R132, R137 ;  /* 0x0000008900847202 */ /* 0x000fe20000000f00 */
[----:B------:R-:W-:-:S05]  /*9080*/  @P0 BRA `(.L_x_1082) ;  /* 0xffffd0f000000947 */ /* 0x000fca000383ffff */
.L_x_1077:
[----:B------:R-:W-:-:S13]  /*9090*/  ISETP.GE.AND P0, PT, R199, R245, PT ;  /* 0x000000f5c700720c */ /* 0x000fda0003f06270 */
[----:B------:R-:W-:Y:S05]  /*90a0*/  @!P0 BRA `(.L_x_1083) ;  /* 0x0000297000008947 */ /* 0x000fea0003800000 */
.L_x_1086:
[----:B------:R-:W-:Y:S04]  /*90b0*/  DEPBAR.LE SB0, 0x0 ;  /* 0x000080000000791a */ /* 0x000fe80000000000 */
[----:B------:R-:W-:Y:S01]  /*90c0*/  WARPSYNC 0xffffffff ;  /* 0xffffffff00007948 */ /* 0x000fe20003800000 */
[----:B------:R-:W-:Y:S01]  /*90d0*/  BAR.SYNC.DEFER_BLOCKING 0x0 ;  /* 0x0000000000007b1d */ /* 0x000fe20000010000 */
[----:B------:R-:W-:Y:S01]  /*90e0*/  SHF.R.S32.HI R0, RZ, 0x1f, R199 ;  /* 0x0000001fff007819 */ /* 0x000fe200000114c7 */
[----:B------:R-:W-:Y:S04]  /*90f0*/  IMAD.MOV.U32 R132, RZ, RZ, R136 ;  /* 0x000000ffff847224 */ /* 0x000fe800078e0088 */
[----:B------:R-:W-:Y:S04]  /*9100*/  IMAD R0, R0, c[0x0][0x208], RZ ;  /* 0x0000820000007a24 */ /* 0x000fe800078e02ff */
[C---:B------:R-:W-:Y:S01]  /*9110*/  IMAD R0, R199.reuse, c[0x0][0x20c], R0 ;  /* 0x00008300c7007a24 */ /* 0x040fe200078e0200 */
[----:B------:R-:W-:Y:S01]  /*9120*/  LDSM.16.M88.4 R48, [R187] ;  /* 0x00000000bb30783b */ /* 0x000fe20000000200 */
[----:B------:R-:W-:Y:S06]  /*9130*/  BSSY B0, `(.L_x_1084) ;  /* 0x00000d8000007945 */ /* 0x000fec0003800000 */
[----:B------:R-:W1:Y:S07]  /*9140*/  S2R R2, SR_TID.X ;  /* 0x0000000000027919 */ /* 0x000e6e0000002100 */
[----:B------:R-:W2:Y:S07]  /*9150*/  LDSM.16.M88.4 R16, [R184] ;  /* 0x00000000b810783b */ /* 0x000eae0000000200 */
[----:B------:R-:W3:Y:S07]  /*9160*/  LDSM.16.M88.4 R44, [R187+0x1000] ;  /* 0x00100000bb2c783b */ /* 0x000eee0000000200 */
[----:B------:R-:W4:Y:S07]  /*9170*/  LDSM.16.M88.4 R32, [R184+0x400] ;  /* 0x00040000b820783b */ /* 0x000f2e0000000200 */
[----:B------:R-:W5:Y:S07]  /*9180*/  LDSM.16.M88.4 R140, [R184+0x800] ;  /* 0x00080000b88c783b */ /* 0x000f6e0000000200 */
[----:B------:R-:W-:Y:S07]  /*9190*/  LDSM.16.M88.4 R160, [R188] ;  /* 0x00000000bca0783b */ /* 0x000fee0000000200 */
[----:B------:R-:W2:Y:S07]  /*91a0*/  LDSM.16.M88.4 R164, [R189] ;  /* 0x00000000bda4783b */ /* 0x000eae0000000200 */
[----:B------:R-:W3:Y:S07]  /*91b0*/  LDSM.16.M88.4 R168, [R188+0x1000] ;  /* 0x00100000bca8783b */ /* 0x000eee0000000200 */
[----:B------:R-:W3:Y:S07]  /*91c0*/  LDSM.16.M88.4 R172, [R197] ;  /* 0x00000000c5ac783b */ /* 0x000eee0000000200 */
[----:B------:R-:W4:Y:S01]  /*91d0*/  LDSM.16.M88.4 R176, [R196] ;  /* 0x00000000c4b0783b */ /* 0x000f220000000200 */
[----:B-1----:R-:W-:Y:S01]  /*91e0*/  ISETP.GT.AND P0, PT, R2, 0x3f, PT ;  /* 0x0000003f0200780c */ /* 0x002fe20003f04270 */
[----:B------:R-:W-:Y:S04]  /*91f0*/  IMAD.WIDE.U32 R2, R199, c[0x0][0x208], RZ ;  /* 0x00008200c7027a25 */ /* 0x000fe800078e00ff */
[----:B------:R-:W-:Y:S02]  /*9200*/  IMAD.IADD R0, R3, 0x1, R0 ;  /* 0x0000000103007824 */ /* 0x000fe400078e0200 */
[----:B------:R-:W-:Y:S04]  /*9210*/  IMAD.WIDE.U32 R2, R2, 0x30, RZ ;  /* 0x0000003002027825 */ /* 0x000fe800078e00ff */
[----:B------:R-:W-:Y:S01]  /*9220*/  IMAD R0, R0, 0x30, RZ ;  /* 0x0000003000007824 */ /* 0x000fe200078e02ff */
[-C--:B------:R-:W-:Y:S01]  /*9230*/  IADD3 R8, P1, R236, R2.reuse, RZ ;  /* 0x00000002ec087210 */ /* 0x080fe20007f3e0ff */
[----:B------:R-:W-:Y:S02]  /*9240*/  @!P0 IMAD.MOV.U32 R4, RZ, RZ, c[0x0][0x208] ;  /* 0x00008200ff048624 */ /* 0x000fe400078e00ff */
[----:B------:R-:W-:Y:S02]  /*9250*/  IMAD.IADD R0, R3, 0x1, R0 ;  /* 0x0000000103007824 */ /* 0x000fe400078e0200 */
[----:B------:R-:W-:Y:S01]  /*9260*/  @!P0 IMAD.MOV.U32 R5, RZ, RZ, c[0x0][0x20c] ;  /* 0x00008300ff058624 */ /* 0x000fe200078e00ff */
[----:B------:R-:W-:Y:S01]  /*9270*/  @!P0 LEA R20, P2, R4, R2, 0x5 ;  /* 0x0000000204148211 */ /* 0x000fe200078428ff */
[----:B------:R-:W-:Y:S01]  /*9280*/  IMAD.X R9, R0, 0x1, R235, P1 ;  /* 0x0000000100097824 */ /* 0x000fe200008e06eb */
[----:B------:R-:W-:Y:S02]  /*9290*/  LEA R26, P1, R8, c[0x0][0x1f8], 0x1 ;  /* 0x00007e00081a7a11 */ /* 0x000fe400078208ff */
[----:B------:R-:W-:Y:S02]  /*92a0*/  @!P0 LEA.HI.X R3, R4, R0, R5, 0x5, P2 ;  /* 0x0000000004038211 */ /* 0x000fe400010f2c05 */
[-C--:B--2---:R-:W-:Y:S03]  /*92b0*/  HMMA.16816.F32.BF16 R4, R48, R16.reuse, RZ ;  /* 0x000000103004723c */ /* 0x084fe600000418ff */
[--C-:B------:R-:W-:Y:S02]  /*92c0*/  IADD3 R12, P3, P2, R2, 0x20, R236.reuse ;  /* 0x00000020020c7810 */ /* 0x100fe40007a7e0ec */
[----:B------:R-:W-:Y:S02]  /*92d0*/  LEA.HI.X R27, R8, c[0x0][0x1fc], R9, 0x1, P1 ;  /* 0x00007f00081b7a11 */ /* 0x000fe400008f0c09 */
[----:B------:R-:W-:Y:S01]  /*92e0*/  IADD3.X R13, R0, RZ, R235, P3, P2 ;  /* 0x000000ff000d7210 */ /* 0x000fe20001fe44eb */
[C---:B---3--:R-:W-:Y:S02]  /*92f0*/  HMMA.16816.F32.BF16 R8, R44.reuse, R16, RZ ;  /* 0x000000102c08723c */ /* 0x048fe400000418ff */
[----:B------:R-:W-:Y:S01]  /*9300*/  @!PT LDS RZ, [RZ] ;  /* 0x00000000fffff984 */ /* 0x000fe20000000800 */
[----:B------:R-:W-:Y:S01]  /*9310*/  @!PT LDS RZ, [RZ] ;  /* 0x00000000fffff984 */ /* 0x000fe20000000800 */
[----:B------:R-:W-:Y:S01]  /*9320*/  @!PT LDS RZ, [RZ] ;  /* 0x00000000fffff984 */ /* 0x000fe20000000800 */
[----:B------:R1:W-:Y:S02]  /*9330*/  LDGSTS.E.BYPASS.LTC128B.128 [R198+0x1880], [R26.64], !P6 ;  /* 0x018800001ac67fae */ /* 0x0003e4000f101d46 */
[----:B------:R-:W-:Y:S02]  /*9340*/  LEA R30, P3, R12, c[0x0][0x1f8], 0x1 ;  /* 0x00007e000c1e7a11 */ /* 0x000fe400078608ff */
[--C-:B------:R-:W-:Y:S02]  /*9350*/  IADD3 R2, P2, P1, R2, 0x40, R236.reuse ;  /* 0x0000004002027810 */ /* 0x100fe4000795e0ec */
[----:B------:R-:W-:Y:S02]  /*9360*/  LEA.HI.X R31, R12, c[0x0][0x1fc], R13, 0x1, P3 ;  /* 0x00007f000c1f7a11 */ /* 0x000fe400018f0c0d */
[-C--:B------:R-:W-:Y:S02]  /*9370*/  HMMA.16816.F32.BF16 R12, R44, R18.reuse, RZ ;  /* 0x000000122c0c723c */ /* 0x080fe400000418ff */
[----:B------:R-:W-:Y:S01]  /*9380*/  LEA R28, P3, R2, c[0x0][0x1f8], 0x1 ;  /* 0x00007e00021c7a11 */ /* 0x000fe200078608ff */
[----:B------:R2:W-:Y:S01]  /*9390*/  LDGSTS.E.BYPASS.LTC128B.128 [R198+0x2480], [R30.64], !P5 ;  /* 0x024800001ec67fae */ /* 0x0005e2000e901d46 */
[--C-:B------:R-:W-:Y:S02]  /*93a0*/  IADD3.X R0, R0, RZ, R235.reuse, P2, P1 ;  /* 0x000000ff00007210 */ /* 0x100fe400017e24eb */
[----:B------:R-:W-:Y:S02]  /*93b0*/  @!P0 IADD3 R24, P2, P1, R20, 0x20, R236 ;  /* 0x0000002014188810 */ /* 0x000fe4000795e0ec */
[C---:B------:R-:W-:Y:S04]  /*93c0*/  HMMA.16816.F32.BF16 R16, R48.reuse, R18, RZ ;  /* 0x000000123010723c */ /* 0x040fe800000418ff */
[----:B------:R-:W-:Y:S02]  /*93d0*/  LEA.HI.X R29, R2, c[0x0][0x1fc], R0, 0x1, P3 ;  /* 0x00007f00021d7a11 */ /* 0x000fe400018f0c00 */
[C-C-:B------:R-:W-:Y:S02]  /*93e0*/  @!P0 IADD3.X R39, R3.reuse, RZ, R235.reuse, P2, P1 ;  /* 0x000000ff03278210 */ /* 0x140fe400017e24eb */
[C---:B------:R-:W-:Y:S01]  /*93f0*/  @!P0 IADD3 R0, P1, R20.reuse, R236, RZ ;  /* 0x000000ec14008210 */ /* 0x040fe20007f3e0ff */
[----:B------:R2:W-:Y:S03]  /*9400*/  LDGSTS.E.BYPASS.LTC128B.128 [R198+0x3080], [R28.64], !P4 ;  /* 0x030800001cc67fae */ /* 0x0005e6000e101d46 */
[----:B------:R-:W-:Y:S02]  /*9410*/  @!P0 IADD3 R2, P3, P2, R20, 0x40, R236 ;  /* 0x0000004014028810 */ /* 0x000fe40007a7e0ec */
[-C--:B----4-:R-:W-:Y:S02]  /*9420*/  HMMA.16816.F32.BF16 R20, R48, R32.reuse, RZ ;  /* 0x000000203014723c */ /* 0x090fe400000418ff */
[C-C-:B------:R-:W-:Y:S01]  /*9430*/  @!P0 IADD3.X R25, R3.reuse, RZ, R235.reuse, P3, P2 ;  /* 0x000000ff03198210 */ /* 0x140fe20001fe44eb */
[----:B------:R-:W-:Y:S01]  /*9440*/  @!P0 IMAD.X R3, R3, 0x1, R235, P1 ;  /* 0x0000000103038824 */ /* 0x000fe200008e06eb */
[----:B------:R-:W-:Y:S02]  /*9450*/  @!P0 LEA R36, P3, R0, c[0x0][0x1f8], 0x1 ;  /* 0x00007e0000248a11 */ /* 0x000fe400078608ff */
[----:B------:R-:W-:Y:S02]  /*9460*/  @!P0 LEA R40, P2, R24, c[0x0][0x1f8], 0x1 ;  /* 0x00007e0018288a11 */ /* 0x000fe400078408ff */
[----:B------:R-:W-:Y:S01]  /*9470*/  @!P0 LEA.HI.X R37, R0, c[0x0][0x1fc], R3, 0x1, P3 ;  /* 0x00007f0000258a11 */ /* 0x000fe200018f0c03 */
[----:B------:R-:W-:Y:S03]  /*9480*/  IMAD.MOV.U32 R0, RZ, RZ, R138 ;  /* 0x000000ffff007224 */ /* 0x000fe600078e008a */
[----:B------:R-:W-:Y:S01]  /*9490*/  @!P0 LEA.HI.X R41, R24, c[0x0][0x1fc], R39, 0x1, P2 ;  /* 0x00007f0018298a11 */ /* 0x000fe200010f0c27 */
[----:B------:R5:W-:Y:S01]  /*94a0*/  @!P0 LDGSTS.E.BYPASS.LTC128B.128 [R198+0x2080], [R36.64], !P6 ;  /* 0x0208000024c68fae */ /* 0x000be2000f101d46 */
[C---:B------:R-:W-:Y:S02]  /*94b0*/  @!P0 LEA R38, P1, R2.reuse, c[0x0][0x1f8], 0x1 ;  /* 0x00007e0002268a11 */ /* 0x040fe400078208ff */
[----:B------:R-:W-:Y:S02]  /*94c0*/  ISETP.GT.AND P2, PT, R199, R245, PT ;  /* 0x000000f5c700720c */ /* 0x000fe40003f44270 */
[----:B------:R-:W-:Y:S01]  /*94d0*/  @!P0 LEA.HI.X R39, R2, c[0x0][0x1fc], R25, 0x1, P1 ;  /* 0x00007f0002278a11 */ /* 0x000fe200008f0c19 */
[----:B------:R-:W-:Y:S01]  /*94e0*/  IMAD.MOV.U32 R2, RZ, RZ, R137 ;  /* 0x000000ffff027224 */ /* 0x000fe200078e0089 */
[C---:B-1----:R-:W-:Y:S01]  /*94f0*/  HMMA.16816.F32.BF16 R24, R44.reuse, R32, RZ ;  /* 0x000000202c18723c */ /* 0x042fe200000418ff */
[----:B------:R1:W-:Y:S07]  /*9500*/  @!P0 LDGSTS.E.BYPASS.LTC128B.128 [R198+0x2c80], [R40.64], !P5 ;  /* 0x02c8000028c68fae */ /* 0x0003ee000e901d46 */
[-C--:B--2---:R-:W-:Y:S01]  /*9510*/  HMMA.16816.F32.BF16 R28, R44, R34.reuse, RZ ;  /* 0x000000222c1c723c */ /* 0x084fe200000418ff */
[----:B------:R5:W-:Y:S07]  /*9520*/  @!P0 LDGSTS.E.BYPASS.LTC128B.128 [R198+0x3880], [R38.64], !P4 ;  /* 0x0388000026c68fae */ /* 0x000bee000e101d46 */
[C---:B------:R-:W-:Y:S01]  /*9530*/  HMMA.16816.F32.BF16 R32, R48.reuse, R34, RZ ;  /* 0x000000223020723c */ /* 0x040fe200000418ff */
[----:B------:R-:W0:Y:S07]  /*9540*/  LDGDEPBAR ;  /* 0x00000000000079af */ /* 0x000e2e0000000000 */
[-C--:B-----5:R-:W-:Y:S08]  /*9550*/  HMMA.16816.F32.BF16 R36, R48, R140.reuse, RZ ;  /* 0x0000008c3024723c */ /* 0x0a0ff000000418ff */
[C---:B-1----:R-:W-:Y:S08]  /*9560*/  HMMA.16816.F32.BF16 R40, R44.reuse, R140, RZ ;  /* 0x0000008c2c28723c */ /* 0x042ff000000418ff */
        /* <DEDUP_REMOVED lines=51> */
[----:B------:R-:W3:Y:S07]  /*98a0*/  LDSM.16.M88.4 R160, [R184+0x1c00] ;  /* 0x001c0000b8a0783b */ /* 0x000eee0000000200 */
        /* <DEDUP_REMOVED lines=16> */
[----:B------:R-:W3:Y:S07]  /*99b0*/  LDSM.16.M88.4 R140, [R191] ;  /* 0x00000000bf8c783b */ /* 0x000eee0000000200 */
[----:B------:R-:W4:Y:S01]  /*99c0*/  LDSM.16.M88.4 R172, [R190] ;  /* 0x00000000beac783b */ /* 0x000f220000000200 */
[-C--:B-1----:R-:W-:Y:S01]  /*99d0*/  HMMA.16816.F32.BF16 R4, R160, R164.reuse, R4 ;  /* 0x000000a4a004723c */ /* 0x082fe20000041804 */
[----:B------:R-:W-:Y:S05]  /*99e0*/  DEPBAR.LE SB0, 0x0 ;  /* 0x000080000000791a */ /* 0x000fea0000000000 */
[----:B------:R-:W-:Y:S02]  /*99f0*/  BAR.SYNC.DEFER_BLOCKING 0x0 ;  /* 0x0000000000007b1d */ /* 0x000fe40000010000 */
        /* <DEDUP_REMOVED lines=13> */
[----:B------:R-:W-:Y:S02]  /*9ad0*/  IADD3 R3, -R247, 0x30, RZ ;  /* 0x00000030f7037810 */ /* 0x000fe40007ffe1ff */
[----:B------:R-:W-:Y:S02]  /*9ae0*/  P2R R162, PR, RZ, 0x4 ;  /* 0x00000004ffa27803 */ /* 0x000fe40000000000 */
[----:B------:R-:W-:Y:S11]  /*9af0*/  ISETP.GE.AND P0, PT, R3, 0x21, PT ;  /* 0x000000210300780c */ /* 0x000ff60003f06270 */
[----:B------:R-:W-:Y:S02]  /*9b00*/  @!UPT UIADD3 URZ, URZ, URZ, URZ ;  /* 0x0000003f3f3ff290 */ /* 0x000fe4000fffe03f */
[----:B------:R-:W-:Y:S01]  /*9b10*/  @P0 IADD3 R133, R199, -0x1, RZ ;  /* 0xffffffffc7850810 */ /* 0x000fe20007ffe0ff */
[----:B------:R-:W-:Y:S02]  /*9b20*/  @P0 IMAD.MOV.U32 R139, RZ, RZ, c[0x0][0x1e0] ;  /* 0x00007800ff8b0624 */ /* 0x000fe400078e00ff */
[----:B------:R-:W-:Y:S01]  /*9b30*/  @P0 IMAD.MOV.U32 R140, RZ, RZ, 0x5 ;  /* 0x00000005ff8c0424 */ /* 0x000fe200078e00ff */
[----:B------:R-:W-:Y:S01]  /*9b40*/  @P0 SHF.R.S32.HI R135, RZ, 0x1f, R133 ;  /* 0x0000001fff870819 */ /* 0x000fe20000011485 */
[----:B------:R-:W-:Y:S03]  /*9b50*/  @P0 IMAD.WIDE.U32 R142, R133, c[0x0][0x1e0], RZ ;  /* 0x00007800858e0a25 */ /* 0x000fe600078e00ff */
[----:B------:R-:W-:Y:S01]  /*9b60*/  @P0 SHF.L.U64.HI R141, R139, R140, c[0x0][0x1e4] ;  /* 0x000079008b8d0619 */ /* 0x000fe2000001028c */
[----:B------:R-:W-:Y:S02]  /*9b70*/  @P0 IMAD R135, R135, c[0x0][0x1e0], RZ ;  /* 0x0000780087870a24 */ /* 0x000fe400078e02ff */
[----:B------:R-:W-:Y:S02]  /*9b80*/  @P0 IMAD.SHL.U32 R140, R139, 0x20, RZ ;  /* 0x000000208b8c0824 */ /* 0x000fe400078e00ff */
[----:B------:R-:W-:Y:S02]  /*9b90*/  @P0 IMAD R135, R133, c[0x0][0x1e4], R135 ;  /* 0x0000790085870a24 */ /* 0x000fe400078e0287 */
[----:B------:R-:W-:Y:S04]  /*9ba0*/  @P0 IMAD.WIDE.U32 R140, R142, 0x30, R140 ;  /* 0x000000308e8c0825 */ /* 0x000fe800078e008c */
[----:B------:R-:W-:Y:S01]  /*9bb0*/  @P0 IMAD.IADD R135, R143, 0x1, R135 ;  /* 0x000000018f870824 */ /* 0x000fe200078e0287 */
[C---:B------:R-:W-:Y:S03]  /*9bc0*/  @P0 IADD3 R168, P3, P1, R140.reuse, 0x20, R238 ;  /* 0x000000208ca80810 */ /* 0x040fe6000797e0ee */
[----:B------:R-:W-:Y:S04]  /*9bd0*/  @P0 IMAD R135, R135, 0x30, RZ ;  /* 0x0000003087870824 */ /* 0x000fe800078e02ff */
        /* <DEDUP_REMOVED lines=15> */
[C---:B------:R-:W-:Y:S02]  /*9cd0*/  @P1 IMAD.SHL.U32 R133, R142.reuse, 0x2, RZ ;  /* 0x000000028e851824 */ /* 0x040fe400078e00ff */
[----:B------:R-:W-:Y:S03]  /*9ce0*/  @P1 IMAD R3, R3, 0x30, RZ ;  /* 0x0000003003031824 */ /* 0x000fe600078e02ff */
[----:B------:R-:W-:Y:S01]  /*9cf0*/  @P1 IADD3 R139, P2, R133, 0x40, RZ ;  /* 0x00000040858b1810 */ /* 0x000fe20007f5e0ff */
[----:B------:R-:W-:Y:S03]  /*9d00*/  @P1 IMAD.IADD R3, R143, 0x1, R3 ;  /* 0x000000018f031824 */ /* 0x000fe600078e0203 */
[----:B------:R-:W-:Y:S02]  /*9d10*/  @P1 IADD3 R166, P3, R139, c[0x0][0x1c8], RZ ;  /* 0x000072008ba61a10 */ /* 0x000fe40007f7e0ff */
[----:B------:R-:W-:Y:S04]  /*9d20*/  @P1 SHF.L.U64.HI R3, R142, 0x1, R3 ;  /* 0x000000018e031819 */ /* 0x000fe80000010203 */
[--C-:B------:R-:W-:Y:S02]  /*9d30*/  @P1 IADD3.X R167, RZ, c[0x0][0x1cc], R3.reuse, P3, P2 ;  /* 0x00007300ffa71a10 */ /* 0x100fe40001fe4403 */
[----:B------:R-:W-:Y:S04]  /*9d40*/  @P1 IADD3 R139, P2, R133, 0x80, RZ ;  /* 0x00000080858b1810 */ /* 0x000fe80007f5e0ff */
[----:B------:R-:W-:Y:S04]  /*9d50*/  @P1 IADD3 R164, P3, R139, c[0x0][0x1c8], RZ ;  /* 0x000072008ba41a10 */ /* 0x000fe80007f7e0ff */
[----:B------:R-:W-:Y:S02]  /*9d60*/  @P1 IADD3.X R165, RZ, c[0x0][0x1cc], R3, P3, P2 ;  /* 0x00007300ffa51a10 */ /* 0x000fe40001fe4403 */
[----:B------:R-:W-:Y:S02]  /*9d70*/  @P0 IADD3 R139, P3, R238, R140, RZ ;  /* 0x0000008cee8b0210 */ /* 0x000fe40007f7e0ff */
[----:B------:R-:W-:Y:S03]  /*9d80*/  ISETP.NE.AND P2, PT, R162, RZ, PT ;  /* 0x000000ffa200720c */ /* 0x000fe60003f45270 */
        /* <DEDUP_REMOVED lines=18> */
.L_x_1085:
[----:B------:R-:W-:Y:S05]  /*9eb0*/  BSYNC B0 ;  /* 0x0000000000007941 */ /* 0x000fea0003800000 */
.L_x_1084:
[----:B------:R-:W-:Y:S01]  /*9ec0*/  FMNMX.FTZ R3, R4, R138, !PT ;  /* 0x0000008a04037209 */ /* 0x000fe20007810000 */
[----:B-1----:R-:W-:Y:S01]  /*9ed0*/  LDSM.16.MT88.4 R160, [R185] ;  /* 0x00000000b9a0783b */ /* 0x002fe20000004200 */
[----:B------:R-:W-:Y:S02]  /*9ee0*/  FMNMX.FTZ R133, R6, R137, !PT ;  /* 0x0000008906857209 */ /* 0x000fe40007810000 */
[----:B------:R-:W-:Y:S02]  /*9ef0*/  FMNMX.FTZ R3, R5, R3, !PT ;  /* 0x0000000305037209 */ /* 0x000fe40007810000 */
        /* <DEDUP_REMOVED lines=33> */
[----:B------:R-:W-:Y:S01]  /*a110*/  IADD3 R199, R199, -0x1, RZ ;  /* 0xffffffffc7c77810 */ /* 0x000fe20007ffe0ff */
[----:B------:R-:W2:Y:S01]  /*a120*/  SHFL.BFLY PT, R137, R133, 0x2, 0x1f ;  /* 0x0c401f0085897f89 */ /* 0x000ea200000e0000 */
[----:B------:R-:W-:Y:S04]  /*a130*/  FMNMX.FTZ R135, R44, R135, !PT ;  /* 0x000000872c877209 */ /* 0x000fe80007810000 */
[----:B------:R-:W-:Y:S05]  /*a140*/  FMNMX.FTZ R135, R45, R135, !PT ;  /* 0x000000872d877209 */ /* 0x000fea0007810000 */
[----:B------:R-:W3:Y:S01]  /*a150*/  SHFL.BFLY PT, R138, R135, 0x2, 0x1f ;  /* 0x0c401f00878a7f89 */ /* 0x000ee200000e0000 */
[----:B-1----:R-:W-:Y:S02]  /*a160*/  FMNMX.FTZ R3, R3, R136, !PT ;  /* 0x0000008803037209 */ /* 0x002fe40007810000 */
[----:B------:R-:W-:Y:S05]  /*a170*/  FMNMX.FTZ R136, R10, R134, !PT ;  /* 0x000000860a887209 */ /* 0x000fea0007810000 */
[----:B------:R-:W1:Y:S01]  /*a180*/  SHFL.BFLY PT, R139, R3, 0x1, 0x1f ;  /* 0x0c201f00038b7f89 */ /* 0x000e6200000e0000 */
[----:B------:R-:W-:Y:S02]  /*a190*/  FMNMX.FTZ R136, R11, R136, !PT ;  /* 0x000000880b887209 */ /* 0x000fe40007810000 */
[----:B--2---:R-:W-:Y:S02]  /*a1a0*/  FMNMX.FTZ R133, R133, R137, !PT ;  /* 0x0000008985857209 */ /* 0x004fe40007810000 */
[----:B------:R-:W-:Y:S03]  /*a1b0*/  FMNMX.FTZ R137, R14, R136, !PT ;  /* 0x000000880e897209 */ /* 0x000fe60007810000 */
[----:B------:R-:W2:Y:S01]  /*a1c0*/  SHFL.BFLY PT, R140, R133, 0x1, 0x1f ;  /* 0x0c201f00858c7f89 */ /* 0x000ea200000e0000 */
[----:B---3--:R-:W-:Y:S02]  /*a1d0*/  FMNMX.FTZ R136, R135, R138, !PT ;  /* 0x0000008a87887209 */ /* 0x008fe40007810000 */
[----:B------:R-:W-:Y:S05]  /*a1e0*/  FMNMX.FTZ R135, R15, R137, !PT ;  /* 0x000000890f877209 */ /* 0x000fea0007810000 */
[----:B------:R-:W3:Y:S01]  /*a1f0*/  SHFL.BFLY PT, R141, R136, 0x1, 0x1f ;  /* 0x0c201f00888d7f89 */ /* 0x000ee200000e0000 */
        /* <DEDUP_REMOVED lines=8> */
[----:B--2---:R-:W-:Y:S01]  /*a280*/  FMNMX.FTZ R137, R133, R140, !PT ;  /* 0x0000008c85897209 */ /* 0x004fe20007810000 */
[--C-:B------:R-:W-:Y:S01]  /*a290*/  FFMA.FTZ R20, R20, c[0x0][0x2d0], -R165.reuse ;  /* 0x0000b40014147a23 */ /* 0x100fe200000108a5 */
[----:B------:R-:W-:Y:S01]  /*a2a0*/  FMNMX.FTZ R133, R42, R3, !PT ;  /* 0x000000032a857209 */ /* 0x000fe20007810000 */
[----:B------:R-:W-:Y:S01]  /*a2b0*/  FMUL.FTZ R3, R0, c[0x0][0x2d0] ;  /* 0x0000b40000037a20 */ /* 0x000fe20000410000 */
[----:B------:R-:W-:Y:S01]  /*a2c0*/  MUFU.EX2 R200, R4 ;  /* 0x0000000400c87308 */ /* 0x000fe20000000800 */
[----:B------:R-:W-:Y:S01]  /*a2d0*/  FMUL.FTZ R166, R137, c[0x0][0x2d0] ;  /* 0x0000b40089a67a20 */ /* 0x000fe20000410000 */
[----:B------:R-:W-:Y:S01]  /*a2e0*/  FMNMX.FTZ R0, R43, R133, !PT ;  /* 0x000000852b007209 */ /* 0x000fe20007810000 */
[----:B------:R-:W-:Y:S01]  /*a2f0*/  FADD.FTZ R2, -R137, R2 ;  /* 0x0000000289027221 */ /* 0x000fe20000010100 */
[----:B---3--:R-:W-:Y:S01]  /*a300*/  FMNMX.FTZ R136, R136, R141, !PT ;  /* 0x0000008d88887209 */ /* 0x008fe20007810000 */
[--C-:B------:R-:W-:Y:S01]  /*a310*/  FFMA.FTZ R21, R21, c[0x0][0x2d0], -R165.reuse ;  /* 0x0000b40015157a23 */ /* 0x100fe200000108a5 */
[----:B------:R-:W-:Y:S01]  /*a320*/  FMNMX.FTZ R0, R46, R0, !PT ;  /* 0x000000002e007209 */ /* 0x000fe20007810000 */
[----:B------:R-:W-:Y:S02]  /*a330*/  FMUL.FTZ R2, R2, c[0x0][0x2d0] ;  /* 0x0000b40002027a20 */ /* 0x000fe40000410000 */
[----:B------:R-:W-:Y:S01]  /*a340*/  FMUL.FTZ R164, R136, c[0x0][0x2d0] ;  /* 0x0000b40088a47a20 */ /* 0x000fe20000410000 */
[----:B------:R1:W2:Y:S01]  /*a350*/  MUFU.EX2 R135, R3 ;  /* 0x0000000300877308 */ /* 0x0002a20000000800 */
[----:B------:R-:W-:Y:S01]  /*a360*/  FMNMX.FTZ R0, R47, R0, !PT ;  /* 0x000000002f007209 */ /* 0x000fe20007810000 */
[--C-:B------:R-:W-:Y:S02]  /*a370*/  FFMA.FTZ R22, R22, c[0x0][0x2d0], -R166.reuse ;  /* 0x0000b40016167a23 */ /* 0x100fe400000108a6 */
[----:B------:R-:W-:Y:S02]  /*a380*/  FFMA.FTZ R23, R23, c[0x0][0x2d0], -R166 ;  /* 0x0000b40017177a23 */ /* 0x000fe400000108a6 */
[----:B------:R-:W-:Y:S02]  /*a390*/  FFMA.FTZ R25, R25, c[0x0][0x2d0], -R164 ;  /* 0x0000b40019197a23 */ /* 0x000fe400000108a4 */
[--C-:B------:R-:W-:Y:S02]  /*a3a0*/  FFMA.FTZ R34, R34, c[0x0][0x2d0], -R166.reuse ;  /* 0x0000b40022227a23 */ /* 0x100fe400000108a6 */
[----:B------:R3:W4:Y:S01]  /*a3b0*/  MUFU.EX2 R133, R2 ;  /* 0x0000000200857308 */ /* 0x0007220000000800 */
[----:B------:R-:W-:Y:S02]  /*a3c0*/  FFMA.FTZ R35, R35, c[0x0][0x2d0], -R166 ;  /* 0x0000b40023237a23 */ /* 0x000fe400000108a6 */
[----:B------:R-:W-:Y:S02]  /*a3d0*/  FFMA.FTZ R24, R24, c[0x0][0x2d0], -R164 ;  /* 0x0000b40018187a23 */ /* 0x000fe400000108a4 */
[--C-:B------:R-:W-:Y:S02]  /*a3e0*/  FFMA.FTZ R139, R48, c[0x0][0x2d0], -R165.reuse ;  /* 0x0000b400308b7a23 */ /* 0x100fe400000108a5 */
[--C-:B------:R-:W-:Y:S02]  /*a3f0*/  FFMA.FTZ R48, R39, c[0x0][0x2d0], -R166.reuse ;  /* 0x0000b40027307a23 */ /* 0x100fe400000108a6 */
[----:B------:R-:W-:Y:S01]  /*a400*/  FFMA.FTZ R51, R51, c[0x0][0x2d0], -R166 ;  /* 0x0000b40033337a23 */ /* 0x000fe200000108a6 */
[----:B------:R5:W-:Y:S01]  /*a410*/  MUFU.EX2 R177, R20 ;  /* 0x0000001400b17308 */ /* 0x000be20000000800 */
[--C-:B------:R-:W-:Y:S02]  /*a420*/  FFMA.FTZ R40, R40, c[0x0][0x2d0], -R164.reuse ;  /* 0x0000b40028287a23 */ /* 0x100fe400000108a4 */
[----:B------:R-:W-:Y:S01]  /*a430*/  FFMA.FTZ R44, R44, c[0x0][0x2d0], -R164 ;  /* 0x0000b4002c2c7a23 */ /* 0x000fe200000108a4 */
[----:B-1----:R-:W1:Y:S01]  /*a440*/  SHFL.BFLY PT, R3, R0, 0x2, 0x1f ;  /* 0x0c401f0000037f89 */ /* 0x002e6200000e0000 */
[C---:B--2---:R-:W-:Y:S02]  /*a450*/  FMUL.FTZ R100, R135.reuse, R100 ;  /* 0x0000006487647220 */ /* 0x044fe40000410000 */
[C---:B------:R-:W-:Y:S02]  /*a460*/  FMUL.FTZ R101, R135.reuse, R101 ;  /* 0x0000006587657220 */ /* 0x040fe40000410000 */
[C---:B------:R-:W-:Y:S01]  /*a470*/  FMUL.FTZ R112, R135.reuse, R112 ;  /* 0x0000007087707220 */ /* 0x040fe20000410000 */
[----:B------:R-:W-:Y:S01]  /*a480*/  MUFU.EX2 R178, R21 ;  /* 0x0000001500b27308 */ /* 0x000fe20000000800 */
[C---:B------:R-:W-:Y:S02]  /*a490*/  FMUL.FTZ R113, R135.reuse, R113 ;  /* 0x0000007187717220 */ /* 0x040fe40000410000 */
[----:B------:R-:W-:Y:S02]  /*a4a0*/  FMUL.FTZ R116, R135, R116 ;  /* 0x0000007487747220 */ /* 0x000fe40000410000 */
[----:B---3--:R-:W-:Y:S02]  /*a4b0*/  FADD.FTZ R2, -R136, R132 ;  /* 0x0000008488027221 */ /* 0x008fe40000010100 */
[C---:B----4-:R-:W-:Y:S02]  /*a4c0*/  FMUL.FTZ R102, R133.reuse, R102 ;  /* 0x0000006685667220 */ /* 0x050fe40000410000 */
[----:B------:R-:W-:Y:S01]  /*a4d0*/  FMUL.FTZ R2, R2, c[0x0][0x2d0] ;  /* 0x0000b40002027a20 */ /* 0x000fe20000410000 */
[----:B------:R-:W-:Y:S01]  /*a4e0*/  MUFU.EX2 R176, R22 ;  /* 0x0000001600b07308 */ /* 0x000fe20000000800 */
[C---:B------:R-:W-:Y:S02]  /*a4f0*/  FMUL.FTZ R103, R133.reuse, R103 ;  /* 0x0000006785677220 */ /* 0x040fe40000410000 */
[C---:B------:R-:W-:Y:S02]  /*a500*/  FMUL.FTZ R114, R133.reuse, R114 ;  /* 0x0000007285727220 */ /* 0x040fe40000410000 */
[----:B------:R-:W-:Y:S02]  /*a510*/  FMUL.FTZ R115, R133, R115 ;  /* 0x0000007385737220 */ /* 0x000fe40000410000 */
[----:B------:R-:W-:Y:S01]  /*a520*/  FMUL.FTZ R117, R135, R117 ;  /* 0x0000007587757220 */ /* 0x000fe20000410000 */
[----:B-1----:R-:W-:Y:S01]  /*a530*/  FMNMX.FTZ R0, R0, R3, !PT ;  /* 0x0000000300007209 */ /* 0x002fe20007810000 */
[--C-:B------:R-:W-:Y:S01]  /*a540*/  FFMA.FTZ R3, R7, c[0x0][0x2d0], -R166.reuse ;  /* 0x0000b40007037a23 */ /* 0x100fe200000108a6 */
[----:B------:R1:W2:Y:S01]  /*a550*/  MUFU.EX2 R132, R2 ;  /* 0x0000000200847308 */ /* 0x0002a20000000800 */
[C---:B------:R-:W-:Y:S02]  /*a560*/  FMUL.FTZ R7, R133.reuse, R151 ;  /* 0x0000009785077220 */ /* 0x040fe40000410000 */
[C---:B------:R-:W-:Y:S02]  /*a570*/  FMUL.FTZ R118, R133.reuse, R118 ;  /* 0x0000007685767220 */ /* 0x040fe40000410000 */
[----:B------:R-:W-:Y:S02]  /*a580*/  FMUL.FTZ R119, R133, R119 ;  /* 0x0000007785777220 */ /* 0x000fe40000410000 */
[C---:B------:R-:W-:Y:S02]  /*a590*/  FMUL.FTZ R128, R135.reuse, R128 ;  /* 0x0000008087807220 */ /* 0x040fe40000410000 */
[----:B------:R-:W-:Y:S01]  /*a5a0*/  FMUL.FTZ R129, R135, R129 ;  /* 0x0000008187817220 */ /* 0x000fe20000410000 */
[----:B------:R3:W-:Y:S01]  /*a5b0*/  MUFU.EX2 R202, R3 ;  /* 0x0000000300ca7308 */ /* 0x0007e20000000800 */
[C---:B------:R-:W-:Y:S02]  /*a5c0*/  FMUL.FTZ R130, R133.reuse, R130 ;  /* 0x0000008285827220 */ /* 0x040fe40000410000 */
[----:B------:R-:W-:Y:S02]  /*a5d0*/  FMUL.FTZ R131, R133, R131 ;  /* 0x0000008385837220 */ /* 0x000fe40000410000 */
[C---:B------:R-:W-:Y:S02]  /*a5e0*/  FMUL.FTZ R52, R135.reuse, R52 ;  /* 0x0000003487347220 */ /* 0x040fe40000410000 */
[----:B------:R-:W-:Y:S02]  /*a5f0*/  FMUL.FTZ R53, R135, R53 ;  /* 0x0000003587357220 */ /* 0x000fe40000410000 */
[C---:B------:R-:W-:Y:S01]  /*a600*/  FMUL.FTZ R54, R133.reuse, R54 ;  /* 0x0000003685367220 */ /* 0x040fe20000410000 */
[----:B------:R-:W-:Y:S01]  /*a610*/  MUFU.EX2 R175, R23 ;  /* 0x0000001700af7308 */ /* 0x000fe20000000800 */
[----:B------:R-:W-:Y:S02]  /*a620*/  FMUL.FTZ R55, R133, R55 ;  /* 0x0000003785377220 */ /* 0x000fe40000410000 */
[--C-:B-----5:R-:W-:Y:S02]  /*a630*/  FFMA.FTZ R20, R32, c[0x0][0x2d0], -R165.reuse ;  /* 0x0000b40020147a23 */ /* 0x120fe400000108a5 */
[--C-:B-1----:R-:W-:Y:S02]  /*a640*/  FFMA.FTZ R2, R5, c[0x0][0x2d0], -R165.reuse ;  /* 0x0000b40005027a23 */ /* 0x102fe400000108a5 */
[C---:B------:R-:W-:Y:S02]  /*a650*/  FMUL.FTZ R5, R135.reuse, R149 ;  /* 0x0000009587057220 */ /* 0x040fe40000410000 */
[C---:B--2---:R-:W-:Y:S01]  /*a660*/  FMUL.FTZ R104, R132.reuse, R104 ;  /* 0x0000006884687220 */ /* 0x044fe20000410000 */
[----:B------:R-:W1:Y:S01]  /*a670*/  MUFU.EX2 R201, R2 ;  /* 0x0000000200c97308 */ /* 0x000e620000000800 */
[C---:B------:R-:W-:Y:S02]  /*a680*/  FMUL.FTZ R105, R132.reuse, R105 ;  /* 0x0000006984697220 */ /* 0x040fe40000410000 */
[----:B------:R-:W-:Y:S02]  /*a690*/  FMUL.FTZ R108, R132, R108 ;  /* 0x0000006c846c7220 */ /* 0x000fe40000410000 */
[--C-:B---3--:R-:W-:Y:S02]  /*a6a0*/  FFMA.FTZ R3, R16, c[0x0][0x2d0], -R165.reuse ;  /* 0x0000b40010037a23 */ /* 0x108fe400000108a5 */
        /* <DEDUP_REMOVED lines=10> */
[----:B------:R-:W-:Y:S01]  /*a750*/  FMUL.FTZ R60, R132, R60 ;  /* 0x0000003c843c7220 */ /* 0x000fe20000410000 */
[----:B-1----:R-:W-:Y:S01]  /*a760*/  F2FP.BF16.PACK_AB R140, R201, R200 ;  /* 0x000000c8c98c723e */ /* 0x002fe200000010ff */
[--C-:B------:R-:W-:Y:S02]  /*a770*/  FFMA.FTZ R2, R6, c[0x0][0x2d0], -R166.reuse ;  /* 0x0000b40006027a23 */ /* 0x100fe400000108a6 */
[----:B------:R-:W-:Y:S02]  /*a780*/  FMUL.FTZ R6, R133, R150 ;  /* 0x0000009685067220 */ /* 0x000fe40000410000 */
[C---:B------:R-:W-:Y:S01]  /*a790*/  FMUL.FTZ R61, R132.reuse, R61 ;  /* 0x0000003d843d7220 */ /* 0x040fe20000410000 */
[----:B------:R1:W4:Y:S01]  /*a7a0*/  MUFU.EX2 R183, R2 ;  /* 0x0000000200b77308 */ /* 0x0003220000000800 */
[C---:B------:R-:W-:Y:S02]  /*a7b0*/  FMUL.FTZ R64, R135.reuse, R64 ;  /* 0x0000004087407220 */ /* 0x040fe40000410000 */
[----:B------:R-:W-:Y:S02]  /*a7c0*/  FMUL.FTZ R65, R135, R65 ;  /* 0x0000004187417220 */ /* 0x000fe40000410000 */
[--C-:B--2---:R-:W-:Y:S02]  /*a7d0*/  FFMA.FTZ R3, R17, c[0x0][0x2d0], -R165.reuse ;  /* 0x0000b40011037a23 */ /* 0x104fe400000108a5 */
[----:B------:R-:W-:Y:S02]  /*a7e0*/  FMUL.FTZ R17, R135, R157 ;  /* 0x0000009d87117220 */ /* 0x000fe40000410000 */
[C---:B------:R-:W-:Y:S01]  /*a7f0*/  FMUL.FTZ R66, R133.reuse, R66 ;  /* 0x0000004285427220 */ /* 0x040fe20000410000 */
[----:B------:R-:W2:Y:S01]  /*a800*/  MUFU.EX2 R210, R3 ;  /* 0x0000000300d27308 */ /* 0x000ea20000000800 */
[----:B------:R-:W-:Y:S02]  /*a810*/  FMUL.FTZ R67, R133, R67 ;  /* 0x0000004385437220 */ /* 0x000fe40000410000 */
[----:B------:R-:W-:Y:S02]  /*a820*/  FMUL.FTZ R68, R135, R68 ;  /* 0x0000004487447220 */ /* 0x000fe40000410000 */
[--C-:B---3--:R-:W-:Y:S02]  /*a830*/  FFMA.FTZ R20, R33, c[0x0][0x2d0], -R165.reuse ;  /* 0x0000b40021147a23 */ /* 0x108fe400000108a5 */
[----:B------:R-:W-:Y:S02]  /*a840*/  FMUL.FTZ R69, R135, R69 ;  /* 0x0000004587457220 */ /* 0x000fe40000410000 */
[C---:B------:R-:W-:Y:S01]  /*a850*/  FMUL.FTZ R70, R133.reuse, R70 ;  /* 0x0000004685467220 */ /* 0x040fe20000410000 */
[----:B------:R3:W-:Y:S01]  /*a860*/  MUFU.EX2 R173, R20 ;  /* 0x0000001400ad7308 */ /* 0x0007e20000000800 */
[----:B------:R-:W-:Y:S02]  /*a870*/  FMUL.FTZ R71, R133, R71 ;  /* 0x0000004785477220 */ /* 0x000fe40000410000 */
[----:B------:R-:W-:Y:S01]  /*a880*/  FMUL.FTZ R72, R132, R72 ;  /* 0x0000004884487220 */ /* 0x000fe20000410000 */
[----:B-1----:R-:W1:Y:S01]  /*a890*/  SHFL.BFLY PT, R2, R0, 0x1, 0x1f ;  /* 0x0c201f0000027f89 */ /* 0x002e6200000e0000 */
[----:B----4-:R-:W-:Y:S01]  /*a8a0*/  F2FP.BF16.PACK_AB R141, R202, R183 ;  /* 0x000000b7ca8d723e */ /* 0x010fe200000010ff */
[C---:B------:R-:W-:Y:S02]  /*a8b0*/  FMUL.FTZ R73, R132.reuse, R73 ;  /* 0x0000004984497220 */ /* 0x040fe40000410000 */
[C---:B------:R-:W-:Y:S02]  /*a8c0*/  FMUL.FTZ R76, R132.reuse, R76 ;  /* 0x0000004c844c7220 */ /* 0x040fe40000410000 */
[----:B------:R-:W-:Y:S01]  /*a8d0*/  MUFU.EX2 R170, R25 ;  /* 0x0000001900aa7308 */ /* 0x000fe20000000800 */
[----:B------:R-:W-:Y:S02]  /*a8e0*/  FMUL.FTZ R77, R132, R77 ;  /* 0x0000004d844d7220 */ /* 0x000fe40000410000 */
[----:B------:R-:W-:Y:S01]  /*a8f0*/  FMUL.FTZ R80, R135, R80 ;  /* 0x0000005087507220 */ /* 0x000fe20000410000 */
[----:B--2---:R-:W-:Y:S01]  /*a900*/  F2FP.BF16.PACK_AB R142, R210, R209 ;  /* 0x000000d1d28e723e */ /* 0x004fe200000010ff */
[--C-:B------:R-:W-:Y:S02]  /*a910*/  FFMA.FTZ R3, R18, c[0x0][0x2d0], -R166.reuse ;  /* 0x0000b40012037a23 */ /* 0x100fe400000108a6 */
[----:B------:R-:W-:Y:S02]  /*a920*/  FMUL.FTZ R18, R133, R158 ;  /* 0x0000009e85127220 */ /* 0x000fe40000410000 */
[----:B------:R-:W-:Y:S01]  /*a930*/  FMUL.FTZ R81, R135, R81 ;  /* 0x0000005187517220 */ /* 0x000fe20000410000 */
[----:B------:R2:W-:Y:S01]  /*a940*/  MUFU.EX2 R208, R3 ;  /* 0x0000000300d07308 */ /* 0x0005e20000000800 */
[C---:B------:R-:W-:Y:S02]  /*a950*/  FMUL.FTZ R82, R133.reuse, R82 ;  /* 0x0000005285527220 */ /* 0x040fe40000410000 */
[----:B------:R-:W-:Y:S01]  /*a960*/  FMUL.FTZ R83, R133, R83 ;  /* 0x0000005385537220 */ /* 0x000fe20000410000 */
[----:B---3--:R-:W-:Y:S01]  /*a970*/  LDSM.16.MT88.4 R20, [R186+0x1800] ;  /* 0x00180000ba14783b */ /* 0x008fe20000004200 */
[C---:B------:R-:W-:Y:S02]  /*a980*/  FMUL.FTZ R88, R132.reuse, R88 ;  /* 0x0000005884587220 */ /* 0x040fe40000410000 */
[----:B------:R-:W-:Y:S01]  /*a990*/  FMUL.FTZ R89, R132, R89 ;  /* 0x0000005984597220 */ /* 0x000fe20000410000 */
[----:B-1----:R-:W-:Y:S01]  /*a9a0*/  FMNMX.FTZ R2, R0, R2, !PT ;  /* 0x0000000200027209 */ /* 0x002fe20007810000 */
[----:B------:R-:W-:Y:S01]  /*a9b0*/  FFMA.FTZ R0, R19, c[0x0][0x2d0], -R166 ;  /* 0x0000b40013007a23 */ /* 0x000fe200000108a6 */
[----:B------:R-:W-:Y:S01]  /*a9c0*/  MUFU.EX2 R171, R34 ;  /* 0x0000002200ab7308 */ /* 0x000fe20000000800 */
[----:B------:R-:W-:Y:S02]  /*a9d0*/  FMUL.FTZ R19, R133, R159 ;  /* 0x0000009f85137220 */ /* 0x000fe40000410000 */
[----:B------:R-:W-:Y:S01]  /*a9e0*/  LDSM.16.MT88.4 R156, [R185+0x800] ;  /* 0x00080000b99c783b */ /* 0x000fe20000004200 */
[C---:B------:R-:W-:Y:S02]  /*a9f0*/  FMUL.FTZ R92, R132.reuse, R92 ;  /* 0x0000005c845c7220 */ /* 0x040fe40000410000 */
[----:B------:R-:W-:Y:S02]  /*aa00*/  FMUL.FTZ R93, R132, R93 ;  /* 0x0000005d845d7220 */ /* 0x000fe40000410000 */
[C---:B------:R-:W-:Y:S02]  /*aa10*/  FMUL.FTZ R96, R135.reuse, R96 ;  /* 0x0000006087607220 */ /* 0x040fe40000410000 */
[----:B------:R1:W3:Y:S01]  /*aa20*/  MUFU.EX2 R207, R0 ;  /* 0x0000000000cf7308 */ /* 0x0002e20000000800 */
[----:B------:R-:W-:Y:S02]  /*aa30*/  FMUL.FTZ R97, R135, R97 ;  /* 0x0000006187617220 */ /* 0x000fe40000410000 */
[C---:B------:R-:W-:Y:S02]  /*aa40*/  FMUL.FTZ R98, R133.reuse, R98 ;  /* 0x0000006285627220 */ /* 0x040fe40000410000 */
[----:B--2---:R-:W-:Y:S02]  /*aa50*/  FFMA.FTZ R3, R8, c[0x0][0x2d0], -R164 ;  /* 0x0000b40008037a23 */ /* 0x004fe400000108a4 */
[----:B------:R-:W-:Y:S02]  /*aa60*/  FMUL.FTZ R8, R132, R144 ;  /* 0x0000009084087220 */ /* 0x000fe40000410000 */
[----:B------:R-:W-:Y:S01]  /*aa70*/  FMUL.FTZ R99, R133, R99 ;  /* 0x0000006385637220 */ /* 0x000fe20000410000 */
[----:B------:R2:W-:Y:S01]  /*aa80*/  MUFU.EX2 R180, R3 ;  /* 0x0000000300b47308 */ /* 0x0005e20000000800 */
[C---:B------:R-:W-:Y:S02]  /*aa90*/  FMUL.FTZ R84, R135.reuse, R84 ;  /* 0x0000005487547220 */ /* 0x040fe40000410000 */
[----:B------:R-:W-:Y:S02]  /*aaa0*/  FMUL.FTZ R85, R135, R85 ;  /* 0x0000005587557220 */ /* 0x000fe40000410000 */
[C---:B------:R-:W-:Y:S02]  /*aab0*/  FMUL.FTZ R86, R133.reuse, R86 ;  /* 0x0000005685567220 */ /* 0x040fe40000410000 */
[----:B------:R-:W-:Y:S03]  /*aac0*/  FMUL.FTZ R87, R133, R87 ;  /* 0x0000005785577220 */ /* 0x000fe60000410000 */
[----:B------:R4:W-:Y:S01]  /*aad0*/  MUFU.EX2 R172, R35 ;  /* 0x0000002300ac7308 */ /* 0x0009e20000000800 */
[----:B-1----:R-:W-:Y:S01]  /*aae0*/  FADD.FTZ R0, -R2, R134 ;  /* 0x0000008602007221 */ /* 0x002fe20000010100 */
[----:B---3--:R-:W-:Y:S01]  /*aaf0*/  F2FP.BF16.PACK_AB R143, R207, R208 ;  /* 0x000000d0cf8f723e */ /* 0x008fe200000010ff */
[----:B------:R-:W-:Y:S02]  /*ab00*/  FFMA.FTZ R134, R49, c[0x0][0x2d0], -R165 ;  /* 0x0000b40031867a23 */ /* 0x000fe400000108a5 */
[----:B------:R-:W-:Y:S05]  /*ab10*/  FMUL.FTZ R0, R0, c[0x0][0x2d0] ;  /* 0x0000b40000007a20 */ /* 0x000fea0000410000 */
[----:B------:R1:W3:Y:S01]  /*ab20*/  MUFU.EX2 R169, R24 ;  /* 0x0000001800a97308 */ /* 0x0002e20000000800 */
[----:B------:R-:W-:Y:S02]  /*ab30*/  FFMA.FTZ R49, R38, c[0x0][0x2d0], -R166 ;  /* 0x0000b40026317a23 */ /* 0x000fe400000108a6 */
[--C-:B--2---:R-:W-:Y:S02]  /*ab40*/  FFMA.FTZ R3, R9, c[0x0][0x2d0], -R164.reuse ;  /* 0x0000b40009037a23 */ /* 0x104fe400000108a4 */
[----:B------:R-:W-:Y:S05]  /*ab50*/  FMUL.FTZ R9, R132, R145 ;  /* 0x0000009184097220 */ /* 0x000fea0000410000 */
[----:B------:R2:W5:Y:S01]  /*ab60*/  MUFU.EX2 R182, R3 ;  /* 0x0000000300b67308 */ /* 0x0005620000000800 */
[----:B----4-:R-:W-:Y:S09]  /*ab70*/  LDSM.16.MT88.4 R32, [R186+0x400] ;  /* 0x00040000ba20783b */ /* 0x010ff20000004200 */
[----:B------:R-:W4:Y:S01]  /*ab80*/  MUFU.EX2 R0, R0 ;  /* 0x0000000000007308 */ /* 0x000f220000000800 */
[--C-:B-1----:R-:W-:Y:S01]  /*ab90*/  FFMA.FTZ R24, R28, c[0x0][0x2d0], -R164.reuse ;  /* 0x0000b4001c187a23 */ /* 0x102fe200000108a4 */
[----:B---3--:R-:W-:Y:S08]  /*aba0*/  F2FP.BF16.PACK_AB R28, R170, R169 ;  /* 0x000000a9aa1c723e */ /* 0x008ff000000010ff */
[----:B------:R-:W-:Y:S01]  /*abb0*/  MUFU.EX2 R48, R48 ;  /* 0x0000003000307308 */ /* 0x000fe20000000800 */
[--C-:B--2---:R-:W-:Y:S01]  /*abc0*/  FFMA.FTZ R3, R12, c[0x0][0x2d0], -R164.reuse ;  /* 0x0000b4000c037a23 */ /* 0x104fe200000108a4 */
[----:B-----5:R-:W-:Y:S01]  /*abd0*/  F2FP.BF16.PACK_AB R144, R182, R180 ;  /* 0x000000b4b690723e */ /* 0x020fe200000010ff */
[----:B------:R-:W-:Y:S07]  /*abe0*/  FMUL.FTZ R12, R132, R152 ;  /* 0x00000098840c7220 */ /* 0x000fee0000410000 */
[----:B------:R1:W-:Y:S01]  /*abf0*/  MUFU.EX2 R205, R3 ;  /* 0x0000000300cd7308 */ /* 0x0003e20000000800 */
[C---:B----4-:R-:W-:Y:S02]  /*ac00*/  FMUL.FTZ R106, R0.reuse, R106 ;  /* 0x0000006a006a7220 */ /* 0x050fe40000410000 */
        /* <DEDUP_REMOVED lines=11> */
[----:B-1----:R-:W-:Y:S02]  /*acc0*/  FFMA.FTZ R3, R13, c[0x0][0x2d0], -R164 ;  /* 0x0000b4000d037a23 */ /* 0x002fe400000108a4 */
[----:B------:R-:W-:Y:S02]  /*acd0*/  FMUL.FTZ R13, R132, R153 ;  /* 0x00000099840d7220 */ /* 0x000fe40000410000 */
[C---:B------:R-:W-:Y:S02]  /*ace0*/  FMUL.FTZ R62, R0.reuse, R62 ;  /* 0x0000003e003e7220 */ /* 0x040fe40000410000 */
[C---:B------:R-:W-:Y:S01]  /*acf0*/  FMUL.FTZ R63, R0.reuse, R63 ;  /* 0x0000003f003f7220 */ /* 0x040fe20000410000 */
[----:B------:R1:W2:Y:S01]  /*ad00*/  MUFU.EX2 R206, R3 ;  /* 0x0000000300ce7308 */ /* 0x0002a20000000800 */
        /* <DEDUP_REMOVED lines=9> */
[----:B-1----:R-:W-:Y:S04]  /*ada0*/  FMUL.FTZ R3, R2, c[0x0][0x2d0] ;  /* 0x0000b40002037a20 */ /* 0x002fe80000410000 */
[--C-:B------:R-:W-:Y:S02]  /*adb0*/  FFMA.FTZ R4, R10, c[0x0][0x2d0], -R3.reuse ;  /* 0x0000b4000a047a23 */ /* 0x100fe40000010803 */
[----:B------:R-:W-:Y:S01]  /*adc0*/  FMUL.FTZ R10, R0, R146 ;  /* 0x00000092000a7220 */ /* 0x000fe20000410000 */
[----:B--2---:R-:W-:Y:S01]  /*add0*/  F2FP.BF16.PACK_AB R146, R206, R205 ;  /* 0x000000cdce92723e */ /* 0x004fe200000010ff */
[----:B------:R1:W-:Y:S01]  /*ade0*/  MUFU.EX2 R179, R4 ;  /* 0x0000000400b37308 */ /* 0x0003e20000000800 */
[--C-:B------:R-:W-:Y:S02]  /*adf0*/  FFMA.FTZ R26, R26, c[0x0][0x2d0], -R3.reuse ;  /* 0x0000b4001a1a7a23 */ /* 0x100fe40000010803 */
[--C-:B------:R-:W-:Y:S02]  /*ae00*/  FFMA.FTZ R27, R27, c[0x0][0x2d0], -R3.reuse ;  /* 0x0000b4001b1b7a23 */ /* 0x100fe40000010803 */
[--C-:B------:R-:W-:Y:S02]  /*ae10*/  FFMA.FTZ R39, R42, c[0x0][0x2d0], -R3.reuse ;  /* 0x0000b4002a277a23 */ /* 0x100fe40000010803 */
[--C-:B------:R-:W-:Y:S03]  /*ae20*/  FFMA.FTZ R38, R43, c[0x0][0x2d0], -R3.reuse ;  /* 0x0000b4002b267a23 */ /* 0x100fe60000010803 */
[----:B------:R-:W-:Y:S10]  /*ae30*/  MUFU.EX2 R167, R26 ;  /* 0x0000001a00a77308 */ /* 0x000ff40000000800 */
[----:B------:R-:W-:Y:S01]  /*ae40*/  MUFU.EX2 R168, R27 ;  /* 0x0000001b00a87308 */ /* 0x000fe20000000800 */
[--C-:B-1----:R-:W-:Y:S02]  /*ae50*/  FFMA.FTZ R4, R11, c[0x0][0x2d0], -R3.reuse ;  /* 0x0000b4000b047a23 */ /* 0x102fe40000010803 */
[----:B------:R-:W-:Y:S07]  /*ae60*/  FMUL.FTZ R11, R0, R147 ;  /* 0x00000093000b7220 */ /* 0x000fee0000410000 */
[----:B------:R1:W2:Y:S10]  /*ae70*/  MUFU.EX2 R181, R4 ;  /* 0x0000000400b57308 */ /* 0x0002b40000000800 */
[----:B------:R-:W-:Y:S10]  /*ae80*/  MUFU.EX2 R39, R39 ;  /* 0x0000002700277308 */ /* 0x000ff40000000800 */
[----:B------:R-:W-:Y:S01]  /*ae90*/  MUFU.EX2 R38, R38 ;  /* 0x0000002600267308 */ /* 0x000fe20000000800 */
[--C-:B-1----:R-:W-:Y:S01]  /*aea0*/  FFMA.FTZ R4, R14, c[0x0][0x2d0], -R3.reuse ;  /* 0x0000b4000e047a23 */ /* 0x102fe20000010803 */
[----:B--2---:R-:W-:Y:S01]  /*aeb0*/  F2FP.BF16.PACK_AB R145, R181, R179 ;  /* 0x000000b3b591723e */ /* 0x004fe200000010ff */
[C---:B------:R-:W-:Y:S07]  /*aec0*/  FMUL.FTZ R14, R0.reuse, R154 ;  /* 0x0000009a000e7220 */ /* 0x040fee0000410000 */
[----:B------:R1:W2:Y:S10]  /*aed0*/  MUFU.EX2 R203, R4 ;  /* 0x0000000400cb7308 */ /* 0x0002b40000000800 */
[----:B------:R-:W-:Y:S01]  /*aee0*/  MUFU.EX2 R43, R44 ;  /* 0x0000002c002b7308 */ /* 0x000fe20000000800 */
[----:B-1----:R-:W-:Y:S02]  /*aef0*/  FFMA.FTZ R4, R15, c[0x0][0x2d0], -R3 ;  /* 0x0000b4000f047a23 */ /* 0x002fe40000010803 */
[C---:B------:R-:W-:Y:S07]  /*af00*/  FMUL.FTZ R15, R0.reuse, R155 ;  /* 0x0000009b000f7220 */ /* 0x040fee0000410000 */
[----:B------:R1:W3:Y:S01]  /*af10*/  MUFU.EX2 R204, R4 ;  /* 0x0000000400cc7308 */ /* 0x0002e20000000800 */
[----:B------:R-:W-:Y:S04]  /*af20*/  FFMA.FTZ R0, R0, R244, R179 ;  /* 0x000000f400007223 */ /* 0x000fe800000100b3 */
[----:B------:R-:W-:Y:S04]  /*af30*/  FADD.FTZ R0, R181, R0 ;  /* 0x00000000b5007221 */ /* 0x000fe80000010000 */
[----:B--2---:R-:W-:Y:S02]  /*af40*/  FADD.FTZ R0, R203, R0 ;  /* 0x00000000cb007221 */ /* 0x004fe40000010000 */
[----:B-1----:R-:W-:Y:S01]  /*af50*/  FMUL.FTZ R4, R135, R148 ;  /* 0x0000009487047220 */ /* 0x002fe20000410000 */
[C---:B---3--:R-:W-:Y:S01]  /*af60*/  F2FP.BF16.PACK_AB R147, R204.reuse, R203 ;  /* 0x000000cbcc93723e */ /* 0x048fe200000010ff */
[----:B------:R-:W1:Y:S01]  /*af70*/  LDSM.16.MT88.4 R148, [R186] ;  /* 0x00000000ba94783b */ /* 0x000e620000004200 */
[----:B------:R-:W-:Y:S04]  /*af80*/  FADD.FTZ R0, R204, R0 ;  /* 0x00000000cc007221 */ /* 0x000fe80000010000 */
[-C--:B------:R-:W-:Y:S08]  /*af90*/  HMMA.16816.F32.BF16 R4, R140, R160.reuse, R4 ;  /* 0x000000a08c04723c */ /* 0x080ff00000041804 */
[C---:B------:R-:W-:Y:S08]  /*afa0*/  HMMA.16816.F32.BF16 R8, R144.reuse, R160, R8 ;  /* 0x000000a09008723c */ /* 0x040ff00000041808 */
[-C--:B------:R-:W-:Y:S08]  /*afb0*/  HMMA.16816.F32.BF16 R12, R144, R162.reuse, R12 ;  /* 0x000000a2900c723c */ /* 0x080ff0000004180c */
[C---:B------:R-:W-:Y:S01]  /*afc0*/  HMMA.16816.F32.BF16 R16, R140.reuse, R162, R16 ;  /* 0x000000a28c10723c */ /* 0x040fe20000041810 */
[----:B------:R2:W-:Y:S07]  /*afd0*/  MUFU.EX2 R162, R24 ;  /* 0x0000001800a27308 */ /* 0x0005ee0000000800 */
[-C--:B-1----:R-:W-:Y:S08]  /*afe0*/  HMMA.16816.F32.BF16 R100, R140, R148.reuse, R100 ;  /* 0x000000948c64723c */ /* 0x082ff00000041864 */
[C---:B------:R-:W-:Y:S01]  /*aff0*/  HMMA.16816.F32.BF16 R104, R144.reuse, R148, R104 ;  /* 0x000000949068723c */ /* 0x040fe20000041868 */
[----:B--2---:R-:W-:Y:S07]  /*b000*/  LDSM.16.MT88.4 R24, [R185+0x400] ;  /* 0x00040000b918783b */ /* 0x004fee0000004200 */
        /* <DEDUP_REMOVED lines=22> */
[----:B------:R-:W-:Y:S02]  /*b170*/  F2FP.BF16.PACK_AB R29, R168, R167 ;  /* 0x000000a7a81d723e */ /* 0x000fe400000010ff */
[----:B------:R-:W-:Y:S01]  /*b180*/  F2FP.BF16.PACK_AB R21, R175, R176 ;  /* 0x000000b0af15723e */ /* 0x000fe200000010ff */
[--C-:B------:R-:W-:Y:S01]  /*b190*/  FFMA.FTZ R145, R36, c[0x0][0x2d0], -R165.reuse ;  /* 0x0000b40024917a23 */ /* 0x100fe200000108a5 */
[----:B------:R-:W-:Y:S04]  /*b1a0*/  HMMA.16816.F32.BF16 R96, R140, R22, R96 ;  /* 0x000000168c60723c */ /* 0x000fe80000041860 */
[----:B------:R-:W-:Y:S02]  /*b1b0*/  FFMA.FTZ R144, R37, c[0x0][0x2d0], -R165 ;  /* 0x0000b40025907a23 */ /* 0x000fe400000108a5 */
[--C-:B------:R-:W-:Y:S01]  /*b1c0*/  FFMA.FTZ R37, R46, c[0x0][0x2d0], -R3.reuse ;  /* 0x0000b4002e257a23 */ /* 0x100fe20000010803 */
[----:B------:R-:W-:Y:S01]  /*b1d0*/  F2FP.BF16.PACK_AB R22, R173, R174 ;  /* 0x000000aead16723e */ /* 0x000fe200000010ff */
[----:B------:R-:W-:Y:S01]  /*b1e0*/  MUFU.EX2 R46, R145 ;  /* 0x00000091002e7308 */ /* 0x000fe20000000800 */
[----:B------:R-:W-:Y:S03]  /*b1f0*/  F2FP.BF16.PACK_AB R23, R172, R171 ;  /* 0x000000abac17723e */ /* 0x000fe600000010ff */
[----:B------:R-:W-:Y:S02]  /*b200*/  FFMA.FTZ R36, R50, c[0x0][0x2d0], -R166 ;  /* 0x0000b40032247a23 */ /* 0x000fe400000108a6 */
[--C-:B------:R-:W-:Y:S02]  /*b210*/  FFMA.FTZ R50, R41, c[0x0][0x2d0], -R164.reuse ;  /* 0x0000b40029327a23 */ /* 0x100fe400000108a4 */
[----:B------:R-:W-:Y:S02]  /*b220*/  FFMA.FTZ R41, R45, c[0x0][0x2d0], -R164 ;  /* 0x0000b4002d297a23 */ /* 0x000fe400000108a4 */
[----:B------:R-:W-:Y:S01]  /*b230*/  MUFU.EX2 R140, R144 ;  /* 0x00000090008c7308 */ /* 0x000fe20000000800 */
[--C-:B-1----:R-:W-:Y:S01]  /*b240*/  FFMA.FTZ R20, R30, c[0x0][0x2d0], -R3.reuse ;  /* 0x0000b4001e147a23 */ /* 0x102fe20000010803 */
[----:B--2---:R-:W-:Y:S08]  /*b250*/  F2FP.BF16.PACK_AB R30, R163, R162 ;  /* 0x000000a2a31e723e */ /* 0x004ff000000010ff */
[----:B------:R1:W-:Y:S10]  /*b260*/  MUFU.EX2 R161, R20 ;  /* 0x0000001400a17308 */ /* 0x0003f40000000800 */
[----:B------:R-:W-:Y:S10]  /*b270*/  MUFU.EX2 R45, R51 ;  /* 0x00000033002d7308 */ /* 0x000ff40000000800 */
[----:B------:R-:W-:Y:S01]  /*b280*/  MUFU.EX2 R42, R50 ;  /* 0x00000032002a7308 */ /* 0x000fe20000000800 */
[--C-:B-1----:R-:W-:Y:S02]  /*b290*/  FFMA.FTZ R20, R31, c[0x0][0x2d0], -R3.reuse ;  /* 0x0000b4001f147a23 */ /* 0x102fe40000010803 */
[----:B------:R-:W-:Y:S07]  /*b2a0*/  FFMA.FTZ R3, R47, c[0x0][0x2d0], -R3 ;  /* 0x0000b4002f037a23 */ /* 0x000fee0000010803 */
[----:B------:R1:W2:Y:S10]  /*b2b0*/  MUFU.EX2 R160, R20 ;  /* 0x0000001400a07308 */ /* 0x0002b40000000800 */
[----:B------:R-:W-:Y:S10]  /*b2c0*/  MUFU.EX2 R47, R49 ;  /* 0x00000031002f7308 */ /* 0x000ff40000000800 */
[----:B------:R-:W-:Y:S01]  /*b2d0*/  MUFU.EX2 R49, R36 ;  /* 0x0000002400317308 */ /* 0x000fe20000000800 */
[----:B-1----:R-:W-:Y:S02]  /*b2e0*/  F2FP.BF16.PACK_AB R20, R178, R177 ;  /* 0x000000b1b214723e */ /* 0x002fe400000010ff */
[----:B--2---:R-:W-:Y:S07]  /*b2f0*/  F2FP.BF16.PACK_AB R31, R160, R161 ;  /* 0x000000a1a01f723e */ /* 0x004fee00000010ff */
[----:B------:R-:W1:Y:S01]  /*b300*/  MUFU.EX2 R41, R41 ;  /* 0x0000002900297308 */ /* 0x000e620000000800 */
[-C--:B------:R-:W-:Y:S08]  /*b310*/  HMMA.16816.F32.BF16 R4, R20, R24.reuse, R4 ;  /* 0x000000181404723c */ /* 0x080ff00000041804 */
[C---:B------:R-:W-:Y:S01]  /*b320*/  HMMA.16816.F32.BF16 R8, R28.reuse, R24, R8 ;  /* 0x000000181c08723c */ /* 0x040fe20000041808 */
[----:B------:R-:W-:Y:S07]  /*b330*/  MUFU.EX2 R37, R37 ;  /* 0x0000002500257308 */ /* 0x000fee0000000800 */
[-C--:B------:R-:W-:Y:S03]  /*b340*/  HMMA.16816.F32.BF16 R12, R28, R26.reuse, R12 ;  /* 0x0000001a1c0c723c */ /* 0x080fe6000004180c */
[----:B------:R2:W3:Y:S05]  /*b350*/  MUFU.EX2 R36, R3 ;  /* 0x0000000300247308 */ /* 0x0004ea0000000800 */
[C---:B------:R-:W-:Y:S01]  /*b360*/  HMMA.16816.F32.BF16 R16, R20.reuse, R26, R16 ;  /* 0x0000001a1410723c */ /* 0x040fe20000041810 */
[----:B------:R-:W4:Y:S07]  /*b370*/  LDSM.16.MT88.4 R24, [R185+0x1000] ;  /* 0x00100000b918783b */ /* 0x000f2e0000004200 */
[-C--:B------:R-:W-:Y:S08]  /*b380*/  HMMA.16816.F32.BF16 R100, R20, R32.reuse, R100 ;  /* 0x000000201464723c */ /* 0x080ff00000041864 */
[C---:B------:R-:W-:Y:S04]  /*b390*/  HMMA.16816.F32.BF16 R104, R28.reuse, R32, R104 ;  /* 0x000000201c68723c */ /* 0x040fe80000041868 */
[----:B--2---:R-:W-:Y:S04]  /*b3a0*/  FFMA.FTZ R3, R135, R241, R200 ;  /* 0x000000f187037223 */ /* 0x004fe800000100c8 */
[-C--:B------:R-:W-:Y:S04]  /*b3b0*/  HMMA.16816.F32.BF16 R108, R28, R34.reuse, R108 ;  /* 0x000000221c6c723c */ /* 0x080fe8000004186c */
[----:B------:R-:W-:Y:S04]  /*b3c0*/  FADD.FTZ R3, R201, R3 ;  /* 0x00000003c9037221 */ /* 0x000fe80000010000 */
[C---:B------:R-:W-:Y:S01]  /*b3d0*/  HMMA.16816.F32.BF16 R112, R20.reuse, R34, R112 ;  /* 0x000000221470723c */ /* 0x040fe20000041870 */
[----:B------:R-:W2:Y:S03]  /*b3e0*/  LDSM.16.MT88.4 R32, [R186+0x1000] ;  /* 0x00100000ba20783b */ /* 0x000ea60000004200 */
[----:B------:R-:W-:Y:S04]  /*b3f0*/  FADD.FTZ R3, R209, R3 ;  /* 0x00000003d1037221 */ /* 0x000fe80000010000 */
[----:B------:R-:W-:Y:S01]  /*b400*/  FADD.FTZ R3, R210, R3 ;  /* 0x00000003d2037221 */ /* 0x000fe20000010000 */
[-C--:B----4-:R-:W-:Y:S03]  /*b410*/  HMMA.16816.F32.BF16 R116, R20, R24.reuse, R116 ;  /* 0x000000181474723c */ /* 0x090fe60000041874 */
[----:B------:R-:W-:Y:S04]  /*b420*/  FADD.FTZ R3, R177, R3 ;  /* 0x00000003b1037221 */ /* 0x000fe80000010000 */
[----:B------:R-:W-:Y:S01]  /*b430*/  FADD.FTZ R3, R178, R3 ;  /* 0x00000003b2037221 */ /* 0x000fe20000010000 */
[C---:B------:R-:W-:Y:S08]  /*b440*/  HMMA.16816.F32.BF16 R120, R28.reuse, R24, R120 ;  /* 0x000000181c78723c */ /* 0x040ff00000041878 */
[-C--:B------:R-:W-:Y:S08]  /*b450*/  HMMA.16816.F32.BF16 R124, R28, R26.reuse, R124 ;  /* 0x0000001a1c7c723c */ /* 0x080ff0000004187c */
[C---:B------:R-:W-:Y:S01]  /*b460*/  HMMA.16816.F32.BF16 R128, R20.reuse, R26, R128 ;  /* 0x0000001a1480723c */ /* 0x040fe20000041880 */
[----:B------:R-:W4:Y:S07]  /*b470*/  LDSM.16.MT88.4 R24, [R185+0x1c00] ;  /* 0x001c0000b918783b */ /* 0x000f2e0000004200 */
[-C--:B--2---:R-:W-:Y:S08]  /*b480*/  HMMA.16816.F32.BF16 R52, R20, R32.reuse, R52 ;  /* 0x000000201434723c */ /* 0x084ff00000041834 */
[C---:B------:R-:W-:Y:S08]  /*b490*/  HMMA.16816.F32.BF16 R56, R28.reuse, R32, R56 ;  /* 0x000000201c38723c */ /* 0x040ff00000041838 */
[-C--:B------:R-:W-:Y:S08]  /*b4a0*/  HMMA.16816.F32.BF16 R60, R28, R34.reuse, R60 ;  /* 0x000000221c3c723c */ /* 0x080ff0000004183c */
[C---:B------:R-:W-:Y:S01]  /*b4b0*/  HMMA.16816.F32.BF16 R64, R20.reuse, R34, R64 ;  /* 0x000000221440723c */ /* 0x040fe20000041840 */
[----:B------:R-:W2:Y:S07]  /*b4c0*/  LDSM.16.MT88.4 R32, [R186+0x1c00] ;  /* 0x001c0000ba20783b */ /* 0x000eae0000004200 */
[-C--:B----4-:R-:W-:Y:S08]  /*b4d0*/  HMMA.16816.F32.BF16 R68, R20, R24.reuse, R68 ;  /* 0x000000181444723c */ /* 0x090ff00000041844 */
[C---:B------:R-:W-:Y:S07]  /*b4e0*/  HMMA.16816.F32.BF16 R72, R28.reuse, R24, R72 ;  /* 0x000000181c48723c */ /* 0x040fee0000041848 */
[----:B------:R-:W-:Y:S01]  /*b4f0*/  FFMA.FTZ R25, R133, R243, R183 ;  /* 0x000000f385197223 */ /* 0x000fe200000100b7 */
[-C--:B------:R-:W-:Y:S04]  /*b500*/  HMMA.16816.F32.BF16 R76, R28, R26.reuse, R76 ;  /* 0x0000001a1c4c723c */ /* 0x080fe8000004184c */
[----:B------:R-:W-:Y:S04]  /*b510*/  FFMA.FTZ R24, R132, R242, R180 ;  /* 0x000000f284187223 */ /* 0x000fe800000100b4 */
[C---:B------:R-:W-:Y:S07]  /*b520*/  HMMA.16816.F32.BF16 R80, R20.reuse, R26, R80 ;  /* 0x0000001a1450723c */ /* 0x040fee0000041850 */
[----:B-1----:R-:W-:Y:S01]  /*b530*/  F2FP.BF16.PACK_AB R26, R41, R43 ;  /* 0x0000002b291a723e */ /* 0x002fe200000010ff */
[-C--:B--2---:R-:W-:Y:S04]  /*b540*/  HMMA.16816.F32.BF16 R84, R20, R32.reuse, R84 ;  /* 0x000000201454723c */ /* 0x084fe80000041854 */
[----:B---3--:R-:W-:Y:S04]  /*b550*/  F2FP.BF16.PACK_AB R27, R36, R37 ;  /* 0x00000025241b723e */ /* 0x008fe800000010ff */
[C---:B------:R-:W-:Y:S07]  /*b560*/  HMMA.16816.F32.BF16 R88, R28.reuse, R32, R88 ;  /* 0x000000201c58723c */ /* 0x040fee0000041858 */
[----:B------:R-:W-:Y:S01]  /*b570*/  FADD.FTZ R33, R202, R25 ;  /* 0x00000019ca217221 */ /* 0x000fe20000010000 */
[-C--:B------:R-:W-:Y:S01]  /*b580*/  HMMA.16816.F32.BF16 R92, R28, R34.reuse, R92 ;  /* 0x000000221c5c723c */ /* 0x080fe2000004185c */
[----:B------:R-:W-:Y:S03]  /*b590*/  LDSM.16.MT88.4 R28, [R186+0x1400] ;  /* 0x00140000ba1c783b */ /* 0x000fe60000004200 */
[----:B------:R-:W-:Y:S01]  /*b5a0*/  F2FP.BF16.PACK_AB R25, R38, R39 ;  /* 0x000000272619723e */ /* 0x000fe200000010ff */
[----:B------:R-:W-:Y:S01]  /*b5b0*/  FADD.FTZ R32, R182, R24 ;  /* 0x00000018b6207221 */ /* 0x000fe20000010000 */
[----:B------:R-:W-:Y:S02]  /*b5c0*/  F2FP.BF16.PACK_AB R24, R42, R40 ;  /* 0x000000282a18723e */ /* 0x000fe400000010ff */
[----:B------:R-:W-:Y:S07]  /*b5d0*/  HMMA.16816.F32.BF16 R96, R20, R34, R96 ;  /* 0x000000221460723c */ /* 0x000fee0000041860 */
[----:B------:R-:W-:Y:S02]  /*b5e0*/  F2FP.BF16.PACK_AB R20, R140, R46 ;  /* 0x0000002e8c14723e */ /* 0x000fe400000010ff */
[----:B------:R-:W-:Y:S03]  /*b5f0*/  F2FP.BF16.PACK_AB R21, R48, R47 ;  /* 0x0000002f3015723e */ /* 0x000fe600000010ff */
[----:B------:R-:W-:Y:S02]  /*b600*/  F2FP.BF16.PACK_AB R22, R134, R139 ;  /* 0x0000008b8616723e */ /* 0x000fe400000010ff */
[----:B------:R-:W-:Y:S07]  /*b610*/  F2FP.BF16.PACK_AB R23, R45, R49 ;  /* 0x000000312d17723e */ /* 0x000fee00000010ff */
[-C--:B------:R-:W-:Y:S01]  /*b620*/  HMMA.16816.F32.BF16 R148, R20, R156.reuse, R4 ;  /* 0x0000009c1494723c */ /* 0x080fe20000041804 */
[----:B------:R-:W1:Y:S07]  /*b630*/  LDSM.16.MT88.4 R4, [R186+0x800] ;  /* 0x00080000ba04783b */ /* 0x000e6e0000004200 */
        /* <DEDUP_REMOVED lines=53> */
[----:B------:R-:W-:Y:S01]  /*b990*/  FADD.FTZ R241, R134, R6 ;  /* 0x0000000686f17221 */ /* 0x000fe20000010000 */
[----:B------:R-:W-:Y:S01]  /*b9a0*/  MOV R134, R2 ;  /* 0x0000000200867202 */ /* 0x000fe20000000f00 */
[C---:B------:R-:W-:Y:S04]  /*b9b0*/  HMMA.16816.F32.BF16 R88, R24.reuse, R16, R88 ;  /* 0x000000101858723c */ /* 0x040fe80000041858 */
[----:B------:R-:W-:Y:S02]  /*b9c0*/  FADD.FTZ R243, R45, R4 ;  /* 0x000000042df37221 */ /* 0x000fe40000010000 */
[----:B------:R-:W-:Y:S02]  /*b9d0*/  FADD.FTZ R242, R41, R3 ;  /* 0x0000000329f27221 */ /* 0x000fe40000010000 */
[-C--:B------:R-:W-:Y:S04]  /*b9e0*/  HMMA.16816.F32.BF16 R92, R24, R18.reuse, R92 ;  /* 0x00000012185c723c */ /* 0x080fe8000004185c */
[----:B------:R-:W-:Y:S04]  /*b9f0*/  FADD.FTZ R244, R36, R0 ;  /* 0x0000000024f47221 */ /* 0x000fe80000010000 */
[----:B------:R-:W-:Y:S01]  /*ba00*/  HMMA.16816.F32.BF16 R96, R20, R18, R96 ;  /* 0x000000121460723c */ /* 0x000fe20000041860 */
[----:B------:R-:W-:-:S07]  /*ba10*/  @P2 BRA `(.L_x_1086) ;  /* 0xffffd69000002947 */ /* 0x000fce000383ffff */
.L_x_1083:
[----:B------:R-:W-:Y:S07]  /*ba20*/  @!UPT UIADD3 URZ, URZ, URZ, URZ ;  /* 0x0000003f3f3ff290 */ /* 0x000fee000fffe03f */
[----:B------:R-:W-:Y:S02]  /*ba30*/  MOV R9, 0x1f ;  /* 0x0000001f00097802 */ /* 0x000fe40000000f00 */
[----:B------:R-:W-:Y:S01]  /*ba40*/  MOV R8, 0xffffffff ;  /* 0xffffffff00087802 */ /* 0x000fe20000000f00 */
[----:B------:R-:W-:Y:S06]  /*ba50*/  BRA.DIV ~URZ, `(.L_x_1087) ;  /* 0x00005c827f007947 */ /* 0x000fec000b800000 */
[----:B------:R1:W2:Y:S02]  /*ba60*/  SHFL.BFLY PT, R0, R241, 0x2, 0x1f ;  /* 0x0c401f00f1007f89 */ /* 0x0002a400000e0000 */
.L_x_1167:
        /* <DEDUP_REMOVED lines=15> */
.L_x_1168:
        /* <DEDUP_REMOVED lines=11> */
[----:B------:R-:W-:Y:S02]  /*bc10*/  MOV R22, 0xff800000 ;  /* 0xff80000000167802 */ /* 0x000fe40000000f00 */
[----:B------:R-:W-:Y:S02]  /*bc20*/  @P2 MOV R10, 0x3f317218 ;  /* 0x3f317218000a2802 */ /* 0x000fe40000000f00 */
[----:B------:R-:W-:Y:S01]  /*bc30*/  @P1 MOV R11, 0x3f317218 ;  /* 0x3f317218000b1802 */ /* 0x000fe20000000f00 */
[----:B------:R-:W2:Y:S01]  /*bc40*/  @P3 MUFU.LG2 R7, R7 ;  /* 0x0000000700073308 */ /* 0x000ea20000000c00 */
[----:B-1----:R-:W-:-:S07]  /*bc50*/  FMUL.FTZ R132, R0, R148 ;  /* 0x0000009400847220 */ /* 0x002fce0000410000 */
[----:B------:R-:W1:Y:S01]  /*bc60*/  @P2 MUFU.RCP R3, R4 ;  /* 0x0000000400032308 */ /* 0x000e620000001000 */
        /* <DEDUP_REMOVED lines=25> */
[----:B------:R-:W3:Y:S01]  /*be00*/  @P1 MUFU.LG2 R0, R6 ;  /* 0x0000000600001308 */ /* 0x000ee20000000c00 */
[----:B--2---:R-:W-:-:S02]  /*be10*/  @P3 FMUL.FTZ R9, R7, 0.69314718246459960938 ;  /* 0x3f31721807093820 */ /* 0x004fc40000410000 */
[C---:B-1----:R-:W-:Y:S02]  /*be20*/  FMUL.FTZ R128, R3.reuse, R150 ;  /* 0x0000009603807220 */ /* 0x042fe40000410000 */
[C---:B------:R-:W-:Y:S02]  /*be30*/  FMUL.FTZ R129, R3.reuse, R151 ;  /* 0x0000009703817220 */ /* 0x040fe40000410000 */
[C---:B------:R-:W-:Y:S02]  /*be40*/  FMUL.FTZ R150, R3.reuse, R102 ;  /* 0x0000006603967220 */ /* 0x040fe40000410000 */
[C---:B------:R-:W-:Y:S02]  /*be50*/  FMUL.FTZ R151, R3.reuse, R103 ;  /* 0x0000006703977220 */ /* 0x040fe40000410000 */
[C---:B------:R-:W-:Y:S02]  /*be60*/  FMUL.FTZ R102, R3.reuse, R118 ;  /* 0x0000007603667220 */ /* 0x040fe40000410000 */
[----:B------:R-:W-:-:S02]  /*be70*/  FMUL.FTZ R103, R3, R119 ;  /* 0x0000007703677220 */ /* 0x000fc40000410000 */
[C---:B------:R-:W-:Y:S02]  /*be80*/  FMUL.FTZ R96, R3.reuse, R114 ;  /* 0x0000007203607220 */ /* 0x040fe40000410000 */
        /* <DEDUP_REMOVED lines=21> */
[----:B------:R-:W-:Y:S01]  /*bfe0*/  FMUL.FTZ R81, R3, R99 ;  /* 0x0000006303517220 */ /* 0x000fe20000410000 */
[----:B------:R-:W-:Y:S01]  /*bff0*/  @P3 MOV R3, 0x3f317218 ;  /* 0x3f31721800033802 */ /* 0x000fe20000000f00 */
        /* <DEDUP_REMOVED lines=22> */
[----:B------:R-:W2:Y:S01]  /*c160*/  @P0 MUFU.LG2 R2, R5 ;  /* 0x0000000500020308 */ /* 0x000ea20000000c00 */
[----:B------:R-:W-:Y:S02]  /*c170*/  @P3 FMUL.FTZ R6, R3, c[0x0][0x2d0] ;  /* 0x0000b40003063a20 */ /* 0x000fe40000410000 */
[----:B------:R-:W-:Y:S02]  /*c180*/  @P1 FMUL.FTZ R3, R11, c[0x0][0x2d0] ;  /* 0x0000b4000b031a20 */ /* 0x000fe40000410000 */
[----:B------:R-:W-:Y:S02]  /*c190*/  @P2 FMUL.FTZ R8, R4, 0.69314718246459960938 ;  /* 0x3f31721804082820 */ /* 0x000fe40000410000 */
[----:B------:R-:W-:Y:S01]  /*c1a0*/  @P1 FFMA.FTZ R25, R3, R136, R7 ;  /* 0x0000008803191223 */ /* 0x000fe20000010007 */
[----:B------:R-:W-:Y:S01]  /*c1b0*/  @P0 MOV R3, 0x3f317218 ;  /* 0x3f31721800030802 */ /* 0x000fe20000000f00 */
[----:B------:R-:W-:-:S02]  /*c1c0*/  @P2 FMUL.FTZ R4, R10, c[0x0][0x2d0] ;  /* 0x0000b4000a042a20 */ /* 0x000fc40000410000 */
[----:B-1----:R-:W-:Y:S02]  /*c1d0*/  FMUL.FTZ R50, R0, R58 ;  /* 0x0000003a00327220 */ /* 0x002fe40000410000 */
[----:B------:R-:W-:Y:S01]  /*c1e0*/  @P2 FFMA.FTZ R24, R4, R137, R8 ;  /* 0x0000008904182223 */ /* 0x000fe20000010008 */
[----:B------:R-:W-:Y:S01]  /*c1f0*/  MOV R4, 0x1 ;  /* 0x0000000100047802 */ /* 0x000fe20000000f00 */
[----:B------:R-:W-:Y:S02]  /*c200*/  @P0 FMUL.FTZ R3, R3, c[0x0][0x2d0] ;  /* 0x0000b40003030a20 */ /* 0x000fe40000410000 */
[----:B--2---:R-:W-:Y:S02]  /*c210*/  @P0 FMUL.FTZ R2, R2, 0.69314718246459960938 ;  /* 0x3f31721802020820 */ /* 0x004fe40000410000 */
        /* <DEDUP_REMOVED lines=23> */
[----:B------:R-:W-:Y:S01]  /*c390*/  PRMT R0, R4, 0x7610, R0 ;  /* 0x0000761004007816 */ /* 0x000fe20000000000 */
[----:B------:R-:W-:Y:S02]  /*c3a0*/  @P3 FFMA.FTZ R23, R6, R138, R9 ;  /* 0x0000008a06173223 */ /* 0x000fe40000010009 */
[----:B------:R-:W-:Y:S02]  /*c3b0*/  @P0 FFMA.FTZ R22, R3, R134, R2 ;  /* 0x0000008603160223 */ /* 0x000fe40000010002 */
.L_x_1062:
[----:B------:R2:W5:Y:S04]  /*c3c0*/  LDL R6, [R1] ;  /* 0x0000000001067983 */ /* 0x0005680000100800 */
[----:B------:R-:W3:Y:S01]  /*c3d0*/  S2R R2, SR_TID.X ;  /* 0x0000000000027919 */ /* 0x000ee20000002100 */
[----:B------:R-:W-:Y:S01]  /*c3e0*/  BSSY B0, `(.L_x_1089) ;  /* 0x0000011000007945 */ /* 0x000fe20003800000 */
[----:B---3--:R-:W-:-:S13]  /*c3f0*/  LOP3.LUT P0, RZ, R2, 0x7f, RZ, 0xc0, !PT ;  /* 0x0000007f02ff7812 */ /* 0x008fda000780c0ff */
[----:B------:R-:W-:Y:S05]  /*c400*/  @P0 BRA `(.L_x_1090) ;  /* 0x000000e000000947 */ /* 0x000fea0003800000 */
[----:B--2---:R-:W2:Y:S01]  /*c410*/  S2R R4, SR_LANEID ;  /* 0x0000000000047919 */ /* 0x004ea20000000000 */
[----:B------:R-:W-:Y:S01]  /*c420*/  VOTEU.ANY UR4, UPT, PT ;  /* 0x0000000000047886 */ /* 0x000fe200038e0100 */
[----:B-1----:R-:W-:Y:S01]  /*c430*/  IMAD.MOV.U32 R5, RZ, RZ, c[0x0][0x564] ;  /* 0x00015900ff057624 */ /* 0x002fe200078e00ff */
[----:B------:R-:W2:Y:S08]  /*c440*/  FLO.U32 R3, UR4 ;  /* 0x0000000400037d00 */ /* 0x000eb000080e0000 */
        /* <DEDUP_REMOVED lines=9> */
[----:B------:R1:W-:Y:S02]  /*c4e0*/  STL [R1], R6 ;  /* 0x0000000601007387 */ /* 0x0003e40000100800 */
.L_x_1090:
[----:B--2---:R-:W-:Y:S05]  /*c4f0*/  BSYNC B0 ;  /* 0x0000000000007941 */ /* 0x004fea0003800000 */
.L_x_1089:
        /* <DEDUP_REMOVED lines=115> */
[----:B------:R1:W-:Y:S01]  /*cc30*/  STS [R12+0x5000], R3 ;  /* 0x005000030c007388 */ /* 0x0003e20000000800 */
        /* <DEDUP_REMOVED lines=14> */
.L_x_1093:
        /* <DEDUP_REMOVED lines=8> */
[----:B------:R1:W1:Y:S08]  /*cda0*/  LDC.64 R6, c[0x0][R0+0x170] ;  /* 0x00005c0000067b82 */ /* 0x0002700000000a00 */
[----:B------:R1:W3:Y:S08]  /*cdb0*/  LDC.64 R14, c[0x0][R0+0x168] ;  /* 0x00005a00000e7b82 */ /* 0x0002f00000000a00 */
[----:B------:R1:W2:Y:S08]  /*cdc0*/  LDC.64 R18, c[0x0][R0+0x178] ;  /* 0x00005e0000127b82 */ /* 0x0002b00000000a00 */
[----:B------:R1:W2:Y:S01]  /*cdd0*/  LDC.64 R20, c[0x0][R0+0x160] ;  /* 0x0000580000147b82 */ /* 0x0002a20000000a00 */
[----:B------:R-:W-:-:S04]  /*cde0*/  ISETP.NE.U32.AND P0, PT, RZ, c[0x0][0x500], PT ;  /* 0x00014000ff007a0c */ /* 0x000fc80003f05070 */
[----:B------:R-:W-:Y:S01]  /*cdf0*/  ISETP.NE.AND.EX P0, PT, RZ, c[0x0][0x504], PT, P0 ;  /* 0x00014100ff007a0c */ /* 0x000fe20003f05300 */
[----:B-1----:R-:W-:-:S05]  /*ce00*/  IMAD.MOV.U32 R0, RZ, RZ, c[0x0][0x4e8] ;  /* 0x00013a00ff007624 */ /* 0x002fca00078e00ff */
[----:B------:R-:W-:Y:S02]  /*ce10*/  ISETP.NE.AND P2, PT, R0, 0x1, PT ;  /* 0x000000010000780c */ /* 0x000fe40003f45270 */
[----:B------:R-:W-:-:S05]  /*ce20*/  SEL R0, R9, RZ, !P0 ;  /* 0x000000ff09007207 */ /* 0x000fca0004000000 */
[----:B------:R-:W-:Y:S01]  /*ce30*/  IMAD R3, R7, R0, RZ ;  /* 0x0000000007037224 */ /* 0x000fe200078e02ff */
[----:B------:R-:W1:Y:S01]  /*ce40*/  S2R R78, SR_TID.X ;  /* 0x00000000004e7919 */ /* 0x000e620000002100 */
[----:B-----5:R-:W-:Y:S02]  /*ce50*/  SHF.R.S32.HI R17, RZ, 0x1f, R2 ;  /* 0x0000001fff117819 */ /* 0x020fe40000011402 */
[----:B-1----:R-:W-:-:S04]  /*ce60*/  SHF.R.S32.HI R16, RZ, 0x1f, R78 ;  /* 0x0000001fff107819 */ /* 0x002fc8000001144e */
[----:B------:R-:W-:-:S04]  /*ce70*/  LEA.HI R16, R16, R78, RZ, 0x5 ;  /* 0x0000004e10107211 */ /* 0x000fc800078f28ff */
[----:B------:R-:W-:-:S05]  /*ce80*/  LOP3.LUT R16, R16, 0xffffffe0, RZ, 0xc0, !PT ;  /* 0xffffffe010107812 */ /* 0x000fca00078ec0ff */
[----:B------:R-:W-:Y:S02]  /*ce90*/  IMAD.IADD R16, R78, 0x1, -R16 ;  /* 0x000000014e107824 */ /* 0x000fe400078e0a10 */
[----:B--2---:R-:W-:Y:S01]  /*cea0*/  IMAD.IADD R10, R4, 0x1, R75 ;  /* 0x00000001040a7824 */ /* 0x004fe200078e024b */
[----:B------:R-:W-:-:S03]  /*ceb0*/  SEL R4, R8, RZ, !P0 ;  /* 0x000000ff08047207 */ /* 0x000fc60004000000 */
        /* <DEDUP_REMOVED lines=36> */
[----:B------:R-:W3:Y:S04]  /*d100*/  SHFL.IDX PT, R9, R3, 0x2, 0x1c1f ;  /* 0x005c1f0003097f89 */ /* 0x000ee800000e0000 */
[----:B------:R4:W-:Y:S01]  /*d110*/  SHFL.IDX PT, R7, R3, 0x3, 0x1c1f ;  /* 0x007c1f0003077f89 */ /* 0x0009e200000e0000 */
[----:B------:R-:W-:-:S03]  /*d120*/  IMAD R4, R11, c[0x0][0x4e8], RZ ;  /* 0x00013a000b047a24 */ /* 0x000fc600078e02ff */
[----:B------:R1:W1:Y:S01]  /*d130*/  SHFL.IDX PT, R6, R5, 0x3, 0x1c1f ;  /* 0x007c1f0005067f89 */ /* 0x00026200000e0000 */
[----:B------:R-:W-:Y:S01]  /*d140*/  LOP3.LUT P0, RZ, R16, 0x3, RZ, 0xc0, !PT ;  /* 0x0000000310ff7812 */ /* 0x000fe2000780c0ff */
[----:B----4-:R-:W-:-:S05]  /*d150*/  IMAD.IADD R3, R77, 0x1, R75 ;  /* 0x000000014d037824 */ /* 0x010fca00078e024b */
[C---:B------:R-:W-:Y:S02]  /*d160*/  IADD3 R16, R3.reuse, 0x8, RZ ;  /* 0x0000000803107810 */ /* 0x040fe40007ffe0ff */
[C---:B------:R-:W-:Y:S02]  /*d170*/  IADD3 R11, R3.reuse, 0x40, RZ ;  /* 0x00000040030b7810 */ /* 0x040fe40007ffe0ff */
[C---:B-1----:R-:W-:Y:S02]  /*d180*/  IADD3 R5, R3.reuse, 0x48, RZ ;  /* 0x0000004803057810 */ /* 0x042fe40007ffe0ff */
[-C--:B------:R-:W-:Y:S02]  /*d190*/  ISETP.GE.OR P5, PT, R3, R4.reuse, P0 ;  /* 0x000000040300720c */ /* 0x080fe400007a6670 */
[-C--:B------:R-:W-:Y:S02]  /*d1a0*/  ISETP.GE.OR P4, PT, R16, R4.reuse, P0 ;  /* 0x000000041000720c */ /* 0x080fe40000786670 */
[----:B------:R-:W-:-:S02]  /*d1b0*/  ISETP.GE.OR P1, PT, R11, R4, P0 ;  /* 0x000000040b00720c */ /* 0x000fc40000726670 */
[----:B------:R-:W-:-:S07]  /*d1c0*/  ISETP.GE.OR P0, PT, R5, R4, P0 ;  /* 0x000000040500720c */ /* 0x000fce0000706670 */
[----:B------:R1:W-:Y:S01]  /*d1d0*/  @!P5 ST.E [R14.64], R23 ;  /* 0x000000170e00d985 */ /* 0x0003e2000c101906 */
[----:B------:R-:W-:-:S03]  /*d1e0*/  ISETP.GE.AND P5, PT, R5, R4, PT ;  /* 0x000000040500720c */ /* 0x000fc60003fa6270 */
[----:B--2---:R1:W-:Y:S01]  /*d1f0*/  @!P4 ST.E [R12.64], R24 ;  /* 0x000000180c00c985 */ /* 0x0043e2000c101906 */
[----:B------:R-:W-:-:S03]  /*d200*/  ISETP.GE.AND P4, PT, R11, R4, PT ;  /* 0x000000040b00720c */ /* 0x000fc60003f86270 */
[----:B---3--:R1:W-:Y:S01]  /*d210*/  @!P1 ST.E [R8.64], R25 ;  /* 0x0000001908009985 */ /* 0x0083e2000c101906 */
[----:B------:R-:W-:-:S03]  /*d220*/  ISETP.GE.AND P1, PT, R3, R4, PT ;  /* 0x000000040300720c */ /* 0x000fc60003f26270 */
[----:B------:R1:W-:Y:S01]  /*d230*/  @!P0 ST.E [R6.64], R22 ;  /* 0x0000001606008985 */ /* 0x0003e2000c101906 */
[----:B------:R-:W-:Y:S01]  /*d240*/  ISETP.GE.AND P0, PT, R16, R4, PT ;  /* 0x000000041000720c */ /* 0x000fe20003f06270 */
[----:B------:R-:W-:Y:S05]  /*d250*/  @P3 BRA `(.L_x_1094) ;  /* 0x0000094000003947 */ /* 0x000fea0003800000 */
[----:B------:R-:W2:Y:S04]  /*d260*/  LDL R18, [R1+0x78] ;  /* 0x0000780001127983 */ /* 0x000ea80000100800 */
[----:B------:R-:W3:Y:S01]  /*d270*/  S2R R78, SR_TID.X ;  /* 0x00000000004e7919 */ /* 0x000ee20000002100 */
[----:B------:R-:W-:Y:S02]  /*d280*/  IMAD R3, R17, c[0x0][0x3a0], RZ ;  /* 0x0000e80011037a24 */ /* 0x000fe400078e02ff */
        /* <DEDUP_REMOVED lines=9> */
[----:B------:R-:W-:-:S03]  /*d320*/  IADD3 R5, R75, R5, RZ ;  /* 0x000000054b057210 */ /* 0x000fc60007ffe0ff */
        /* <DEDUP_REMOVED lines=15> */
[----:B------:R-:W-:Y:S02]  /*d420*/  IADD3 R11, R247, R75, RZ ;  /* 0x0000004bf70b7210 */ /* 0x000fe40007ffe0ff */
        /* <DEDUP_REMOVED lines=24> */
.L_x_1169:
[----:B------:R-:W-:Y:S05]  /*d5b0*/  BRA.DIV ~URZ, `(.L_x_1096) ;  /* 0x000044227f007947 */ /* 0x000fea000b800000 */
[----:B------:R3:W4:Y:S02]  /*d5c0*/  SHFL.IDX PT, R0, R13, RZ, 0x1c1f ;  /* 0x001c1fff0d007589 */ /* 0x00072400000e0000 */
.L_x_1170:
[----:B------:R-:W-:Y:S01]  /*d5d0*/  ISETP.GE.AND P0, PT, R11, R4, PT ;  /* 0x000000040b00720c */ /* 0x000fe20003f06270 */
[----:B------:R-:W-:-:S12]  /*d5e0*/  BSSY B0, `(.L_x_1097) ;  /* 0x0000012000007945 */ /* 0x000fd80003800000 */
[----:B------:R-:W-:Y:S05]  /*d5f0*/  @P0 BRA `(.L_x_1098) ;  /* 0x0000010000000947 */ /* 0x000fea0003800000 */
[----:B------:R-:W5:Y:S04]  /*d600*/  LDL.64 R64, [R1+0x10] ;  /* 0x0000100001407983 */ /* 0x000f680000100a00 */
[----:B---3--:R-:W3:Y:S04]  /*d610*/  LDL R5, [R1+0x18] ;  /* 0x0000180001057983 */ /* 0x008ee80000100800 */
[----:B----4-:R-:W4:Y:S04]  /*d620*/  LDL R15, [R1+0x70] ;  /* 0x00007000010f7983 */ /* 0x010f280000100800 */
[----:B--2---:R-:W2:Y:S01]  /*d630*/  LDL R14, [R1+0x6c] ;  /* 0x00006c00010e7983 */ /* 0x004ea20000100800 */
[----:B------:R-:W-:-:S13]  /*d640*/  ISETP.GE.AND P4, PT, R252, c[0x0][0x3c8], PT ;  /* 0x0000f200fc007a0c */ /* 0x000fda0003f86270 */
[----:B------:R-:W-:Y:S02]  /*d650*/  @!P4 LEA R6, P1, R252, R0, 0x1 ;  /* 0x00000000fc06c211 */ /* 0x000fe400078208ff */
[----:B-----5:R-:W-:Y:S02]  /*d660*/  ISETP.GE.AND P5, PT, R64, c[0x0][0x3c8], PT ;  /* 0x0000f20040007a0c */ /* 0x020fe40003fa6270 */
[----:B---3--:R-:W-:Y:S02]  /*d670*/  ISETP.GE.AND P3, PT, R5, c[0x0][0x3c8], PT ;  /* 0x0000f20005007a0c */ /* 0x008fe40003f66270 */
[----:B----4-:R-:W-:-:S09]  /*d680*/  @!P4 LEA.HI.X R7, R252, R10, R15, 0x1, P1 ;  /* 0x0000000afc07c211 */ /* 0x010fd200008f0c0f */
[CC--:B------:R-:W-:Y:S02]  /*d690*/  @!P5 LEA R8, P2, R64.reuse, R0.reuse, 0x1 ;  /* 0x000000004008d211 */ /* 0x0c0fe400078408ff */
[C---:B------:R-:W-:Y:S02]  /*d6a0*/  @!P3 LEA R2, P0, R5.reuse, R0, 0x1 ;  /* 0x000000000502b211 */ /* 0x040fe400078008ff */
[-C--:B------:R-:W-:Y:S02]  /*d6b0*/  @!P5 LEA.HI.X R9, R64, R10.reuse, R65, 0x1, P2 ;  /* 0x0000000a4009d211 */ /* 0x080fe400010f0c41 */
[----:B--2---:R-:W-:-:S03]  /*d6c0*/  @!P3 LEA.HI.X R3, R5, R10, R14, 0x1, P0 ;  /* 0x0000000a0503b211 */ /* 0x004fc600000f0c0e */
[----:B------:R2:W-:Y:S04]  /*d6d0*/  @!P5 ST.E.128 [R8.64], R24 ;  /* 0x000000180800d985 */ /* 0x0005e8000c101d06 */
[----:B------:R2:W-:Y:S04]  /*d6e0*/  @!P4 ST.E.128 [R6.64], R20 ;  /* 0x000000140600c985 */ /* 0x0005e8000c101d06 */
[----:B------:R2:W-:Y:S02]  /*d6f0*/  @!P3 ST.E.128 [R2.64], R16 ;  /* 0x000000100200b985 */ /* 0x0005e4000c101d06 */
.L_x_1098:
[----:B------:R-:W-:Y:S05]  /*d700*/  BSYNC B0 ;  /* 0x0000000000007941 */ /* 0x000fea0003800000 */
.L_x_1097:
[----:B------:R-:W-:Y:S05]  /*d710*/  BRA.DIV ~URZ, `(.L_x_1099) ;  /* 0x000043227f007947 */ /* 0x000fea000b800000 */
[----:B--2---:R2:W1:Y:S04]  /*d720*/  SHFL.IDX PT, R10, R12, 0x1, 0x1c1f ;  /* 0x003c1f000c0a7f89 */ /* 0x00446800000e0000 */
[----:B----4-:R2:W4:Y:S02]  /*d730*/  SHFL.IDX PT, R0, R13, 0x1, 0x1c1f ;  /* 0x003c1f000d007f89 */ /* 0x01052400000e0000 */
.L_x_1171:
[----:B------:R-:W-:Y:S01]  /*d740*/  IADD3 R2, R11, 0x20, RZ ;  /* 0x000000200b027810 */ /* 0x000fe20007ffe0ff */
[----:B------:R-:W-:Y:S03]  /*d750*/  BSSY B0, `(.L_x_1100) ;  /* 0x0000013000007945 */ /* 0x000fe60003800000 */
[----:B------:R-:W-:-:S13]  /*d760*/  ISETP.GE.AND P0, PT, R2, R4, PT ;  /* 0x000000040200720c */ /* 0x000fda0003f06270 */
[----:B------:R-:W-:Y:S05]  /*d770*/  @P0 BRA `(.L_x_1101) ;  /* 0x0000010000000947 */ /* 0x000fea0003800000 */
[----:B------:R-:W5:Y:S04]  /*d780*/  LDL.64 R16, [R1+0x10] ;  /* 0x0000100001107983 */ /* 0x000f680000100a00 */
[----:B--2---:R-:W2:Y:S04]  /*d790*/  LDL R5, [R1+0x18] ;  /* 0x0000180001057983 */ /* 0x004ea80000100800 */
[----:B---3--:R-:W3:Y:S04]  /*d7a0*/  LDL R15, [R1+0x70] ;  /* 0x00007000010f7983 */ /* 0x008ee80000100800 */
[----:B----4-:R-:W4:Y:S01]  /*d7b0*/  LDL R14, [R1+0x6c] ;  /* 0x00006c00010e7983 */ /* 0x010f220000100800 */
[----:B------:R-:W-:-:S13]  /*d7c0*/  ISETP.GE.AND P1, PT, R252, c[0x0][0x3c8], PT ;  /* 0x0000f200fc007a0c */ /* 0x000fda0003f26270 */
[----:B------:R-:W-:Y:S02]  /*d7d0*/  @!P1 LEA R6, P4, R252, R0, 0x1 ;  /* 0x00000000fc069211 */ /* 0x000fe400078808ff */
[----:B-----5:R-:W-:Y:S02]  /*d7e0*/  ISETP.GE.AND P2, PT, R16, c[0x0][0x3c8], PT ;  /* 0x0000f20010007a0c */ /* 0x020fe40003f46270 */
[----:B--2---:R-:W-:Y:S02]  /*d7f0*/  ISETP.GE.AND P0, PT, R5, c[0x0][0x3c8], PT ;  /* 0x0000f20005007a0c */ /* 0x004fe40003f06270 */
[----:B-1-3--:R-:W-:-:S09]  /*d800*/  @!P1 LEA.HI.X R7, R252, R10, R15, 0x1, P4 ;  /* 0x0000000afc079211 */ /* 0x00afd200020f0c0f */
[CC--:B------:R-:W-:Y:S02]  /*d810*/  @!P2 LEA R8, P5, R16.reuse, R0.reuse, 0x1 ;  /* 0x000000001008a211 */ /* 0x0c0fe400078a08ff */
[C---:B------:R-:W-:Y:S02]  /*d820*/  @!P0 LEA R2, P3, R5.reuse, R0, 0x1 ;  /* 0x0000000005028211 */ /* 0x040fe400078608ff */
[-C--:B------:R-:W-:Y:S02]  /*d830*/  @!P2 LEA.HI.X R9, R16, R10.reuse, R17, 0x1, P5 ;  /* 0x0000000a1009a211 */ /* 0x080fe400028f0c11 */
[----:B----4-:R-:W-:-:S03]  /*d840*/  @!P0 LEA.HI.X R3, R5, R10, R14, 0x1, P3 ;  /* 0x0000000a05038211 */ /* 0x010fc600018f0c0e */
[----:B------:R1:W-:Y:S04]  /*d850*/  @!P2 ST.E.128 [R8.64], R36 ;  /* 0x000000240800a985 */ /* 0x0003e8000c101d06 */
[----:B------:R1:W-:Y:S04]  /*d860*/  @!P1 ST.E.128 [R6.64], R32 ;  /* 0x0000002006009985 */ /* 0x0003e8000c101d06 */
[----:B------:R1:W-:Y:S02]  /*d870*/  @!P0 ST.E.128 [R2.64], R28 ;  /* 0x0000001c02008985 */ /* 0x0003e4000c101d06 */
.L_x_1101:
[----:B------:R-:W-:Y:S05]  /*d880*/  BSYNC B0 ;  /* 0x0000000000007941 */ /* 0x000fea0003800000 */
.L_x_1100:
[----:B------:R-:W-:Y:S05]  /*d890*/  BRA.DIV ~URZ, `(.L_x_1102) ;  /* 0x000042627f007947 */ /* 0x000fea000b800000 */
[----:B-1----:R1:W2:Y:S02]  /*d8a0*/  SHFL.IDX PT, R10, R12, 0x2, 0x1c1f ;  /* 0x005c1f000c0a7f89 */ /* 0x0022a400000e0000 */
.L_x_1172:
[----:B------:R-:W-:Y:S05]  /*d8b0*/  BRA.DIV ~URZ, `(.L_x_1103) ;  /* 0x000042b27f007947 */ /* 0x000fea000b800000 */
[----:B----4-:R4:W1:Y:S02]  /*d8c0*/  SHFL.IDX PT, R0, R13, 0x2, 0x1c1f ;  /* 0x005c1f000d007f89 */ /* 0x01086400000e0000 */
.L_x_1173:
[----:B------:R-:W-:Y:S01]  /*d8d0*/  IADD3 R2, R11, 0x40, RZ ;  /* 0x000000400b027810 */ /* 0x000fe20007ffe0ff */
[----:B------:R-:W-:Y:S03]  /*d8e0*/  BSSY B0, `(.L_x_1104) ;  /* 0x0000013000007945 */ /* 0x000fe60003800000 */
[----:B------:R-:W-:-:S13]  /*d8f0*/  ISETP.GE.AND P0, PT, R2, R4, PT ;  /* 0x000000040200720c */ /* 0x000fda0003f06270 */
[----:B------:R-:W-:Y:S05]  /*d900*/  @P0 BRA `(.L_x_1105) ;  /* 0x0000010000000947 */ /* 0x000fea0003800000 */
[----:B------:R-:W5:Y:S04]  /*d910*/  LDL.64 R16, [R1+0x10] ;  /* 0x0000100001107983 */ /* 0x000f680000100a00 */
[----:B---3--:R-:W3:Y:S04]  /*d920*/  LDL R5, [R1+0x18] ;  /* 0x0000180001057983 */ /* 0x008ee80000100800 */
[----:B----4-:R-:W4:Y:S04]  /*d930*/  LDL R15, [R1+0x70] ;  /* 0x00007000010f7983 */ /* 0x010f280000100800 */
[----:B--2---:R-:W2:Y:S01]  /*d940*/  LDL R14, [R1+0x6c] ;  /* 0x00006c00010e7983 */ /* 0x004ea20000100800 */
[----:B------:R-:W-:-:S13]  /*d950*/  ISETP.GE.AND P1, PT, R252, c[0x0][0x3c8], PT ;  /* 0x0000f200fc007a0c */ /* 0x000fda0003f26270 */
[----:B-1----:R-:W-:Y:S02]  /*d960*/  @!P1 LEA R6, P4, R252, R0, 0x1 ;  /* 0x00000000fc069211 */ /* 0x002fe400078808ff */
        /* <DEDUP_REMOVED lines=10> */
.L_x_1105:
[----:B------:R-:W-:Y:S05]  /*da10*/  BSYNC B0 ;  /* 0x0000000000007941 */ /* 0x000fea0003800000 */
.L_x_1104:
[----:B------:R-:W-:Y:S05]  /*da20*/  BRA.DIV ~URZ, `(.L_x_1106) ;  /* 0x000041a27f007947 */ /* 0x000fea000b800000 */
[----:B-1----:R1:W3:Y:S04]  /*da30*/  SHFL.IDX PT, R6, R12, 0x3, 0x1c1f ;  /* 0x007c1f000c067f89 */ /* 0x0022e800000e0000 */
[----:B------:R1:W4:Y:S02]  /*da40*/  SHFL.IDX PT, R0, R13, 0x3, 0x1c1f ;  /* 0x007c1f000d007f89 */ /* 0x00032400000e0000 */
.L_x_1174:
[----:B------:R-:W-:-:S04]  /*da50*/  IADD3 R2, R11, 0x60, RZ ;  /* 0x000000600b027810 */ /* 0x000fc80007ffe0ff */
[----:B------:R-:W-:-:S13]  /*da60*/  ISETP.GE.AND P0, PT, R2, R4, PT ;  /* 0x000000040200720c */ /* 0x000fda0003f06270 */
[----:B------:R-:W-:Y:S05]  /*da70*/  @P0 BRA `(.L_x_1107) ;  /* 0x0000247000000947 */ /* 0x000fea0003800000 */
[----:B-1234-:R-:W2:Y:S04]  /*da80*/  LDL.64 R12, [R1+0x10] ;  /* 0x00001000010c7983 */ /* 0x01eea80000100a00 */
[----:B------:R-:W3:Y:S04]  /*da90*/  LDL R8, [R1+0x70] ;  /* 0x0000700001087983 */ /* 0x000ee80000100800 */
[----:B------:R-:W4:Y:S01]  /*daa0*/  LDL R7, [R1+0x18] ;  /* 0x0000180001077983 */ /* 0x000f220000100800 */
[----:B------:R-:W-:-:S13]  /*dab0*/  ISETP.GE.AND P0, PT, R252, c[0x0][0x3c8], PT ;  /* 0x0000f200fc007a0c */ /* 0x000fda0003f06270 */
[----:B------:R-:W-:Y:S02]  /*dac0*/  @!P0 LEA R2, P2, R252, R0, 0x1 ;  /* 0x00000000fc028211 */ /* 0x000fe400078408ff */
[----:B--2---:R-:W-:Y:S02]  /*dad0*/  ISETP.GE.AND P1, PT, R12, c[0x0][0x3c8], PT ;  /* 0x0000f2000c007a0c */ /* 0x004fe40003f26270 */
[----:B---3--:R-:W-:-:S11]  /*dae0*/  @!P0 LEA.HI.X R3, R252, R6, R8, 0x1, P2 ;  /* 0x00000006fc038211 */ /* 0x008fd600010f0c08 */
[----:B------:R-:W-:-:S04]  /*daf0*/  @!P1 LEA R4, P3, R12, R0, 0x1 ;  /* 0x000000000c049211 */ /* 0x000fc800078608ff */
[----:B------:R-:W-:-:S05]  /*db00*/  @!P1 LEA.HI.X R5, R12, R6, R13, 0x1, P3 ;  /* 0x000000060c059211 */ /* 0x000fca00018f0c0d */
[----:B------:R1:W-:Y:S04]  /*db10*/  @!P1 ST.E.128 [R4.64], R60 ;  /* 0x0000003c04009985 */ /* 0x0003e8000c101d06 */
[----:B------:R1:W-:Y:S01]  /*db20*/  @!P0 ST.E.128 [R2.64], R56 ;  /* 0x0000003802008985 */ /* 0x0003e2000c101d06 */
[----:B----4-:R-:W-:-:S13]  /*db30*/  ISETP.GE.AND P0, PT, R7, c[0x0][0x3c8], PT ;  /* 0x0000f20007007a0c */ /* 0x010fda0003f06270 */
[----:B------:R-:W-:Y:S05]  /*db40*/  @P0 BRA `(.L_x_1107) ;  /* 0x000023a000000947 */ /* 0x000fea0003800000 */
[----:B------:R-:W2:Y:S01]  /*db50*/  LDL R8, [R1+0x6c] ;  /* 0x00006c0001087983 */ /* 0x000ea20000100800 */
[----:B-1----:R-:W-:-:S04]  /*db60*/  LEA R2, P0, R7, R0, 0x1 ;  /* 0x0000000007027211 */ /* 0x002fc800078008ff */
[----:B--2---:R-:W-:-:S05]  /*db70*/  LEA.HI.X R3, R7, R6, R8, 0x1, P0 ;  /* 0x0000000607037211 */ /* 0x004fca00000f0c08 */
[----:B------:R1:W-:Y:S01]  /*db80*/  ST.E.128 [R2.64], R52 ;  /* 0x0000003402007985 */ /* 0x0003e2000c101d06 */
[----:B------:R-:W-:Y:S05]  /*db90*/  BRA `(.L_x_1107) ;  /* 0x0000235000007947 */ /* 0x000fea0003800000 */
.L_x_1094:
        /* <DEDUP_REMOVED lines=35> */
.L_x_1175:
[----:B------:R-:W-:Y:S05]  /*ddd0*/  BRA.DIV ~URZ, `(.L_x_1109) ;  /* 0x00003f227f007947 */ /* 0x000fea000b800000 */
[----:B------:R3:W4:Y:S02]  /*dde0*/  SHFL.IDX PT, R0, R13, RZ, 0x1c1f ;  /* 0x001c1fff0d007589 */ /* 0x00072400000e0000 */
.L_x_1176:
        /* <DEDUP_REMOVED lines=22> */
[----:B---3--:R-:W-:-:S11]  /*df50*/  ISETP.GE.AND P3, PT, R9, c[0x0][0x3c8], PT ;  /* 0x0000f20009007a0c */ /* 0x008fd60003f66270 */
[----:B------:R-:W-:-:S04]  /*df60*/  @!P6 LEA R2, P2, R5, R0, 0x2 ;  /* 0x000000000502e211 */ /* 0x000fc800078410ff */
[----:B----4-:R-:W-:Y:S02]  /*df70*/  @!P6 LEA.HI.X R3, R5, R4, R6, 0x2, P2 ;  /* 0x000000040503e211 */ /* 0x010fe400010f1406 */
[C---:B------:R-:W-:Y:S01]  /*df80*/  @!P3 LEA R6, P2, R9.reuse, R0, 0x2 ;  /* 0x000000000906b211 */ /* 0x040fe200078410ff */
[----:B------:R-:W3:Y:S01]  /*df90*/  LDL R5, [R1+0x38] ;  /* 0x0000380001057983 */ /* 0x000ee20000100800 */
[C---:B--2---:R-:W-:Y:S02]  /*dfa0*/  ISETP.GE.AND P1, PT, R10.reuse, c[0x0][0x3c8], PT ;  /* 0x0000f2000a007a0c */ /* 0x044fe40003f26270 */
[----:B------:R-:W-:Y:S02]  /*dfb0*/  @!P3 LEA.HI.X R7, R9, R4, R16, 0x2, P2 ;  /* 0x000000040907b211 */ /* 0x000fe400010f1410 */
        /* <DEDUP_REMOVED lines=9> */
[----:B------:R-:W-:-:S03]  /*e050*/  ISETP.GE.AND P3, PT, R23, c[0x0][0x3c8], PT ;  /* 0x0000f20017007a0c */ /* 0x000fc60003f66270 */
[----:B------:R1:W-:Y:S01]  /*e060*/  @!P1 ST.E.64 [R2.64], R148 ;  /* 0x0000009402009985 */ /* 0x0003e2000c101b06 */
[----:B------:R-:W-:-:S05]  /*e070*/  ISETP.GE.AND P1, PT, R21, c[0x0][0x3c8], PT ;  /* 0x0000f20015007a0c */ /* 0x000fca0003f26270 */
[----:B-1----:R-:W-:-:S04]  /*e080*/  @!P6 LEA R6, P2, R25, R0, 0x2 ;  /* 0x000000001906e211 */ /* 0x002fc800078410ff */
[----:B------:R-:W-:Y:S02]  /*e090*/  @!P6 LEA.HI.X R7, R25, R4, R75, 0x2, P2 ;  /* 0x000000041907e211 */ /* 0x000fe400010f144b */
[----:B------:R-:W-:-:S03]  /*e0a0*/  @!P3 LEA R2, P2, R23, R0, 0x2 ;  /* 0x000000001702b211 */ /* 0x000fc600078410ff */
[----:B------:R1:W-:Y:S01]  /*e0b0*/  @!P6 ST.E.64 [R6.64], R156 ;  /* 0x0000009c0600e985 */ /* 0x0003e2000c101b06 */
[----:B------:R-:W-:Y:S02]  /*e0c0*/  @!P3 LEA.HI.X R3, R23, R4, R24, 0x2, P2 ;  /* 0x000000041703b211 */ /* 0x000fe400010f1418 */
[----:B------:R-:W-:-:S03]  /*e0d0*/  ISETP.GE.AND P6, PT, R19, c[0x0][0x3c8], PT ;  /* 0x0000f20013007a0c */ /* 0x000fc60003fc6270 */
[----:B------:R1:W-:Y:S01]  /*e0e0*/  @!P3 ST.E.64 [R2.64], R160 ;  /* 0x000000a00200b985 */ /* 0x0003e2000c101b06 */
[----:B------:R-:W-:Y:S02]  /*e0f0*/  ISETP.GE.AND P3, PT, R17, c[0x0][0x3c8], PT ;  /* 0x0000f20011007a0c */ /* 0x000fe40003f66270 */
[----:B-1----:R-:W-:-:S04]  /*e100*/  @!P1 LEA R6, P2, R21, R0, 0x2 ;  /* 0x0000000015069211 */ /* 0x002fc800078410ff */
[----:B------:R-:W-:-:S03]  /*e110*/  @!P1 LEA.HI.X R7, R21, R4, R22, 0x2, P2 ;  /* 0x0000000415079211 */ /* 0x000fc600010f1416 */
[C---:B------:R-:W-:Y:S02]  /*e120*/  @!P6 LEA R2, P2, R19.reuse, R0, 0x2 ;  /* 0x000000001302e211 */ /* 0x040fe400078410ff */
[----:B------:R1:W-:Y:S01]  /*e130*/  @!P1 ST.E.64 [R6.64], R162 ;  /* 0x000000a206009985 */ /* 0x0003e2000c101b06 */
[----:B------:R-:W-:Y:S02]  /*e140*/  ISETP.GE.AND P1, PT, R8, c[0x0][0x3c8], PT ;  /* 0x0000f20008007a0c */ /* 0x000fe40003f26270 */
[----:B------:R-:W-:-:S05]  /*e150*/  @!P6 LEA.HI.X R3, R19, R4, R20, 0x2, P2 ;  /* 0x000000041303e211 */ /* 0x000fca00010f1414 */
[----:B------:R1:W-:Y:S01]  /*e160*/  @!P6 ST.E.64 [R2.64], R164 ;  /* 0x000000a40200e985 */ /* 0x0003e2000c101b06 */
[----:B------:R-:W-:Y:S02]  /*e170*/  ISETP.GE.AND P6, PT, R15, c[0x0][0x3c8], PT ;  /* 0x0000f2000f007a0c */ /* 0x000fe40003fc6270 */
[----:B-1----:R-:W-:-:S04]  /*e180*/  @!P3 LEA R6, P2, R17, R0, 0x2 ;  /* 0x000000001106b211 */ /* 0x002fc800078410ff */
[----:B------:R-:W-:Y:S02]  /*e190*/  @!P3 LEA.HI.X R7, R17, R4, R18, 0x2, P2 ;  /* 0x000000041107b211 */ /* 0x000fe400010f1412 */
[----:B------:R-:W-:-:S03]  /*e1a0*/  @!P1 LEA R2, P2, R8, R0, 0x2 ;  /* 0x0000000008029211 */ /* 0x000fc600078410ff */
[----:B------:R1:W-:Y:S01]  /*e1b0*/  @!P3 ST.E.64 [R6.64], R166 ;  /* 0x000000a60600b985 */ /* 0x0003e2000c101b06 */
[----:B------:R-:W-:Y:S02]  /*e1c0*/  ISETP.GE.AND P3, PT, R11, c[0x0][0x3c8], PT ;  /* 0x0000f2000b007a0c */ /* 0x000fe40003f66270 */
[----:B--2---:R-:W-:Y:S02]  /*e1d0*/  @!P1 LEA.HI.X R3, R8, R4, R9, 0x2, P2 ;  /* 0x0000000408039211 */ /* 0x004fe400010f1409 */
[----:B---3--:R-:W-:-:S03]  /*e1e0*/  ISETP.GE.AND P2, PT, R5, c[0x0][0x3c8], PT ;  /* 0x0000f20005007a0c */ /* 0x008fc60003f46270 */
[----:B------:R2:W-:Y:S01]  /*e1f0*/  @!P1 ST.E.64 [R2.64], R100 ;  /* 0x0000006402009985 */ /* 0x0005e2000c101b06 */
[----:B------:R-:W-:-:S04]  /*e200*/  @!P6 LEA R8, P1, R15, R0, 0x2 ;  /* 0x000000000f08e211 */ /* 0x000fc800078210ff */
[----:B-----5:R-:W-:Y:S02]  /*e210*/  @!P6 LEA.HI.X R9, R15, R4, R16, 0x2, P1 ;  /* 0x000000040f09e211 */ /* 0x020fe400008f1410 */
[----:B-1----:R-:W-:-:S03]  /*e220*/  @!P3 LEA R6, P1, R11, R0, 0x2 ;  /* 0x000000000b06b211 */ /* 0x002fc600078210ff */
[----:B------:R1:W-:Y:S01]  /*e230*/  @!P6 ST.E.64 [R8.64], R170 ;  /* 0x000000aa0800e985 */ /* 0x0003e2000c101b06 */
[----:B----4-:R-:W-:Y:S02]  /*e240*/  @!P3 LEA.HI.X R7, R11, R4, R14, 0x2, P1 ;  /* 0x000000040b07b211 */ /* 0x010fe400008f140e */
[----:B--2---:R-:W-:-:S04]  /*e250*/  @!P2 LEA R2, P1, R5, R0, 0x2 ;  /* 0x000000000502a211 */ /* 0x004fc800078210ff */
[----:B------:R-:W-:Y:S01]  /*e260*/  @!P2 LEA.HI.X R3, R5, R4, R10, 0x2, P1 ;  /* 0x000000040503a211 */ /* 0x000fe200008f140a */
[----:B------:R1:W-:Y:S04]  /*e270*/  @!P3 ST.E.64 [R6.64], R168 ;  /* 0x000000a80600b985 */ /* 0x0003e8000c101b06 */
[----:B------:R1:W-:Y:S04]  /*e280*/  @!P2 ST.E.64 [R2.64], R84 ;  /* 0x000000540200a985 */ /* 0x0003e8000c101b06 */
.L_x_1111:
[----:B------:R-:W-:Y:S05]  /*e290*/  BSYNC B0 ;  /* 0x0000000000007941 */ /* 0x000fea0003800000 */
.L_x_1110:
[----:B------:R-:W-:Y:S05]  /*e2a0*/  BRA.DIV ~URZ, `(.L_x_1112) ;  /* 0x00003ab27f007947 */ /* 0x000fea000b800000 */
[----:B--2---:R2:W1:Y:S04]  /*e2b0*/  SHFL.IDX PT, R4, R12, 0x1, 0x1c1f ;  /* 0x003c1f000c047f89 */ /* 0x00446800000e0000 */
[----:B----4-:R2:W4:Y:S02]  /*e2c0*/  SHFL.IDX PT, R0, R13, 0x1, 0x1c1f ;  /* 0x003c1f000d007f89 */ /* 0x01052400000e0000 */
.L_x_1177:
[----:B------:R-:W-:Y:S01]  /*e2d0*/  BSSY B0, `(.L_x_1113) ;  /* 0x000004a000007945 */ /* 0x000fe20003800000 */
[----:B------:R-:W-:Y:S05]  /*e2e0*/  @P0 BRA `(.L_x_1114) ;  /* 0x0000048000000947 */ /* 0x000fea0003800000 */
[----:B------:R-:W5:Y:S04]  /*e2f0*/  LDL R5, [R1+0x1c] ;  /* 0x00001c0001057983 */ /* 0x000f680000100800 */
[----:B--2---:R-:W2:Y:S04]  /*e300*/  LDL R14, [R1+0x60] ;  /* 0x00006000010e7983 */ /* 0x004ea80000100800 */
[----:B-1-3--:R-:W3:Y:S04]  /*e310*/  LDL R6, [R1+0xa8] ;  /* 0x0000a80001067983 */ /* 0x00aee80000100800 */
[----:B----4-:R-:W4:Y:S04]  /*e320*/  LDL R16, [R1+0xa4] ;  /* 0x0000a40001107983 */ /* 0x010f280000100800 */
        /* <DEDUP_REMOVED lines=19> */
[----:B------:R-:W-:-:S04]  /*e460*/  @!P2 LEA R2, P3, R5, R0, 0x2 ;  /* 0x000000000502a211 */ /* 0x000fc800078610ff */
[----:B---3--:R-:W-:Y:S02]  /*e470*/  @!P2 LEA.HI.X R3, R5, R4, R6, 0x2, P3 ;  /* 0x000000040503a211 */ /* 0x008fe400018f1406 */
[----:B------:R-:W2:Y:S01]  /*e480*/  LDL R5, [R1+0x38] ;  /* 0x0000380001057983 */ /* 0x000ea20000100800 */
[----:B------:R-:W-:-:S04]  /*e490*/  @!P6 LEA R6, P3, R14, R0, 0x2 ;  /* 0x000000000e06e211 */ /* 0x000fc800078610ff */
[----:B----4-:R-:W-:Y:S02]  /*e4a0*/  @!P6 LEA.HI.X R7, R14, R4, R16, 0x2, P3 ;  /* 0x000000040e07e211 */ /* 0x010fe400018f1410 */
[----:B------:R-:W3:Y:S04]  /*e4b0*/  LDL R16, [R1+0x80] ;  /* 0x0000800001107983 */ /* 0x000ee80000100800 */
[----:B------:R-:W4:Y:S01]  /*e4c0*/  LDL R14, [R1+0x7c] ;  /* 0x00007c00010e7983 */ /* 0x000f220000100800 */
[----:B------:R-:W-:Y:S02]  /*e4d0*/  ISETP.GE.AND P1, PT, R76, c[0x0][0x3c8], PT ;  /* 0x0000f2004c007a0c */ /* 0x000fe40003f26270 */
[----:B------:R-:W-:Y:S01]  /*e4e0*/  ISETP.GE.AND P0, PT, R25, c[0x0][0x3c8], PT ;  /* 0x0000f20019007a0c */ /* 0x000fe20003f06270 */
[----:B------:R1:W-:Y:S01]  /*e4f0*/  @!P2 ST.E.64 [R2.64], R128 ;  /* 0x000000800200a985 */ /* 0x0003e2000c101b06 */
[----:B------:R-:W-:-:S03]  /*e500*/  ISETP.GE.AND P2, PT, R8, c[0x0][0x3c8], PT ;  /* 0x0000f20008007a0c */ /* 0x000fc60003f46270 */
[----:B------:R5:W-:Y:S01]  /*e510*/  @!P6 ST.E.64 [R6.64], R142 ;  /* 0x0000008e0600e985 */ /* 0x000be2000c101b06 */
[----:B------:R-:W-:-:S05]  /*e520*/  ISETP.GE.AND P6, PT, R23, c[0x0][0x3c8], PT ;  /* 0x0000f20017007a0c */ /* 0x000fca0003fc6270 */
[----:B-1----:R-:W-:-:S04]  /*e530*/  @!P1 LEA R2, P3, R76, R0, 0x2 ;  /* 0x000000004c029211 */ /* 0x002fc800078610ff */
[----:B------:R-:W-:Y:S02]  /*e540*/  @!P1 LEA.HI.X R3, R76, R4, R77, 0x2, P3 ;  /* 0x000000044c039211 */ /* 0x000fe400018f144d */
[----:B-----5:R-:W-:-:S03]  /*e550*/  @!P0 LEA R6, P3, R25, R0, 0x2 ;  /* 0x0000000019068211 */ /* 0x020fc600078610ff */
[----:B------:R1:W-:Y:S01]  /*e560*/  @!P1 ST.E.64 [R2.64], R150 ;  /* 0x0000009602009985 */ /* 0x0003e2000c101b06 */
[----:B------:R-:W-:Y:S02]  /*e570*/  @!P0 LEA.HI.X R7, R25, R4, R75, 0x2, P3 ;  /* 0x0000000419078211 */ /* 0x000fe400018f144b */
[----:B------:R-:W-:-:S03]  /*e580*/  ISETP.GE.AND P1, PT, R21, c[0x0][0x3c8], PT ;  /* 0x0000f20015007a0c */ /* 0x000fc60003f26270 */
[----:B------:R5:W-:Y:S01]  /*e590*/  @!P0 ST.E.64 [R6.64], R96 ;  /* 0x0000006006008985 */ /* 0x000be2000c101b06 */
[----:B------:R-:W-:Y:S02]  /*e5a0*/  ISETP.GE.AND P0, PT, R10, c[0x0][0x3c8], PT ;  /* 0x0000f2000a007a0c */ /* 0x000fe40003f06270 */
[----:B-1----:R-:W-:-:S04]  /*e5b0*/  @!P2 LEA R2, P3, R8, R0, 0x2 ;  /* 0x000000000802a211 */ /* 0x002fc800078610ff */
[----:B------:R-:W-:Y:S02]  /*e5c0*/  @!P2 LEA.HI.X R3, R8, R4, R9, 0x2, P3 ;  /* 0x000000040803a211 */ /* 0x000fe400018f1409 */
[----:B------:R-:W-:-:S03]  /*e5d0*/  @!P6 LEA R8, P3, R23, R0, 0x2 ;  /* 0x000000001708e211 */ /* 0x000fc600078610ff */
[----:B------:R1:W-:Y:S01]  /*e5e0*/  @!P2 ST.E.64 [R2.64], R102 ;  /* 0x000000660200a985 */ /* 0x0003e2000c101b06 */
[----:B------:R-:W-:Y:S02]  /*e5f0*/  @!P6 LEA.HI.X R9, R23, R4, R24, 0x2, P3 ;  /* 0x000000041709e211 */ /* 0x000fe400018f1418 */
[----:B------:R-:W-:Y:S02]  /*e600*/  ISETP.GE.AND P3, PT, R19, c[0x0][0x3c8], PT ;  /* 0x0000f20013007a0c */ /* 0x000fe40003f66270 */
[C---:B-----5:R-:W-:Y:S01]  /*e610*/  @!P1 LEA R6, P2, R21.reuse, R0, 0x2 ;  /* 0x0000000015069211 */ /* 0x060fe200078410ff */
[----:B------:R5:W-:Y:S03]  /*e620*/  @!P6 ST.E.64 [R8.64], R112 ;  /* 0x000000700800e985 */ /* 0x000be6000c101b06 */
        /* <DEDUP_REMOVED lines=9> */
[----:B-----5:R-:W-:-:S04]  /*e6c0*/  @!P2 LEA R8, P6, R17, R0, 0x2 ;  /* 0x000000001108a211 */ /* 0x020fc800078c10ff */
[----:B------:R-:W-:Y:S02]  /*e6d0*/  @!P2 LEA.HI.X R9, R17, R4, R18, 0x2, P6 ;  /* 0x000000041109a211 */ /* 0x000fe400030f1412 */
[----:B------:R-:W-:Y:S01]  /*e6e0*/  @!P1 LEA R6, P6, R15, R0, 0x2 ;  /* 0x000000000f069211 */ /* 0x000fe200078c10ff */
[----:B------:R1:W-:Y:S04]  /*e6f0*/  @!P3 ST.E.64 [R10.64], R130 ;  /* 0x000000820a00b985 */ /* 0x0003e8000c101b06 */
[----:B------:R1:W-:Y:S01]  /*e700*/  @!P2 ST.E.64 [R8.64], R118 ;  /* 0x000000760800a985 */ /* 0x0003e2000c101b06 */
[----:B--2---:R-:W-:Y:S02]  /*e710*/  ISETP.GE.AND P0, PT, R5, c[0x0][0x3c8], PT ;  /* 0x0000f20005007a0c */ /* 0x004fe40003f06270 */
[----:B---3--:R-:W-:-:S11]  /*e720*/  @!P1 LEA.HI.X R7, R15, R4, R16, 0x2, P6 ;  /* 0x000000040f079211 */ /* 0x008fd600030f1410 */
[----:B-1----:R-:W-:-:S04]  /*e730*/  @!P0 LEA R2, P6, R5, R0, 0x2 ;  /* 0x0000000005028211 */ /* 0x002fc800078c10ff */
[----:B----4-:R-:W-:Y:S01]  /*e740*/  @!P0 LEA.HI.X R3, R5, R4, R14, 0x2, P6 ;  /* 0x0000000405038211 */ /* 0x010fe200030f140e */
[----:B------:R1:W-:Y:S04]  /*e750*/  @!P1 ST.E.64 [R6.64], R82 ;  /* 0x0000005206009985 */ /* 0x0003e8000c101b06 */
[----:B------:R1:W-:Y:S04]  /*e760*/  @!P0 ST.E.64 [R2.64], R80 ;  /* 0x0000005002008985 */ /* 0x0003e8000c101b06 */
.L_x_1114:
[----:B------:R-:W-:Y:S05]  /*e770*/  BSYNC B0 ;  /* 0x0000000000007941 */ /* 0x000fea0003800000 */
.L_x_1113:
[----:B------:R-:W-:Y:S05]  /*e780*/  BRA.DIV ~URZ, `(.L_x_1115) ;  /* 0x000036927f007947 */ /* 0x000fea000b800000 */
[----:B-1----:R1:W2:Y:S02]  /*e790*/  SHFL.IDX PT, R4, R12, 0x2, 0x1c1f ;  /* 0x005c1f000c047f89 */ /* 0x0022a400000e0000 */
.L_x_1178:
[----:B------:R-:W-:Y:S05]  /*e7a0*/  BRA.DIV ~URZ, `(.L_x_1116) ;  /* 0x000036e27f007947 */ /* 0x000fea000b800000 */
[----:B----4-:R4:W1:Y:S02]  /*e7b0*/  SHFL.IDX PT, R0, R13, 0x2, 0x1c1f ;  /* 0x005c1f000d007f89 */ /* 0x01086400000e0000 */
.L_x_1179:
        /* <DEDUP_REMOVED lines=24> */
[----:B-----5:R-:W-:-:S13]  /*e940*/  ISETP.GE.AND P0, PT, R11, c[0x0][0x3c8], PT ;  /* 0x0000f2000b007a0c */ /* 0x020fda0003f06270 */
[----:B-1----:R-:W-:-:S04]  /*e950*/  @!P0 LEA R2, P6, R11, R0, 0x2 ;  /* 0x000000000b028211 */ /* 0x002fc800078c10ff */
[----:B---3--:R-:W-:Y:S02]  /*e960*/  @!P0 LEA.HI.X R3, R11, R4, R14, 0x2, P6 ;  /* 0x000000040b038211 */ /* 0x008fe400030f140e */
[----:B------:R-:W3:Y:S04]  /*e970*/  LDL R11, [R1+0x8c] ;  /* 0x00008c00010b7983 */ /* 0x000ee80000100800 */
[----:B------:R-:W5:Y:S01]  /*e980*/  LDL R14, [R1+0x7c] ;  /* 0x00007c00010e7983 */ /* 0x000f620000100800 */
[----:B----4-:R-:W-:Y:S02]  /*e990*/  ISETP.GE.AND P1, PT, R6, c[0x0][0x3c8], PT ;  /* 0x0000f20006007a0c */ /* 0x010fe40003f26270 */
[----:B--2---:R-:W-:Y:S02]  /*e9a0*/  ISETP.GE.AND P2, PT, R78, c[0x0][0x3c8], PT ;  /* 0x0000f2004e007a0c */ /* 0x004fe40003f46270 */
[----:B------:R-:W-:Y:S01]  /*e9b0*/  ISETP.GE.AND P4, PT, R76, c[0x0][0x3c8], PT ;  /* 0x0000f2004c007a0c */ /* 0x000fe20003f86270 */
[----:B------:R1:W-:Y:S08]  /*e9c0*/  @!P0 ST.E.64 [R2.64], R36 ;  /* 0x0000002402008985 */ /* 0x0003f0000c101b06 */
[----:B------:R-:W-:-:S04]  /*e9d0*/  @!P1 LEA R8, P3, R6, R0, 0x2 ;  /* 0x0000000006089211 */ /* 0x000fc800078610ff */
[----:B------:R-:W-:Y:S02]  /*e9e0*/  @!P1 LEA.HI.X R9, R6, R4, R7, 0x2, P3 ;  /* 0x0000000406099211 */ /* 0x000fe400018f1407 */
[----:B------:R-:W-:Y:S02]  /*e9f0*/  ISETP.GE.AND P3, PT, R25, c[0x0][0x3c8], PT ;  /* 0x0000f20019007a0c */ /* 0x000fe40003f66270 */
[C---:B------:R-:W-:Y:S01]  /*ea00*/  @!P2 LEA R6, P0, R78.reuse, R0, 0x2 ;  /* 0x000000004e06a211 */ /* 0x040fe200078010ff */
[----:B------:R2:W-:Y:S01]  /*ea10*/  @!P1 ST.E.64 [R8.64], R38 ;  /* 0x0000002608009985 */ /* 0x0005e2000c101b06 */
[----:B------:R-:W-:Y:S02]  /*ea20*/  ISETP.GE.AND P1, PT, R23, c[0x0][0x3c8], PT ;  /* 0x0000f20017007a0c */ /* 0x000fe40003f26270 */
[----:B------:R-:W-:Y:S02]  /*ea30*/  @!P2 LEA.HI.X R7, R78, R4, R79, 0x2, P0 ;  /* 0x000000044e07a211 */ /* 0x000fe400000f144f */
[----:B------:R-:W-:-:S02]  /*ea40*/  ISETP.GE.AND P0, PT, R21, c[0x0][0x3c8], PT ;  /* 0x0000f20015007a0c */ /* 0x000fc40003f06270 */
[----:B-1----:R-:W-:-:S04]  /*ea50*/  @!P4 LEA R2, P6, R76, R0, 0x2 ;  /* 0x000000004c02c211 */ /* 0x002fc800078c10ff */
[----:B------:R-:W-:Y:S01]  /*ea60*/  @!P4 LEA.HI.X R3, R76, R4, R77, 0x2, P6 ;  /* 0x000000044c03c211 */ /* 0x000fe200030f144d */
[----:B------:R1:W-:Y:S04]  /*ea70*/  @!P2 ST.E.64 [R6.64], R40 ;  /* 0x000000280600a985 */ /* 0x0003e8000c101b06 */
[----:B------:R4:W-:Y:S01]  /*ea80*/  @!P4 ST.E.64 [R2.64], R42 ;  /* 0x0000002a0200c985 */ /* 0x0009e2000c101b06 */
[----:B------:R-:W-:Y:S02]  /*ea90*/  ISETP.GE.AND P4, PT, R10, c[0x0][0x3c8], PT ;  /* 0x0000f2000a007a0c */ /* 0x000fe40003f86270 */
[----:B--2---:R-:W-:-:S04]  /*eaa0*/  @!P3 LEA R8, P2, R25, R0, 0x2 ;  /* 0x000000001908b211 */ /* 0x004fc800078410ff */
[----:B------:R-:W-:-:S05]  /*eab0*/  @!P3 LEA.HI.X R9, R25, R4, R75, 0x2, P2 ;  /* 0x000000041909b211 */ /* 0x000fca00010f144b */
[----:B------:R-:W-:Y:S01]  /*eac0*/  @!P3 ST.E.64 [R8.64], R66 ;  /* 0x000000420800b985 */ /* 0x000fe2000c101b06 */
[----:B------:R-:W-:Y:S02]  /*ead0*/  ISETP.GE.AND P3, PT, R19, c[0x0][0x3c8], PT ;  /* 0x0000f20013007a0c */ /* 0x000fe40003f66270 */
[-C--:B-1----:R-:W-:Y:S02]  /*eae0*/  @!P0 LEA R6, P2, R21, R0.reuse, 0x2 ;  /* 0x0000000015068211 */ /* 0x082fe400078410ff */
[----:B----4-:R-:W-:Y:S02]  /*eaf0*/  @!P1 LEA R2, P6, R23, R0, 0x2 ;  /* 0x0000000017029211 */ /* 0x010fe400078c10ff */
[-C--:B------:R-:W-:Y:S02]  /*eb00*/  @!P0 LEA.HI.X R7, R21, R4.reuse, R22, 0x2, P2 ;  /* 0x0000000415078211 */ /* 0x080fe400010f1416 */
[----:B------:R-:W-:Y:S02]  /*eb10*/  @!P1 LEA.HI.X R3, R23, R4, R24, 0x2, P6 ;  /* 0x0000000417039211 */ /* 0x000fe400030f1418 */
[----:B------:R-:W-:-:S03]  /*eb20*/  ISETP.GE.AND P2, PT, R17, c[0x0][0x3c8], PT ;  /* 0x0000f20011007a0c */ /* 0x000fc60003f46270 */
[----:B------:R1:W-:Y:S01]  /*eb30*/  @!P1 ST.E.64 [R2.64], R44 ;  /* 0x0000002c02009985 */ /* 0x0003e2000c101b06 */
[----:B------:R-:W-:-:S03]  /*eb40*/  ISETP.GE.AND P1, PT, R15, c[0x0][0x3c8], PT ;  /* 0x0000f2000f007a0c */ /* 0x000fc60003f26270 */
[----:B------:R2:W-:Y:S01]  /*eb50*/  @!P0 ST.E.64 [R6.64], R48 ;  /* 0x0000003006008985 */ /* 0x0005e2000c101b06 */
[----:B------:R-:W-:Y:S02]  /*eb60*/  ISETP.GE.AND P0, PT, R5, c[0x0][0x3c8], PT ;  /* 0x0000f20005007a0c */ /* 0x000fe40003f06270 */
        /* <DEDUP_REMOVED lines=8> */
[----:B------:R-:W-:Y:S01]  /*ebf0*/  @!P1 LEA.HI.X R7, R15, R4, R16, 0x2, P6 ;  /* 0x000000040f079211 */ /* 0x000fe200030f1410 */
[----:B------:R2:W-:Y:S04]  /*ec00*/  @!P3 ST.E.64 [R10.64], R72 ;  /* 0x000000480a00b985 */ /* 0x0005e8000c101b06 */
[----:B------:R2:W-:Y:S04]  /*ec10*/  @!P2 ST.E.64 [R8.64], R68 ;  /* 0x000000440800a985 */ /* 0x0005e8000c101b06 */
[----:B------:R2:W-:Y:S01]  /*ec20*/  @!P1 ST.E.64 [R6.64], R56 ;  /* 0x0000003806009985 */ /* 0x0005e2000c101b06 */
[----:B-1----:R-:W-:-:S04]  /*ec30*/  @!P0 LEA R2, P4, R5, R0, 0x2 ;  /* 0x0000000005028211 */ /* 0x002fc800078810ff */
[----:B-----5:R-:W-:-:S05]  /*ec40*/  @!P0 LEA.HI.X R3, R5, R4, R14, 0x2, P4 ;  /* 0x0000000405038211 */ /* 0x020fca00020f140e */
[----:B------:R2:W-:Y:S04]  /*ec50*/  @!P0 ST.E.64 [R2.64], R28 ;  /* 0x0000001c02008985 */ /* 0x0005e8000c101b06 */
.L_x_1118:
[----:B------:R-:W-:Y:S05]  /*ec60*/  BSYNC B0 ;  /* 0x0000000000007941 */ /* 0x000fea0003800000 */
.L_x_1117:
[----:B------:R-:W-:Y:S05]  /*ec70*/  BRA.DIV ~URZ, `(.L_x_1119) ;  /* 0x000032727f007947 */ /* 0x000fea000b800000 */
[----:B--2---:R2:W3:Y:S04]  /*ec80*/  SHFL.IDX PT, R4, R12, 0x3, 0x1c1f ;  /* 0x007c1f000c047f89 */ /* 0x0044e800000e0000 */
[----:B-1----:R2:W1:Y:S02]  /*ec90*/  SHFL.IDX PT, R0, R13, 0x3, 0x1c1f ;  /* 0x007c1f000d007f89 */ /* 0x00246400000e0000 */
.L_x_1180:
[----:B------:R-:W-:Y:S05]  /*eca0*/  @P5 BRA `(.L_x_1107) ;  /* 0x0000124000005947 */ /* 0x000fea0003800000 */
[----:B------:R-:W5:Y:S04]  /*ecb0*/  LDL R9, [R1+0x1c] ;  /* 0x00001c0001097983 */ /* 0x000f680000100800 */
[----:B--2---:R-:W2:Y:S04]  /*ecc0*/  LDL R5, [R1+0x60] ;  /* 0x0000600001057983 */ /* 0x004ea80000100800 */
[----:B---34-:R-:W3:Y:S04]  /*ecd0*/  LDL R13, [R1+0xa8] ;  /* 0x0000a800010d7983 */ /* 0x018ee80000100800 */
[----:B------:R-:W4:Y:S04]  /*ece0*/  LDL R8, [R1+0xa4] ;  /* 0x0000a40001087983 */ /* 0x000f280000100800 */
        /* <DEDUP_REMOVED lines=19> */
[----:B-1----:R-:W-:-:S04]  /*ee20*/  @!P4 LEA R6, P6, R9, R0, 0x2 ;  /* 0x000000000906c211 */ /* 0x002fc800078c10ff */
[----:B---3--:R-:W-:Y:S02]  /*ee30*/  @!P4 LEA.HI.X R7, R9, R4, R13, 0x2, P6 ;  /* 0x000000040907c211 */ /* 0x008fe400030f140d */
[----:B------:R-:W2:Y:S01]  /*ee40*/  LDL R13, [R1+0x80] ;  /* 0x00008000010d7983 */ /* 0x000ea20000100800 */
[----:B------:R-:W-:-:S04]  /*ee50*/  @!P3 LEA R2, P5, R5, R0, 0x2 ;  /* 0x000000000502b211 */ /* 0x000fc800078a10ff */
[----:B----4-:R-:W-:Y:S02]  /*ee60*/  @!P3 LEA.HI.X R3, R5, R4, R8, 0x2, P5 ;  /* 0x000000040503b211 */ /* 0x010fe400028f1408 */
[----:B------:R-:W3:Y:S01]  /*ee70*/  LDL R5, [R1+0x38] ;  /* 0x0000380001057983 */ /* 0x000ee20000100800 */
[----:B------:R-:W-:Y:S02]  /*ee80*/  ISETP.GE.AND P2, PT, R28, c[0x0][0x3c8], PT ;  /* 0x0000f2001c007a0c */ /* 0x000fe40003f46270 */
[----:B------:R-:W-:Y:S02]  /*ee90*/  ISETP.GE.AND P1, PT, R24, c[0x0][0x3c8], PT ;  /* 0x0000f20018007a0c */ /* 0x000fe40003f26270 */
[----:B------:R-:W-:Y:S01]  /*eea0*/  ISETP.GE.AND P0, PT, R22, c[0x0][0x3c8], PT ;  /* 0x0000f20016007a0c */ /* 0x000fe20003f06270 */
[----:B------:R1:W-:Y:S01]  /*eeb0*/  @!P4 ST.E.64 [R6.64], R60 ;  /* 0x0000003c0600c985 */ /* 0x0003e2000c101b06 */
[----:B------:R-:W-:-:S03]  /*eec0*/  ISETP.GE.AND P4, PT, R20, c[0x0][0x3c8], PT ;  /* 0x0000f20014007a0c */ /* 0x000fc60003f86270 */
[----:B------:R4:W-:Y:S04]  /*eed0*/  @!P3 ST.E.64 [R2.64], R34 ;  /* 0x000000220200b985 */ /* 0x0009e8000c101b06 */
[----:B------:R-:W-:-:S04]  /*eee0*/  @!P2 LEA R8, P5, R28, R0, 0x2 ;  /* 0x000000001c08a211 */ /* 0x000fc800078a10ff */
[----:B------:R-:W-:Y:S02]  /*eef0*/  @!P2 LEA.HI.X R9, R28, R4, R29, 0x2, P5 ;  /* 0x000000041c09a211 */ /* 0x000fe400028f141d */
[----:B------:R-:W-:-:S03]  /*ef00*/  ISETP.GE.AND P5, PT, R10, c[0x0][0x3c8], PT ;  /* 0x0000f2000a007a0c */ /* 0x000fc60003fa6270 */
[----:B------:R-:W-:Y:S01]  /*ef10*/  @!P2 ST.E.64 [R8.64], R70 ;  /* 0x000000460800a985 */ /* 0x000fe2000c101b06 */
[-C--:B-1----:R-:W-:Y:S02]  /*ef20*/  @!P1 LEA R6, P6, R24, R0.reuse, 0x2 ;  /* 0x0000000018069211 */ /* 0x082fe400078c10ff */
[----:B----4-:R-:W-:Y:S02]  /*ef30*/  @!P0 LEA R2, P3, R22, R0, 0x2 ;  /* 0x0000000016028211 */ /* 0x010fe400078610ff */
[-C--:B------:R-:W-:Y:S02]  /*ef40*/  @!P1 LEA.HI.X R7, R24, R4.reuse, R25, 0x2, P6 ;  /* 0x0000000418079211 */ /* 0x080fe400030f1419 */
[----:B------:R-:W-:-:S03]  /*ef50*/  @!P0 LEA.HI.X R3, R22, R4, R23, 0x2, P3 ;  /* 0x0000000416038211 */ /* 0x000fc600018f1417 */
[----:B------:R1:W-:Y:S01]  /*ef60*/  @!P1 ST.E.64 [R6.64], R64 ;  /* 0x0000004006009985 */ /* 0x0003e2000c101b06 */
[----:B------:R-:W-:-:S03]  /*ef70*/  ISETP.GE.AND P3, PT, R18, c[0x0][0x3c8], PT ;  /* 0x0000f20012007a0c */ /* 0x000fc60003f66270 */
[----:B------:R4:W-:Y:S01]  /*ef80*/  @!P0 ST.E.64 [R2.64], R30 ;  /* 0x0000001e02008985 */ /* 0x0009e2000c101b06 */
[----:B------:R-:W-:Y:S02]  /*ef90*/  ISETP.GE.AND P2, PT, R16, c[0x0][0x3c8], PT ;  /* 0x0000f20010007a0c */ /* 0x000fe40003f46270 */
[----:B------:R-:W-:Y:S02]  /*efa0*/  ISETP.GE.AND P1, PT, R14, c[0x0][0x3c8], PT ;  /* 0x0000f2000e007a0c */ /* 0x000fe40003f26270 */
[----:B-1----:R-:W-:-:S04]  /*efb0*/  @!P4 LEA R6, P0, R20, R0, 0x2 ;  /* 0x000000001406c211 */ /* 0x002fc800078010ff */
[----:B------:R-:W-:Y:S02]  /*efc0*/  @!P4 LEA.HI.X R7, R20, R4, R21, 0x2, P0 ;  /* 0x000000041407c211 */ /* 0x000fe400000f1415 */
[----:B------:R-:W-:Y:S02]  /*efd0*/  ISETP.GE.AND P0, PT, R12, c[0x0][0x3c8], PT ;  /* 0x0000f2000c007a0c */ /* 0x000fe40003f06270 */
[C---:B----4-:R-:W-:Y:S01]  /*efe0*/  @!P5 LEA R2, P6, R10.reuse, R0, 0x2 ;  /* 0x000000000a02d211 */ /* 0x050fe200078c10ff */
[----:B------:R1:W-:Y:S03]  /*eff0*/  @!P4 ST.E.64 [R6.64], R46 ;  /* 0x0000002e0600c985 */ /* 0x0003e6000c101b06 */
[----:B------:R-:W-:Y:S02]  /*f000*/  @!P5 LEA.HI.X R3, R10, R4, R11, 0x2, P6 ;  /* 0x000000040a03d211 */ /* 0x000fe400030f140b */
[----:B------:R-:W-:-:S02]  /*f010*/  @!P3 LEA R10, P4, R18, R0, 0x2 ;  /* 0x00000000120ab211 */ /* 0x000fc400078810ff */
[----:B------:R-:W-:Y:S01]  /*f020*/  @!P2 LEA R8, P6, R16, R0, 0x2 ;  /* 0x000000001008a211 */ /* 0x000fe200078c10ff */
[----:B------:R4:W-:Y:S01]  /*f030*/  @!P5 ST.E.64 [R2.64], R50 ;  /* 0x000000320200d985 */ /* 0x0009e2000c101b06 */
[-C--:B------:R-:W-:Y:S02]  /*f040*/  @!P3 LEA.HI.X R11, R18, R4.reuse, R19, 0x2, P4 ;  /* 0x00000004120bb211 */ /* 0x080fe400020f1413 */
[----:B------:R-:W-:-:S03]  /*f050*/  @!P2 LEA.HI.X R9, R16, R4, R17, 0x2, P6 ;  /* 0x000000041009a211 */ /* 0x000fc600030f1411 */
[----:B------:R2:W-:Y:S04]  /*f060*/  @!P3 ST.E.64 [R10.64], R62 ;  /* 0x0000003e0a00b985 */ /* 0x0005e8000c101b06 */
[----:B------:R2:W-:Y:S01]  /*f070*/  @!P2 ST.E.64 [R8.64], R58 ;  /* 0x0000003a0800a985 */ /* 0x0005e2000c101b06 */
[----:B-1----:R-:W-:-:S04]  /*f080*/  @!P1 LEA R6, P5, R14, R0, 0x2 ;  /* 0x000000000e069211 */ /* 0x002fc800078a10ff */
[----:B------:R-:W-:Y:S02]  /*f090*/  @!P1 LEA.HI.X R7, R14, R4, R15, 0x2, P5 ;  /* 0x000000040e079211 */ /* 0x000fe400028f140f */
[----:B----4-:R-:W-:-:S03]  /*f0a0*/  @!P0 LEA R2, P4, R12, R0, 0x2 ;  /* 0x000000000c028211 */ /* 0x010fc600078810ff */
[----:B------:R1:W-:Y:S01]  /*f0b0*/  @!P1 ST.E.64 [R6.64], R54 ;  /* 0x0000003606009985 */ /* 0x0003e2000c101b06 */
[----:B--2---:R-:W-:-:S05]  /*f0c0*/  @!P0 LEA.HI.X R3, R12, R4, R13, 0x2, P4 ;  /* 0x000000040c038211 */ /* 0x004fca00020f140d */
[----:B------:R1:W-:Y:S01]  /*f0d0*/  @!P0 ST.E.64 [R2.64], R32 ;  /* 0x0000002002008985 */ /* 0x0003e2000c101b06 */
[----:B---3--:R-:W-:-:S13]  /*f0e0*/  ISETP.GE.AND P0, PT, R5, c[0x0][0x3c8], PT ;  /* 0x0000f20005007a0c */ /* 0x008fda0003f06270 */
[----:B------:R-:W-:Y:S05]  /*f0f0*/  @P0 BRA `(.L_x_1107) ;  /* 0x00000df000000947 */ /* 0x000fea0003800000 */
[----:B------:R-:W2:Y:S01]  /*f100*/  LDL R12, [R1+0x7c] ;  /* 0x00007c00010c7983 */ /* 0x000ea20000100800 */
[----:B-1----:R-:W-:-:S04]  /*f110*/  LEA R2, P0, R5, R0, 0x2 ;  /* 0x0000000005027211 */ /* 0x002fc800078010ff */
[----:B--2---:R-:W-:-:S05]  /*f120*/  LEA.HI.X R3, R5, R4, R12, 0x2, P0 ;  /* 0x0000000405037211 */ /* 0x004fca00000f140c */
[----:B------:R1:W-:Y:S01]  /*f130*/  ST.E.64 [R2.64], R26 ;  /* 0x0000001a02007985 */ /* 0x0003e2000c101b06 */
[----:B------:R-:W-:Y:S05]  /*f140*/  BRA `(.L_x_1107) ;  /* 0x00000da000007947 */ /* 0x000fea0003800000 */
.L_x_1092:
[----:B------:R-:W2:Y:S04]  /*f150*/  LDL.LU R8, [R1+0x8] ;  /* 0x0000080001087983 */ /* 0x000ea80000300800 */
[----:B------:R-:W3:Y:S04]  /*f160*/  LDL R7, [R1+0x20] ;  /* 0x0000200001077983 */ /* 0x000ee80000100800 */
[----:B-1----:R-:W4:Y:S01]  /*f170*/  LDL R6, [R1+0x2c] ;  /* 0x00002c0001067983 */ /* 0x002f220000100800 */
[----:B------:R-:W-:Y:S01]  /*f180*/  ISETP.NE.U32.AND P1, PT, RZ, c[0x0][0x508], PT ;  /* 0x00014200ff007a0c */ /* 0x000fe20003f25070 */
[----:B------:R-:W-:Y:S01]  /*f190*/  IMAD.MOV.U32 R4, RZ, RZ, 0x4 ;  /* 0x00000004ff047424 */ /* 0x000fe200078e00ff */
[----:B------:R-:W-:Y:S01]  /*f1a0*/  ISETP.NE.U32.AND P2, PT, RZ, c[0x0][0x500], PT ;  /* 0x00014000ff007a0c */ /* 0x000fe20003f45070 */
[----:B------:R-:W-:Y:S01]  /*f1b0*/  IMAD.MOV.U32 R0, RZ, RZ, RZ ;  /* 0x000000ffff007224 */ /* 0x000fe200078e00ff */
[----:B------:R-:W-:Y:S01]  /*f1c0*/  ISETP.NE.AND.EX P1, PT, RZ, c[0x0][0x50c], PT, P1 ;  /* 0x00014300ff007a0c */ /* 0x000fe20003f25310 */
[----:B------:R-:W-:Y:S01]  /*f1d0*/  IMAD.MOV.U32 R19, RZ, RZ, c[0x0][0x388] ;  /* 0x0000e200ff137624 */ /* 0x000fe200078e00ff */
[----:B------:R-:W-:-:S11]  /*f1e0*/  ISETP.NE.AND.EX P2, PT, RZ, c[0x0][0x504], PT, P2 ;  /* 0x00014100ff007a0c */ /* 0x000fd60003f45320 */
[C---:B---3--:R-:W-:Y:S01]  /*f1f0*/  @P1 LEA R2, P0, R7.reuse, c[0x0][0x508], 0x2 ;  /* 0x0001420007021a11 */ /* 0x048fe200078010ff */
[----:B------:R-:W-:-:S03]  /*f200*/  IMAD.WIDE R4, R7, R4, c[0x0][0x500] ;  /* 0x0001400007047625 */ /* 0x000fc600078e0204 */
[----:B----4-:R-:W-:Y:S02]  /*f210*/  @P1 LEA.HI.X R3, R7, c[0x0][0x50c], R6, 0x2, P0 ;  /* 0x0001430007031a11 */ /* 0x010fe400000f1406 */
        /* <DEDUP_REMOVED lines=9> */
.L_x_1120:
        /* <DEDUP_REMOVED lines=57> */
.L_x_1122:
[----:B------:R-:W-:Y:S05]  /*f640*/  BSYNC B0 ;  /* 0x0000000000007941 */ /* 0x000fea0003800000 */
.L_x_1121:
[----:B------:R-:W-:-:S13]  /*f650*/  ISETP.GT.AND P0, PT, R18, 0x1, PT ;  /* 0x000000011200780c */ /* 0x000fda0003f04270 */
[----:B------:R-:W-:Y:S05]  /*f660*/  @P0 BRA `(.L_x_1107) ;  /* 0x0000088000000947 */ /* 0x000fea0003800000 */
[----:B-1----:R-:W2:Y:S04]  /*f670*/  LDL.LU R2, [R1+0x4] ;  /* 0x0000040001027983 */ /* 0x002ea80000300800 */
[----:B------:R-:W3:Y:S01]  /*f680*/  LDL.LU R7, [R1+0x24] ;  /* 0x0000240001077983 */ /* 0x000ee20000300800 */
        /* <DEDUP_REMOVED lines=8> */
[----:B------:R-:W-:Y:S02]  /*f710*/  IADD3 R11, R247, R8, RZ ;  /* 0x00000008f70b7210 */ /* 0x000fe40007ffe0ff */
[----:B------:R-:W-:Y:S01]  /*f720*/  ISETP.NE.AND P0, PT, R2, 0x1, PT ;  /* 0x000000010200780c */ /* 0x000fe20003f05270 */
[----:B------:R-:W-:-:S04]  /*f730*/  IMAD.WIDE.U32 R2, R0, c[0x0][0x3a0], RZ ;  /* 0x0000e80000027a25 */ /* 0x000fc800078e00ff */
[----:B------:R-:W-:Y:S01]  /*f740*/  IMAD R0, R0, c[0x0][0x3a4], R4 ;  /* 0x0000e90000007a24 */ /* 0x000fe200078e0204 */
[----:B------:R-:W-:Y:S01]  /*f750*/  LEA R4, R5, R247, 0x5 ;  /* 0x000000f705047211 */ /* 0x000fe200078e28ff */
[----:B------:R-:W-:Y:S02]  /*f760*/  IMAD R5, R20, c[0x0][0x3f0], RZ ;  /* 0x0000fc0014057a24 */ /* 0x000fe400078e02ff */
[----:B------:R-:W-:Y:S01]  /*f770*/  IMAD.IADD R3, R3, 0x1, R0 ;  /* 0x0000000103037824 */ /* 0x000fe200078e0200 */
[----:B------:R-:W-:-:S03]  /*f780*/  IADD3 R4, R8, R4, RZ ;  /* 0x0000000408047210 */ /* 0x000fc60007ffe0ff */
[----:B---3--:R-:W-:Y:S01]  /*f790*/  IMAD.WIDE.U32 R2, R7, c[0x0][0x3e8], R2 ;  /* 0x0000fa0007027a25 */ /* 0x008fe200078e0002 */
[----:B------:R-:W-:-:S03]  /*f7a0*/  MOV R0, R4 ;  /* 0x0000000400007202 */ /* 0x000fc60000000f00 */
[----:B------:R-:W-:-:S04]  /*f7b0*/  @P0 IMAD.HI.U32 R6, R4, c[0x0][0x4ec], RZ ;  /* 0x00013b0004060a27 */ /* 0x000fc800078e00ff */
[----:B------:R-:W-:Y:S01]  /*f7c0*/  IMAD R3, R7, c[0x0][0x3ec], R3 ;  /* 0x0000fb0007037a24 */ /* 0x000fe200078e0203 */
[----:B------:R-:W-:Y:S01]  /*f7d0*/  @P0 SHF.R.U32.HI R0, RZ, c[0x0][0x4f0], R6 ;  /* 0x00013c00ff000a19 */ /* 0x000fe20000011606 */
[C---:B------:R-:W-:Y:S02]  /*f7e0*/  IMAD R7, R12.reuse, c[0x0][0x3f4], R5 ;  /* 0x0000fd000c077a24 */ /* 0x040fe400078e0205 */
[----:B------:R-:W-:Y:S01]  /*f7f0*/  IMAD.WIDE.U32 R2, R12, c[0x0][0x3f0], R2 ;  /* 0x0000fc000c027a25 */ /* 0x000fe200078e0002 */
[----:B------:R-:W-:Y:S02]  /*f800*/  SHF.R.S32.HI R6, RZ, 0x1f, R0 ;  /* 0x0000001fff067819 */ /* 0x000fe40000011400 */
[----:B------:R-:W-:Y:S01]  /*f810*/  IADD3 R5, -R0, RZ, RZ ;  /* 0x000000ff00057210 */ /* 0x000fe20007ffe1ff */
[----:B------:R-:W-:Y:S02]  /*f820*/  IMAD.IADD R3, R3, 0x1, R7 ;  /* 0x0000000103037824 */ /* 0x000fe400078e0207 */
[----:B------:R-:W-:-:S02]  /*f830*/  IMAD R6, R6, c[0x0][0x3e0], RZ ;  /* 0x0000f80006067a24 */ /* 0x000fc400078e02ff */
        /* <DEDUP_REMOVED lines=13> */
.L_x_1181:
[----:B------:R-:W-:Y:S05]  /*f910*/  BRA.DIV ~URZ, `(.L_x_1124) ;  /* 0x000027027f007947 */ /* 0x000fea000b800000 */
[----:B------:R3:W4:Y:S02]  /*f920*/  SHFL.IDX PT, R0, R12, RZ, 0x1c1f ;  /* 0x001c1fff0c007589 */ /* 0x00072400000e0000 */
.L_x_1182:
[----:B------:R-:W-:Y:S01]  /*f930*/  IMAD R10, R19, c[0x0][0x4e8], RZ ;  /* 0x00013a00130a7a24 */ /* 0x000fe200078e02ff */
[----:B------:R-:W-:Y:S04]  /*f940*/  BSSY B0, `(.L_x_1125) ;  /* 0x0000013000007945 */ /* 0x000fe80003800000 */
[----:B------:R-:W-:-:S13]  /*f950*/  ISETP.GE.AND P0, PT, R11, R10, PT ;  /* 0x0000000a0b00720c */ /* 0x000fda0003f06270 */
        /* <DEDUP_REMOVED lines=14> */
[----:B------:R2:W-:Y:S04]  /*fa40*/  @!P2 ST.E.128 [R6.64], RZ ;  /* 0x000000ff0600a985 */ /* 0x0005e8000c101d06 */
[----:B------:R2:W-:Y:S04]  /*fa50*/  @!P1 ST.E.128 [R4.64], RZ ;  /* 0x000000ff04009985 */ /* 0x0005e8000c101d06 */
[----:B------:R2:W-:Y:S02]  /*fa60*/  @!P0 ST.E.128 [R2.64], RZ ;  /* 0x000000ff02008985 */ /* 0x0005e4000c101d06 */
.L_x_1126:
[----:B------:R-:W-:Y:S05]  /*fa70*/  BSYNC B0 ;  /* 0x0000000000007941 */ /* 0x000fea0003800000 */
.L_x_1125:
[----:B------:R-:W-:Y:S05]  /*fa80*/  BRA.DIV ~URZ, `(.L_x_1127) ;  /* 0x000025f27f007947 */ /* 0x000fea000b800000 */
[----:B--2---:R2:W1:Y:S04]  /*fa90*/  SHFL.IDX PT, R8, R9, 0x1, 0x1c1f ;  /* 0x003c1f0009087f89 */ /* 0x00446800000e0000 */
[----:B----4-:R2:W4:Y:S02]  /*faa0*/  SHFL.IDX PT, R0, R12, 0x1, 0x1c1f ;  /* 0x003c1f000c007f89 */ /* 0x01052400000e0000 */
.L_x_1183:
        /* <DEDUP_REMOVED lines=17> */
[----:B------:R1:W-:Y:S04]  /*fbc0*/  @!P2 ST.E.128 [R6.64], RZ ;  /* 0x000000ff0600a985 */ /* 0x0003e8000c101d06 */
[----:B------:R1:W-:Y:S04]  /*fbd0*/  @!P1 ST.E.128 [R4.64], RZ ;  /* 0x000000ff04009985 */ /* 0x0003e8000c101d06 */
[----:B------:R1:W-:Y:S02]  /*fbe0*/  @!P0 ST.E.128 [R2.64], RZ ;  /* 0x000000ff02008985 */ /* 0x0003e4000c101d06 */
.L_x_1129:
[----:B------:R-:W-:Y:S05]  /*fbf0*/  BSYNC B0 ;  /* 0x0000000000007941 */ /* 0x000fea0003800000 */
.L_x_1128:
[----:B------:R-:W-:Y:S05]  /*fc00*/  BRA.DIV ~URZ, `(.L_x_1130) ;  /* 0x000025327f007947 */ /* 0x000fea000b800000 */
[----:B-1----:R1:W2:Y:S02]  /*fc10*/  SHFL.IDX PT, R8, R9, 0x2, 0x1c1f ;  /* 0x005c1f0009087f89 */ /* 0x0022a400000e0000 */
.L_x_1184:
[----:B------:R-:W-:Y:S05]  /*fc20*/  BRA.DIV ~URZ, `(.L_x_1131) ;  /* 0x000025827f007947 */ /* 0x000fea000b800000 */
[----:B----4-:R4:W1:Y:S02]  /*fc30*/  SHFL.IDX PT, R0, R12, 0x2, 0x1c1f ;  /* 0x005c1f000c007f89 */ /* 0x01086400000e0000 */
.L_x_1185:
        /* <DEDUP_REMOVED lines=20> */
.L_x_1133:
[----:B------:R-:W-:Y:S05]  /*fd80*/  BSYNC B0 ;  /* 0x0000000000007941 */ /* 0x000fea0003800000 */
.L_x_1132:
[----:B------:R-:W-:Y:S05]  /*fd90*/  BRA.DIV ~URZ, `(.L_x_1134) ;  /* 0x000024727f007947 */ /* 0x000fea000b800000 */
[----:B--2---:R2:W3:Y:S04]  /*fda0*/  SHFL.IDX PT, R8, R9, 0x3, 0x1c1f ;  /* 0x007c1f0009087f89 */ /* 0x0044e800000e0000 */
[----:B-1----:R2:W1:Y:S02]  /*fdb0*/  SHFL.IDX PT, R0, R12, 0x3, 0x1c1f ;  /* 0x007c1f000c007f89 */ /* 0x00246400000e0000 */
.L_x_1186:
[----:B------:R-:W-:-:S04]  /*fdc0*/  IADD3 R2, R11, 0x60, RZ ;  /* 0x000000600b027810 */ /* 0x000fc80007ffe0ff */
[----:B------:R-:W-:-:S13]  /*fdd0*/  ISETP.GE.AND P0, PT, R2, R10, PT ;  /* 0x0000000a0200720c */ /* 0x000fda0003f06270 */
[----:B------:R-:W-:Y:S05]  /*fde0*/  @P0 BRA `(.L_x_1107) ;  /* 0x0000010000000947 */ /* 0x000fea0003800000 */
[----:B------:R-:W5:Y:S04]  /*fdf0*/  LDL.64 R14, [R1+0x10] ;  /* 0x00001000010e7983 */ /* 0x000f680000100a00 */
[----:B--2---:R-:W2:Y:S04]  /*fe00*/  LDL R9, [R1+0x18] ;  /* 0x0000180001097983 */ /* 0x004ea80000100800 */
[----:B----4-:R-:W4:Y:S04]  /*fe10*/  LDL R13, [R1+0x70] ;  /* 0x00007000010d7983 */ /* 0x010f280000100800 */
[----:B---3--:R-:W3:Y:S01]  /*fe20*/  LDL R12, [R1+0x6c] ;  /* 0x00006c00010c7983 */ /* 0x008ee20000100800 */
[----:B------:R-:W-:-:S13]  /*fe30*/  ISETP.GE.AND P1, PT, R252, c[0x0][0x3c8], PT ;  /* 0x0000f200fc007a0c */ /* 0x000fda0003f26270 */
[----:B-1----:R-:W-:Y:S02]  /*fe40*/  @!P1 LEA R4, P4, R252, R0, 0x1 ;  /* 0x00000000fc049211 */ /* 0x002fe400078808ff */
[----:B-----5:R-:W-:Y:S02]  /*fe50*/  ISETP.GE.AND P2, PT, R14, c[0x0][0x3c8], PT ;  /* 0x0000f2000e007a0c */ /* 0x020fe40003f46270 */
[----:B--2---:R-:W-:Y:S02]  /*fe60*/  ISETP.GE.AND P0, PT, R9, c[0x0][0x3c8], PT ;  /* 0x0000f20009007a0c */ /* 0x004fe40003f06270 */
[----:B----4-:R-:W-:-:S09]  /*fe70*/  @!P1 LEA.HI.X R5, R252, R8, R13, 0x1, P4 ;  /* 0x00000008fc059211 */ /* 0x010fd200020f0c0d */
[CC--:B------:R-:W-:Y:S02]  /*fe80*/  @!P2 LEA R6, P5, R14.reuse, R0.reuse, 0x1 ;  /* 0x000000000e06a211 */ /* 0x0c0fe400078a08ff */
[C---:B------:R-:W-:Y:S02]  /*fe90*/  @!P0 LEA R2, P3, R9.reuse, R0, 0x1 ;  /* 0x0000000009028211 */ /* 0x040fe400078608ff */
[-C--:B------:R-:W-:Y:S02]  /*fea0*/  @!P2 LEA.HI.X R7, R14, R8.reuse, R15, 0x1, P5 ;  /* 0x000000080e07a211 */ /* 0x080fe400028f0c0f */
[----:B---3--:R-:W-:-:S03]  /*feb0*/  @!P0 LEA.HI.X R3, R9, R8, R12, 0x1, P3 ;  /* 0x0000000809038211 */ /* 0x008fc600018f0c0c */
[----:B------:R1:W-:Y:S04]  /*fec0*/  @!P2 ST.E.128 [R6.64], RZ ;  /* 0x000000ff0600a985 */ /* 0x0003e8000c101d06 */
[----:B------:R1:W-:Y:S04]  /*fed0*/  @!P1 ST.E.128 [R4.64], RZ ;  /* 0x000000ff04009985 */ /* 0x0003e8000c101d06 */
[----:B------:R1:W-:Y:S02]  /*fee0*/  @!P0 ST.E.128 [R2.64], RZ ;  /* 0x000000ff02008985 */ /* 0x0003e4000c101d06 */
.L_x_1107:
[----:B------:R-:W-:Y:S05]  /*fef0*/  BSYNC B1 ;  /* 0x0000000000017941 */ /* 0x000fea0003800000 */
.L_x_1091:
        /* <DEDUP_REMOVED lines=15> */
.L_x_1187:
[----:B------:R-:W-:Y:S05]  /*fff0*/  BRA.DIV ~URZ, `(.L_x_1137) ;  /* 0x000023427f007947 */ /* 0x000fea000b800000 */
[----:B------:R3:W4:Y:S02]  /*10000*/  SHFL.IDX PT, R8, R74, 0x1, 0x1f ;  /* 0x00201f004a087f89 */ /* 0x00072400000e0000 */
.L_x_1188:
        /* <DEDUP_REMOVED lines=19> */
.L_x_1189:
        /* <DEDUP_REMOVED lines=16> */
.L_x_1190:
[----:B---3--:R-:W-:Y:S01]  /*10240*/  IMAD R0, R0, c[0x0][0x538], RZ ;  /* 0x00014e0000007a24 */ /* 0x008fe200078e02ff */
[----:B------:R-:W-:Y:S04]  /*10250*/  BSSY B1, `(.L_x_1140) ;  /* 0x00000ce000017945 */ /* 0x000fe80003800000 */
[----:B----4-:R-:W-:-:S04]  /*10260*/  IADD3 R8, R0, R8, RZ ;  /* 0x0000000800087210 */ /* 0x010fc80007ffe0ff */
[----:B--2---:R-:W-:-:S13]  /*10270*/  ISETP.GT.AND P6, PT, R8, R9, PT ;  /* 0x000000090800720c */ /* 0x004fda0003fc4270 */
[----:B------:R-:W-:Y:S05]  /*10280*/  @P6 BRA `(.L_x_1141) ;  /* 0x0000025000006947 */ /* 0x000fea0003800000 */
.L_x_1145:
        /* <DEDUP_REMOVED lines=17> */
.L_x_1191:
        /* <DEDUP_REMOVED lines=16> */
.L_x_1192:
[----:B--2---:R-:W-:-:S05]  /*104a0*/  IMAD R0, R0, c[0x0][0x538], RZ ;  /* 0x00014e0000007a24 */ /* 0x004fca00078e02ff */
[----:B------:R-:W-:-:S04]  /*104b0*/  IADD3 R8, R0, R8, RZ ;  /* 0x0000000800087210 */ /* 0x000fc80007ffe0ff */
[----:B------:R-:W-:-:S13]  /*104c0*/  ISETP.GT.AND P6, PT, R8, R9, PT ;  /* 0x000000090800720c */ /* 0x000fda0003fc4270 */
[----:B-1----:R-:W-:Y:S05]  /*104d0*/  @!P6 BRA `(.L_x_1145) ;  /* 0xfffffdb00000e947 */ /* 0x002fea000383ffff */
.L_x_1141:
[----:B------:R-:W-:-:S05]  /*104e0*/  IADD3 R11, -R0, R8, RZ ;  /* 0x00000008000b7210 */ /* 0x000fca0007ffe1ff */
[----:B------:R-:W-:-:S05]  /*104f0*/  IMAD R0, R4, c[0x0][0x538], R11 ;  /* 0x00014e0004007a24 */ /* 0x000fca00078e020b */
[----:B------:R-:W-:Y:S01]  /*10500*/  ISETP.GT.AND P0, PT, R0, R9, PT ;  /* 0x000000090000720c */ /* 0x000fe20003f04270 */
[----:B------:R-:W-:-:S12]  /*10510*/  BRA.DIV ~URZ, `(.L_x_1146) ;  /* 0x000022627f007947 */ /* 0x000fd8000b800000 */
[----:B------:R-:W-:-:S03]  /*10520*/  VOTE.ANY R10, PT, !P0 ;  /* 0x00000000000a7806 */ /* 0x000fc600040e0100 */
.L_x_1193:
[----:B------:R-:W2:Y:S01]  /*10530*/  LDL.LU R0, [R1+0xc] ;  /* 0x00000c0001007983 */ /* 0x000ea20000300800 */
[----:B------:R-:W2:Y:S02]  /*10540*/  POPC R8, R10 ;  /* 0x0000000a00087309 */ /* 0x000ea40000000000 */
[----:B--2---:R-:W-:-:S05]  /*10550*/  IADD3 R0, R8, R0, RZ ;  /* 0x0000000008007210 */ /* 0x004fca0007ffe0ff */
[----:B------:R2:W-:Y:S01]  /*10560*/  STL [R1+0xc], R0 ;  /* 0x00000c0001007387 */ /* 0x0005e20000100800 */
[----:B------:R-:W-:Y:S05]  /*10570*/  BRA.DIV ~URZ, `(.L_x_1147) ;  /* 0x000022527f007947 */ /* 0x000fea000b800000 */
[----:B------:R3:W4:Y:S04]  /*10580*/  SHFL.IDX PT, R12, R6, R8, 0x1f ;  /* 0x00001f08060c7589 */ /* 0x00072800000e0000 */
[----:B------:R3:W1:Y:S02]  /*10590*/  SHFL.IDX PT, R7, R7, R8, 0x1f ;  /* 0x00001f0807077589 */ /* 0x00066400000e0000 */
.L_x_1194:
[----:B------:R-:W-:Y:S01]  /*105a0*/  ISETP.NE.AND P0, PT, R10, RZ, PT ;  /* 0x000000ff0a00720c */ /* 0x000fe20003f05270 */
[----:B------:R-:W-:-:S12]  /*105b0*/  BSSY B0, `(.L_x_1148) ;  /* 0x0000005000007945 */ /* 0x000fd80003800000 */
[----:B------:R-:W-:Y:S05]  /*105c0*/  @!P0 BRA `(.L_x_1149) ;  /* 0x0000003000008947 */ /* 0x000fea0003800000 */
[----:B------:R-:W-:Y:S01]  /*105d0*/  IADD3 R3, R8, -0x1, RZ ;  /* 0xffffffff08037810 */ /* 0x000fe20007ffe0ff */
[----:B------:R-:W-:Y:S05]  /*105e0*/  BRA.DIV ~URZ, `(.L_x_1150) ;  /* 0x000022b27f007947 */ /* 0x000fea000b800000 */
[----:B------:R2:W3:Y:S02]  /*105f0*/  SHFL.IDX PT, R13, R4, R3, 0x1f ;  /* 0x00001f03040d7589 */ /* 0x0004e400000e0000 */
.L_x_1149:
[----:B------:R-:W-:Y:S05]  /*10600*/  BSYNC B0 ;  /* 0x0000000000007941 */ /* 0x000fea0003800000 */
.L_x_1148:
[----:B--23--:R-:W-:Y:S01]  /*10610*/  IMAD R0, R13, c[0x0][0x538], R11 ;  /* 0x00014e000d007a24 */ /* 0x00cfe200078e020b */
[----:B-1----:R-:W-:Y:S01]  /*10620*/  ISETP.NE.AND P0, PT, R7, 0x1, PT ;  /* 0x000000010700780c */ /* 0x002fe20003f05270 */
[----:B------:R-:W-:Y:S03]  /*10630*/  BSSY B0, `(.L_x_1151) ;  /* 0x0000086000007945 */ /* 0x000fe60003800000 */
[----:B------:R1:W-:Y:S01]  /*10640*/  STL [R1], R0 ;  /* 0x0000000001007387 */ /* 0x0003e20000100800 */
        /* <DEDUP_REMOVED lines=64> */
.L_x_1152:
        /* <DEDUP_REMOVED lines=68> */
.L_x_1153:
[----:B------:R-:W-:Y:S05]  /*10e90*/  BSYNC B0 ;  /* 0x0000000000007941 */ /* 0x000fea0003800000 */
.L_x_1151:
[----:B------:R-:W-:-:S04]  /*10ea0*/  LOP3.LUT R2, RZ, R2, RZ, 0x33, !PT ;  /* 0x00000002ff027212 */ /* 0x000fc800078e33ff */
[----:B-1----:R-:W-:-:S05]  /*10eb0*/  IADD3 R0, R2, R12, RZ ;  /* 0x0000000c02007210 */ /* 0x002fca0007ffe0ff */
[----:B------:R1:W-:Y:S01]  /*10ec0*/  STL [R1+0x4], R0 ;  /* 0x0000040001007387 */ /* 0x0003e20000100800 */
[----:B------:R-:W-:Y:S05]  /*10ed0*/  BRA `(.L_x_1154) ;  /* 0x0000005000007947 */ /* 0x000fea0003800000 */
.L_x_1142:
[----:B------:R-:W-:Y:S01]  /*10ee0*/  MOV R0, c[0x0][0x53c] ;  /* 0x00014f0000007a02 */ /* 0x000fe20000000f00 */
[----:B------:R2:W-:Y:S04]  /*10ef0*/  STL [R1], R9 ;  /* 0x0000000901007387 */ /* 0x0005e80000100800 */
[----:B------:R2:W-:Y:S04]  /*10f00*/  STL [R1+0x4], RZ ;  /* 0x000004ff01007387 */ /* 0x0005e80000100800 */
[----:B------:R2:W-:Y:S04]  /*10f10*/  STL [R1+0x8], RZ ;  /* 0x000008ff01007387 */ /* 0x0005e80000100800 */
[----:B------:R2:W-:Y:S02]  /*10f20*/  STL [R1+0xc], R0 ;  /* 0x00000c0001007387 */ /* 0x0005e40000100800 */
.L_x_1154:
[----:B------:R-:W-:Y:S05]  /*10f30*/  BSYNC B1 ;  /* 0x0000000000017941 */ /* 0x000fea0003800000 */
.L_x_1140:
        /* <DEDUP_REMOVED lines=9> */
.L_x_1135:
[----:B--2---:R-:W2:Y:S02]  /*10fd0*/  LDL R0, [R1+0xc] ;  /* 0x00000c0001007983 */ /* 0x004ea40000100800 */
[----:B--2---:R-:W-:-:S13]  /*10fe0*/  ISETP.GE.AND P0, PT, R0, c[0x0][0x53c], PT ;  /* 0x00014f0000007a0c */ /* 0x004fda0003f06270 */
[----:B-1----:R-:W-:Y:S01]  /*10ff0*/  @P0 CALL.REL.NOINC `(.L_x_1155) ;  /* 0x0000001000000944 */ /* 0x002fe20003c00000 */
[----:B------:R-:W-:Y:S05]  /*11000*/  BRA `(.L_x_1156) ;  /* 0xffff0cc000007947 */ /* 0x000fea000383ffff */
.L_x_1155:
[----:B------:R-:W-:Y:S05]  /*11010*/  EXIT ;  /* 0x000000000000794d */ /* 0x000fea0003800000 */
.L_x_1045:
[----:B------:R-:W-:Y:S01]  /*11020*/  IMAD.MOV.U32 R0, RZ, RZ, R5 ;  /* 0x000000ffff007224 */ /* 0x000fe200078e0005 */
[----:B------:R-:W-:Y:S02]  /*11030*/  MOV R2, 0x1 ;  /* 0x0000000100027802 */ /* 0x000fe40000000f00 */
[----:B------:R-:W-:Y:S02]  /*11040*/  MOV R3, 0x11060 ;  /* 0x0001106000037802 */ /* 0x000fe40000000f00 */
[----:B------:R-:W-:Y:S05]  /*11050*/  CALL.REL.NOINC `($__internal_20_$__cuda_sm70_shflsync_up_p) ;  /* 0x0000193000007944 */ /* 0x000fea0003c00000 */
[----:B------:R-:W-:Y:S01]  /*11060*/  MOV R0, R4 ;  /* 0x0000000400007202 */ /* 0x000fe20000000f00 */
[----:B------:R-:W-:Y:S05]  /*11070*/  BRA `(.L_x_1157) ;  /* 0xfffef3e000007947 */ /* 0x000fea000383ffff */
.L_x_1046:
[----:B------:R-:W-:Y:S01]  /*11080*/  IMAD.MOV.U32 R0, RZ, RZ, R5 ;  /* 0x000000ffff007224 */ /* 0x000fe200078e0005 */
[----:B------:R-:W-:Y:S02]  /*11090*/  MOV R2, 0x2 ;  /* 0x0000000200027802 */ /* 0x000fe40000000f00 */
[----:B------:R-:W-:Y:S02]  /*110a0*/  MOV R3, 0x110c0 ;  /* 0x000110c000037802 */ /* 0x000fe40000000f00 */
[----:B------:R-:W-:Y:S05]  /*110b0*/  CALL.REL.NOINC `($__internal_20_$__cuda_sm70_shflsync_up_p) ;  /* 0x000018d000007944 */ /* 0x000fea0003c00000 */
[----:B------:R-:W-:Y:S01]  /*110c0*/  SEL R0, R4, RZ, P4 ;  /* 0x000000ff04007207 */ /* 0x000fe20002000000 */
[----:B------:R-:W-:Y:S01]  /*110d0*/  IMAD.MOV.U32 R2, RZ, RZ, 0x4 ;  /* 0x00000004ff027424 */ /* 0x000fe200078e00ff */
[----:B------:R-:W-:-:S03]  /*110e0*/  MOV R3, 0x11110 ;  /* 0x0001111000037802 */ /* 0x000fc60000000f00 */
[----:B------:R-:W-:Y:S02]  /*110f0*/  IMAD.IADD R0, R5, 0x1, R0 ;  /* 0x0000000105007824 */ /* 0x000fe400078e0200 */
        /* <DEDUP_REMOVED lines=14> */
[----:B------:R-:W-:Y:S01]  /*111e0*/  IMAD.IADD R4, R0, 0x1, R4 ;  /* 0x0000000100047824 */ /* 0x000fe200078e0204 */
[----:B------:R-:W-:-:S03]  /*111f0*/  MOV R0, 0x1f ;  /* 0x0000001f00007802 */ /* 0x000fc60000000f00 */
[----:B------:R-:W-:Y:S02]  /*11200*/  IMAD.MOV.U32 R5, RZ, RZ, R4 ;  /* 0x000000ffff057224 */ /* 0x000fe400078e0004 */
[----:B------:R-:W-:Y:S05]  /*11210*/  CALL.REL.NOINC `($__internal_19_$__cuda_sm70_shflsync_idx_p) ;  /* 0x0000172000007944 */ /* 0x000fea0003c00000 */
[----:B------:R-:W-:Y:S05]  /*11220*/  BRA `(.L_x_1158) ;  /* 0xfffef33000007947 */ /* 0x000fea000383ffff */
.L_x_1048:
[----:B------:R-:W-:Y:S02]  /*11230*/  SEL R0, RZ, 0x1, P0 ;  /* 0x00000001ff007807 */ /* 0x000fe40000000000 */
[----:B------:R-:W-:Y:S02]  /*11240*/  MOV R2, 0x11260 ;  /* 0x0001126000027802 */ /* 0x000fe40000000f00 */
[----:B------:R-:W-:Y:S05]  /*11250*/  CALL.REL.NOINC `($__internal_21_$__cuda_sm70_votesync_ballot) ;  /* 0x000017a000007944 */ /* 0x000fea0003c00000 */
[----:B------:R-:W-:Y:S01]  /*11260*/  MOV R10, R0 ;  /* 0x00000000000a7202 */ /* 0x000fe20000000f00 */
[----:B------:R-:W-:Y:S05]  /*11270*/  BRA `(.L_x_1159) ;  /* 0xfffef37000007947 */ /* 0x000fea000383ffff */
.L_x_1049:
[----:B------:R-:W-:Y:S01]  /*11280*/  IMAD.MOV.U32 R5, RZ, RZ, R9 ;  /* 0x000000ffff057224 */ /* 0x000fe200078e0009 */
[----:B------:R-:W-:Y:S01]  /*11290*/  MOV R3, R6 ;  /* 0x0000000600037202 */ /* 0x000fe20000000f00 */
[----:B-1----:R-:W-:Y:S01]  /*112a0*/  IMAD.MOV.U32 R0, RZ, RZ, 0x1f ;  /* 0x0000001fff007424 */ /* 0x002fe200078e00ff */
[----:B------:R-:W-:Y:S02]  /*112b0*/  MOV R2, 0x112d0 ;  /* 0x000112d000027802 */ /* 0x000fe40000000f00 */
[----:B------:R-:W-:Y:S05]  /*112c0*/  CALL.REL.NOINC `($__internal_19_$__cuda_sm70_shflsync_idx_p) ;  /* 0x0000167000007944 */ /* 0x000fea0003c00000 */
[----:B------:R-:W-:Y:S01]  /*112d0*/  IMAD.MOV.U32 R12, RZ, RZ, R0 ;  /* 0x000000ffff0c7224 */ /* 0x000fe200078e0000 */
[----:B------:R-:W-:Y:S01]  /*112e0*/  MOV R5, R8 ;  /* 0x0000000800057202 */ /* 0x000fe20000000f00 */
[----:B------:R-:W-:Y:S01]  /*112f0*/  IMAD.MOV.U32 R7, RZ, RZ, RZ ;  /* 0x000000ffff077224 */ /* 0x000fe200078e00ff */
[----:B------:R-:W-:Y:S01]  /*11300*/  MOV R3, R6 ;  /* 0x0000000600037202 */ /* 0x000fe20000000f00 */
[----:B------:R-:W-:Y:S01]  /*11310*/  IMAD.MOV.U32 R0, RZ, RZ, 0x1f ;  /* 0x0000001fff007424 */ /* 0x000fe200078e00ff */
[----:B------:R-:W-:-:S02]  /*11320*/  MOV R2, 0x11340 ;  /* 0x0001134000027802 */ /* 0x000fc40000000f00 */
[----:B------:R-:W-:Y:S05]  /*11330*/  CALL.REL.NOINC `($__internal_19_$__cuda_sm70_shflsync_idx_p) ;  /* 0x0000160000007944 */ /* 0x000fea0003c00000 */
[----:B------:R-:W-:Y:S01]  /*11340*/  MOV R9, R0 ;  /* 0x0000000000097202 */ /* 0x000fe20000000f00 */
[----:B------:R-:W-:Y:S05]  /*11350*/  BRA `(.L_x_1160) ;  /* 0xfffef30000007947 */ /* 0x000fea000383ffff */
.L_x_1052:
[----:B------:R-:W-:Y:S01]  /*11360*/  IMAD.MOV.U32 R5, RZ, RZ, R4 ;  /* 0x000000ffff057224 */ /* 0x000fe200078e0004 */
[----:B-1----:R-:W-:-:S02]  /*11370*/  MOV R0, 0x1f ;  /* 0x0000001f00007802 */ /* 0x002fc40000000f00 */
[----:B------:R-:W-:Y:S02]  /*11380*/  MOV R2, 0x113a0 ;  /* 0x000113a000027802 */ /* 0x000fe40000000f00 */
[----:B--234-:R-:W-:Y:S05]  /*11390*/  CALL.REL.NOINC `($__internal_19_$__cuda_sm70_shflsync_idx_p) ;  /* 0x000015a000007944 */ /* 0x01cfea0003c00000 */
[----:B------:R-:W-:Y:S01]  /*113a0*/  MOV R7, R0 ;  /* 0x0000000000077202 */ /* 0x000fe20000000f00 */
[----:B------:R-:W-:Y:S05]  /*113b0*/  BRA `(.L_x_1051) ;  /* 0xfffef30000007947 */ /* 0x000fea000383ffff */
.L_x_1063:
[----:B------:R-:W-:Y:S01]  /*113c0*/  IMAD.MOV.U32 R5, RZ, RZ, R11 ;  /* 0x000000ffff057224 */ /* 0x000fe200078e000b */
[----:B------:R-:W-:Y:S01]  /*113d0*/  MOV R3, RZ ;  /* 0x000000ff00037202 */ /* 0x000fe20000000f00 */
[----:B------:R-:W-:Y:S01]  /*113e0*/  IMAD.MOV.U32 R0, RZ, RZ, 0x1c1f ;  /* 0x00001c1fff007424 */ /* 0x000fe200078e00ff */
[----:B------:R-:W-:Y:S02]  /*113f0*/  MOV R2, 0x11410 ;  /* 0x0001141000027802 */ /* 0x000fe40000000f00 */
[----:B------:R-:W-:Y:S05]  /*11400*/  CALL.REL.NOINC `($__internal_19_$__cuda_sm70_shflsync_idx_p) ;  /* 0x0000153000007944 */ /* 0x000fea0003c00000 */
[----:B------:R-:W-:Y:S01]  /*11410*/  MOV R8, R0 ;  /* 0x0000000000087202 */ /* 0x000fe20000000f00 */
[----:B------:R-:W-:Y:S05]  /*11420*/  BRA `(.L_x_1161) ;  /* 0xffff195000007947 */ /* 0x000fea000383ffff */
.L_x_1064:
[----:B------:R-:W-:Y:S01]  /*11430*/  IMAD.MOV.U32 R5, RZ, RZ, R12 ;  /* 0x000000ffff057224 */ /* 0x000fe200078e000c */
[----:B------:R-:W-:Y:S01]  /*11440*/  MOV R3, RZ ;  /* 0x000000ff00037202 */ /* 0x000fe20000000f00 */
[----:B------:R-:W-:Y:S01]  /*11450*/  IMAD.MOV.U32 R0, RZ, RZ, 0x1c1f ;  /* 0x00001c1fff007424 */ /* 0x000fe200078e00ff */
[----:B------:R-:W-:Y:S02]  /*11460*/  MOV R2, 0x11480 ;  /* 0x0001148000027802 */ /* 0x000fe40000000f00 */
[----:B-12---:R-:W-:Y:S05]  /*11470*/  CALL.REL.NOINC `($__internal_19_$__cuda_sm70_shflsync_idx_p) ;  /* 0x000014c000007944 */ /* 0x006fea0003c00000 */
[----:B------:R-:W-:Y:S05]  /*11480*/  BRA `(.L_x_1162) ;  /* 0xffff191000007947 */ /* 0x000fea000383ffff */
.L_x_1067:
[----:B--2---:R-:W-:Y:S01]  /*11490*/  IMAD.MOV.U32 R5, RZ, RZ, R11 ;  /* 0x000000ffff057224 */ /* 0x004fe200078e000b */
[----:B------:R-:W-:Y:S01]  /*114a0*/  MOV R3, 0x1 ;  /* 0x0000000100037802 */ /* 0x000fe20000000f00 */
[----:B----4-:R-:W-:Y:S01]  /*114b0*/  IMAD.MOV.U32 R0, RZ, RZ, 0x1c1f ;  /* 0x00001c1fff007424 */ /* 0x010fe200078e00ff */
[----:B------:R-:W-:-:S02]  /*114c0*/  MOV R2, 0x114e0 ;  /* 0x000114e000027802 */ /* 0x000fc40000000f00 */
[----:B-1-3--:R-:W-:Y:S05]  /*114d0*/  CALL.REL.NOINC `($__internal_19_$__cuda_sm70_shflsync_idx_p) ;  /* 0x0000146000007944 */ /* 0x00afea0003c00000 */
[----:B------:R-:W-:Y:S01]  /*114e0*/  IMAD.MOV.U32 R8, RZ, RZ, R0 ;  /* 0x000000ffff087224 */ /* 0x000fe200078e0000 */
[----:B------:R-:W-:Y:S01]  /*114f0*/  MOV R3, 0x1 ;  /* 0x0000000100037802 */ /* 0x000fe20000000f00 */
[----:B------:R-:W-:Y:S01]  /*11500*/  IMAD.MOV.U32 R5, RZ, RZ, R12 ;  /* 0x000000ffff057224 */ /* 0x000fe200078e000c */
[----:B------:R-:W-:-:S02]  /*11510*/  MOV R0, 0x1c1f ;  /* 0x00001c1f00007802 */ /* 0x000fc40000000f00 */
[----:B------:R-:W-:Y:S02]  /*11520*/  MOV R2, 0x11540 ;  /* 0x0001154000027802 */ /* 0x000fe40000000f00 */
[----:B------:R-:W-:Y:S05]  /*11530*/  CALL.REL.NOINC `($__internal_19_$__cuda_sm70_shflsync_idx_p) ;  /* 0x0000140000007944 */ /* 0x000fea0003c00000 */
[----:B------:R-:W-:Y:S05]  /*11540*/  BRA `(.L_x_1163) ;  /* 0xffff1a2000007947 */ /* 0x000fea000383ffff */
.L_x_1070:
[----:B-1----:R-:W-:Y:S01]  /*11550*/  IMAD.MOV.U32 R5, RZ, RZ, R11 ;  /* 0x000000ffff057224 */ /* 0x002fe200078e000b */
[----:B------:R-:W-:Y:S01]  /*11560*/  MOV R3, 0x2 ;  /* 0x0000000200037802 */ /* 0x000fe20000000f00 */
[----:B----4-:R-:W-:Y:S01]  /*11570*/  IMAD.MOV.U32 R0, RZ, RZ, 0x1c1f ;  /* 0x00001c1fff007424 */ /* 0x010fe200078e00ff */
[----:B------:R-:W-:Y:S02]  /*11580*/  MOV R2, 0x115a0 ;  /* 0x000115a000027802 */ /* 0x000fe40000000f00 */
[----:B--23--:R-:W-:Y:S05]  /*11590*/  CALL.REL.NOINC `($__internal_19_$__cuda_sm70_shflsync_idx_p) ;  /* 0x000013a000007944 */ /* 0x00cfea0003c00000 */
[----:B------:R-:W-:Y:S01]  /*115a0*/  MOV R8, R0 ;  /* 0x0000000000087202 */ /* 0x000fe20000000f00 */
[----:B------:R-:W-:Y:S05]  /*115b0*/  BRA `(.L_x_1164) ;  /* 0xffff1b7000007947 */ /* 0x000fea000383ffff */
.L_x_1071:
[----:B------:R-:W-:Y:S01]  /*115c0*/  IMAD.MOV.U32 R5, RZ, RZ, R12 ;  /* 0x000000ffff057224 */ /* 0x000fe200078e000c */
[----:B------:R-:W-:Y:S01]  /*115d0*/  MOV R3, 0x2 ;  /* 0x0000000200037802 */ /* 0x000fe20000000f00 */
[----:B----4-:R-:W-:Y:S01]  /*115e0*/  IMAD.MOV.U32 R0, RZ, RZ, 0x1c1f ;  /* 0x00001c1fff007424 */ /* 0x010fe200078e00ff */
[----:B------:R-:W-:Y:S02]  /*115f0*/  MOV R2, 0x11610 ;  /* 0x0001161000027802 */ /* 0x000fe40000000f00 */
[----:B-123--:R-:W-:Y:S05]  /*11600*/  CALL.REL.NOINC `($__internal_19_$__cuda_sm70_shflsync_idx_p) ;  /* 0x0000133000007944 */ /* 0x00efea0003c00000 */
[----:B------:R-:W-:Y:S05]  /*11610*/  BRA `(.L_x_1165) ;  /* 0xffff1b3000007947 */ /* 0x000fea000383ffff */
.L_x_1074:
[----:B-1----:R-:W-:Y:S01]  /*11620*/  IMAD.MOV.U32 R5, RZ, RZ, R11 ;  /* 0x000000ffff057224 */ /* 0x002fe200078e000b */
[----:B------:R-:W-:Y:S01]  /*11630*/  MOV R3, 0x3 ;  /* 0x0000000300037802 */ /* 0x000fe20000000f00 */
[----:B------:R-:W-:Y:S01]  /*11640*/  IMAD.MOV.U32 R0, RZ, RZ, 0x1c1f ;  /* 0x00001c1fff007424 */ /* 0x000fe200078e00ff */
[----:B------:R-:W-:-:S02]  /*11650*/  MOV R2, 0x11670 ;  /* 0x0001167000027802 */ /* 0x000fc40000000f00 */
[----:B--234-:R-:W-:Y:S05]  /*11660*/  CALL.REL.NOINC `($__internal_19_$__cuda_sm70_shflsync_idx_p) ;  /* 0x000012d000007944 */ /* 0x01cfea0003c00000 */
[----:B------:R-:W-:Y:S01]  /*11670*/  IMAD.MOV.U32 R6, RZ, RZ, R0 ;  /* 0x000000ffff067224 */ /* 0x000fe200078e0000 */
[----:B------:R-:W-:Y:S01]  /*11680*/  MOV R3, 0x3 ;  /* 0x0000000300037802 */ /* 0x000fe20000000f00 */
[----:B------:R-:W-:Y:S01]  /*11690*/  IMAD.MOV.U32 R5, RZ, RZ, R12 ;  /* 0x000000ffff057224 */ /* 0x000fe200078e000c */
[----:B------:R-:W-:-:S02]  /*116a0*/  MOV R0, 0x1c1f ;  /* 0x00001c1f00007802 */ /* 0x000fc40000000f00 */
[----:B------:R-:W-:Y:S02]  /*116b0*/  MOV R2, 0x116d0 ;  /* 0x000116d000027802 */ /* 0x000fe40000000f00 */
[----:B------:R-:W-:Y:S05]  /*116c0*/  CALL.REL.NOINC `($__internal_19_$__cuda_sm70_shflsync_idx_p) ;  /* 0x0000127000007944 */ /* 0x000fea0003c00000 */
[----:B------:R-:W-:Y:S05]  /*116d0*/  BRA `(.L_x_1166) ;  /* 0xffff1c4000007947 */ /* 0x000fea000383ffff */
.L_x_1087:
[----:B------:R-:W-:Y:S01]  /*116e0*/  IMAD.MOV.U32 R0, RZ, RZ, R241 ;  /* 0x000000ffff007224 */ /* 0x000fe200078e00f1 */
[----:B------:R-:W-:Y:S02]  /*116f0*/  MOV R3, 0x2 ;  /* 0x0000000200037802 */ /* 0x000fe40000000f00 */
[----:B------:R-:W-:Y:S02]  /*11700*/  MOV R2, 0x11720 ;  /* 0x0001172000027802 */ /* 0x000fe40000000f00 */
[----:B------:R-:W-:Y:S05]  /*11710*/  CALL.REL.NOINC `($__internal_18_$__cuda_sm70_shflsync_bfly_p) ;  /* 0x000011e000007944 */ /* 0x000fea0003c00000 */
[----:B------:R-:W-:Y:S05]  /*11720*/  BRA `(.L_x_1167) ;  /* 0xffffa34000007947 */ /* 0x000fea000383ffff */
.L_x_1088:
[----:B------:R-:W-:Y:S01]  /*11730*/  IMAD.MOV.U32 R0, RZ, RZ, R7 ;  /* 0x000000ffff007224 */ /* 0x000fe200078e0007 */
[----:B------:R-:W-:Y:S02]  /*11740*/  MOV R3, 0x1 ;  /* 0x0000000100037802 */ /* 0x000fe40000000f00 */
[----:B------:R-:W-:Y:S02]  /*11750*/  MOV R2, 0x11770 ;  /* 0x0001177000027802 */ /* 0x000fe40000000f00 */
[----:B-1----:R-:W-:Y:S05]  /*11760*/  CALL.REL.NOINC `($__internal_18_$__cuda_sm70_shflsync_bfly_p) ;  /* 0x0000119000007944 */ /* 0x002fea0003c00000 */
[----:B------:R-:W-:Y:S01]  /*11770*/  FADD.FTZ R7, R7, R0 ;  /* 0x0000000007077221 */ /* 0x000fe20000010000 */
[----:B------:R-:W-:Y:S02]  /*11780*/  MOV R0, R243 ;  /* 0x000000f300007202 */ /* 0x000fe40000000f00 */
[----:B------:R-:W-:Y:S02]  /*11790*/  MOV R3, 0x2 ;  /* 0x0000000200037802 */ /* 0x000fe40000000f00 */
[----:B------:R-:W-:-:S02]  /*117a0*/  MOV R2, 0x117c0 ;  /* 0x000117c000027802 */ /* 0x000fc40000000f00 */
[----:B------:R-:W-:Y:S05]  /*117b0*/  CALL.REL.NOINC `($__internal_18_$__cuda_sm70_shflsync_bfly_p) ;  /* 0x0000114000007944 */ /* 0x000fea0003c00000 */
[----:B------:R-:W-:Y:S01]  /*117c0*/  FADD.FTZ R243, R243, R0 ;  /* 0x00000000f3f37221 */ /* 0x000fe20000010000 */
[----:B------:R-:W-:-:S02]  /*117d0*/  MOV R3, 0x1 ;  /* 0x0000000100037802 */ /* 0x000fc40000000f00 */
[----:B------:R-:W-:Y:S02]  /*117e0*/  MOV R2, 0x11810 ;  /* 0x0001181000027802 */ /* 0x000fe40000000f00 */
[----:B------:R-:W-:Y:S02]  /*117f0*/  MOV R0, R243 ;  /* 0x000000f300007202 */ /* 0x000fe40000000f00 */
[----:B------:R-:W-:Y:S05]  /*11800*/  CALL.REL.NOINC `($__internal_18_$__cuda_sm70_shflsync_bfly_p) ;  /* 0x000010f000007944 */ /* 0x000fea0003c00000 */
[----:B------:R-:W-:Y:S01]  /*11810*/  FADD.FTZ R4, R243, R0 ;  /* 0x00000000f3047221 */ /* 0x000fe20000010000 */
[----:B------:R-:W-:Y:S02]  /*11820*/  MOV R0, R242 ;  /* 0x000000f200007202 */ /* 0x000fe40000000f00 */
[----:B------:R-:W-:Y:S02]  /*11830*/  MOV R3, 0x2 ;  /* 0x0000000200037802 */ /* 0x000fe40000000f00 */
[----:B------:R-:W-:Y:S02]  /*11840*/  MOV R2, 0x11860 ;  /* 0x0001186000027802 */ /* 0x000fe40000000f00 */
[----:B------:R-:W-:Y:S05]  /*11850*/  CALL.REL.NOINC `($__internal_18_$__cuda_sm70_shflsync_bfly_p) ;  /* 0x000010a000007944 */ /* 0x000fea0003c00000 */
[----:B------:R-:W-:Y:S01]  /*11860*/  FADD.FTZ R6, R242, R0 ;  /* 0x00000000f2067221 */ /* 0x000fe20000010000 */
[----:B------:R-:W-:Y:S02]  /*11870*/  MOV R3, 0x1 ;  /* 0x0000000100037802 */ /* 0x000fe40000000f00 */
[----:B------:R-:W-:-:S02]  /*11880*/  MOV R2, 0x118b0 ;  /* 0x000118b000027802 */ /* 0x000fc40000000f00 */
        /* <DEDUP_REMOVED lines=9> */
[----:B------:R-:W-:Y:S02]  /*11920*/  MOV R2, 0x11950 ;  /* 0x0001195000027802 */ /* 0x000fe40000000f00 */
[----:B------:R-:W-:-:S02]  /*11930*/  MOV R0, R5 ;  /* 0x0000000500007202 */ /* 0x000fc40000000f00 */
[----:B------:R-:W-:Y:S05]  /*11940*/  CALL.REL.NOINC `($__internal_18_$__cuda_sm70_shflsync_bfly_p) ;  /* 0x00000fb000007944 */ /* 0x000fea0003c00000 */
[----:B------:R-:W-:Y:S01]  /*11950*/  MOV R8, R0 ;  /* 0x0000000000087202 */ /* 0x000fe20000000f00 */
[----:B------:R-:W-:Y:S05]  /*11960*/  BRA `(.L_x_1168) ;  /* 0xffffa1f000007947 */ /* 0x000fea000383ffff */
.L_x_1095:
[----:B-1234-:R-:W-:Y:S01]  /*11970*/  IMAD.MOV.U32 R5, RZ, RZ, R12 ;  /* 0x000000ffff057224 */ /* 0x01efe200078e000c */
[----:B------:R-:W-:Y:S01]  /*11980*/  MOV R3, RZ ;  /* 0x000000ff00037202 */ /* 0x000fe20000000f00 */
[----:B------:R-:W-:Y:S01]  /*11990*/  IMAD.MOV.U32 R0, RZ, RZ, 0x1c1f ;  /* 0x00001c1fff007424 */ /* 0x000fe200078e00ff */
[----:B------:R-:W-:-:S02]  /*119a0*/  MOV R2, 0x119c0 ;  /* 0x000119c000027802 */ /* 0x000fc40000000f00 */
[----:B------:R-:W-:Y:S05]  /*119b0*/  CALL.REL.NOINC `($__internal_19_$__cuda_sm70_shflsync_idx_p) ;  /* 0x00000f8000007944 */ /* 0x000fea0003c00000 */
[----:B------:R-:W-:Y:S01]  /*119c0*/  MOV R10, R0 ;  /* 0x00000000000a7202 */ /* 0x000fe20000000f00 */
[----:B------:R-:W-:Y:S05]  /*119d0*/  BRA `(.L_x_1169) ;  /* 0xffffbbd000007947 */ /* 0x000fea000383ffff */
.L_x_1096:
[----:B------:R-:W-:Y:S01]  /*119e0*/  IMAD.MOV.U32 R5, RZ, RZ, R13 ;  /* 0x000000ffff057224 */ /* 0x000fe200078e000d */
[----:B------:R-:W-:Y:S01]  /*119f0*/  MOV R3, RZ ;  /* 0x000000ff00037202 */ /* 0x000fe20000000f00 */
[----:B------:R-:W-:Y:S01]  /*11a00*/  IMAD.MOV.U32 R0, RZ, RZ, 0x1c1f ;  /* 0x00001c1fff007424 */ /* 0x000fe200078e00ff */
[----:B------:R-:W-:-:S02]  /*11a10*/  MOV R2, 0x11a30 ;  /* 0x00011a3000027802 */ /* 0x000fc40000000f00 */
[----:B-12---:R-:W-:Y:S05]  /*11a20*/  CALL.REL.NOINC `($__internal_19_$__cuda_sm70_shflsync_idx_p) ;  /* 0x00000f1000007944 */ /* 0x006fea0003c00000 */
[----:B------:R-:W-:Y:S05]  /*11a30*/  BRA `(.L_x_1170) ;  /* 0xffffbb9000007947 */ /* 0x000fea000383ffff */
.L_x_1099:
[----:B------:R-:W-:Y:S01]  /*11a40*/  IMAD.MOV.U32 R5, RZ, RZ, R12 ;  /* 0x000000ffff057224 */ /* 0x000fe200078e000c */
[----:B--2---:R-:W-:Y:S01]  /*11a50*/  MOV R3, 0x1 ;  /* 0x0000000100037802 */ /* 0x004fe20000000f00 */
        /* <DEDUP_REMOVED lines=10> */
.L_x_1102:
[----:B------:R-:W-:Y:S01]  /*11b00*/  IMAD.MOV.U32 R5, RZ, RZ, R12 ;  /* 0x000000ffff057224 */ /* 0x000fe200078e000c */
[----:B-1----:R-:W-:Y:S01]  /*11b10*/  MOV R3, 0x2 ;  /* 0x0000000200037802 */ /* 0x002fe20000000f00 */
[----:B----4-:R-:W-:Y:S01]  /*11b20*/  IMAD.MOV.U32 R0, RZ, RZ, 0x1c1f ;  /* 0x00001c1fff007424 */ /* 0x010fe200078e00ff */
[----:B------:R-:W-:Y:S02]  /*11b30*/  MOV R2, 0x11b50 ;  /* 0x00011b5000027802 */ /* 0x000fe40000000f00 */
[----:B--23--:R-:W-:Y:S05]  /*11b40*/  CALL.REL.NOINC `($__internal_19_$__cuda_sm70_shflsync_idx_p) ;  /* 0x00000df000007944 */ /* 0x00cfea0003c00000 */
[----:B------:R-:W-:Y:S01]  /*11b50*/  MOV R10, R0 ;  /* 0x00000000000a7202 */ /* 0x000fe20000000f00 */
[----:B------:R-:W-:Y:S05]  /*11b60*/  BRA `(.L_x_1172) ;  /* 0xffffbd4000007947 */ /* 0x000fea000383ffff */
.L_x_1103:
[----:B------:R-:W-:Y:S01]  /*11b70*/  IMAD.MOV.U32 R5, RZ, RZ, R13 ;  /* 0x000000ffff057224 */ /* 0x000fe200078e000d */
[----:B------:R-:W-:Y:S01]  /*11b80*/  MOV R3, 0x2 ;  /* 0x0000000200037802 */ /* 0x000fe20000000f00 */
[----:B----4-:R-:W-:Y:S01]  /*11b90*/  IMAD.MOV.U32 R0, RZ, RZ, 0x1c1f ;  /* 0x00001c1fff007424 */ /* 0x010fe200078e00ff */
[----:B------:R-:W-:Y:S02]  /*11ba0*/  MOV R2, 0x11bc0 ;  /* 0x00011bc000027802 */ /* 0x000fe40000000f00 */
[----:B-123--:R-:W-:Y:S05]  /*11bb0*/  CALL.REL.NOINC `($__internal_19_$__cuda_sm70_shflsync_idx_p) ;  /* 0x00000d8000007944 */ /* 0x00efea0003c00000 */
[----:B------:R-:W-:Y:S05]  /*11bc0*/  BRA `(.L_x_1173) ;  /* 0xffffbd0000007947 */ /* 0x000fea000383ffff */
.L_x_1106:
[----:B------:R-:W-:Y:S01]  /*11bd0*/  IMAD.MOV.U32 R5, RZ, RZ, R12 ;  /* 0x000000ffff057224 */ /* 0x000fe200078e000c */
[----:B-1----:R-:W-:Y:S01]  /*11be0*/  MOV R3, 0x3 ;  /* 0x0000000300037802 */ /* 0x002fe20000000f00 */
        /* <DEDUP_REMOVED lines=10> */
.L_x_1108:
[----:B------:R-:W-:Y:S01]  /*11c90*/  IMAD.MOV.U32 R5, RZ, RZ, R12 ;  /* 0x000000ffff057224 */ /* 0x000fe200078e000c */
[----:B------:R-:W-:Y:S01]  /*11ca0*/  MOV R3, RZ ;  /* 0x000000ff00037202 */ /* 0x000fe20000000f00 */
[----:B------:R-:W-:Y:S01]  /*11cb0*/  IMAD.MOV.U32 R0, RZ, RZ, 0x1c1f ;  /* 0x00001c1fff007424 */ /* 0x000fe200078e00ff */
[----:B------:R-:W-:Y:S02]  /*11cc0*/  MOV R2, 0x11ce0 ;  /* 0x00011ce000027802 */ /* 0x000fe40000000f00 */
[----:B------:R-:W-:Y:S05]  /*11cd0*/  CALL.REL.NOINC `($__internal_19_$__cuda_sm70_shflsync_idx_p) ;  /* 0x00000c6000007944 */ /* 0x000fea0003c00000 */
[----:B------:R-:W-:Y:S01]  /*11ce0*/  MOV R4, R0 ;  /* 0x0000000000047202 */ /* 0x000fe20000000f00 */
[----:B------:R-:W-:Y:S05]  /*11cf0*/  BRA `(.L_x_1175) ;  /* 0xffffc0d000007947 */ /* 0x000fea000383ffff */
.L_x_1109:
[----:B------:R-:W-:Y:S01]  /*11d00*/  IMAD.MOV.U32 R5, RZ, RZ, R13 ;  /* 0x000000ffff057224 */ /* 0x000fe200078e000d */
[----:B------:R-:W-:Y:S01]  /*11d10*/  MOV R3, RZ ;  /* 0x000000ff00037202 */ /* 0x000fe20000000f00 */
[----:B------:R-:W-:Y:S01]  /*11d20*/  IMAD.MOV.U32 R0, RZ, RZ, 0x1c1f ;  /* 0x00001c1fff007424 */ /* 0x000fe200078e00ff */
[----:B------:R-:W-:Y:S02]  /*11d30*/  MOV R2, 0x11d50 ;  /* 0x00011d5000027802 */ /* 0x000fe40000000f00 */
[----:B-12---:R-:W-:Y:S05]  /*11d40*/  CALL.REL.NOINC `($__internal_19_$__cuda_sm70_shflsync_idx_p) ;  /* 0x00000bf000007944 */ /* 0x006fea0003c00000 */
[----:B------:R-:W-:Y:S05]  /*11d50*/  BRA `(.L_x_1176) ;  /* 0xffffc09000007947 */ /* 0x000fea000383ffff */
.L_x_1112:
[----:B------:R-:W-:Y:S01]  /*11d60*/  IMAD.MOV.U32 R5, RZ, RZ, R12 ;  /* 0x000000ffff057224 */ /* 0x000fe200078e000c */
[----:B-1----:R-:W-:Y:S01]  /*11d70*/  MOV R3, 0x1 ;  /* 0x0000000100037802 */ /* 0x002fe20000000f00 */
[----:B----4-:R-:W-:Y:S01]  /*11d80*/  IMAD.MOV.U32 R0, RZ, RZ, 0x1c1f ;  /* 0x00001c1fff007424 */ /* 0x010fe200078e00ff */
[----:B------:R-:W-:-:S02]  /*11d90*/  MOV R2, 0x11db0 ;  /* 0x00011db000027802 */ /* 0x000fc40000000f00 */
[----:B--23--:R-:W-:Y:S05]  /*11da0*/  CALL.REL.NOINC `($__internal_19_$__cuda_sm70_shflsync_idx_p) ;  /* 0x00000b9000007944 */ /* 0x00cfea0003c00000 */
[----:B------:R-:W-:Y:S01]  /*11db0*/  IMAD.MOV.U32 R4, RZ, RZ, R0 ;  /* 0x000000ffff047224 */ /* 0x000fe200078e0000 */
[----:B------:R-:W-:Y:S01]  /*11dc0*/  MOV R3, 0x1 ;  /* 0x0000000100037802 */ /* 0x000fe20000000f00 */
[----:B------:R-:W-:Y:S01]  /*11dd0*/  IMAD.MOV.U32 R5, RZ, RZ, R13 ;  /* 0x000000ffff057224 */ /* 0x000fe200078e000d */
[----:B------:R-:W-:-:S02]  /*11de0*/  MOV R0, 0x1c1f ;  /* 0x00001c1f00007802 */ /* 0x000fc40000000f00 */
[----:B------:R-:W-:Y:S02]  /*11df0*/  MOV R2, 0x11e10 ;  /* 0x00011e1000027802 */ /* 0x000fe40000000f00 */
[----:B------:R-:W-:Y:S05]  /*11e00*/  CALL.REL.NOINC `($__internal_19_$__cuda_sm70_shflsync_idx_p) ;  /* 0x00000b3000007944 */ /* 0x000fea0003c00000 */
[----:B------:R-:W-:Y:S05]  /*11e10*/  BRA `(.L_x_1177) ;  /* 0xffffc4b000007947 */ /* 0x000fea000383ffff */
.L_x_1115:
[----:B------:R-:W-:Y:S01]  /*11e20*/  IMAD.MOV.U32 R5, RZ, RZ, R12 ;  /* 0x000000ffff057224 */ /* 0x000fe200078e000c */
[----:B-1----:R-:W-:Y:S01]  /*11e30*/  MOV R3, 0x2 ;  /* 0x0000000200037802 */ /* 0x002fe20000000f00 */
[----:B----4-:R-:W-:Y:S01]  /*11e40*/  IMAD.MOV.U32 R0, RZ, RZ, 0x1c1f ;  /* 0x00001c1fff007424 */ /* 0x010fe200078e00ff */
[----:B------:R-:W-:Y:S02]  /*11e50*/  MOV R2, 0x11e70 ;  /* 0x00011e7000027802 */ /* 0x000fe40000000f00 */
[----:B--23--:R-:W-:Y:S05]  /*11e60*/  CALL.REL.NOINC `($__internal_19_$__cuda_sm70_shflsync_idx_p) ;  /* 0x00000ad000007944 */ /* 0x00cfea0003c00000 */
[----:B------:R-:W-:Y:S01]  /*11e70*/  MOV R4, R0 ;  /* 0x0000000000047202 */ /* 0x000fe20000000f00 */
[----:B------:R-:W-:Y:S05]  /*11e80*/  BRA `(.L_x_1178) ;  /* 0xffffc91000007947 */ /* 0x000fea000383ffff */
.L_x_1116:
[----:B------:R-:W-:Y:S01]  /*11e90*/  IMAD.MOV.U32 R5, RZ, RZ, R13 ;  /* 0x000000ffff057224 */ /* 0x000fe200078e000d */
[----:B------:R-:W-:Y:S01]  /*11ea0*/  MOV R3, 0x2 ;  /* 0x0000000200037802 */ /* 0x000fe20000000f00 */
[----:B----4-:R-:W-:Y:S01]  /*11eb0*/  IMAD.MOV.U32 R0, RZ, RZ, 0x1c1f ;  /* 0x00001c1fff007424 */ /* 0x010fe200078e00ff */
[----:B------:R-:W-:Y:S02]  /*11ec0*/  MOV R2, 0x11ee0 ;  /* 0x00011ee000027802 */ /* 0x000fe40000000f00 */
[----:B-123--:R-:W-:Y:S05]  /*11ed0*/  CALL.REL.NOINC `($__internal_19_$__cuda_sm70_shflsync_idx_p) ;  /* 0x00000a6000007944 */ /* 0x00efea0003c00000 */
[----:B------:R-:W-:Y:S05]  /*11ee0*/  BRA `(.L_x_1179) ;  /* 0xffffc8d000007947 */ /* 0x000fea000383ffff */
.L_x_1119:
[----:B------:R-:W-:Y:S01]  /*11ef0*/  IMAD.MOV.U32 R5, RZ, RZ, R12 ;  /* 0x000000ffff057224 */ /* 0x000fe200078e000c */
[----:B--2---:R-:W-:Y:S01]  /*11f00*/  MOV R3, 0x3 ;  /* 0x0000000300037802 */ /* 0x004fe20000000f00 */
[----:B-1----:R-:W-:Y:S01]  /*11f10*/  IMAD.MOV.U32 R0, RZ, RZ, 0x1c1f ;  /* 0x00001c1fff007424 */ /* 0x002fe200078e00ff */
[----:B------:R-:W-:-:S02]  /*11f20*/  MOV R2, 0x11f40 ;  /* 0x00011f4000027802 */ /* 0x000fc40000000f00 */
[----:B---34-:R-:W-:Y:S05]  /*11f30*/  CALL.REL.NOINC `($__internal_19_$__cuda_sm70_shflsync_idx_p) ;  /* 0x00000a0000007944 */ /* 0x018fea0003c00000 */
[----:B------:R-:W-:Y:S01]  /*11f40*/  IMAD.MOV.U32 R4, RZ, RZ, R0 ;  /* 0x000000ffff047224 */ /* 0x000fe200078e0000 */
[----:B------:R-:W-:Y:S01]  /*11f50*/  MOV R3, 0x3 ;  /* 0x0000000300037802 */ /* 0x000fe20000000f00 */
[----:B------:R-:W-:Y:S01]  /*11f60*/  IMAD.MOV.U32 R5, RZ, RZ, R13 ;  /* 0x000000ffff057224 */ /* 0x000fe200078e000d */
[----:B------:R-:W-:-:S02]  /*11f70*/  MOV R0, 0x1c1f ;  /* 0x00001c1f00007802 */ /* 0x000fc40000000f00 */
[----:B------:R-:W-:Y:S02]  /*11f80*/  MOV R2, 0x11fa0 ;  /* 0x00011fa000027802 */ /* 0x000fe40000000f00 */
[----:B------:R-:W-:Y:S05]  /*11f90*/  CALL.REL.NOINC `($__internal_19_$__cuda_sm70_shflsync_idx_p) ;  /* 0x000009a000007944 */ /* 0x000fea0003c00000 */
[----:B------:R-:W-:Y:S05]  /*11fa0*/  BRA `(.L_x_1180) ;  /* 0xffffccf000007947 */ /* 0x000fea000383ffff */
.L_x_1123:
[----:B------:R-:W-:Y:S01]  /*11fb0*/  IMAD.MOV.U32 R5, RZ, RZ, R9 ;  /* 0x000000ffff057224 */ /* 0x000fe200078e0009 */
[----:B------:R-:W-:Y:S01]  /*11fc0*/  MOV R3, RZ ;  /* 0x000000ff00037202 */ /* 0x000fe20000000f00 */
[----:B------:R-:W-:Y:S01]  /*11fd0*/  IMAD.MOV.U32 R0, RZ, RZ, 0x1c1f ;  /* 0x00001c1fff007424 */ /* 0x000fe200078e00ff */
[----:B------:R-:W-:Y:S02]  /*11fe0*/  MOV R2, 0x12000 ;  /* 0x0001200000027802 */ /* 0x000fe40000000f00 */
[----:B------:R-:W-:Y:S05]  /*11ff0*/  CALL.REL.NOINC `($__internal_19_$__cuda_sm70_shflsync_idx_p) ;  /* 0x0000094000007944 */ /* 0x000fea0003c00000 */
[----:B------:R-:W-:Y:S01]  /*12000*/  MOV R8, R0 ;  /* 0x0000000000087202 */ /* 0x000fe20000000f00 */
[----:B------:R-:W-:Y:S05]  /*12010*/  BRA `(.L_x_1181) ;  /* 0xffffd8f000007947 */ /* 0x000fea000383ffff */
.L_x_1124:
[----:B------:R-:W-:Y:S01]  /*12020*/  IMAD.MOV.U32 R5, RZ, RZ, R12 ;  /* 0x000000ffff057224 */ /* 0x000fe200078e000c */
[----:B------:R-:W-:Y:S01]  /*12030*/  MOV R3, RZ ;  /* 0x000000ff00037202 */ /* 0x000fe20000000f00 */
[----:B------:R-:W-:Y:S01]  /*12040*/  IMAD.MOV.U32 R0, RZ, RZ, 0x1c1f ;  /* 0x00001c1fff007424 */ /* 0x000fe200078e00ff */
[----:B------:R-:W-:Y:S02]  /*12050*/  MOV R2, 0x12070 ;  /* 0x0001207000027802 */ /* 0x000fe40000000f00 */
[----:B-12---:R-:W-:Y:S05]  /*12060*/  CALL.REL.NOINC `($__internal_19_$__cuda_sm70_shflsync_idx_p) ;  /* 0x000008d000007944 */ /* 0x006fea0003c00000 */
[----:B------:R-:W-:Y:S05]  /*12070*/  BRA `(.L_x_1182) ;  /* 0xffffd8b000007947 */ /* 0x000fea000383ffff */
.L_x_1127:
        /* <DEDUP_REMOVED lines=12> */
.L_x_1130:
[----:B-1----:R-:W-:Y:S01]  /*12140*/  IMAD.MOV.U32 R5, RZ, RZ, R9 ;  /* 0x000000ffff057224 */ /* 0x002fe200078e0009 */
[----:B------:R-:W-:Y:S01]  /*12150*/  MOV R3, 0x2 ;  /* 0x0000000200037802 */ /* 0x000fe20000000f00 */
[----:B----4-:R-:W-:Y:S01]  /*12160*/  IMAD.MOV.U32 R0, RZ, RZ, 0x1c1f ;  /* 0x00001c1fff007424 */ /* 0x010fe200078e00ff */
[----:B------:R-:W-:Y:S02]  /*12170*/  MOV R2, 0x12190 ;  /* 0x0001219000027802 */ /* 0x000fe40000000f00 */
[----:B--23--:R-:W-:Y:S05]  /*12180*/  CALL.REL.NOINC `($__internal_19_$__cuda_sm70_shflsync_idx_p) ;  /* 0x000007b000007944 */ /* 0x00cfea0003c00000 */
[----:B------:R-:W-:Y:S01]  /*12190*/  MOV R8, R0 ;  /* 0x0000000000087202 */ /* 0x000fe20000000f00 */
[----:B------:R-:W-:Y:S05]  /*121a0*/  BRA `(.L_x_1184) ;  /* 0xffffda7000007947 */ /* 0x000fea000383ffff */
.L_x_1131:
[----:B------:R-:W-:Y:S01]  /*121b0*/  IMAD.MOV.U32 R5, RZ, RZ, R12 ;  /* 0x000000ffff057224 */ /* 0x000fe200078e000c */
[----:B------:R-:W-:Y:S01]  /*121c0*/  MOV R3, 0x2 ;  /* 0x0000000200037802 */ /* 0x000fe20000000f00 */
[----:B----4-:R-:W-:Y:S01]  /*121d0*/  IMAD.MOV.U32 R0, RZ, RZ, 0x1c1f ;  /* 0x00001c1fff007424 */ /* 0x010fe200078e00ff */
[----:B------:R-:W-:Y:S02]  /*121e0*/  MOV R2, 0x12200 ;  /* 0x0001220000027802 */ /* 0x000fe40000000f00 */
[----:B-123--:R-:W-:Y:S05]  /*121f0*/  CALL.REL.NOINC `($__internal_19_$__cuda_sm70_shflsync_idx_p) ;  /* 0x0000074000007944 */ /* 0x00efea0003c00000 */
[----:B------:R-:W-:Y:S05]  /*12200*/  BRA `(.L_x_1185) ;  /* 0xffffda3000007947 */ /* 0x000fea000383ffff */
.L_x_1134:
        /* <DEDUP_REMOVED lines=12> */
.L_x_1136:
[----:B------:R-:W-:Y:S01]  /*122d0*/  IMAD.MOV.U32 R5, RZ, RZ, R74 ;  /* 0x000000ffff057224 */ /* 0x000fe200078e004a */
[----:B------:R-:W-:Y:S01]  /*122e0*/  MOV R3, RZ ;  /* 0x000000ff00037202 */ /* 0x000fe20000000f00 */
[----:B------:R-:W-:Y:S01]  /*122f0*/  IMAD.MOV.U32 R0, RZ, RZ, 0x1f ;  /* 0x0000001fff007424 */ /* 0x000fe200078e00ff */
[----:B------:R-:W-:Y:S02]  /*12300*/  MOV R2, 0x12320 ;  /* 0x0001232000027802 */ /* 0x000fe40000000f00 */
[----:B--2---:R-:W-:Y:S05]  /*12310*/  CALL.REL.NOINC `($__internal_19_$__cuda_sm70_shflsync_idx_p) ;  /* 0x0000062000007944 */ /* 0x004fea0003c00000 */
[----:B------:R-:W-:Y:S01]  /*12320*/  MOV R9, R0 ;  /* 0x0000000000097202 */ /* 0x000fe20000000f00 */
[----:B------:R-:W-:Y:S05]  /*12330*/  BRA `(.L_x_1187) ;  /* 0xffffdcb000007947 */ /* 0x000fea000383ffff */
.L_x_1137:
[----:B------:R-:W-:Y:S01]  /*12340*/  IMAD.MOV.U32 R5, RZ, RZ, R74 ;  /* 0x000000ffff057224 */ /* 0x000fe200078e004a */
[----:B------:R-:W-:Y:S01]  /*12350*/  MOV R3, 0x1 ;  /* 0x0000000100037802 */ /* 0x000fe20000000f00 */
[----:B------:R-:W-:Y:S01]  /*12360*/  IMAD.MOV.U32 R0, RZ, RZ, 0x1f ;  /* 0x0000001fff007424 */ /* 0x000fe200078e00ff */
[----:B------:R-:W-:Y:S02]  /*12370*/  MOV R2, 0x12390 ;  /* 0x0001239000027802 */ /* 0x000fe40000000f00 */
[----:B-12---:R-:W-:Y:S05]  /*12380*/  CALL.REL.NOINC `($__internal_19_$__cuda_sm70_shflsync_idx_p) ;  /* 0x000005b000007944 */ /* 0x006fea0003c00000 */
[----:B------:R-:W-:Y:S01]  /*12390*/  MOV R8, R0 ;  /* 0x0000000000087202 */ /* 0x000fe20000000f00 */
[----:B------:R-:W-:Y:S05]  /*123a0*/  BRA `(.L_x_1188) ;  /* 0xffffdc6000007947 */ /* 0x000fea000383ffff */
.L_x_1138:
[----:B------:R-:W-:Y:S02]  /*123b0*/  MOV R2, 0x1 ;  /* 0x0000000100027802 */ /* 0x000fe40000000f00 */
[----:B------:R-:W-:-:S02]  /*123c0*/  MOV R3, 0x123e0 ;  /* 0x000123e000037802 */ /* 0x000fc40000000f00 */
[----:B-1234-:R-:W-:Y:S05]  /*123d0*/  CALL.REL.NOINC `($__internal_20_$__cuda_sm70_shflsync_up_p) ;  /* 0x000005b000007944 */ /* 0x01efea0003c00000 */
[----:B------:R-:W-:Y:S05]  /*123e0*/  BRA `(.L_x_1189) ;  /* 0xffffdd5000007947 */ /* 0x000fea000383ffff */
.L_x_1139:
[----:B------:R-:W-:Y:S02]  /*123f0*/  MOV R2, 0x2 ;  /* 0x0000000200027802 */ /* 0x000fe40000000f00 */
[----:B------:R-:W-:-:S02]  /*12400*/  MOV R3, 0x12420 ;  /* 0x0001242000037802 */ /* 0x000fc40000000f00 */
[----:B--2-4-:R-:W-:Y:S05]  /*12410*/  CALL.REL.NOINC `($__internal_20_$__cuda_sm70_shflsync_up_p) ;  /* 0x0000057000007944 */ /* 0x014fea0003c00000 */
        /* <DEDUP_REMOVED lines=23> */
.L_x_1143:
[----:B------:R-:W-:Y:S02]  /*12590*/  MOV R2, 0x1 ;  /* 0x0000000100027802 */ /* 0x000fe40000000f00 */
[----:B------:R-:W-:Y:S02]  /*125a0*/  MOV R3, 0x125c0 ;  /* 0x000125c000037802 */ /* 0x000fe40000000f00 */
[----:B------:R-:W-:Y:S05]  /*125b0*/  CALL.REL.NOINC `($__internal_20_$__cuda_sm70_shflsync_up_p) ;  /* 0x000003d000007944 */ /* 0x000fea0003c00000 */
[----:B------:R-:W-:Y:S01]  /*125c0*/  MOV R2, R4 ;  /* 0x0000000400027202 */ /* 0x000fe20000000f00 */
[----:B------:R-:W-:Y:S05]  /*125d0*/  BRA `(.L_x_1191) ;  /* 0xffffddc000007947 */ /* 0x000fea000383ffff */
.L_x_1144:
        /* <DEDUP_REMOVED lines=26> */
.L_x_1146:
[----:B------:R-:W-:Y:S02]  /*12780*/  SEL R0, RZ, 0x1, P0 ;  /* 0x00000001ff007807 */ /* 0x000fe40000000000 */
[----:B------:R-:W-:Y:S02]  /*12790*/  MOV R2, 0x127b0 ;  /* 0x000127b000027802 */ /* 0x000fe40000000f00 */
[----:B-1----:R-:W-:Y:S05]  /*127a0*/  CALL.REL.NOINC `($__internal_21_$__cuda_sm70_votesync_ballot) ;  /* 0x0000025000007944 */ /* 0x002fea0003c00000 */
[----:B------:R-:W-:Y:S01]  /*127b0*/  MOV R10, R0 ;  /* 0x00000000000a7202 */ /* 0x000fe20000000f00 */
[----:B------:R-:W-:Y:S05]  /*127c0*/  BRA `(.L_x_1193) ;  /* 0xffffdd6000007947 */ /* 0x000fea000383ffff */
.L_x_1147:
[----:B------:R-:W-:Y:S01]  /*127d0*/  IMAD.MOV.U32 R5, RZ, RZ, R6 ;  /* 0x000000ffff057224 */ /* 0x000fe200078e0006 */
[----:B------:R-:W-:Y:S01]  /*127e0*/  MOV R3, R8 ;  /* 0x0000000800037202 */ /* 0x000fe20000000f00 */
[----:B--2---:R-:W-:Y:S01]  /*127f0*/  IMAD.MOV.U32 R0, RZ, RZ, 0x1f ;  /* 0x0000001fff007424 */ /* 0x004fe200078e00ff */
[----:B------:R-:W-:Y:S02]  /*12800*/  MOV R2, 0x12820 ;  /* 0x0001282000027802 */ /* 0x000fe40000000f00 */
[----:B-1----:R-:W-:Y:S05]  /*12810*/  CALL.REL.NOINC `($__internal_19_$__cuda_sm70_shflsync_idx_p) ;  /* 0x0000012000007944 */ /* 0x002fea0003c00000 */
[----:B------:R-:W-:Y:S01]  /*12820*/  IMAD.MOV.U32 R12, RZ, RZ, R0 ;  /* 0x000000ffff0c7224 */ /* 0x000fe200078e0000 */
[----:B------:R-:W-:Y:S01]  /*12830*/  MOV R3, R8 ;  /* 0x0000000800037202 */ /* 0x000fe20000000f00 */
[----:B------:R-:W-:Y:S01]  /*12840*/  IMAD.MOV.U32 R5, RZ, RZ, R7 ;  /* 0x000000ffff057224 */ /* 0x000fe200078e0007 */
[----:B------:R-:W-:Y:S02]  /*12850*/  MOV R0, 0x1f ;  /* 0x0000001f00007802 */ /* 0x000fe40000000f00 */
[----:B------:R-:W-:-:S02]  /*12860*/  MOV R2, 0x12880 ;  /* 0x0001288000027802 */ /* 0x000fc40000000f00 */
[----:B------:R-:W-:Y:S05]  /*12870*/  CALL.REL.NOINC `($__internal_19_$__cuda_sm70_shflsync_idx_p) ;  /* 0x000000c000007944 */ /* 0x000fea0003c00000 */
[----:B------:R-:W-:Y:S01]  /*12880*/  MOV R7, R0 ;  /* 0x0000000000077202 */ /* 0x000fe20000000f00 */
[----:B------:R-:W-:Y:S05]  /*12890*/  BRA `(.L_x_1194) ;  /* 0xffffdd0000007947 */ /* 0x000fea000383ffff */
.L_x_1150:
[----:B------:R-:W-:Y:S01]  /*128a0*/  IMAD.MOV.U32 R5, RZ, RZ, R4 ;  /* 0x000000ffff057224 */ /* 0x000fe200078e0004 */
[----:B--2---:R-:W-:-:S02]  /*128b0*/  MOV R0, 0x1f ;  /* 0x0000001f00007802 */ /* 0x004fc40000000f00 */
[----:B------:R-:W-:Y:S02]  /*128c0*/  MOV R2, 0x128e0 ;  /* 0x000128e000027802 */ /* 0x000fe40000000f00 */
[----:B-1-34-:R-:W-:Y:S05]  /*128d0*/  CALL.REL.NOINC `($__internal_19_$__cuda_sm70_shflsync_idx_p) ;  /* 0x0000006000007944 */ /* 0x01afea0003c00000 */
[----:B------:R-:W-:Y:S01]  /*128e0*/  MOV R13, R0 ;  /* 0x00000000000d7202 */ /* 0x000fe20000000f00 */
[----:B------:R-:W-:Y:S05]  /*128f0*/  BRA `(.L_x_1149) ;  /* 0xffffdd0000007947 */ /* 0x000fea000383ffff */
        .weak           $__internal_18_$__cuda_sm70_shflsync_bfly_p
        .type           $__internal_18_$__cuda_sm70_shflsync_bfly_p,@function
        .size           $__internal_18_$__cuda_sm70_shflsync_bfly_p,($__internal_19_$__cuda_sm70_shflsync_idx_p - $__internal_18_$__cuda_sm70_shflsync_bfly_p)
$__internal_18_$__cuda_sm70_shflsync_bfly_p:
[----:B------:R-:W-:Y:S04]  /*12900*/  WARPSYNC R8 ;  /* 0x0000000800007348 */ /* 0x000fe80003800000 */
[----:B------:R1:W2:Y:S02]  /*12910*/  SHFL.BFLY PT, R0, R0, R3, R9 ;  /* 0x0c00000300007389 */ /* 0x0002a400000e0009 */
[----:B-1----:R-:W-:-:S04]  /*12920*/  MOV R3, 0x0 ;  /* 0x0000000000037802 */ /* 0x002fc80000000f00 */
[----:B--2---:R-:W-:Y:S05]  /*12930*/  RET.REL.NODEC R2 `(_ZN7cutlass13device_kernelIN5flash19enable_sm80_to_sm89INS1_16FlashAttnFwdSm80INS1_25CollectiveMainloopFwdSm80ILi4ELi1ELb0EN4cute5tupleIJNS5_1CILi128EEENS7_ILi48EEENS7_ILi96EEEEEELi96ENS_10bfloat16_tEfNS_4arch4Sm80ELb1ELb0ELb0ELb1ELb0ELb0ELb1ELb1EEENS1_21CollectiveEpilogueFwdINS6_IJS8_SA_S9_EEENS6_IJNS7_ILi1EEESI_SI_EEESC_SE_Li128ELb1ELb1ELb1ELb0EEENS1_36VarlenDynamicPersistentTileSchedulerILi128ELi48ELi128ELi128ELb1ELb1ELb0ELb1ELb1ELb1EEEEEEEEEvNT_6ParamsE) ;  /* 0xfffed6c002007950 */ /* 0x004fea0003c3ffff */
        .weak           $__internal_19_$__cuda_sm70_shflsync_idx_p
        .type           $__internal_19_$__cuda_sm70_shflsync_idx_p,@function
        .size           $__internal_19_$__cuda_sm70_shflsync_idx_p,($__internal_20_$__cuda_sm70_shflsync_up_p - $__internal_19_$__cuda_sm70_shflsync_idx_p)
$__internal_19_$__cuda_sm70_shflsync_idx_p:
[----:B------:R-:W-:-:S04]  /*12940*/  MOV R15, 0xffffffff ;  /* 0xffffffff000f7802 */ /* 0x000fc80000000f00 */
[----:B------:R-:W-:Y:S04]  /*12950*/  WARPSYNC R15 ;  /* 0x0000000f00007348 */ /* 0x000fe80003800000 */
[----:B------:R1:W2:Y:S02]  /*12960*/  SHFL.IDX PT, R0, R5, R3, R0 ;  /* 0x0000000305007389 */ /* 0x0002a400000e0000 */
[----:B-1----:R-:W-:-:S04]  /*12970*/  MOV R3, 0x0 ;  /* 0x0000000000037802 */ /* 0x002fc80000000f00 */
[----:B--2---:R-:W-:Y:S05]  /*12980*/  RET.REL.NODEC R2 `(_ZN7cutlass13device_kernelIN5flash19enable_sm80_to_sm89INS1_16FlashAttnFwdSm80INS1_25CollectiveMainloopFwdSm80ILi4ELi1ELb0EN4cute5tupleIJNS5_1CILi128EEENS7_ILi48EEENS7_ILi96EEEEEELi96ENS_10bfloat16_tEfNS_4arch4Sm80ELb1ELb0ELb0ELb1ELb0ELb0ELb1ELb1EEENS1_21CollectiveEpilogueFwdINS6_IJS8_SA_S9_EEENS6_IJNS7_ILi1EEESI_SI_EEESC_SE_Li128ELb1ELb1ELb1ELb0EEENS1_36VarlenDynamicPersistentTileSchedulerILi128ELi48ELi128ELi128ELb1ELb1ELb0ELb1ELb1ELb1EEEEEEEEEvNT_6ParamsE) ;  /* 0xfffed67002007950 */ /* 0x004fea0003c3ffff */
        .weak           $__internal_20_$__cuda_sm70_shflsync_up_p
        .type           $__internal_20_$__cuda_sm70_shflsync_up_p,@function
        .size           $__internal_20_$__cuda_sm70_shflsync_up_p,($__internal_21_$__cuda_sm70_votesync_ballot - $__internal_20_$__cuda_sm70_shflsync_up_p)
$__internal_20_$__cuda_sm70_shflsync_up_p:
[----:B------:R-:W-:Y:S02]  /*12990*/  IMAD.MOV.U32 R4, RZ, RZ, RZ ;  /* 0x000000ffff047224 */ /* 0x000fe400078e00ff */
[----:B------:R-:W-:-:S04]  /*129a0*/  IMAD.MOV.U32 R10, RZ, RZ, -0x1 ;  /* 0xffffffffff0a7424 */ /* 0x000fc800078e00ff */
[----:B------:R-:W-:Y:S04]  /*129b0*/  WARPSYNC R10 ;  /* 0x0000000a00007348 */ /* 0x000fe80003800000 */
[----:B------:R1:W2:Y:S02]  /*129c0*/  SHFL.UP PT, R4, R0, R2, R4 ;  /* 0x0400000200047389 */ /* 0x0002a400000e0004 */
[----:B-1----:R-:W-:Y:S02]  /*129d0*/  MOV R2, R3 ;  /* 0x0000000300027202 */ /* 0x002fe40000000f00 */
[----:B------:R-:W-:-:S04]  /*129e0*/  MOV R3, 0x0 ;  /* 0x0000000000037802 */ /* 0x000fc80000000f00 */
[----:B--2---:R-:W-:Y:S05]  /*129f0*/  RET.REL.NODEC R2 `(_ZN7cutlass13device_kernelIN5flash19enable_sm80_to_sm89INS1_16FlashAttnFwdSm80INS1_25CollectiveMainloopFwdSm80ILi4ELi1ELb0EN4cute5tupleIJNS5_1CILi128EEENS7_ILi48EEENS7_ILi96EEEEEELi96ENS_10bfloat16_tEfNS_4arch4Sm80ELb1ELb0ELb0ELb1ELb0ELb0ELb1ELb1EEENS1_21CollectiveEpilogueFwdINS6_IJS8_SA_S9_EEENS6_IJNS7_ILi1EEESI_SI_EEESC_SE_Li128ELb1ELb1ELb1ELb0EEENS1_36VarlenDynamicPersistentTileSchedulerILi128ELi48ELi128ELi128ELb1ELb1ELb0ELb1ELb1ELb1EEEEEEEEEvNT_6ParamsE) ;  /* 0xfffed60002007950 */ /* 0x004fea0003c3ffff */
        .weak           $__internal_21_$__cuda_sm70_votesync_ballot
        .type           $__internal_21_$__cuda_sm70_votesync_ballot,@function
        .size           $__internal_21_$__cuda_sm70_votesync_ballot,(.L_x_1449 - $__internal_21_$__cuda_sm70_votesync_ballot)
$__internal_21_$__cuda_sm70_votesync_ballot:
[----:B------:R-:W-:Y:S01]  /*12a00*/  ISETP.NE.U32.AND P0, PT, R0, 0x1, PT ;  /* 0x000000010000780c */ /* 0x000fe20003f05070 */
[----:B------:R-:W-:-:S04]  /*12a10*/  IMAD.MOV.U32 R3, RZ, RZ, -0x1 ;  /* 0xffffffffff037424 */ /* 0x000fc800078e00ff */
[----:B------:R-:W-:Y:S08]  /*12a20*/  WARPSYNC R3 ;  /* 0x0000000300007348 */ /* 0x000ff00003800000 */
[----:B------:R-:W-:-:S04]  /*12a30*/  VOTE.ANY R0, PT, !P0 ;  /* 0x0000000000007806 */ /* 0x000fc800040e0100 */
[----:B------:R-:W-:Y:S01]  /*12a40*/  LOP3.LUT R0, R0, R3, RZ, 0xc0, !PT ;  /* 0x0000000300007212 */ /* 0x000fe200078ec0ff */
[----:B------:R-:W-:-:S04]  /*12a50*/  IMAD.MOV.U32 R3, RZ, RZ, 0x0 ;  /* 0x00000000ff037424 */ /* 0x000fc800078e00ff */
[----:B------:R-:W-:Y:S05]  /*12a60*/  RET.REL.NODEC R2 `(_ZN7cutlass13device_kernelIN5flash19enable_sm80_to_sm89INS1_16FlashAttnFwdSm80INS1_25CollectiveMainloopFwdSm80ILi4ELi1ELb0EN4cute5tupleIJNS5_1CILi128EEENS7_ILi48EEENS7_ILi96EEEEEELi96ENS_10bfloat16_tEfNS_4arch4Sm80ELb1ELb0ELb0ELb1ELb0ELb0ELb1ELb1EEENS1_21CollectiveEpilogueFwdINS6_IJS8_SA_S9_EEENS6_IJNS7_ILi1EEESI_SI_EEESC_SE_Li128ELb1ELb1ELb1ELb0EEENS1_36VarlenDynamicPersistentTileSchedulerILi128ELi48ELi128ELi128ELb1ELb1ELb0ELb1ELb1ELb1EEEEEEEEEvNT_6ParamsE) ;  /* 0xfffed59002007950 */ /* 0x000fea0003c3ffff */
.L_x_1195:
        /* <DEDUP_REMOVED lines=9> */
.L_x_1449:


//--------------------- .text._ZN7cutlass13device_kernelIN5flash19enable_sm80_to_sm89INS1_16FlashAttnFwdSm80INS1_25CollectiveMainloopFwdSm80ILi4ELi1ELb0EN4cute5tupleIJNS5_1CILi128EEENS7_ILi48EEENS7_ILi96EEEEEELi96ENS_10bfloat16_tEfNS_4arch4Sm80ELb1ELb0ELb0ELb1ELb0ELb1ELb1ELb1EEENS1_21CollectiveEpilogueFwdINS6_IJS8_SA_S9_EEENS6_IJNS7_ILi1EEESI_SI_EEESC_SE_Li128ELb1ELb1ELb1ELb0EEENS1_36VarlenDynamicPersistentTileSchedulerILi128ELi48ELi128ELi128ELb1ELb1ELb0ELb1ELb1ELb1EEEEEEEEEvNT_6ParamsE --------------------------
	.section	.text._ZN7cutlass13device_kernelIN5flash19enable_sm80_to_sm89INS1_16FlashAttnFwdSm80INS1_25CollectiveMainloopFwdSm80ILi4ELi1ELb0EN4cute5tupleIJNS5_1CILi128EEENS7_ILi48EEENS7_ILi96EEEEEELi96ENS_10bfloat16_tEfNS_4arch4Sm80ELb1ELb0ELb0ELb1ELb0ELb1ELb1ELb1EEENS1_21CollectiveEpilogueFwdINS6_IJS8_SA_S9_EEENS6_IJNS7_ILi1EEESI_SI_EEESC_SE_Li128ELb1ELb1ELb1ELb0EEENS1_36VarlenDynamicPersistentTileSchedulerILi128ELi48ELi128ELi128ELb1ELb1ELb0ELb1ELb1ELb1EEEEEEEEEvNT_6ParamsE,"ax",@progbits
	.sectioninfo	@"SHI_REGISTERS=255"
	.align	128
.text._ZN7cutlass13device_kernelIN5flash19enable_sm80_to_sm89INS1_16FlashAttnFwdSm80INS1_25CollectiveMainloopFwdSm80ILi4ELi1ELb0EN4cute5tupleIJNS5_1CILi128EEENS7_ILi48EEENS7_ILi96EEEEEELi96ENS_10bfloat16_tEfNS_4arch4Sm80ELb1ELb0ELb0ELb1ELb0ELb1ELb1ELb1EEENS1_21CollectiveEpilogueFwdINS6_IJS8_SA_S9_EEENS6_IJNS7_ILi1EEESI_SI_EEESC_SE_Li128ELb1ELb1ELb1ELb0EEENS1_36VarlenDynamicPersistentTileSchedulerILi128ELi48ELi128ELi128ELb1ELb1ELb0ELb1ELb1ELb1EEEEEEEEEvNT_6ParamsE:
        .type           _ZN7cutlass13device_kernelIN5flash19enable_sm80_to_sm89INS1_16FlashAttnFwdSm80INS1_25CollectiveMainloopFwdSm80ILi4ELi1ELb0EN4cute5tupleIJNS5_1CILi128EEENS7_ILi48EEENS7_ILi96EEEEEELi96ENS_10bfloat16_tEfNS_4arch4Sm80ELb1ELb0ELb0ELb1ELb0ELb1ELb1ELb1EEENS1_21CollectiveEpilogueFwdINS6_IJS8_SA_S9_EEENS6_IJNS7_ILi1EEESI_SI_EEESC_SE_Li128ELb1ELb1ELb1ELb0EEENS1_36VarlenDynamicPersistentTileSchedulerILi128ELi48ELi128ELi128ELb1ELb1ELb0ELb1ELb1ELb1EEEEEEEEEvNT_6ParamsE,@function
        .size           _ZN7cutlass13device_kernelIN5flash19enable_sm80_to_sm89INS1_16FlashAttnFwdSm80INS1_25CollectiveMainloopFwdSm80ILi4ELi1ELb0EN4cute5tupleIJNS5_1CILi128EEENS7_ILi48EEENS7_ILi96EEEEEELi96ENS_10bfloat16_tEfNS_4arch4Sm80ELb1ELb0ELb0ELb1ELb0ELb1ELb1ELb1EEENS1_21CollectiveEpilogueFwdINS6_IJS8_SA_S9_EEENS6_IJNS7_ILi1EEESI_SI_EEESC_SE_Li128ELb1ELb1ELb1ELb0EEENS1_36VarlenDynamicPersistentTileSchedulerILi128ELi48ELi128ELi128ELb1ELb1ELb0ELb1ELb1ELb1EEEEEEEEEvNT_6ParamsE,(.L_x_1454 - _ZN7cutlass13device_kernelIN5flash19enable_sm80_to_sm89INS1_16FlashAttnFwdSm80INS1_25CollectiveMainloopFwdSm80ILi4ELi1ELb0EN4cute5tupleIJNS5_1CILi128EEENS7_ILi48EEENS7_ILi96EEEEEELi96ENS_10bfloat16_tEfNS_4arch4Sm80ELb1ELb0ELb0ELb1ELb0ELb1ELb1ELb1EEENS1_21CollectiveEpilogueFwdINS6_IJS8_SA_S9_EEENS6_IJNS7_ILi1EEESI_SI_EEESC_SE_Li128ELb1ELb1ELb1ELb0EEENS1_36VarlenDynamicPersistentTileSchedulerILi128ELi48ELi128ELi128ELb1ELb1ELb0ELb1ELb1ELb1EEEEEEEEEvNT_6ParamsE)
        .other          _ZN7cutlass13device_kernelIN5flash19enable_sm80_to_sm89INS1_16FlashAttnFwdSm80INS1_25CollectiveMainloopFwdSm80ILi4ELi1ELb0EN4cute5tupleIJNS5_1CILi128EEENS7_ILi48EEENS7_ILi96EEEEEELi96ENS_10bfloat16_tEfNS_4arch4Sm80ELb1ELb0ELb0ELb1ELb0ELb1ELb1ELb1EEENS1_21CollectiveEpilogueFwdINS6_IJS8_SA_S9_EEENS6_IJNS7_ILi1EEESI_SI_EEESC_SE_Li128ELb1ELb1ELb1ELb0EEENS1_36VarlenDynamicPersistentTileSchedulerILi128ELi48ELi128ELi128ELb1ELb1ELb0ELb1ELb1ELb1EEEEEEEEEvNT_6ParamsE,@"STO_CUDA_ENTRY STV_DEFAULT"
_ZN7cutlass13device_kernelIN5flash19enable_sm80_to_sm89INS1_16FlashAttnFwdSm80INS1_25CollectiveMainloopFwdSm80ILi4ELi1ELb0EN4cute5tupleIJNS5_1CILi128EEENS7_ILi48EEENS7_ILi96EEEEEELi96ENS_10bfloat16_tEfNS_4arch4Sm80ELb1ELb0ELb0ELb1ELb0ELb1ELb1ELb1EEENS1_21CollectiveEpilogueFwdINS6_IJS8_SA_S9_EEENS6_IJNS7_ILi1EEESI_SI_EEESC_SE_Li128ELb1ELb1ELb1ELb0EEENS1_36VarlenDynamicPersistentTileSchedulerILi128ELi48ELi128ELi128ELb1ELb1ELb0ELb1ELb1ELb1EEEEEEEEEvNT_6ParamsE:
        /* <DEDUP_REMOVED lines=54> */
.L_x_1201:
        /* <DEDUP_REMOVED lines=16> */
.L_x_1385:
        /* <DEDUP_REMOVED lines=16> */
.L_x_1386:
[----:B--2---:R-:W-:-:S05]  /*0560*/  IMAD R0, R0, c[0x0][0x538], RZ ;  /* 0x00014e0000007a24 */ /* 0x004fca00078e02ff */
[----:B------:R-:W-:-:S04]  /*0570*/  IADD3 R7, R0, R7, RZ ;  /* 0x0000000700077210 */ /* 0x000fc80007ffe0ff */
[----:B------:R-:W-:-:S13]  /*0580*/  ISETP.GT.AND P0, PT, R7, UR4, PT ;  /* 0x0000000407007c0c */ /* 0x000fda000bf04270 */
[----:B-1----:R-:W-:Y:S05]  /*0590*/  @!P0 BRA `(.L_x_1201) ;  /* 0xfffffdc000008947 */ /* 0x002fea000383ffff */
.L_x_1197:
[----:B------:R-:W-:-:S05]  /*05a0*/  IADD3 R11, -R0, R7, RZ ;  /* 0x00000007000b7210 */ /* 0x000fca0007ffe1ff */
[----:B------:R-:W-:-:S05]  /*05b0*/  IMAD R0, R4, c[0x0][0x538], R11 ;  /* 0x00014e0004007a24 */ /* 0x000fca00078e020b */
[----:B------:R-:W-:Y:S01]  /*05c0*/  ISETP.GT.AND P0, PT, R0, UR4, PT ;  /* 0x0000000400007c0c */ /* 0x000fe2000bf04270 */
[----:B------:R-:W-:-:S12]  /*05d0*/  BRA.DIV ~URZ, `(.L_x_1202) ;  /* 0x0001d4a27f007947 */ /* 0x000fd8000b800000 */
[----:B------:R-:W-:-:S04]  /*05e0*/  VOTE.ANY R10, PT, !P0 ;  /* 0x00000000000a7806 */ /* 0x000fc800040e0100 */
.L_x_1387:
[----:B------:R-:W1:Y:S02]  /*05f0*/  POPC R7, R10 ;  /* 0x0000000a00077309 */ /* 0x000e640000000000 */
[----:B-1----:R-:W-:-:S05]  /*0600*/  IADD3 R0, R7, R6, RZ ;  /* 0x0000000607007210 */ /* 0x002fca0007ffe0ff */
[----:B------:R1:W-:Y:S01]  /*0610*/  STL [R1+0x34], R0 ;  /* 0x0000340001007387 */ /* 0x0003e20000100800 */
[----:B------:R-:W-:Y:S05]  /*0620*/  BRA.DIV ~URZ, `(.L_x_1203) ;  /* 0x0001d4a27f007947 */ /* 0x000fea000b800000 */
[----:B------:R2:W3:Y:S01]  /*0630*/  SHFL.IDX PT, R12, R9, R7, 0x1f ;  /* 0x00001f07090c7589 */ /* 0x0004e200000e0000 */
[----:B------:R-:W-:-:S03]  /*0640*/  MOV R6, RZ ;  /* 0x000000ff00067202 */ /* 0x000fc60000000f00 */
[----:B------:R2:W4:Y:S04]  /*0650*/  SHFL.IDX PT, R9, R8, R7, 0x1f ;  /* 0x00001f0708097589 */ /* 0x00052800000e0000 */
.L_x_1388:
[----:B------:R-:W-:Y:S01]  /*0660*/  ISETP.NE.AND P0, PT, R10, RZ, PT ;  /* 0x000000ff0a00720c */ /* 0x000fe20003f05270 */
[----:B------:R-:W-:-:S12]  /*0670*/  BSSY B0, `(.L_x_1204) ;  /* 0x0000005000007945 */ /* 0x000fd80003800000 */
[----:B------:R-:W-:Y:S05]  /*0680*/  @!P0 BRA `(.L_x_1205) ;  /* 0x0000003000008947 */ /* 0x000fea0003800000 */
[----:B------:R-:W-:Y:S01]  /*0690*/  IADD3 R3, R7, -0x1, RZ ;  /* 0xffffffff07037810 */ /* 0x000fe20007ffe0ff */
[----:B------:R-:W-:Y:S05]  /*06a0*/  BRA.DIV ~URZ, `(.L_x_1206) ;  /* 0x0001d5027f007947 */ /* 0x000fea000b800000 */
[----:B------:R1:W2:Y:S02]  /*06b0*/  SHFL.IDX PT, R6, R4, R3, 0x1f ;  /* 0x00001f0304067589 */ /* 0x0002a400000e0000 */
.L_x_1205:
[----:B------:R-:W-:Y:S05]  /*06c0*/  BSYNC B0 ;  /* 0x0000000000007941 */ /* 0x000fea0003800000 */
.L_x_1204:
        /* <DEDUP_REMOVED lines=69> */
.L_x_1208:
        /* <DEDUP_REMOVED lines=70> */
.L_x_1209:
[----:B------:R-:W-:Y:S05]  /*0f80*/  BSYNC B0 ;  /* 0x0000000000007941 */ /* 0x000fea0003800000 */
.L_x_1207:
[----:B------:R-:W-:-:S04]  /*0f90*/  LOP3.LUT R0, RZ, R0, RZ, 0x33, !PT ;  /* 0x00000000ff007212 */ /* 0x000fc800078e33ff */
[----:B------:R-:W-:-:S05]  /*0fa0*/  IADD3 R0, R0, R12, RZ ;  /* 0x0000000c00007210 */ /* 0x000fca0007ffe0ff */
[----:B------:R2:W-:Y:S01]  /*0fb0*/  STL [R1+0x2c], R0 ;  /* 0x00002c0001007387 */ /* 0x0005e20000100800 */
[----:B------:R-:W-:Y:S05]  /*0fc0*/  BRA `(.L_x_1210) ;  /* 0x0000006000007947 */ /* 0x000fea0003800000 */
.L_x_1198:
[----:B------:R-:W-:Y:S01]  /*0fd0*/  MOV R0, UR4 ;  /* 0x0000000400007c02 */ /* 0x000fe20008000f00 */
[----:B------:R-:W-:Y:S04]  /*0fe0*/  STL [R1+0x2c], RZ ;  /* 0x00002cff01007387 */ /* 0x000fe80000100800 */
[----:B------:R-:W-:Y:S04]  /*0ff0*/  STL [R1+0x30], RZ ;  /* 0x000030ff01007387 */ /* 0x000fe80000100800 */
[----:B------:R1:W-:Y:S02]  /*1000*/  STL [R1+0x28], R0 ;  /* 0x0000280001007387 */ /* 0x0003e40000100800 */
[----:B-1----:R-:W-:-:S05]  /*1010*/  MOV R0, c[0x0][0x53c] ;  /* 0x00014f0000007a02 */ /* 0x002fca0000000f00 */
[----:B------:R1:W-:Y:S02]  /*1020*/  STL [R1+0x34], R0 ;  /* 0x0000340001007387 */ /* 0x0003e40000100800 */
.L_x_1210:
        /* <DEDUP_REMOVED lines=8> */
.L_x_1196:
        /* <DEDUP_REMOVED lines=9> */
[----:B------:R-:W-:Y:S02]  /*1140*/  SHF.R.S32.HI R2, RZ, 0x3, R16 ;  /* 0x00000003ff027819 */ /* 0x000fe40000011410 */
[CC--:B------:R-:W-:Y:S01]  /*1150*/  LEA.HI R11, R7.reuse, R24.reuse, RZ, 0x5 ;  /* 0x00000018070b7211 */ /* 0x0c0fe200078f28ff */
[----:B------:R-:W-:Y:S01]  /*1160*/  IMAD.IADD R3, R24, 0x1, -R0 ;  /* 0x0000000118037824 */ /* 0x000fe200078e0a00 */
[----:B------:R-:W-:Y:S01]  /*1170*/  LOP3.LUT R4, R12, 0xfffffffc, RZ, 0xc0, !PT ;  /* 0xfffffffc0c047812 */ /* 0x000fe200078ec0ff */
[----:B------:R-:W-:Y:S01]  /*1180*/  IMAD.SHL.U32 R0, R2, 0x40, RZ ;  /* 0x0000004002007824 */ /* 0x000fe200078e00ff */
[----:B------:R-:W-:Y:S02]  /*1190*/  LEA.HI R7, R7, R24, RZ, 0x4 ;  /* 0x0000001807077211 */ /* 0x000fe400078f20ff */
[----:B------:R-:W-:Y:S01]  /*11a0*/  SHF.R.S32.HI R14, RZ, 0x1, R15 ;  /* 0x00000001ff0e7819 */ /* 0x000fe2000001140f */
[----:B------:R-:W-:Y:S01]  /*11b0*/  IMAD.IADD R25, R24, 0x1, -R4 ;  /* 0x0000000118197824 */ /* 0x000fe200078e0a04 */
[----:B------:R-:W-:-:S02]  /*11c0*/  SHF.R.S32.HI R8, RZ, 0x4, R7 ;  /* 0x00000004ff087819 */ /* 0x000fc40000011407 */
[----:B------:R-:W-:Y:S01]  /*11d0*/  LEA.HI R5, R15, R14, RZ, 0x1 ;  /* 0x0000000e0f057211 */ /* 0x000fe200078f08ff */
[----:B------:R-:W-:Y:S01]  /*11e0*/  IMAD.SHL.U32 R30, R25, 0x8, RZ ;  /* 0x00000008191e7824 */ /* 0x000fe200078e00ff */
[----:B------:R-:W-:Y:S02]  /*11f0*/  LEA.HI R10, R3, R3, RZ, 0x1 ;  /* 0x00000003030a7211 */ /* 0x000fe400078f08ff */
[----:B------:R-:W-:Y:S02]  /*1200*/  LEA.HI R6, R7, R8, RZ, 0x1 ;  /* 0x0000000807067211 */ /* 0x000fe400078f08ff */
[----:B------:R-:W-:Y:S02]  /*1210*/  LOP3.LUT R2, R5, 0x7fffffe, RZ, 0xc0, !PT ;  /* 0x07fffffe05027812 */ /* 0x000fe400078ec0ff */
[----:B------:R-:W-:Y:S02]  /*1220*/  LOP3.LUT R0, R0, 0xc0, RZ, 0xc0, !PT ;  /* 0x000000c000007812 */ /* 0x000fe400078ec0ff */
[----:B------:R-:W-:Y:S01]  /*1230*/  LOP3.LUT R4, R10, 0x3fffffe, RZ, 0xc0, !PT ;  /* 0x03fffffe0a047812 */ /* 0x000fe200078ec0ff */
[----:B------:R-:W-:Y:S01]  /*1240*/  IMAD.IADD R2, R14, 0x1, -R2 ;  /* 0x000000010e027824 */ /* 0x000fe200078e0a02 */
[----:B------:R-:W-:-:S02]  /*1250*/  LOP3.LUT R6, R6, 0xfffffffe, RZ, 0xc0, !PT ;  /* 0xfffffffe06067812 */ /* 0x000fc400078ec0ff */
[----:B------:R-:W-:Y:S01]  /*1260*/  SHF.R.U32.HI R5, RZ, 0x3, R0 ;  /* 0x00000003ff057819 */ /* 0x000fe20000011600 */
[----:B------:R-:W-:Y:S01]  /*1270*/  IMAD.IADD R18, R3, 0x1, -R4 ;  /* 0x0000000103127824 */ /* 0x000fe200078e0a04 */
[----:B------:R-:W-:Y:S01]  /*1280*/  LOP3.LUT R0, R0, 0x18, R30, 0xf8, !PT ;  /* 0x0000001800007812 */ /* 0x000fe200078ef81e */
[C---:B------:R-:W-:Y:S01]  /*1290*/  IMAD.IADD R17, R8.reuse, 0x1, -R6 ;  /* 0x0000000108117824 */ /* 0x040fe200078e0a06 */
[----:B------:R-:W-:Y:S01]  /*12a0*/  SHF.R.S32.HI R23, RZ, 0x2, R12 ;  /* 0x00000002ff177819 */ /* 0x000fe2000001140c */
[----:B------:R-:W-:Y:S01]  /*12b0*/  IMAD R20, R8, 0x8, R2 ;  /* 0x0000000808147824 */ /* 0x000fe200078e0202 */
[----:B------:R-:W-:Y:S02]  /*12c0*/  LOP3.LUT R9, R0, R5, RZ, 0x3c, !PT ;  /* 0x0000000500097212 */ /* 0x000fe400078e3cff */
[----:B------:R-:W-:Y:S01]  /*12d0*/  LOP3.LUT R3, R11, 0xffffffe0, RZ, 0xc0, !PT ;  /* 0xffffffe00b037812 */ /* 0x000fe200078ec0ff */
[----:B------:R-:W-:Y:S01]  /*12e0*/  IMAD.SHL.U32 R20, R20, 0x20, RZ ;  /* 0x0000002014147824 */ /* 0x000fe200078e00ff */
[----:B------:R-:W-:-:S02]  /*12f0*/  SHF.R.S32.HI R8, RZ, 0x5, R11 ;  /* 0x00000005ff087819 */ /* 0x000fc4000001140b */
[----:B------:R-:W-:Y:S01]  /*1300*/  SHF.R.S32.HI R0, RZ, 0x1f, R11 ;  /* 0x0000001fff007819 */ /* 0x000fe2000001140b */
[----:B------:R-:W-:Y:S01]  /*1310*/  IMAD.IADD R28, R24, 0x1, -R3 ;  /* 0x00000001181c7824 */ /* 0x000fe200078e0a03 */
[----:B------:R-:W-:Y:S02]  /*1320*/  LOP3.LUT R2, R7, 0xfffffff0, RZ, 0xc0, !PT ;  /* 0xfffffff007027812 */ /* 0x000fe400078ec0ff */
[----:B------:R-:W-:Y:S02]  /*1330*/  LEA.HI R5, R12, R23, RZ, 0x1 ;  /* 0x000000170c057211 */ /* 0x000fe400078f08ff */
[----:B------:R-:W-:Y:S01]  /*1340*/  LEA.HI R4, R0, R8, RZ, 0x2 ;  /* 0x0000000800047211 */ /* 0x000fe200078f10ff */
[----:B------:R-:W-:Y:S01]  /*1350*/  IMAD.IADD R0, R24, 0x1, -R2 ;  /* 0x0000000118007824 */ /* 0x000fe200078e0a02 */
[----:B------:R-:W-:Y:S02]  /*1360*/  LOP3.LUT R2, R5, 0x7fffffe, RZ, 0xc0, !PT ;  /* 0x07fffffe05027812 */ /* 0x000fe400078ec0ff */
[----:B------:R-:W-:-:S02]  /*1370*/  SHF.R.S32.HI R5, RZ, 0x1f, R28 ;  /* 0x0000001fff057819 */ /* 0x000fc4000001141c */
[----:B------:R-:W-:Y:S01]  /*1380*/  LEA.HI R6, R0, R0, RZ, 0x1 ;  /* 0x0000000000067211 */ /* 0x000fe200078f08ff */
[----:B------:R-:W-:Y:S01]  /*1390*/  IMAD.IADD R2, R23, 0x1, -R2 ;  /* 0x0000000117027824 */ /* 0x000fe200078e0a02 */
[----:B------:R-:W-:Y:S02]  /*13a0*/  LEA.HI R19, R5, R28, RZ, 0x2 ;  /* 0x0000001c05137211 */ /* 0x000fe400078f10ff */
[----:B------:R-:W-:Y:S01]  /*13b0*/  LOP3.LUT R5, R6, 0x7fffffe, RZ, 0xc0, !PT ;  /* 0x07fffffe06057812 */ /* 0x000fe200078ec0ff */
[----:B------:R-:W-:Y:S01]  /*13c0*/  IMAD R2, R8, 0x8, R2 ;  /* 0x0000000808027824 */ /* 0x000fe200078e0202 */
[----:B------:R-:W-:Y:S02]  /*13d0*/  SHF.R.S32.HI R13, RZ, 0x1f, R0 ;  /* 0x0000001fff0d7819 */ /* 0x000fe40000011400 */
[----:B------:R-:W-:Y:S01]  /*13e0*/  LOP3.LUT R3, R4, 0xffffffc, RZ, 0xc0, !PT ;  /* 0x0ffffffc04037812 */ /* 0x000fe200078ec0ff */
[----:B------:R-:W-:Y:S01]  /*13f0*/  IMAD.IADD R11, R0, 0x1, -R5 ;  /* 0x00000001000b7824 */ /* 0x000fe200078e0a05 */
[----:B------:R-:W-:Y:S01]  /*1400*/  LEA.HI R13, R13, R0, RZ, 0x3 ;  /* 0x000000000d0d7211 */ /* 0x000fe200078f18ff */
[----:B------:R-:W-:Y:S01]  /*1410*/  IMAD.U32 R0, R2, 0x20, R9 ;  /* 0x0000002002007824 */ /* 0x000fe200078e0009 */
[----:B------:R-:W-:Y:S01]  /*1420*/  LEA.HI R4, R25, R25, RZ, 0x1 ;  /* 0x0000001919047211 */ /* 0x000fe200078f08ff */
[----:B------:R-:W-:Y:S01]  /*1430*/  IMAD.IADD R7, R8, 0x1, -R3 ;  /* 0x0000000108077824 */ /* 0x000fe200078e0a03 */
[----:B------:R-:W-:-:S02]  /*1440*/  IADD3 R22, R14, 0x40, RZ ;  /* 0x000000400e167810 */ /* 0x000fc40007ffe0ff */
[----:B------:R1:W-:Y:S01]  /*1450*/  STL [R1+0xc], R0 ;  /* 0x00000c0001007387 */ /* 0x0003e20000100800 */
[----:B------:R-:W-:Y:S02]  /*1460*/  LOP3.LUT R2, R4, 0x1ffffffe, RZ, 0xc0, !PT ;  /* 0x1ffffffe04027812 */ /* 0x000fe400078ec0ff */
[----:B------:R-:W-:Y:S02]  /*1470*/  SHF.R.S32.HI R3, RZ, 0x2, R19 ;  /* 0x00000002ff037819 */ /* 0x000fe40000011413 */
[----:B------:R-:W-:Y:S01]  /*1480*/  SHF.R.S32.HI R9, RZ, 0x1f, R12 ;  /* 0x0000001fff097819 */ /* 0x000fe2000001140c */
[----:B------:R-:W-:Y:S01]  /*1490*/  IMAD.IADD R2, R25, 0x1, -R2 ;  /* 0x0000000119027824 */ /* 0x000fe200078e0a02 */
[----:B------:R-:W-:Y:S01]  /*14a0*/  LEA.HI R14, R22, R22, RZ, 0x1 ;  /* 0x00000016160e7211 */ /* 0x000fe200078f08ff */
[----:B------:R-:W-:Y:S01]  /*14b0*/  IMAD R26, R7, 0x10, R3 ;  /* 0x00000010071a7824 */ /* 0x000fe200078e0203 */
[----:B------:R-:W-:Y:S02]  /*14c0*/  LEA.HI R3, R9, R23, RZ, 0x3 ;  /* 0x0000001709037211 */ /* 0x000fe400078f18ff */
[----:B------:R-:W-:-:S02]  /*14d0*/  SHF.R.S32.HI R5, RZ, 0x1, R6 ;  /* 0x00000001ff057819 */ /* 0x000fc40000011406 */
[----:B------:R-:W-:Y:S01]  /*14e0*/  LOP3.LUT R3, R3, 0xfffffff8, RZ, 0xc0, !PT ;  /* 0xfffffff803037812 */ /* 0x000fe200078ec0ff */
[----:B------:R-:W-:Y:S01]  /*14f0*/  STL [R1+0xac], R26 ;  /* 0x0000ac1a01007387 */ /* 0x000fe20000100800 */
[----:B------:R-:W-:Y:S02]  /*1500*/  LOP3.LUT R12, R14, 0x7fffffe, RZ, 0xc0, !PT ;  /* 0x07fffffe0e0c7812 */ /* 0x000fe400078ec0ff */
[----:B------:R-:W-:Y:S01]  /*1510*/  SHF.R.S32.HI R31, RZ, 0x1f, R30 ;  /* 0x0000001fff1f7819 */ /* 0x000fe2000001141e */
        /* <DEDUP_REMOVED lines=14> */
[----:B------:R-:W-:-:S03]  /*1600*/  LOP3.LUT R2, R4, 0xfffffffc, RZ, 0xc0, !PT ;  /* 0xfffffffc04027812 */ /* 0x000fc600078ec0ff */
[----:B------:R-:W-:Y:S01]  /*1610*/  IMAD R22, R6, 0x20, R3 ;  /* 0x0000002006167824 */ /* 0x000fe200078e0203 */
[----:B------:R-:W-:Y:S01]  /*1620*/  LOP3.LUT R0, R0, 0xc0, RZ, 0xc0, !PT ;  /* 0x000000c000007812 */ /* 0x000fe200078ec0ff */
[----:B------:R-:W-:Y:S01]  /*1630*/  IMAD.IADD R12, R5, 0x1, -R2 ;  /* 0x00000001050c7824 */ /* 0x000fe200078e0a02 */
[----:B------:R-:W-:Y:S01]  /*1640*/  LEA.HI R6, R7, R7, RZ, 0x1 ;  /* 0x0000000707067211 */ /* 0x000fe200078f08ff */
[----:B------:R-:W-:Y:S01]  /*1650*/  IMAD.SHL.U32 R2, R13, 0x20, RZ ;  /* 0x000000200d027824 */ /* 0x000fe200078e00ff */
[----:B------:R-:W-:Y:S01]  /*1660*/  LOP3.LUT R5, R0, 0x8, R16, 0xf8, !PT ;  /* 0x0000000800057812 */ /* 0x000fe200078ef810 */
[----:B------:R-:W-:Y:S01]  /*1670*/  STL [R1+0x88], R22 ;  /* 0x0000881601007387 */ /* 0x000fe20000100800 */
[----:B------:R-:W-:Y:S01]  /*1680*/  SHF.R.U32.HI R3, RZ, 0x3, R0 ;  /* 0x00000003ff037819 */ /* 0x000fe20000011600 */
[----:B------:R-:W-:Y:S01]  /*1690*/  IMAD.SHL.U32 R0, R8, 0x200, RZ ;  /* 0x0000020008007824 */ /* 0x000fe200078e00ff */
[----:B------:R-:W-:Y:S01]  /*16a0*/  LOP3.LUT R4, R6, 0x3fffffe, RZ, 0xc0, !PT ;  /* 0x03fffffe06047812 */ /* 0x000fe200078ec0ff */
[----:B------:R-:W-:Y:S01]  /*16b0*/  STL [R1+0x70], R20 ;  /* 0x0000701401007387 */ /* 0x000fe20000100800 */
[----:B------:R-:W-:-:S02]  /*16c0*/  LOP3.LUT R8, R5, R3, RZ, 0x3c, !PT ;  /* 0x0000000305087212 */ /* 0x000fc400078e3cff */
[----:B------:R-:W-:Y:S01]  /*16d0*/  LOP3.LUT R3, R15, 0xfffffffe, RZ, 0xc0, !PT ;  /* 0xfffffffe0f037812 */ /* 0x000fe200078ec0ff */
[----:B------:R-:W-:Y:S01]  /*16e0*/  IMAD.IADD R7, R7, 0x1, -R4 ;  /* 0x0000000107077824 */ /* 0x000fe200078e0a04 */
[----:B------:R-:W-:Y:S02]  /*16f0*/  LOP3.LUT R2, R2, 0xffffff00, RZ, 0xc0, !PT ;  /* 0xffffff0002027812 */ /* 0x000fe400078ec0ff */
[----:B------:R-:W-:Y:S01]  /*1700*/  SHF.R.S32.HI R5, RZ, 0x1, R6 ;  /* 0x00000001ff057819 */ /* 0x000fe20000011406 */
[----:B------:R-:W-:Y:S01]  /*1710*/  IMAD.IADD R29, R24, 0x1, -R3 ;  /* 0x00000001181d7824 */ /* 0x000fe200078e0a03 */
[----:B------:R-:W-:Y:S01]  /*1720*/  LOP3.LUT P4, RZ, R12, 0x2, RZ, 0xc0, !PT ;  /* 0x000000020cff7812 */ /* 0x000fe2000788c0ff */
[----:B------:R-:W-:Y:S01]  /*1730*/  IMAD.IADD R4, R2, 0x1, R0 ;  /* 0x0000000102047824 */ /* 0x000fe200078e0200 */
[----:B------:R-:W-:Y:S01]  /*1740*/  LOP3.LUT R3, R5, 0x1, RZ, 0xc0, !PT ;  /* 0x0000000105037812 */ /* 0x000fe200078ec0ff */
[----:B------:R-:W-:Y:S01]  /*1750*/  IMAD R16, R11, 0x20, R2 ;  /* 0x000000200b107824 */ /* 0x000fe200078e0202 */
[----:B------:R-:W-:Y:S01]  /*1760*/  LEA.HI R2, R9, R23, RZ, 0x2 ;  /* 0x0000001709027211 */ /* 0x000fe200078f10ff */
[----:B------:R-:W-:Y:S01]  /*1770*/  IMAD.SHL.U32 R146, R29, 0x4, RZ ;  /* 0x000000041d927824 */ /* 0x000fe200078e00ff */
[----:B------:R-:W-:Y:S01]  /*1780*/  ISETP.NE.U32.AND P2, PT, R3, 0x1, PT ;  /* 0x000000010300780c */ /* 0x000fe20003f45070 */
[----:B------:R-:W-:Y:S01]  /*1790*/  IMAD R0, R25, 0x2, R0 ;  /* 0x0000000219007824 */ /* 0x000fe200078e0200 */
[----:B------:R-:W-:Y:S01]  /*17a0*/  LOP3.LUT R2, R2, 0xfffffffc, RZ, 0xc0, !PT ;  /* 0xfffffffc02027812 */ /* 0x000fe200078ec0ff */
[----:B------:R-:W-:Y:S01]  /*17b0*/  IMAD R15, R11, 0x20, R4 ;  /* 0x000000200b0f7824 */ /* 0x000fe200078e0204 */
[C---:B------:R-:W-:Y:S01]  /*17c0*/  IADD3 R164, R146.reuse, 0x10, RZ ;  /* 0x0000001092a47810 */ /* 0x040fe20007ffe0ff */
[----:B------:R-:W-:Y:S01]  /*17d0*/  IMAD R7, R7, 0x20, R0 ;  /* 0x0000002007077824 */ /* 0x000fe200078e0200 */
[----:B------:R-:W-:Y:S01]  /*17e0*/  SHF.R.S32.HI R3, RZ, 0x1, R14 ;  /* 0x00000001ff037819 */ /* 0x000fe2000001140e */
[----:B------:R-:W-:Y:S01]  /*17f0*/  IMAD.IADD R2, R23, 0x1, -R2 ;  /* 0x0000000117027824 */ /* 0x000fe200078e0a02 */
[----:B------:R-:W-:Y:S01]  /*1800*/  LOP3.LUT P1, RZ, R5, 0x2, RZ, 0xc0, !PT ;  /* 0x0000000205ff7812 */ /* 0x000fe2000782c0ff */
[C---:B------:R-:W-:Y:S01]  /*1810*/  IMAD.IADD R144, R146.reuse, 0x1, R164 ;  /* 0x0000000192907824 */ /* 0x040fe200078e02a4 */
[----:B------:R-:W-:Y:S01]  /*1820*/  IADD3 R145, R146, 0x20, RZ ;  /* 0x0000002092917810 */ /* 0x000fe20007ffe0ff */
[----:B------:R-:W-:Y:S01]  /*1830*/  IMAD.SHL.U32 R4, R3, 0x40, RZ ;  /* 0x0000004003047824 */ /* 0x000fe200078e00ff */
[----:B------:R-:W-:Y:S01]  /*1840*/  LOP3.LUT P0, RZ, R2, 0x2, RZ, 0xc0, !PT ;  /* 0x0000000202ff7812 */ /* 0x000fe2000780c0ff */
[----:B------:R-:W-:-:S02]  /*1850*/  IMAD R0, R17, 0x8, R18 ;  /* 0x0000000811007824 */ /* 0x000fc400078e0212 */
[----:B------:R-:W-:Y:S01]  /*1860*/  IMAD.SHL.U32 R3, R2, 0x40, RZ ;  /* 0x0000004002037824 */ /* 0x000fe200078e00ff */
[----:B------:R-:W-:Y:S01]  /*1870*/  SHF.R.S32.HI R2, RZ, 0x1f, R144 ;  /* 0x0000001fff027819 */ /* 0x000fe20000011490 */
[----:B------:R-:W-:Y:S01]  /*1880*/  IMAD.U32 R0, R0, 0x20, R8 ;  /* 0x0000002000007824 */ /* 0x000fe200078e0008 */
[----:B------:R-:W-:Y:S01]  /*1890*/  LOP3.LUT R27, R4, 0xc0, RZ, 0xc0, !PT ;  /* 0x000000c0041b7812 */ /* 0x000fe200078ec0ff */
[----:B------:R-:W-:Y:S01]  /*18a0*/  IMAD.SHL.U32 R5, R5, 0x40, RZ ;  /* 0x0000004005057824 */ /* 0x000fe200078e00ff */
[-C--:B------:R-:W-:Y:S01]  /*18b0*/  LEA.HI R8, R2, R144.reuse, RZ, 0x3 ;  /* 0x0000009002087211 */ /* 0x080fe200078f18ff */
[----:B------:R-:W-:Y:S01]  /*18c0*/  IMAD.IADD R143, R146, 0x1, R145 ;  /* 0x00000001928f7824 */ /* 0x000fe200078e0291 */
[----:B------:R-:W-:Y:S01]  /*18d0*/  LEA.HI R2, R2, R144, RZ, 0x5 ;  /* 0x0000009002027211 */ /* 0x000fe200078f28ff */
[----:B------:R-:W-:Y:S01]  /*18e0*/  STL [R1+0x80], R27 ;  /* 0x0000801b01007387 */ /* 0x000fe20000100800 */
[----:B------:R-:W-:Y:S01]  /*18f0*/  LOP3.LUT R25, R3, 0xc0, RZ, 0xc0, !PT ;  /* 0x000000c003197812 */ /* 0x000fe200078ec0ff */
[----:B------:R-:W-:Y:S01]  /*1900*/  IMAD.SHL.U32 R136, R29, 0x8, RZ ;  /* 0x000000081d887824 */ /* 0x000fe200078e00ff */
        /* <DEDUP_REMOVED lines=18> */
[----:B------:R-:W-:Y:S01]  /*1a30*/  SHF.R.S32.HI R8, RZ, 0x3, R8 ;  /* 0x00000003ff087819 */ /* 0x000fe20000011408 */
        /* <DEDUP_REMOVED lines=14> */
[----:B------:R-:W-:Y:S02]  /*1b20*/  IADD3 R10, R6, R2, R20 ;  /* 0x00000002060a7210 */ /* 0x000fe40007ffe014 */
[----:B------:R-:W-:-:S02]  /*1b30*/  LOP3.LUT R3, R7, R5, RZ, 0x3c, !PT ;  /* 0x0000000507037212 */ /* 0x000fc400078e3cff */
[C---:B------:R-:W-:Y:S02]  /*1b40*/  IADD3 R6, R18.reuse, 0x80, RZ ;  /* 0x0000008012067810 */ /* 0x040fe40007ffe0ff */
[----:B------:R-:W-:Y:S02]  /*1b50*/  LOP3.LUT R5, R9, R24, RZ, 0x3c, !PT ;  /* 0x0000001809057212 */ /* 0x000fe400078e3cff */
[----:B------:R-:W-:Y:S02]  /*1b60*/  IADD3 R14, R18, 0x70, RZ ;  /* 0x00000070120e7810 */ /* 0x000fe40007ffe0ff */
[----:B------:R-:W-:Y:S02]  /*1b70*/  @P2 IADD3 R14, R6, 0x10, RZ ;  /* 0x00000010060e2810 */ /* 0x000fe40007ffe0ff */
[----:B------:R-:W-:Y:S01]  /*1b80*/  IADD3 R9, R5, R22, R2 ;  /* 0x0000001605097210 */ /* 0x000fe20007ffe002 */
[----:B------:R-:W-:Y:S01]  /*1b90*/  IMAD.IADD R2, R3, 0x1, R15 ;  /* 0x0000000103027824 */ /* 0x000fe200078e020f */
[C---:B------:R-:W-:Y:S01]  /*1ba0*/  IADD3 R7, R30.reuse, 0x20, RZ ;  /* 0x000000201e077810 */ /* 0x040fe20007ffe0ff */
[----:B------:R-:W-:Y:S01]  /*1bb0*/  STL [R1+0x54], R14 ;  /* 0x0000540e01007387 */ /* 0x000fe20000100800 */
[----:B------:R-:W-:Y:S01]  /*1bc0*/  LOP3.LUT R5, R19, 0x7ffffffc, RZ, 0xc0, !PT ;  /* 0x7ffffffc13057812 */ /* 0x000fe200078ec0ff */
[----:B------:R-:W-:Y:S01]  /*1bd0*/  IMAD.IADD R3, R3, 0x1, R16 ;  /* 0x0000000103037824 */ /* 0x000fe200078e0210 */
[----:B------:R-:W-:Y:S01]  /*1be0*/  IADD3 R6, R30, 0x40, RZ ;  /* 0x000000401e067810 */ /* 0x000fe20007ffe0ff */
[----:B------:R1:W-:Y:S01]  /*1bf0*/  STL [R1+0x24], R7 ;  /* 0x0000240701007387 */ /* 0x0003e20000100800 */
[----:B------:R-:W-:Y:S01]  /*1c00*/  SHF.R.S32.HI R15, RZ, 0x1f, R7 ;  /* 0x0000001fff0f7819 */ /* 0x000fe20000011407 */
[----:B------:R-:W-:Y:S01]  /*1c10*/  IMAD.IADD R5, R28, 0x1, -R5 ;  /* 0x000000011c057824 */ /* 0x000fe200078e0a05 */
[----:B------:R-:W-:Y:S01]  /*1c20*/  LEA R165, R0, 0x3c80, 0x1 ;  /* 0x00003c8000a57811 */ /* 0x000fe200078e08ff */
[----:B------:R-:W-:Y:S01]  /*1c30*/  STL.64 [R1+0x18], R30 ;  /* 0x0000181e01007387 */ /* 0x000fe20000100a00 */
[----:B------:R-:W-:Y:S01]  /*1c40*/  LEA R0, R13, 0x6080, 0x1 ;  /* 0x000060800d007811 */ /* 0x000fe200078e08ff */
[----:B------:R-:W-:Y:S01]  /*1c50*/  IMAD.SHL.U32 R5, R5, 0x2, RZ ;  /* 0x0000000205057824 */ /* 0x000fe200078e00ff */
[----:B------:R-:W-:Y:S01]  /*1c60*/  IADD3 R194, R165, 0x20, RZ ;  /* 0x00000020a5c27810 */ /* 0x000fe20007ffe0ff */
[----:B------:R2:W-:Y:S01]  /*1c70*/  STL [R1+0x38], R6 ;  /* 0x0000380601007387 */ /* 0x0005e20000100800 */
[----:B------:R-:W-:-:S02]  /*1c80*/  LEA R192, R2, 0x6080, 0x1 ;  /* 0x0000608002c07811 */ /* 0x000fc400078e08ff */
[----:B------:R-:W-:Y:S01]  /*1c90*/  LEA R166, R3, 0x1880, 0x1 ;  /* 0x0000188003a67811 */ /* 0x000fe200078e08ff */
[----:B------:R-:W-:Y:S01]  /*1ca0*/  STL [R1+0x64], R15 ;  /* 0x0000640f01007387 */ /* 0x000fe20000100800 */
[----:B------:R-:W-:-:S04]  /*1cb0*/  @P3 IADD3 R194, R165, -0x20, RZ ;  /* 0xffffffe0a5c23810 */ /* 0x000fc80007ffe0ff */
[C---:B------:R-:W-:Y:S02]  /*1cc0*/  IADD3 R202, R194.reuse, 0x400, RZ ;  /* 0x00000400c2ca7810 */ /* 0x040fe40007ffe0ff */
[C---:B------:R-:W-:Y:S02]  /*1cd0*/  IADD3 R201, R194.reuse, 0x800, RZ ;  /* 0x00000800c2c97810 */ /* 0x040fe40007ffe0ff */
[C---:B------:R-:W-:Y:S02]  /*1ce0*/  IADD3 R200, R194.reuse, 0xc00, RZ ;  /* 0x00000c00c2c87810 */ /* 0x040fe40007ffe0ff */
[C---:B------:R-:W-:Y:S02]  /*1cf0*/  IADD3 R199, R194.reuse, 0x1000, RZ ;  /* 0x00001000c2c77810 */ /* 0x040fe40007ffe0ff */
[----:B-1----:R-:W-:Y:S02]  /*1d00*/  SHF.R.S32.HI R7, RZ, 0x1f, R6 ;  /* 0x0000001fff077819 */ /* 0x002fe40000011406 */
[----:B------:R-:W-:-:S02]  /*1d10*/  IADD3 R198, R194, 0x1400, RZ ;  /* 0x00001400c2c67810 */ /* 0x000fc40007ffe0ff */
[C---:B------:R-:W-:Y:S01]  /*1d20*/  IADD3 R197, R194.reuse, 0x1800, RZ ;  /* 0x00001800c2c57810 */ /* 0x040fe20007ffe0ff */
[----:B------:R1:W-:Y:S01]  /*1d30*/  STL [R1+0x60], R7 ;  /* 0x0000600701007387 */ /* 0x0003e20000100800 */
[C---:B------:R-:W-:Y:S02]  /*1d40*/  IADD3 R196, R194.reuse, 0x1c00, RZ ;  /* 0x00001c00c2c47810 */ /* 0x040fe40007ffe0ff */
[--C-:B--2---:R-:W-:Y:S01]  /*1d50*/  LOP3.LUT R6, R27, 0x18, R136.reuse, 0xf8, !PT ;  /* 0x000000181b067812 */ /* 0x104fe200078ef888 */
[----:B------:R2:W-:Y:S01]  /*1d60*/  STL [R1+0x20], R5 ;  /* 0x0000200501007387 */ /* 0x0005e20000100800 */
[----:B------:R-:W-:Y:S02]  /*1d70*/  IADD3 R195, R194, 0x2000, RZ ;  /* 0x00002000c2c37810 */ /* 0x000fe40007ffe0ff */
[----:B------:R-:W-:Y:S01]  /*1d80*/  LOP3.LUT R6, R6, R24, RZ, 0x3c, !PT ;  /* 0x0000001806067212 */ /* 0x000fe200078e3cff */
[----:B-1----:R-:W-:Y:S01]  /*1d90*/  IMAD.IADD R7, R26, 0x1, R21 ;  /* 0x000000011a077824 */ /* 0x002fe200078e0215 */
[----:B--2---:R-:W-:-:S04]  /*1da0*/  LOP3.LUT R5, R25, 0x8, R136, 0xf8, !PT ;  /* 0x0000000819057812 */ /* 0x004fc800078ef888 */
[----:B------:R1:W-:Y:S04]  /*1db0*/  STL [R1+0x8c], R7 ;  /* 0x00008c0701007387 */ /* 0x0003e80000100800 */
[----:B------:R2:W-:Y:S01]  /*1dc0*/  STL [R1+0x7c], R8 ;  /* 0x00007c0801007387 */ /* 0x0005e20000100800 */
[----:B-1----:R-:W-:Y:S02]  /*1dd0*/  LOP3.LUT R7, R25, 0x18, R136, 0xf8, !PT ;  /* 0x0000001819077812 */ /* 0x002fe400078ef888 */
[----:B--2---:R-:W-:Y:S02]  /*1de0*/  SHF.R.S32.HI R8, RZ, 0x3, R4 ;  /* 0x00000003ff087819 */ /* 0x004fe40000011404 */
[-C--:B------:R-:W-:Y:S01]  /*1df0*/  LOP3.LUT R4, R5, R23.reuse, RZ, 0x3c, !PT ;  /* 0x0000001705047212 */ /* 0x080fe200078e3cff */
[----:B------:R-:W-:Y:S01]  /*1e00*/  IMAD.IADD R5, R22, 0x1, R6 ;  /* 0x0000000116057824 */ /* 0x000fe200078e0206 */
[----:B------:R-:W-:Y:S01]  /*1e10*/  LOP3.LUT R7, R7, R23, RZ, 0x3c, !PT ;  /* 0x0000001707077212 */ /* 0x000fe200078e3cff */
[----:B------:R-:W-:Y:S01]  /*1e20*/  STL [R1+0x78], R8 ;  /* 0x0000780801007387 */ /* 0x000fe20000100800 */
[----:B------:R-:W-:Y:S01]  /*1e30*/  SEL R6, R12, 0xffffffe0, !P1 ;  /* 0xffffffe00c067807 */ /* 0x000fe20004800000 */
[C---:B------:R-:W-:Y:S01]  /*1e40*/  IMAD.IADD R248, R20.reuse, 0x1, R4 ;  /* 0x0000000114f87824 */ /* 0x040fe200078e0204 */
[----:B------:R-:W-:Y:S01]  /*1e50*/  LEA R5, R5, 0x6080, 0x1 ;  /* 0x0000608005057811 */ /* 0x000fe200078e08ff */
[----:B------:R-:W-:Y:S01]  /*1e60*/  IMAD.IADD R7, R20, 0x1, R7 ;  /* 0x0000000114077824 */ /* 0x000fe200078e0207 */
[----:B------:R-:W-:-:S02]  /*1e70*/  SEL R4, R12, 0xffffffe0, !P4 ;  /* 0xffffffe00c047807 */ /* 0x000fc40006000000 */
[----:B------:R-:W-:Y:S01]  /*1e80*/  LEA R248, R248, 0x1880, 0x1 ;  /* 0x00001880f8f87811 */ /* 0x000fe200078e08ff */
[----:B------:R1:W-:Y:S02]  /*1e90*/  STL [R1+0xa4], R5 ;  /* 0x0000a40501007387 */ /* 0x0003e40000100800 */
[----:B------:R-:W-:Y:S01]  /*1ea0*/  IMAD.IADD R193, R192, 0x1, R4 ;  /* 0x00000001c0c17824 */ /* 0x000fe200078e0204 */
[C---:B------:R-:W-:Y:S01]  /*1eb0*/  IADD3 R249, R248.reuse, 0x20, RZ ;  /* 0x00000020f8f97810 */ /* 0x040fe20007ffe0ff */
[----:B------:R2:W-:Y:S01]  /*1ec0*/  STL [R1+0xa0], R0 ;  /* 0x0000a00001007387 */ /* 0x0005e20000100800 */
[----:B------:R-:W-:Y:S01]  /*1ed0*/  @P0 IADD3 R249, R248, -0x20, RZ ;  /* 0xffffffe0f8f90810 */ /* 0x000fe20007ffe0ff */
[----:B------:R-:W-:Y:S01]  /*1ee0*/  IMAD.IADD R167, R4, 0x1, R166 ;  /* 0x0000000104a77824 */ /* 0x000fe200078e02a6 */
[----:B-1----:R-:W-:Y:S02]  /*1ef0*/  LEA R5, R11, 0x6080, 0x1 ;  /* 0x000060800b057811 */ /* 0x002fe400078e08ff */
[----:B--2---:R-:W-:-:S03]  /*1f00*/  LEA R0, R10, 0x6080, 0x1 ;  /* 0x000060800a007811 */ /* 0x004fc600078e08ff */
        /* <DEDUP_REMOVED lines=10> */
.L_x_1384:
        /* <DEDUP_REMOVED lines=11> */
[----:B------:R-:W-:Y:S02]  /*2060*/  ISETP.NE.U32.AND P5, PT, RZ, c[0x0][0x358], PT ;  /* 0x0000d600ff007a0c */ /* 0x000fe40003fa5070 */
[----:B------:R-:W-:Y:S02]  /*2070*/  ISETP.NE.AND.EX P3, PT, RZ, c[0x0][0x34c], PT, P3 ;  /* 0x0000d300ff007a0c */ /* 0x000fe40003f65330 */
[----:B------:R-:W-:Y:S01]  /*2080*/  ISETP.NE.AND.EX P5, PT, RZ, c[0x0][0x35c], PT, P5 ;  /* 0x0000d700ff007a0c */ /* 0x000fe20003fa5350 */
[----:B------:R-:W-:-:S02]  /*2090*/  IMAD.MOV.U32 R142, RZ, RZ, RZ ;  /* 0x000000ffff8e7224 */ /* 0x000fc400078e00ff */
[----:B------:R-:W-:Y:S01]  /*20a0*/  IMAD.MOV.U32 R13, RZ, RZ, RZ ;  /* 0x000000ffff0d7224 */ /* 0x000fe200078e00ff */
[----:B--2---:R-:W-:Y:S01]  /*20b0*/  SHF.R.S32.HI R20, RZ, 0x1f, R18 ;  /* 0x0000001fff147819 */ /* 0x004fe20000011412 */
[----:B------:R1:W-:Y:S01]  /*20c0*/  STL [R1+0x3c], R18 ;  /* 0x00003c1201007387 */ /* 0x0003e20000100800 */
[C---:B------:R-:W-:Y:S02]  /*20d0*/  @P4 LEA R2, P0, R18.reuse, c[0x0][0x360], 0x2 ;  /* 0x0000d80012024a11 */ /* 0x040fe400078010ff */
[C---:B------:R-:W-:Y:S01]  /*20e0*/  @P2 LEA R4, P1, R18.reuse, c[0x0][0x370], 0x2 ;  /* 0x0000dc0012042a11 */ /* 0x040fe200078210ff */
[----:B------:R1:W-:Y:S01]  /*20f0*/  STL [R1+0x4c], R20 ;  /* 0x00004c1401007387 */ /* 0x0003e20000100800 */
[C-C-:B------:R-:W-:Y:S02]  /*2100*/  @P4 LEA.HI.X R3, R18.reuse, c[0x0][0x364], R20.reuse, 0x2, P0 ;  /* 0x0000d90012034a11 */ /* 0x140fe400000f1414 */
[----:B------:R-:W-:-:S03]  /*2110*/  @P2 LEA.HI.X R5, R18, c[0x0][0x374], R20, 0x2, P1 ;  /* 0x0000dd0012052a11 */ /* 0x000fc600008f1414 */
[----:B------:R2:W4:Y:S01]  /*2120*/  @P4 LDG.E R0, [R2.64] ;  /* 0x0000000602004981 */ /* 0x000522000c1e1900 */
[----:B------:R-:W-:-:S03]  /*2130*/  ISETP.NE.U32.AND P0, PT, RZ, c[0x0][0x350], PT ;  /* 0x0000d400ff007a0c */ /* 0x000fc60003f05070 */
[----:B------:R1:W5:Y:S01]  /*2140*/  @P2 LDG.E R149, [R4.64] ;  /* 0x0000000604952981 */ /* 0x000362000c1e1900 */
[----:B------:R-:W-:Y:S02]  /*2150*/  ISETP.NE.AND.EX P6, PT, RZ, c[0x0][0x354], PT, P0 ;  /* 0x0000d500ff007a0c */ /* 0x000fe40003fc5300 */
[----:B------:R-:W-:-:S04]  /*2160*/  LEA R6, P2, R18, c[0x0][0x348], 0x2 ;  /* 0x0000d20012067a11 */ /* 0x000fc800078410ff */
[----:B------:R-:W-:-:S05]  /*2170*/  LEA.HI.X R7, R18, c[0x0][0x34c], R20, 0x2, P2 ;  /* 0x0000d30012077a11 */ /* 0x000fca00010f1414 */
[----:B------:R3:W5:Y:S01]  /*2180*/  @P3 LDG.E R142, [R6.64] ;  /* 0x00000006068e3981 */ /* 0x000762000c1e1900 */
[C---:B--2---:R-:W-:Y:S02]  /*2190*/  LEA R2, P0, R18.reuse, c[0x0][0x358], 0x2 ;  /* 0x0000d60012027a11 */ /* 0x044fe400078010ff */
[C---:B-1----:R-:W-:Y:S02]  /*21a0*/  LEA R4, P1, R18.reuse, c[0x0][0x350], 0x2 ;  /* 0x0000d40012047a11 */ /* 0x042fe400078210ff */
[C-C-:B------:R-:W-:Y:S02]  /*21b0*/  LEA.HI.X R3, R18.reuse, c[0x0][0x35c], R20.reuse, 0x2, P0 ;  /* 0x0000d70012037a11 */ /* 0x140fe400000f1414 */
[----:B------:R-:W-:-:S03]  /*21c0*/  LEA.HI.X R5, R18, c[0x0][0x354], R20, 0x2, P1 ;  /* 0x0000d50012057a11 */ /* 0x000fc600008f1414 */
[----:B------:R1:W5:Y:S04]  /*21d0*/  @P5 LDG.E R13, [R2.64] ;  /* 0x00000006020d5981 */ /* 0x000368000c1e1900 */
[----:B------:R1:W5:Y:S01]  /*21e0*/  @P6 LDG.E R148, [R4.64] ;  /* 0x0000000604946981 */ /* 0x000362000c1e1900 */
[----:B---3--:R-:W-:-:S05]  /*21f0*/  LOP3.LUT R22, R9, 0xffff, RZ, 0xc0, !PT ;  /* 0x0000ffff09167812 */ /* 0x008fca00078ec0ff */
[----:B------:R1:W-:Y:S01]  /*2200*/  STL [R1+0x44], R22 ;  /* 0x0000441601007387 */ /* 0x0003e20000100800 */
[----:B------:R-:W-:Y:S01]  /*2210*/  YIELD ;  /* 0x0000000000007946 */ /* 0x000fe20003800000 */
[----:B------:R-:W-:Y:S02]  /*2220*/  P2R R14, PR, RZ, 0x40 ;  /* 0x00000040ff0e7803 */ /* 0x000fe40000000000 */
[----:B----4-:R1:W-:Y:S01]  /*2230*/  @P4 STL [R1+0x40], R0 ;  /* 0x0000400001004387 */ /* 0x0103e20000100800 */
[----:B------:R-:W-:Y:S05]  /*2240*/  @P4 BRA `(.L_x_1211) ;  /* 0x0000007000004947 */ /* 0x000fea0003800000 */
[----:B-1----:R-:W-:-:S05]  /*2250*/  MOV R0, c[0x0][0x168] ;  /* 0x00005a0000007a02 */ /* 0x002fca0000000f00 */
[----:B------:R1:W-:Y:S01]  /*2260*/  STL [R1+0x40], R0 ;  /* 0x0000400001007387 */ /* 0x0003e20000100800 */
[----:B------:R-:W-:Y:S05]  /*2270*/  @!P3 BRA `(.L_x_1211) ;  /* 0x000000400000b947 */ /* 0x000fea0003800000 */
[----:B------:R-:W2:Y:S04]  /*2280*/  LDG.E R8, [R6.64] ;  /* 0x0000000606087981 */ /* 0x000ea8000c1e1900 */
[----:B-1----:R-:W2:Y:S02]  /*2290*/  LDG.E R0, [R6.64+0x4] ;  /* 0x0000040606007981 */ /* 0x002ea4000c1e1900 */
[----:B--2---:R-:W-:-:S05]  /*22a0*/  IADD3 R0, -R8, R0, RZ ;  /* 0x0000000008007210 */ /* 0x004fca0007ffe1ff */
[----:B------:R1:W-:Y:S02]  /*22b0*/  STL [R1+0x40], R0 ;  /* 0x0000400001007387 */ /* 0x0003e40000100800 */
.L_x_1211:
[----:B------:R-:W-:-:S04]  /*22c0*/  ISETP.NE.U32.AND P0, PT, RZ, c[0x0][0x368], PT ;  /* 0x0000da00ff007a0c */ /* 0x000fc80003f05070 */
[----:B------:R-:W-:-:S13]  /*22d0*/  ISETP.NE.AND.EX P0, PT, RZ, c[0x0][0x36c], PT, P0 ;  /* 0x0000db00ff007a0c */ /* 0x000fda0003f05300 */
[----:B------:R-:W-:Y:S05]  /*22e0*/  @!P0 BRA `(.L_x_1212) ;  /* 0x0000004000008947 */ /* 0x000fea0003800000 */
[----:B-1----:R-:W-:-:S04]  /*22f0*/  LEA R4, P0, R18, c[0x0][0x368], 0x2 ;  /* 0x0000da0012047a11 */ /* 0x002fc800078010ff */
[----:B------:R-:W-:-:S05]  /*2300*/  LEA.HI.X R5, R18, c[0x0][0x36c], R20, 0x2, P0 ;  /* 0x0000db0012057a11 */ /* 0x000fca00000f1414 */
[----:B------:R1:W5:Y:S01]  /*2310*/  LDG.E R12, [R4.64] ;  /* 0x00000006040c7981 */ /* 0x000362000c1e1900 */
[----:B------:R-:W-:Y:S05]  /*2320*/  BRA `(.L_x_1213) ;  /* 0x0000005000007947 */ /* 0x000fea0003800000 */
.L_x_1212:
[----:B------:R-:W-:Y:S01]  /*2330*/  MOV R12, c[0x0][0x1d0] ;  /* 0x00007400000c7a02 */ /* 0x000fe20000000f00 */
[----:B------:R-:W-:Y:S05]  /*2340*/  @!P6 BRA `(.L_x_1213) ;  /* 0x000000300000e947 */ /* 0x000fea0003800000 */
[----:B------:R-:W2:Y:S04]  /*2350*/  LDG.E R6, [R4.64] ;  /* 0x0000000604067981 */ /* 0x000ea8000c1e1900 */
[----:B-1----:R-:W2:Y:S02]  /*2360*/  LDG.E R0, [R4.64+0x4] ;  /* 0x0000040604007981 */ /* 0x002ea4000c1e1900 */
[----:B--2---:R-:W-:Y:S02]  /*2370*/  IADD3 R12, -R6, R0, RZ ;  /* 0x00000000060c7210 */ /* 0x004fe40007ffe1ff */
.L_x_1213:
[----:B-1----:R-:W2:Y:S04]  /*2380*/  LDL R4, [R1+0x40] ;  /* 0x0000400001047983 */ /* 0x002ea80000100800 */
[----:B------:R-:W3:Y:S04]  /*2390*/  LDL.LU R0, [R1+0x2c] ;  /* 0x00002c0001007983 */ /* 0x000ee80000300800 */
[----:B------:R-:W4:Y:S04]  /*23a0*/  LDL.LU R6, [R1+0x14] ;  /* 0x0000140001067983 */ /* 0x000f280000300800 */
[----:B------:R1:W3:Y:S01]  /*23b0*/  @P5 LDG.E R5, [R2.64] ;  /* 0x0000000602055981 */ /* 0x0002e2000c1e1900 */
[----:B------:R-:W-:-:S04]  /*23c0*/  ISETP.NE.U32.AND P0, PT, RZ, c[0x0][0x378], PT ;  /* 0x0000de00ff007a0c */ /* 0x000fc80003f05070 */
[----:B------:R-:W-:Y:S01]  /*23d0*/  ISETP.NE.AND.EX P1, PT, RZ, c[0x0][0x37c], PT, P0 ;  /* 0x0000df00ff007a0c */ /* 0x000fe20003f25300 */
[----:B------:R-:W-:Y:S02]  /*23e0*/  IMAD.MOV.U32 R7, RZ, RZ, c[0x0][0x2c4] ;  /* 0x0000b100ff077624 */ /* 0x000fe400078e00ff */
[----:B--2---:R-:W-:Y:S02]  /*23f0*/  IMAD.MOV.U32 R8, RZ, RZ, R4 ;  /* 0x000000ffff087224 */ /* 0x004fe400078e0004 */
[----:B------:R1:W2:Y:S01]  /*2400*/  @P5 LDG.E R4, [R2.64+0x4] ;  /* 0x0000040602045981 */ /* 0x0002a2000c1e1900 */
[----:B------:R-:W-:Y:S01]  /*2410*/  ISETP.NE.AND P2, PT, R7, 0x1, PT ;  /* 0x000000010700780c */ /* 0x000fe20003f45270 */
[----:B-----5:R-:W-:Y:S01]  /*2420*/  IMAD.MOV.U32 R131, RZ, RZ, R12 ;  /* 0x000000ffff837224 */ /* 0x020fe200078e000c */
[----:B----4-:R-:W-:Y:S01]  /*2430*/  LOP3.LUT R6, R6, 0xfffffffb, RZ, 0xc0, !PT ;  /* 0xfffffffb06067812 */ /* 0x010fe200078ec0ff */
[----:B------:R-:W-:-:S04]  /*2440*/  IMAD.IADD R7, R12, 0x1, -R149 ;  /* 0x000000010c077824 */ /* 0x000fc800078e0a95 */
[----:B-1----:R-:W-:-:S04]  /*2450*/  @P1 LEA R2, P0, R18, c[0x0][0x378], 0x2 ;  /* 0x0000de0012021a11 */ /* 0x002fc800078010ff */
[----:B------:R-:W-:-:S05]  /*2460*/  @P1 LEA.HI.X R3, R18, c[0x0][0x37c], R20, 0x2, P0 ;  /* 0x0000df0012031a11 */ /* 0x000fca00000f1414 */
[----:B------:R3:W5:Y:S01]  /*2470*/  @P1 LDG.E R131, [R2.64] ;  /* 0x0000000602831981 */ /* 0x000762000c1e1900 */
[----:B------:R-:W-:Y:S01]  /*2480*/  @P2 LOP3.LUT R6, R6, 0x4, RZ, 0xfc, !PT ;  /* 0x0000000406062812 */ /* 0x000fe200078efcff */
[----:B---3--:R-:W-:Y:S02]  /*2490*/  IMAD.SHL.U32 R2, R0, 0x80, RZ ;  /* 0x0000008000027824 */ /* 0x008fe400078e00ff */
[----:B------:R-:W-:-:S03]  /*24a0*/  IMAD.MOV.U32 R0, RZ, RZ, c[0x0][0x228] ;  /* 0x00008a00ff007624 */ /* 0x000fc600078e00ff */
[----:B------:R1:W-:Y:S04]  /*24b0*/  STL [R1+0x48], R2 ;  /* 0x0000480201007387 */ /* 0x0003e80000100800 */
[----:B------:R3:W-:Y:S01]  /*24c0*/  STL [R1+0x14], R6 ;  /* 0x0000140601007387 */ /* 0x0007e20000100800 */
[----:B-1----:R-:W-:-:S05]  /*24d0*/  IADD3 R2, R2, 0x7f, RZ ;  /* 0x0000007f02027810 */ /* 0x002fca0007ffe0ff */
[----:B------:R-:W-:-:S05]  /*24e0*/  @P2 IMAD.HI.U32 R3, R2, c[0x0][0x2c8], RZ ;  /* 0x0000b20002032a27 */ /* 0x000fca00078e00ff */
[----:B------:R-:W-:Y:S01]  /*24f0*/  @P2 SHF.R.U32.HI R2, RZ, c[0x0][0x2cc], R3 ;  /* 0x0000b300ff022a19 */ /* 0x000fe20000011603 */
[----:B------:R-:W-:Y:S01]  /*2500*/  BSSY B0, `(.L_x_1214) ;  /* 0x0000037000007945 */ /* 0x000fe20003800000 */
[----:B--2---:R-:W-:-:S04]  /*2510*/  @P5 IMAD.IADD R0, R4, 0x1, -R5 ;  /* 0x0000000104005824 */ /* 0x004fc800078e0a05 */
[----:B---3--:R-:W-:-:S05]  /*2520*/  IMAD.IADD R6, R7, 0x1, R0 ;  /* 0x0000000107067824 */ /* 0x008fca00078e0200 */
[C---:B------:R-:W-:Y:S02]  /*2530*/  IADD3 R154, R6.reuse, 0x30, -R8 ;  /* 0x00000030069a7810 */ /* 0x040fe40007ffe808 */
[----:B------:R-:W-:Y:S02]  /*2540*/  IADD3 R4, R6, 0x2f, RZ ;  /* 0x0000002f06047810 */ /* 0x000fe40007ffe0ff */
[----:B------:R-:W-:Y:S01]  /*2550*/  LOP3.LUT R5, R9, 0xff000000, RZ, 0xc0, !PT ;  /* 0xff00000009057812 */ /* 0x000fe200078ec0ff */
[----:B------:R-:W-:Y:S01]  /*2560*/  IMAD.IADD R3, R154, 0x1, R2 ;  /* 0x000000019a037824 */ /* 0x000fe200078e0202 */
[----:B------:R1:W-:Y:S01]  /*2570*/  STL [R1+0x2c], R6 ;  /* 0x00002c0601007387 */ /* 0x0003e20000100800 */
[----:B------:R-:W-:Y:S01]  /*2580*/  IMAD.HI R2, R4, 0x2aaaaaab, RZ ;  /* 0x2aaaaaab04027827 */ /* 0x000fe200078e02ff */
[----:B------:R-:W-:-:S04]  /*2590*/  SHF.R.U32.HI R8, RZ, 0x8, R5 ;  /* 0x00000008ff087819 */ /* 0x000fc80000011605 */
[----:B------:R-:W-:-:S04]  /*25a0*/  SHF.R.U32.HI R4, RZ, 0x1f, R2 ;  /* 0x0000001fff047819 */ /* 0x000fc80000011602 */
[----:B------:R-:W-:Y:S01]  /*25b0*/  LEA.HI.SX32 R153, R2, R4, 0x1d ;  /* 0x0000000402997211 */ /* 0x000fe200078feaff */
[----:B-1----:R-:W-:Y:S01]  /*25c0*/  IMAD.HI R6, R3, 0x2aaaaaab, RZ ;  /* 0x2aaaaaab03067827 */ /* 0x002fe200078e02ff */
[----:B------:R-:W-:-:S04]  /*25d0*/  LOP3.LUT R3, R9, 0xff0000, RZ, 0xc0, !PT ;  /* 0x00ff000009037812 */ /* 0x000fc800078ec0ff */
[----:B------:R-:W-:Y:S02]  /*25e0*/  LEA.HI R3, R3, R8, RZ, 0x10 ;  /* 0x0000000803037211 */ /* 0x000fe400078f80ff */
[----:B------:R-:W-:Y:S02]  /*25f0*/  SHF.R.U32.HI R5, RZ, 0x1f, R6 ;  /* 0x0000001fff057819 */ /* 0x000fe40000011606 */
[----:B------:R-:W-:Y:S02]  /*2600*/  SHF.R.U32.HI R9, RZ, 0x10, R3 ;  /* 0x00000010ff097819 */ /* 0x000fe40000011603 */
[----:B------:R-:W-:Y:S02]  /*2610*/  LOP3.LUT R16, R3, 0xff, RZ, 0xc0, !PT ;  /* 0x000000ff03107812 */ /* 0x000fe400078ec0ff */
[----:B------:R-:W-:Y:S01]  /*2620*/  LEA.HI.SX32 R2, R6, R5, 0x1d ;  /* 0x0000000506027211 */ /* 0x000fe200078feaff */
[----:B------:R1:W-:Y:S03]  /*2630*/  STL [R1+0x30], R9 ;  /* 0x0000300901007387 */ /* 0x0003e60000100800 */
[----:B------:R-:W-:Y:S01]  /*2640*/  IMNMX R6, R153, R2, PT ;  /* 0x0000000299067217 */ /* 0x000fe20003800200 */
[----:B------:R1:W-:Y:S03]  /*2650*/  STL [R1+0x74], R16 ;  /* 0x0000741001007387 */ /* 0x0003e60000100800 */
[----:B------:R-:W-:-:S02]  /*2660*/  ISETP.GE.AND P0, PT, R6, 0x1, PT ;  /* 0x000000010600780c */ /* 0x000fc40003f06270 */
[----:B------:R-:W-:Y:S01]  /*2670*/  ISETP.NE.AND P1, PT, R9, RZ, PT ;  /* 0x000000ff0900720c */ /* 0x000fe20003f25270 */
[----:B------:R-:W-:-:S03]  /*2680*/  IMAD.MOV.U32 R2, RZ, RZ, RZ ;  /* 0x000000ffff027224 */ /* 0x000fc600078e00ff */
[----:B------:R-:W-:-:S07]  /*2690*/  SEL R130, R9, c[0x0][0x338], P1 ;  /* 0x0000ce0009827a07 */ /* 0x000fce0000800000 */
[----:B------:R-:W-:Y:S05]  /*26a0*/  @!P0 BRA `(.L_x_1215) ;  /* 0x000001c000008947 */ /* 0x000fea0003800000 */
        /* <DEDUP_REMOVED lines=10> */
[----:B-1----:R-:W-:Y:S02]  /*2750*/  IMAD R9, R4, R3, RZ ;  /* 0x0000000304097224 */ /* 0x002fe400078e02ff */
        /* <DEDUP_REMOVED lines=17> */
.L_x_1215:
[----:B------:R-:W-:Y:S05]  /*2870*/  BSYNC B0 ;  /* 0x0000000000007941 */ /* 0x000fea0003800000 */
.L_x_1214:
[----:B------:R-:W-:Y:S01]  /*2880*/  IMAD R3, R16, R2, RZ ;  /* 0x0000000210037224 */ /* 0x000fe200078e02ff */
        /* <DEDUP_REMOVED lines=21> */
[----:B------:R-:W3:Y:S04]  /*29e0*/  LDL R9, [R1+0x24] ;  /* 0x0000240001097983 */ /* 0x000ee80000100800 */
[----:B------:R-:W4:Y:S04]  /*29f0*/  LDL R8, [R1+0x38] ;  /* 0x0000380001087983 */ /* 0x000f280000100800 */
[----:B------:R-:W3:Y:S04]  /*2a00*/  LDL R21, [R1+0xc] ;  /* 0x00000c0001157983 */ /* 0x000ee80000100800 */
[----:B------:R-:W1:Y:S01]  /*2a10*/  S2R R11, SR_TID.X ;  /* 0x00000000000b7919 */ /* 0x000e620000002100 */
[----:B------:R-:W-:-:S02]  /*2a20*/  SHF.R.S32.HI R3, RZ, 0x1f, R13 ;  /* 0x0000001fff037819 */ /* 0x000fc4000001140d */
[----:B-1----:R-:W-:-:S04]  /*2a30*/  SHF.R.S32.HI R10, RZ, 0x1f, R11 ;  /* 0x0000001fff0a7819 */ /* 0x002fc8000001140b */
[----:B------:R-:W-:-:S04]  /*2a40*/  LEA.HI R10, R10, R11, RZ, 0x2 ;  /* 0x0000000b0a0a7211 */ /* 0x000fc800078f10ff */
[----:B------:R-:W-:-:S04]  /*2a50*/  SHF.R.S32.HI R10, RZ, 0x2, R10 ;  /* 0x00000002ff0a7819 */ /* 0x000fc8000001140a */
[----:B------:R-:W-:-:S04]  /*2a60*/  IADD3 R124, P0, R10, R13, RZ ;  /* 0x0000000d0a7c7210 */ /* 0x000fc80007f1e0ff */
[----:B------:R-:W-:-:S05]  /*2a70*/  LEA.HI.X.SX32 R127, R10, R3, 0x1, P0 ;  /* 0x000000030a7f7211 */ /* 0x000fca00000f0eff */
[----:B------:R-:W-:Y:S01]  /*2a80*/  IMAD R3, R127, c[0x0][0x238], RZ ;  /* 0x00008e007f037a24 */ /* 0x000fe200078e02ff */
[----:B------:R-:W-:-:S03]  /*2a90*/  IADD3 R31, R2, -0x1, RZ ;  /* 0xffffffff021f7810 */ /* 0x000fc60007ffe0ff */
[----:B------:R-:W-:Y:S01]  /*2aa0*/  IMAD R3, R124, c[0x0][0x23c], R3 ;  /* 0x00008f007c037a24 */ /* 0x000fe200078e0203 */
[----:B------:R-:W-:Y:S02]  /*2ab0*/  ISETP.NE.AND P3, PT, R14, RZ, PT ;  /* 0x000000ff0e00720c */ /* 0x000fe40003f65270 */
[----:B------:R-:W-:Y:S01]  /*2ac0*/  SEL R14, R20, RZ, !P5 ;  /* 0x000000ff140e7207 */ /* 0x000fe20006800000 */
[----:B------:R-:W-:Y:S01]  /*2ad0*/  IMAD.MOV.U32 R132, RZ, RZ, 0x30 ;  /* 0x00000030ff847424 */ /* 0x000fe200078e00ff */
[----:B------:R-:W-:-:S03]  /*2ae0*/  SEL R13, R18, RZ, !P5 ;  /* 0x000000ff120d7207 */ /* 0x000fc60006800000 */
[C---:B------:R-:W-:Y:S02]  /*2af0*/  IMAD R156, R132.reuse, c[0x0][0x23c], RZ ;  /* 0x00008f00849c7a24 */ /* 0x040fe400078e02ff */
[----:B------:R-:W-:-:S04]  /*2b00*/  IMAD.WIDE.U32 R140, R132, c[0x0][0x238], RZ ;  /* 0x00008e00848c7a25 */ /* 0x000fc800078e00ff */
[----:B------:R-:W-:Y:S01]  /*2b10*/  IMAD.IADD R156, R141, 0x1, R156 ;  /* 0x000000018d9c7824 */ /* 0x000fe200078e029c */
[----:B------:R-:W-:Y:S01]  /*2b20*/  MOV R157, c[0x0][0x238] ;  /* 0x00008e00009d7a02 */ /* 0x000fe20000000f00 */
[----:B------:R-:W-:-:S05]  /*2b30*/  IMAD.MOV.U32 R155, RZ, RZ, 0x5 ;  /* 0x00000005ff9b7424 */ /* 0x000fca00078e00ff */
[C---:B------:R-:W-:Y:S02]  /*2b40*/  SHF.L.U64.HI R155, R157.reuse, R155, c[0x0][0x23c] ;  /* 0x00008f009d9b7619 */ /* 0x040fe4000001029b */
[----:B------:R-:W-:Y:S01]  /*2b50*/  SHF.L.U32 R157, R157, 0x5, RZ ;  /* 0x000000059d9d7819 */ /* 0x000fe200000006ff */
[----:B--2---:R-:W-:-:S04]  /*2b60*/  IMAD.WIDE.U32 R4, R124, c[0x0][0x238], R16 ;  /* 0x00008e007c047a25 */ /* 0x004fc800078e0010 */
[----:B------:R-:W-:Y:S01]  /*2b70*/  IMAD.IADD R3, R5, 0x1, R3 ;  /* 0x0000000105037824 */ /* 0x000fe200078e0203 */
[----:B------:R-:W-:Y:S01]  /*2b80*/  MOV R2, R4 ;  /* 0x0000000400027202 */ /* 0x000fe20000000f00 */
[----:B------:R-:W-:-:S04]  /*2b90*/  IMAD R5, R31, -0x30, R0 ;  /* 0xffffffd01f057824 */ /* 0x000fc800078e0200 */
[----:B------:R-:W-:Y:S01]  /*2ba0*/  IMAD.WIDE.U32 R2, R22, c[0x0][0x240], R2 ;  /* 0x0000900016027a25 */ /* 0x000fe200078e0002 */
[----:B------:R-:W-:-:S03]  /*2bb0*/  IMNMX R5, R5, 0x30, PT ;  /* 0x0000003005057817 */ /* 0x000fc60003800200 */
[----:B------:R-:W-:Y:S02]  /*2bc0*/  IMAD R3, R22, c[0x0][0x244], R3 ;  /* 0x0000910016037a24 */ /* 0x000fe400078e0203 */
[----:B------:R-:W-:Y:S02]  /*2bd0*/  IMAD R4, R14, c[0x0][0x248], RZ ;  /* 0x000092000e047a24 */ /* 0x000fe400078e02ff */
[----:B------:R-:W-:Y:S02]  /*2be0*/  IMAD.IADD R7, R5, 0x1, -R10 ;  /* 0x0000000105077824 */ /* 0x000fe400078e0a0a */
[C---:B------:R-:W-:Y:S02]  /*2bf0*/  IMAD R4, R13.reuse, c[0x0][0x24c], R4 ;  /* 0x000093000d047a24 */ /* 0x040fe400078e0204 */
[----:B------:R-:W-:Y:S01]  /*2c00*/  IMAD.WIDE.U32 R98, R13, c[0x0][0x248], R2 ;  /* 0x000092000d627a25 */ /* 0x000fe200078e0002 */
[----:B------:R-:W-:Y:S02]  /*2c10*/  ISETP.GE.AND P1, PT, R7, 0x1, PT ;  /* 0x000000010700780c */ /* 0x000fe40003f26270 */
[----:B------:R-:W-:Y:S01]  /*2c20*/  SHF.R.S32.HI R3, RZ, 0x1f, R31 ;  /* 0x0000001fff037819 */ /* 0x000fe2000001141f */
[----:B------:R-:W-:Y:S01]  /*2c30*/  IMAD R2, R156, R31, RZ ;  /* 0x0000001f9c027224 */ /* 0x000fe200078e02ff */
[----:B------:R-:W-:Y:S01]  /*2c40*/  IADD3 R89, R99, R4, RZ ;  /* 0x0000000463597210 */ /* 0x000fe20007ffe0ff */
[----:B------:R-:W-:-:S02]  /*2c50*/  IMAD.MOV.U32 R88, RZ, RZ, R98 ;  /* 0x000000ffff587224 */ /* 0x000fc400078e0062 */
[-C--:B------:R-:W-:Y:S02]  /*2c60*/  IMAD R2, R3, R140.reuse, R2 ;  /* 0x0000008c03027224 */ /* 0x080fe400078e0202 */
[----:B------:R-:W-:Y:S01]  /*2c70*/  IMAD.WIDE.U32 R4, R31, R140, R88 ;  /* 0x0000008c1f047225 */ /* 0x000fe200078e0058 */
[----:B------:R-:W-:-:S03]  /*2c80*/  ISETP.GE.AND P6, PT, R16, c[0x0][0x1d4], PT ;  /* 0x0000750010007a0c */ /* 0x000fc60003fc6270 */
[----:B------:R-:W-:Y:S01]  /*2c90*/  IMAD.IADD R6, R5, 0x1, R2 ;  /* 0x0000000105067824 */ /* 0x000fe200078e0202 */
[----:B------:R-:W-:Y:S02]  /*2ca0*/  @P1 LEA R2, P0, R4, c[0x0][0x220], 0x1 ;  /* 0x0000880004021a11 */ /* 0x000fe400078008ff */
[----:B---3--:R-:W-:Y:S02]  /*2cb0*/  ISETP.GE.AND P5, PT, R9, c[0x0][0x1d4], PT ;  /* 0x0000750009007a0c */ /* 0x008fe40003fa6270 */
[----:B----4-:R-:W-:Y:S02]  /*2cc0*/  ISETP.GE.AND P4, PT, R8, c[0x0][0x1d4], PT ;  /* 0x0000750008007a0c */ /* 0x010fe40003f86270 */
[----:B------:R-:W-:Y:S02]  /*2cd0*/  @P1 LEA.HI.X R3, R4, c[0x0][0x224], R6, 0x1, P0 ;  /* 0x0000890004031a11 */ /* 0x000fe400000f0c06 */
[----:B------:R-:W-:Y:S01]  /*2ce0*/  ISETP.GT.AND P0, PT, R7, 0x20, PT ;  /* 0x000000200700780c */ /* 0x000fe20003f04270 */
[----:B------:R-:W-:-:S05]  /*2cf0*/  @P1 IMAD.SHL.U32 R5, R21, 0x2, RZ ;  /* 0x0000000215051824 */ /* 0x000fca00078e00ff */
[----:B------:R-:W-:Y:S01]  /*2d00*/  @!PT LDS RZ, [RZ] ;  /* 0x00000000fffff984 */ /* 0x000fe20000000800 */
[----:B------:R-:W-:Y:S01]  /*2d10*/  @!PT LDS RZ, [RZ] ;  /* 0x00000000fffff984 */ /* 0x000fe20000000800 */
[----:B------:R-:W-:Y:S01]  /*2d20*/  @!PT LDS RZ, [RZ] ;  /* 0x00000000fffff984 */ /* 0x000fe20000000800 */
[----:B------:R1:W-:Y:S04]  /*2d30*/  @P1 LDGSTS.E.BYPASS.LTC128B.128 [R5+0x3c80], [R2.64], !P6 ;  /* 0x03c8000002051fae */ /* 0x0003e8000f101d46 */
[----:B------:R1:W-:Y:S04]  /*2d40*/  @P1 LDGSTS.E.BYPASS.LTC128B.128 [R5+0x4880], [R2.64+0x40], !P5 ;  /* 0x0488004002051fae */ /* 0x0003e8000e901d46 */
[----:B------:R1:W-:Y:S02]  /*2d50*/  @P1 LDGSTS.E.BYPASS.LTC128B.128 [R5+0x5480], [R2.64+0x80], !P4 ;  /* 0x0548008002051fae */ /* 0x0003e4000e101d46 */
[----:B-1----:R-:W-:-:S05]  /*2d60*/  @P0 IADD3 R3, P1, R157, R4, RZ ;  /* 0x000000049d030210 */ /* 0x002fca0007f3e0ff */
[----:B------:R-:W-:Y:S01]  /*2d70*/  @P0 IMAD.X R6, R6, 0x1, R155, P1 ;  /* 0x0000000106060824 */ /* 0x000fe200008e069b */
[----:B------:R-:W-:-:S04]  /*2d80*/  @P0 LEA R2, P1, R3, c[0x0][0x220], 0x1 ;  /* 0x0000880003020a11 */ /* 0x000fc800078208ff */
[----:B------:R-:W-:Y:S02]  /*2d90*/  @P0 LEA.HI.X R3, R3, c[0x0][0x224], R6, 0x1, P1 ;  /* 0x0000890003030a11 */ /* 0x000fe400008f0c06 */
[----:B------:R-:W-:-:S04]  /*2da0*/  ISETP.NE.U32.AND P1, PT, RZ, c[0x0][0x340], PT ;  /* 0x0000d000ff007a0c */ /* 0x000fc80003f25070 */
[----:B------:R-:W-:-:S13]  /*2db0*/  ISETP.NE.AND.EX P1, PT, RZ, c[0x0][0x344], PT, P1 ;  /* 0x0000d100ff007a0c */ /* 0x000fda0003f25310 */
[----:B------:R-:W-:-:S06]  /*2dc0*/  @P1 IMAD.WIDE R6, R18, R15, c[0x0][0x340] ;  /* 0x0000d00012061625 */ /* 0x000fcc00078e020f */
[----:B------:R1:W2:Y:S04]  /*2dd0*/  @P1 LDG.E R6, [R6.64] ;  /* 0x0000000606061981 */ /* 0x0002a8000c1e1900 */
[----:B------:R-:W3:Y:S01]  /*2de0*/  S2R R19, SR_TID.X ;  /* 0x0000000000137919 */ /* 0x000ee20000002100 */
[----:B-1----:R-:W-:-:S05]  /*2df0*/  IMAD.IADD R7, R12, 0x1, R148 ;  /* 0x000000010c077824 */ /* 0x002fca00078e0294 */
[----:B------:R-:W-:Y:S01]  /*2e00*/  SHF.R.S32.HI R11, RZ, 0x1f, R7 ;  /* 0x0000001fff0b7819 */ /* 0x000fe20000011407 */
[----:B------:R-:W-:-:S04]  /*2e10*/  IMAD.WIDE.U32 R4, R7, c[0x0][0x1e0], RZ ;  /* 0x0000780007047a25 */ /* 0x000fc800078e00ff */
[----:B------:R-:W-:-:S04]  /*2e20*/  IMAD R8, R11, c[0x0][0x1e0], RZ ;  /* 0x000078000b087a24 */ /* 0x000fc800078e02ff */
[----:B------:R-:W-:-:S05]  /*2e30*/  IMAD R8, R7, c[0x0][0x1e4], R8 ;  /* 0x0000790007087a24 */ /* 0x000fca00078e0208 */
[----:B------:R-:W-:-:S05]  /*2e40*/  IADD3 R5, R5, R8, RZ ;  /* 0x0000000805057210 */ /* 0x000fca0007ffe0ff */
[----:B------:R-:W-:-:S04]  /*2e50*/  IMAD.WIDE.U32 R8, R22, c[0x0][0x1e8], R4 ;  /* 0x00007a0016087a25 */ /* 0x000fc800078e0004 */
[----:B------:R-:W-:Y:S02]  /*2e60*/  @P0 IMAD.SHL.U32 R4, R21, 0x2, RZ ;  /* 0x0000000215040824 */ /* 0x000fe400078e00ff */
[----:B------:R-:W-:-:S03]  /*2e70*/  IMAD R5, R22, c[0x0][0x1ec], R9 ;  /* 0x00007b0016057a24 */ /* 0x000fc600078e0209 */
[----:B------:R1:W-:Y:S04]  /*2e80*/  @P0 LDGSTS.E.BYPASS.LTC128B.128 [R4+0x4480], [R2.64], !P6 ;  /* 0x0448000002040fae */ /* 0x0003e8000f101d46 */
[----:B------:R1:W-:Y:S04]  /*2e90*/  @P0 LDGSTS.E.BYPASS.LTC128B.128 [R4+0x5080], [R2.64+0x40], !P5 ;  /* 0x0508004002040fae */ /* 0x0003e8000e901d46 */
[----:B------:R1:W-:Y:S01]  /*2ea0*/  @P0 LDGSTS.E.BYPASS.LTC128B.128 [R4+0x5c80], [R2.64+0x80], !P4 ;  /* 0x05c8008002040fae */ /* 0x0003e2000e101d46 */
[----:B------:R-:W-:-:S03]  /*2eb0*/  IMAD.MOV.U32 R160, RZ, RZ, c[0x0][0x27c] ;  /* 0x00009f00ffa07624 */ /* 0x000fc600078e00ff */
[----:B------:R-:W0:Y:S01]  /*2ec0*/  LDGDEPBAR ;  /* 0x00000000000079af */ /* 0x000e220000000000 */
[----:B------:R-:W-:Y:S01]  /*2ed0*/  WARPSYNC 0xffffffff ;  /* 0xffffffff00007948 */ /* 0x000fe20003800000 */
[----:B------:R-:W-:Y:S02]  /*2ee0*/  ISETP.GE.AND P2, PT, R136, c[0x0][0x27c], PT ;  /* 0x00009f0088007a0c */ /* 0x000fe40003f46270 */
[----:B------:R-:W-:Y:S02]  /*2ef0*/  SHF.R.S32.HI R147, RZ, 0x1f, R146 ;  /* 0x0000001fff937819 */ /* 0x000fe40000011492 */
[----:B-----5:R-:W-:Y:S01]  /*2f00*/  SHF.R.S32.HI R25, RZ, 0x1f, R131 ;  /* 0x0000001fff197819 */ /* 0x020fe20000011483 */
[----:B-1----:R-:W-:Y:S01]  /*2f10*/  IMAD.MOV.U32 R4, RZ, RZ, R8 ;  /* 0x000000ffff047224 */ /* 0x002fe200078e0008 */
[----:B--2---:R-:W-:Y:S01]  /*2f20*/  @P1 SHF.R.S32.HI R10, RZ, 0x1f, R6 ;  /* 0x0000001fff0a1819 */ /* 0x004fe20000011406 */
[----:B------:R-:W-:Y:S01]  /*2f30*/  @!P1 IMAD.MOV.U32 R10, RZ, RZ, R20 ;  /* 0x000000ffff0a9224 */ /* 0x000fe200078e0014 */
[----:B---3--:R-:W-:-:S04]  /*2f40*/  LEA.HI R20, R19, R19, RZ, 0x1 ;  /* 0x0000001313147211 */ /* 0x008fc800078f08ff */
[----:B------:R-:W-:Y:S02]  /*2f50*/  SHF.R.S32.HI R20, RZ, 0x1, R20 ;  /* 0x00000001ff147819 */ /* 0x000fe40000011414 */
[----:B------:R-:W-:Y:S02]  /*2f60*/  @!P1 MOV R6, R18 ;  /* 0x0000001200069202 */ /* 0x000fe40000000f00 */
[----:B------:R-:W-:Y:S02]  /*2f70*/  SEL R21, R10, RZ, !P3 ;  /* 0x000000ff0a157207 */ /* 0x000fe40005800000 */
[----:B------:R-:W-:Y:S02]  /*2f80*/  SHF.R.S32.HI R9, RZ, 0x1f, R20 ;  /* 0x0000001fff097819 */ /* 0x000fe40000011414 */
[----:B------:R-:W-:Y:S01]  /*2f90*/  SEL R15, R6, RZ, !P3 ;  /* 0x000000ff060f7207 */ /* 0x000fe20005800000 */
[----:B------:R-:W-:Y:S02]  /*2fa0*/  IMAD R2, R21, c[0x0][0x1f0], RZ ;  /* 0x00007c0015027a24 */ /* 0x000fe400078e02ff */
[----:B------:R-:W-:-:S02]  /*2fb0*/  IMAD R3, R9, c[0x0][0x1e0], RZ ;  /* 0x0000780009037a24 */ /* 0x000fc400078e02ff */
[C---:B------:R-:W-:Y:S02]  /*2fc0*/  IMAD R2, R15.reuse, c[0x0][0x1f4], R2 ;  /* 0x00007d000f027a24 */ /* 0x040fe400078e0202 */
[----:B------:R-:W-:-:S04]  /*2fd0*/  IMAD.WIDE.U32 R78, R15, c[0x0][0x1f0], R4 ;  /* 0x00007c000f4e7a25 */ /* 0x000fc800078e0004 */
[----:B------:R-:W-:-:S04]  /*2fe0*/  IMAD.WIDE.U32 R158, R20, c[0x0][0x1e0], RZ ;  /* 0x00007800149e7a25 */ /* 0x000fc800078e00ff */
[----:B------:R-:W-:Y:S01]  /*2ff0*/  IMAD R3, R20, c[0x0][0x1e4], R3 ;  /* 0x0000790014037a24 */ /* 0x000fe200078e0203 */
[----:B------:R-:W-:Y:S02]  /*3000*/  SHF.L.U32 R6, R160, 0x1, RZ ;  /* 0x00000001a0067819 */ /* 0x000fe400000006ff */
[----:B------:R-:W-:Y:S01]  /*3010*/  IADD3 R77, R79, R2, RZ ;  /* 0x000000024f4d7210 */ /* 0x000fe20007ffe0ff */
[----:B------:R-:W-:Y:S02]  /*3020*/  IMAD.IADD R126, R159, 0x1, R3 ;  /* 0x000000019f7e7824 */ /* 0x000fe400078e0203 */
[----:B------:R-:W2:Y:S01]  /*3030*/  LDL R35, [R1+0x68] ;  /* 0x0000680001237983 */ /* 0x000ea20000100800 */
[----:B------:R-:W-:Y:S01]  /*3040*/  IMAD.WIDE.U32 R2, R22, c[0x0][0x260], R16 ;  /* 0x0000980016027a25 */ /* 0x000fe200078e0010 */
[----:B------:R-:W-:Y:S02]  /*3050*/  IADD3 R129, P0, R20, R7, RZ ;  /* 0x0000000714817210 */ /* 0x000fe40007f1e0ff */
[----:B------:R-:W3:Y:S01]  /*3060*/  LDL R33, [R1+0x6c] ;  /* 0x00006c0001217983 */ /* 0x000ee20000100800 */
[----:B------:R-:W-:Y:S01]  /*3070*/  IMAD R4, R14, c[0x0][0x268], RZ ;  /* 0x00009a000e047a24 */ /* 0x000fe200078e02ff */
[----:B------:R-:W-:Y:S01]  /*3080*/  SEL R16, RZ, c[0x0][0x27c], !P2 ;  /* 0x00009f00ff107a07 */ /* 0x000fe20005000000 */
[----:B------:R-:W-:Y:S01]  /*3090*/  IMAD R3, R22, c[0x0][0x264], R3 ;  /* 0x0000990016037a24 */ /* 0x000fe200078e0203 */
[----:B------:R-:W4:Y:S01]  /*30a0*/  LDL R34, [R1+0x70] ;  /* 0x0000700001227983 */ /* 0x000f220000100800 */
[----:B------:R-:W-:Y:S01]  /*30b0*/  IMAD R8, R9, c[0x0][0x280], RZ ;  /* 0x0000a00009087a24 */ /* 0x000fe200078e02ff */
[----:B------:R-:W-:Y:S01]  /*30c0*/  ISETP.GE.AND P1, PT, R144, c[0x0][0x27c], PT ;  /* 0x00009f0090007a0c */ /* 0x000fe20003f26270 */
[----:B------:R-:W-:Y:S01]  /*30d0*/  IMAD.X R128, R11, 0x1, R9, P0 ;  /* 0x000000010b807824 */ /* 0x000fe200000e0609 */
[C---:B------:R-:W-:Y:S01]  /*30e0*/  IADD3 R19, -R6.reuse, c[0x0][0x1d4], RZ ;  /* 0x0000750006137a10 */ /* 0x040fe20007ffe1ff */
[----:B------:R-:W-:Y:S01]  /*30f0*/  IMAD R32, R13, c[0x0][0x26c], R4 ;  /* 0x00009b000d207a24 */ /* 0x000fe200078e0204 */
[----:B------:R-:W-:Y:S01]  /*3100*/  ISETP.GE.AND P0, PT, R143, c[0x0][0x27c], PT ;  /* 0x00009f008f007a0c */ /* 0x000fe20003f06270 */
[----:B------:R-:W-:Y:S01]  /*3110*/  IMAD R9, R9, c[0x0][0x290], RZ ;  /* 0x0000a40009097a24 */ /* 0x000fe200078e02ff */
[CC--:B------:R-:W-:Y:S01]  /*3120*/  SEL R18, R6.reuse, R19.reuse, !P2 ;  /* 0x0000001306127207 */ /* 0x0c0fe20005000000 */
[----:B------:R-:W-:Y:S01]  /*3130*/  IMAD.WIDE.U32 R82, R13, c[0x0][0x268], R2 ;  /* 0x00009a000d527a25 */ /* 0x000fe200078e0002 */
[----:B------:R-:W-:-:S02]  /*3140*/  SEL R17, R6, R19, !P1 ;  /* 0x0000001306117207 */ /* 0x000fc40004800000 */
[----:B------:R-:W-:Y:S01]  /*3150*/  SEL R19, R6, R19, !P0 ;  /* 0x0000001306137207 */ /* 0x000fe20004000000 */
[----:B------:R-:W-:Y:S01]  /*3160*/  IMAD.WIDE.U32 R4, R20, c[0x0][0x280], R146 ;  /* 0x0000a00014047a25 */ /* 0x000fe200078e0092 */
[----:B------:R-:W-:Y:S01]  /*3170*/  ULDC.U8 UR4, c[0x0][0x298] ;  /* 0x0000a60000047ab9 */ /* 0x000fe20000000000 */
[----:B------:R-:W-:Y:S02]  /*3180*/  ISETP.GE.AND P2, PT, R160, 0x1, PT ;  /* 0x00000001a000780c */ /* 0x000fe40003f46270 */
[C---:B------:R-:W-:Y:S02]  /*3190*/  IMAD R8, R20.reuse, c[0x0][0x284], R8 ;  /* 0x0000a10014087a24 */ /* 0x040fe400078e0208 */
[----:B------:R-:W-:-:S04]  /*31a0*/  IMAD.WIDE.U32 R12, R20, c[0x0][0x280], R136 ;  /* 0x0000a000140c7a25 */ /* 0x000fc800078e0088 */
[----:B------:R-:W-:Y:S02]  /*31b0*/  IMAD R14, R20, c[0x0][0x294], R9 ;  /* 0x0000a500140e7a24 */ /* 0x000fe400078e0209 */
[----:B------:R-:W-:Y:S02]  /*31c0*/  IMAD.IADD R9, R5, 0x1, R8 ;  /* 0x0000000105097824 */ /* 0x000fe400078e0208 */
[----:B------:R-:W-:Y:S02]  /*31d0*/  IMAD.IADD R5, R8, 0x1, R13 ;  /* 0x0000000108057824 */ /* 0x000fe400078e020d */
[----:B------:R-:W-:Y:S02]  /*31e0*/  IMAD.IADD R13, R136, 0x1, R16 ;  /* 0x00000001880d7824 */ /* 0x000fe400078e0210 */
[----:B------:R-:W-:-:S04]  /*31f0*/  IMAD.WIDE.U32 R2, R22, c[0x0][0x210], R136 ;  /* 0x0000840016027a25 */ /* 0x000fc800078e0088 */
[----:B------:R-:W-:Y:S02]  /*3200*/  IMAD.MOV.U32 R8, RZ, RZ, R4 ;  /* 0x000000ffff087224 */ /* 0x000fe400078e0004 */
[----:B------:R-:W-:Y:S01]  /*3210*/  IMAD.MOV.U32 R4, RZ, RZ, R12 ;  /* 0x000000ffff047224 */ /* 0x000fe200078e000c */
[----:B------:R-:W-:Y:S01]  /*3220*/  SHF.R.S32.HI R12, RZ, 0x1f, R13 ;  /* 0x0000001fff0c7819 */ /* 0x000fe2000001140d */
[----:B------:R-:W-:Y:S02]  /*3230*/  IMAD R11, R22, c[0x0][0x214], R3 ;  /* 0x00008500160b7a24 */ /* 0x000fe400078e0203 */
[----:B------:R-:W-:Y:S01]  /*3240*/  IMAD.MOV.U32 R10, RZ, RZ, R2 ;  /* 0x000000ffff0a7224 */ /* 0x000fe200078e0002 */
[-C--:B------:R-:W-:Y:S01]  /*3250*/  LEA.HI R16, R12, R13.reuse, RZ, 0x3 ;  /* 0x0000000d0c107211 */ /* 0x080fe200078f18ff */
[----:B------:R-:W-:Y:S01]  /*3260*/  IMAD.WIDE.U32 R6, R20, c[0x0][0x290], R146 ;  /* 0x0000a40014067a25 */ /* 0x000fe200078e0092 */
[----:B------:R-:W-:-:S03]  /*3270*/  LEA.HI R22, R12, R13, RZ, 0x5 ;  /* 0x0000000d0c167211 */ /* 0x000fc600078f28ff */
[----:B------:R-:W-:Y:S01]  /*3280*/  IMAD.WIDE.U32 R2, R20, c[0x0][0x290], R136 ;  /* 0x0000a40014027a25 */ /* 0x000fe200078e0088 */
[----:B------:R-:W-:-:S03]  /*3290*/  SEL R12, RZ, c[0x0][0x27c], !P1 ;  /* 0x00009f00ff0c7a07 */ /* 0x000fc60004800000 */
[----:B------:R-:W-:Y:S02]  /*32a0*/  IMAD.IADD R7, R7, 0x1, R14 ;  /* 0x0000000107077824 */ /* 0x000fe400078e020e */
[----:B------:R-:W-:Y:S01]  /*32b0*/  IMAD.IADD R3, R14, 0x1, R3 ;  /* 0x000000010e037824 */ /* 0x000fe200078e0203 */
[----:B------:R-:W-:Y:S01]  /*32c0*/  SHF.R.S32.HI R14, RZ, 0x1f, R17 ;  /* 0x0000001fff0e7819 */ /* 0x000fe20000011411 */
[----:B------:R-:W-:Y:S01]  /*32d0*/  IMAD.IADD R12, R144, 0x1, R12 ;  /* 0x00000001900c7824 */ /* 0x000fe200078e020c */
[----:B------:R-:W-:Y:S02]  /*32e0*/  SHF.R.S32.HI R13, RZ, 0x1f, R19 ;  /* 0x0000001fff0d7819 */ /* 0x000fe40000011413 */
[----:B------:R-:W-:Y:S01]  /*32f0*/  LEA.HI R23, R14, R17, RZ, 0x4 ;  /* 0x000000110e177211 */ /* 0x000fe200078f20ff */
[----:B------:R-:W-:Y:S01]  /*3300*/  IMAD R14, R21, c[0x0][0x218], RZ ;  /* 0x00008600150e7a24 */ /* 0x000fe200078e02ff */
[----:B------:R-:W-:Y:S02]  /*3310*/  LEA.HI R21, R13, R19, RZ, 0x4 ;  /* 0x000000130d157211 */ /* 0x000fe400078f20ff */
[----:B------:R-:W-:Y:S01]  /*3320*/  SHF.R.S32.HI R13, RZ, 0x1f, R12 ;  /* 0x0000001fff0d7819 */ /* 0x000fe2000001140c */
[----:B------:R-:W-:Y:S01]  /*3330*/  IMAD.WIDE.U32 R100, R15, c[0x0][0x218], R10 ;  /* 0x000086000f647a25 */ /* 0x000fe200078e000a */
[----:B------:R-:W-:-:S02]  /*3340*/  SHF.R.S32.HI R20, RZ, 0x1f, R18 ;  /* 0x0000001fff147819 */ /* 0x000fc40000011412 */
[----:B------:R-:W-:Y:S01]  /*3350*/  SEL R17, RZ, c[0x0][0x27c], !P0 ;  /* 0x00009f00ff117a07 */ /* 0x000fe20004000000 */
[----:B------:R-:W-:Y:S01]  /*3360*/  IMAD R27, R15, c[0x0][0x21c], R14 ;  /* 0x000087000f1b7a24 */ /* 0x000fe200078e020e */
[CC--:B------:R-:W-:Y:S02]  /*3370*/  LEA.HI R11, R13.reuse, R12.reuse, RZ, 0x5 ;  /* 0x0000000c0d0b7211 */ /* 0x0c0fe400078f28ff */
[----:B------:R-:W-:Y:S01]  /*3380*/  LEA.HI R15, R13, R12, RZ, 0x3 ;  /* 0x0000000c0d0f7211 */ /* 0x000fe200078f18ff */
[----:B------:R-:W-:Y:S01]  /*3390*/  IMAD.IADD R14, R143, 0x1, R17 ;  /* 0x000000018f0e7824 */ /* 0x000fe200078e0211 */
[----:B------:R-:W-:Y:S02]  /*33a0*/  LEA.HI R24, R20, R18, RZ, 0x4 ;  /* 0x0000001214187211 */ /* 0x000fe400078f20ff */
[----:B------:R-:W-:Y:S02]  /*33b0*/  SHF.R.S32.HI R11, RZ, 0x5, R11 ;  /* 0x00000005ff0b7819 */ /* 0x000fe4000001140b */
[----:B------:R-:W-:-:S02]  /*33c0*/  SHF.R.S32.HI R17, RZ, 0x5, R22 ;  /* 0x00000005ff117819 */ /* 0x000fc40000011416 */
[----:B------:R-:W-:-:S04]  /*33d0*/  SHF.R.S32.HI R10, RZ, 0x1f, R14 ;  /* 0x0000001fff0a7819 */ /* 0x000fc8000001140e */
[----:B------:R-:W-:Y:S02]  /*33e0*/  LEA.HI R13, R10, R14, RZ, 0x3 ;  /* 0x0000000e0a0d7211 */ /* 0x000fe400078f18ff */
[----:B------:R-:W-:Y:S01]  /*33f0*/  IADD3 R123, P1, P0, R78, R158, R136 ;  /* 0x0000009e4e7b7210 */ /* 0x000fe2000783e088 */
[----:B------:R-:W-:Y:S01]  /*3400*/  IMAD R150, R132, c[0x0][0x1e4], RZ ;  /* 0x0000790084967a24 */ /* 0x000fe200078e02ff */
[----:B------:R-:W-:Y:S01]  /*3410*/  LOP3.LUT R103, R16, 0xfffffff8, RZ, 0xc0, !PT ;  /* 0xfffffff810677812 */ /* 0x000fe200078ec0ff */
[C---:B------:R-:W-:Y:S01]  /*3420*/  IMAD R151, R132.reuse, c[0x0][0x284], RZ ;  /* 0x0000a10084977a24 */ /* 0x040fe200078e02ff */
[----:B------:R-:W-:Y:S01]  /*3430*/  IADD3.X R122, R77, R126, R137, P1, P0 ;  /* 0x0000007e4d7a7210 */ /* 0x000fe20000fe0489 */
[C---:B------:R-:W-:Y:S01]  /*3440*/  IMAD R152, R132.reuse, c[0x0][0x294], RZ ;  /* 0x0000a50084987a24 */ /* 0x040fe200078e02ff */
[----:B------:R-:W-:Y:S01]  /*3450*/  ISETP.NE.AND P0, PT, RZ, UR4, PT ;  /* 0x00000004ff007c0c */ /* 0x000fe2000bf05270 */
[----:B------:R-:W-:Y:S01]  /*3460*/  IMAD.WIDE.U32 R138, R132, c[0x0][0x1e0], RZ ;  /* 0x00007800848a7a25 */ /* 0x000fe200078e00ff */
[----:B------:R-:W-:-:S02]  /*3470*/  LOP3.LUT R102, R15, 0xfffffff8, RZ, 0xc0, !PT ;  /* 0xfffffff80f667812 */ /* 0x000fc400078ec0ff */
[----:B------:R-:W-:Y:S01]  /*3480*/  LOP3.LUT R87, R13, 0xfffffff8, RZ, 0xc0, !PT ;  /* 0xfffffff80d577812 */ /* 0x000fe200078ec0ff */
        /* <DEDUP_REMOVED lines=26> */
[----:B------:R-:W-:Y:S02]  /*3630*/  LEA.HI.SX32 R12, R16, R10, 0x1d ;  /* 0x0000000a100c7211 */ /* 0x000fe400078feaff */
[----:B------:R-:W-:Y:S02]  /*3640*/  SHF.R.S32.HI R18, RZ, 0x5, R17 ;  /* 0x00000005ff127819 */ /* 0x000fe40000011411 */
[----:B------:R-:W-:Y:S02]  /*3650*/  LEA.HI.SX32 R11, R15, R11, 0x1d ;  /* 0x0000000b0f0b7211 */ /* 0x000fe400078feaff */
[----:B------:R-:W-:Y:S01]  /*3660*/  LEA.HI.SX32 R10, R13, R14, 0x1d ;  /* 0x0000000e0d0a7211 */ /* 0x000fe200078feaff */
[----:B------:R-:W-:Y:S01]  /*3670*/  IMAD R22, R18, 0x600, R34 ;  /* 0x0000060012167824 */ /* 0x000fe200078e0222 */
[----:B------:R-:W-:-:S02]  /*3680*/  SHF.R.S32.HI R17, RZ, 0x1f, R12 ;  /* 0x0000001fff117819 */ /* 0x000fc4000001140c */
[----:B------:R-:W-:Y:S02]  /*3690*/  SHF.R.S32.HI R14, RZ, 0x1f, R11 ;  /* 0x0000001fff0e7819 */ /* 0x000fe4000001140b */
[----:B------:R-:W-:Y:S02]  /*36a0*/  SHF.R.S32.HI R18, RZ, 0x1f, R10 ;  /* 0x0000001fff127819 */ /* 0x000fe4000001140a */
[----:B------:R-:W-:Y:S01]  /*36b0*/  IADD3 R26, R20, R19, RZ ;  /* 0x00000013141a7210 */ /* 0x000fe20007ffe0ff */
[----:B------:R-:W-:Y:S01]  /*36c0*/  IMAD.SHL.U32 R81, R11, 0x8, RZ ;  /* 0x000000080b517824 */ /* 0x000fe200078e00ff */
[----:B------:R-:W-:Y:S01]  /*36d0*/  LEA.HI R19, R17, R12, RZ, 0x2 ;  /* 0x0000000c11137211 */ /* 0x000fe200078f10ff */
[----:B------:R-:W-:Y:S01]  /*36e0*/  IMAD.SHL.U32 R84, R12, 0x8, RZ ;  /* 0x000000080c547824 */ /* 0x000fe200078e00ff */
[----:B------:R-:W-:Y:S01]  /*36f0*/  LEA.HI R17, R14, R11, RZ, 0x2 ;  /* 0x0000000b0e117211 */ /* 0x000fe200078f10ff */
[----:B------:R-:W-:Y:S01]  /*3700*/  IMAD.SHL.U32 R85, R10, 0x8, RZ ;  /* 0x000000080a557824 */ /* 0x000fe200078e00ff */
[----:B------:R-:W-:-:S02]  /*3710*/  LEA.HI R11, R18, R10, RZ, 0x2 ;  /* 0x0000000a120b7211 */ /* 0x000fc400078f10ff */
[C---:B------:R-:W-:Y:S02]  /*3720*/  LOP3.LUT R20, R35.reuse, 0x18, R13, 0xf8, !PT ;  /* 0x0000001823147812 */ /* 0x040fe400078ef80d */
        /* <DEDUP_REMOVED lines=14> */
[C---:B------:R-:W-:Y:S02]  /*3810*/  IMAD R10, R25.reuse, c[0x0][0x290], RZ ;  /* 0x0000a400190a7a24 */ /* 0x040fe400078e02ff */
        /* <DEDUP_REMOVED lines=20> */
.L_x_1243:
        /* <DEDUP_REMOVED lines=8> */
[----:B------:R-:W-:Y:S01]  /*39e0*/  IMAD R3, R80, R138, R2 ;  /* 0x0000008a50037224 */ /* 0x000fe200078e0202 */
[----:B------:R-:W-:Y:S03]  /*39f0*/  IADD3 R2, P0, R123, R10, RZ ;  /* 0x0000000a7b027210 */ /* 0x000fe60007f1e0ff */
[----:B------:R-:W-:Y:S04]  /*3a00*/  IMAD.IADD R12, R11, 0x1, R3 ;  /* 0x000000010b0c7824 */ /* 0x000fe800078e0203 */
[----:B------:R-:W-:Y:S01]  /*3a10*/  IMAD.X R3, R12, 0x1, R122, P0 ;  /* 0x000000010c037824 */ /* 0x000fe200000e067a */
[----:B------:R-:W-:Y:S02]  /*3a20*/  LEA R52, P0, R2, c[0x0][0x1c8], 0x1 ;  /* 0x0000720002347a11 */ /* 0x000fe400078008ff */
[----:B-1----:R-:W-:Y:S02]  /*3a30*/  LEA.HI R161, R162, R162, RZ, 0x1 ;  /* 0x000000a2a2a17211 */ /* 0x002fe400078f08ff */
[----:B------:R-:W-:Y:S02]  /*3a40*/  LEA.HI.X R53, R2, c[0x0][0x1cc], R3, 0x1, P0 ;  /* 0x0000730002357a11 */ /* 0x000fe400000f0c03 */
[----:B------:R-:W-:Y:S01]  /*3a50*/  SHF.R.S32.HI R161, RZ, 0x1, R161 ;  /* 0x00000001ffa17819 */ /* 0x000fe200000114a1 */
        /* <DEDUP_REMOVED lines=73> */
.L_x_1221:
[----:B------:R-:W-:Y:S05]  /*3ef0*/  BSYNC B0 ;  /* 0x0000000000007941 */ /* 0x000fea0003800000 */
.L_x_1220:
        /* <DEDUP_REMOVED lines=89> */
.L_x_1224:
[----:B------:R-:W-:Y:S05]  /*4490*/  BSYNC B0 ;  /* 0x0000000000007941 */ /* 0x000fea0003800000 */
.L_x_1223:
        /* <DEDUP_REMOVED lines=56> */
.L_x_1226:
[----:B------:R-:W-:Y:S05]  /*4820*/  BSYNC B0 ;  /* 0x0000000000007941 */ /* 0x000fea0003800000 */
.L_x_1225:
        /* <DEDUP_REMOVED lines=56> */
.L_x_1228:
[----:B------:R-:W-:Y:S05]  /*4bb0*/  BSYNC B0 ;  /* 0x0000000000007941 */ /* 0x000fea0003800000 */
.L_x_1227:
        /* <DEDUP_REMOVED lines=57> */
.L_x_1230:
[----:B------:R-:W-:Y:S05]  /*4f50*/  BSYNC B0 ;  /* 0x0000000000007941 */ /* 0x000fea0003800000 */
.L_x_1229:
        /* <DEDUP_REMOVED lines=57> */
.L_x_1232:
[----:B------:R-:W-:Y:S05]  /*52f0*/  BSYNC B0 ;  /* 0x0000000000007941 */ /* 0x000fea0003800000 */
.L_x_1231:
        /* <DEDUP_REMOVED lines=57> */
.L_x_1219:
        /* <DEDUP_REMOVED lines=47> */
.L_x_1234:
[----:B------:R-:W-:Y:S05]  /*5980*/  BSYNC B0 ;  /* 0x0000000000007941 */ /* 0x000fea0003800000 */
.L_x_1233:
        /* <DEDUP_REMOVED lines=149> */
.L_x_1236:
[----:B------:R-:W-:Y:S05]  /*62e0*/  BSYNC B0 ;  /* 0x0000000000007941 */ /* 0x000fea0003800000 */
.L_x_1235:
        /* <DEDUP_REMOVED lines=115> */
.L_x_1238:
[----:B------:R-:W-:Y:S05]  /*6a20*/  BSYNC B0 ;  /* 0x0000000000007941 */ /* 0x000fea0003800000 */
.L_x_1237:
[----:B------:R-:W-:Y:S11]  /*6a30*/  ISETP.GE.AND P0, PT, R143, c[0x0][0x1d4], PT ;  /* 0x000075008f007a0c */ /* 0x000ff60003f06270 */
[----:B------:R-:W-:Y:S02]  /*6a40*/  @!UPT UIADD3 URZ, URZ, URZ, URZ ;  /* 0x0000003f3f3ff290 */ /* 0x000fe4000fffe03f */
[----:B------:R-:W-:-:S05]  /*6a50*/  @P0 BRA `(.L_x_1222) ;  /* 0x000008f000000947 */ /* 0x000fca0003800000 */
[----:B------:R-:W-:Y:S01]  /*6a60*/  IADD3 R2, P1, P0, R78, R71, R87 ;  /* 0x000000474e027210 */ /* 0x000fe2000783e057 */
[----:B-1----:R-:W1:Y:S03]  /*6a70*/  LDS.128 R12, [R104+0x3c80] ;  /* 0x003c8000680c7984 */ /* 0x002e660000000c00 */
[----:B------:R-:W-:Y:S02]  /*6a80*/  IADD3.X R3, R77, R70, R112, P1, P0 ;  /* 0x000000464d037210 */ /* 0x000fe40000fe0470 */
[C---:B------:R-:W-:Y:S03]  /*6a90*/  LEA R46, P0, R2.reuse, c[0x0][0x1c8], 0x1 ;  /* 0x00007200022e7a11 */ /* 0x040fe600078008ff */
[----:B------:R-:W2:Y:S01]  /*6aa0*/  LDS.128 R40, [R107+0x3c80] ;  /* 0x003c80006b287984 */ /* 0x000ea20000000c00 */
[----:B------:R-:W-:Y:S02]  /*6ab0*/  LEA.HI.X R47, R2, c[0x0][0x1cc], R3, 0x1, P0 ;  /* 0x00007300022f7a11 */ /* 0x000fe400000f0c03 */
[----:B------:R-:W-:Y:S11]  /*6ac0*/  ISETP.GE.AND P0, PT, R143, c[0x0][0x27c], PT ;  /* 0x00009f008f007a0c */ /* 0x000ff60003f06270 */
[----:B------:R-:W-:Y:S02]  /*6ad0*/  @!UPT UIADD3 URZ, URZ, URZ, URZ ;  /* 0x0000003f3f3ff290 */ /* 0x000fe4000fffe03f */
[----:B------:R-:W-:Y:S02]  /*6ae0*/  @!P0 SHF.R.U64 R5, R22, 0x10, R23 ;  /* 0x0000001016058819 */ /* 0x000fe40000001217 */
[----:B------:R-:W-:Y:S02]  /*6af0*/  @!P0 SHF.R.U32.HI R3, RZ, 0x10, R57 ;  /* 0x00000010ff038819 */ /* 0x000fe40000011639 */
[----:B------:R-:W-:Y:S02]  /*6b00*/  @!P0 SHF.R.U32.HI R2, RZ, 0x10, R21 ;  /* 0x00000010ff028819 */ /* 0x000fe40000011615 */
[----:B------:R-:W-:Y:S02]  /*6b10*/  @!P0 PRMT R8, R60, 0x5410, R3 ;  /* 0x000054103c088816 */ /* 0x000fe40000000003 */
[----:B------:R-:W-:Y:S02]  /*6b20*/  @!P0 PRMT R3, R26, 0x5410, R2 ;  /* 0x000054101a038816 */ /* 0x000fe40000000002 */
[----:B------:R-:W-:Y:S02]  /*6b30*/  @!P0 SHF.R.U64 R7, R56, 0x10, R57 ;  /* 0x0000001038078819 */ /* 0x000fe40000001239 */
[----:B------:R-:W-:Y:S01]  /*6b40*/  @!P0 SHF.R.U64 R4, R20, 0x10, R21 ;  /* 0x0000001014048819 */ /* 0x000fe20000001215 */
[----:B------:R-:W-:Y:S01]  /*6b50*/  @!P0 IMAD.U32 R21, R8, 0x10000, RZ ;  /* 0x0001000008158824 */ /* 0x000fe200078e00ff */
[----:B------:R-:W-:Y:S01]  /*6b60*/  @!P0 PRMT R11, R27, 0x5410, R5 ;  /* 0x000054101b0b8816 */ /* 0x000fe20000000005 */
[----:B------:R-:W-:Y:S01]  /*6b70*/  @!P0 IMAD.U32 R5, R3, 0x10000, RZ ;  /* 0x0001000003058824 */ /* 0x000fe200078e00ff */
[----:B------:R-:W-:Y:S01]  /*6b80*/  @!P0 PRMT R9, R60, 0x5432, R7 ;  /* 0x000054323c098816 */ /* 0x000fe20000000007 */
[----:B-1----:R-:W-:Y:S01]  /*6b90*/  @!P0 IMAD.U32 R2, R13, 0x10000, RZ ;  /* 0x000100000d028824 */ /* 0x002fe200078e00ff */
[----:B------:R-:W-:Y:S02]  /*6ba0*/  @!P0 PRMT R7, R26, 0x5432, R4 ;  /* 0x000054321a078816 */ /* 0x000fe40000000004 */
[----:B------:R-:W-:Y:S01]  /*6bb0*/  @!P0 LOP3.LUT R3, R3, 0xffff0000, RZ, 0xc0, !PT ;  /* 0xffff000003038812 */ /* 0x000fe200078ec0ff */
[----:B------:R-:W-:Y:S01]  /*6bc0*/  @!P0 FMUL.FTZ R17, R2, R21 ;  /* 0x0000001502118220 */ /* 0x000fe20000410000 */
[----:B------:R-:W-:Y:S01]  /*6bd0*/  @!P0 SHF.R.U64 R10, R58, 0x10, R59 ;  /* 0x000000103a0a8819 */ /* 0x000fe2000000123b */
[-C--:B------:R-:W-:Y:S01]  /*6be0*/  @!P0 FMUL.FTZ R4, R2, R5.reuse ;  /* 0x0000000502048220 */ /* 0x080fe20000410000 */
[C---:B--2---:R-:W-:Y:S01]  /*6bf0*/  @!P0 LOP3.LUT R24, R41.reuse, 0xffff0000, RZ, 0xc0, !PT ;  /* 0xffff000029188812 */ /* 0x044fe200078ec0ff */
[----:B------:R-:W-:Y:S01]  /*6c00*/  @!P0 IMAD.U32 R22, R41, 0x10000, RZ ;  /* 0x0001000029168824 */ /* 0x000fe200078e00ff */
[----:B------:R-:W-:Y:S01]  /*6c10*/  @!P0 LOP3.LUT R32, R42, 0xffff0000, RZ, 0xc0, !PT ;  /* 0xffff00002a208812 */ /* 0x000fe200078ec0ff */
[----:B------:R-:W-:Y:S01]  /*6c20*/  @!P0 IMAD.U32 R18, R40, 0x10000, RZ ;  /* 0x0001000028128824 */ /* 0x000fe200078e00ff */
[C---:B------:R-:W-:Y:S01]  /*6c30*/  @!P0 SHF.L.U32 R34, R43.reuse, 0x10, RZ ;  /* 0x000000102b228819 */ /* 0x040fe200000006ff */
[----:B------:R-:W-:Y:S01]  /*6c40*/  @!P0 FFMA.FTZ R52, R22, R5, -R17 ;  /* 0x0000000516348223 */ /* 0x000fe20000010811 */
[----:B------:R-:W-:Y:S01]  /*6c50*/  @!P0 LOP3.LUT R36, R43, 0xffff0000, RZ, 0xc0, !PT ;  /* 0xffff00002b248812 */ /* 0x000fe200078ec0ff */
[----:B------:R-:W-:Y:S01]  /*6c60*/  @!P0 IMAD.U32 R17, R9, 0x10000, RZ ;  /* 0x0001000009118824 */ /* 0x000fe200078e00ff */
[----:B------:R-:W-:Y:S01]  /*6c70*/  @!P0 PRMT R37, R61, 0x5410, R10 ;  /* 0x000054103d258816 */ /* 0x000fe2000000000a */
[----:B------:R-:W-:Y:S01]  /*6c80*/  @!P0 IMAD.U32 R26, R42, 0x10000, RZ ;  /* 0x000100002a1a8824 */ /* 0x000fe200078e00ff */
[----:B------:R-:W-:Y:S02]  /*6c90*/  @!P0 SHF.R.U32.HI R6, RZ, 0x10, R23 ;  /* 0x00000010ff068819 */ /* 0x000fe40000011617 */
[----:B------:R-:W-:Y:S01]  /*6ca0*/  @!P0 LOP3.LUT R2, R13, 0xffff0000, RZ, 0xc0, !PT ;  /* 0xffff00000d028812 */ /* 0x000fe200078ec0ff */
[----:B------:R-:W-:Y:S01]  /*6cb0*/  @!P0 IMAD.U32 R25, R37, 0x10000, RZ ;  /* 0x0001000025198824 */ /* 0x000fe200078e00ff */
[----:B------:R-:W-:Y:S02]  /*6cc0*/  @!P0 PRMT R10, R27, 0x5432, R6 ;  /* 0x000054321b0a8816 */ /* 0x000fe40000000006 */
[----:B------:R-:W-:Y:S01]  /*6cd0*/  @!P0 SHF.L.U32 R6, R12, 0x10, RZ ;  /* 0x000000100c068819 */ /* 0x000fe200000006ff */
[----:B------:R-:W-:Y:S01]  /*6ce0*/  @!P0 FMUL.FTZ R5, R2, R3 ;  /* 0x0000000302058220 */ /* 0x000fe20000410000 */
[----:B------:R-:W-:Y:S01]  /*6cf0*/  @!P0 LOP3.LUT R23, R8, 0xffff0000, RZ, 0xc0, !PT ;  /* 0xffff000008178812 */ /* 0x000fe200078ec0ff */
[C---:B------:R-:W-:Y:S01]  /*6d00*/  @!P0 IMAD.U32 R8, R7.reuse, 0x10000, RZ ;  /* 0x0001000007088824 */ /* 0x040fe200078e00ff */
[----:B------:R-:W-:Y:S01]  /*6d10*/  @!P0 LOP3.LUT R7, R7, 0xffff0000, RZ, 0xc0, !PT ;  /* 0xffff000007078812 */ /* 0x000fe200078ec0ff */
[----:B------:R-:W-:Y:S01]  /*6d20*/  @!P0 FMUL.FTZ R20, R6, R17 ;  /* 0x0000001106148220 */ /* 0x000fe20000410000 */
[----:B------:R-:W-:Y:S01]  /*6d30*/  @!P0 SHF.R.U32.HI R16, RZ, 0x10, R59 ;  /* 0x00000010ff108819 */ /* 0x000fe2000001163b */
[----:B------:R-:W-:Y:S02]  /*6d40*/  @!P0 FMUL.FTZ R19, R2, R23 ;  /* 0x0000001702138220 */ /* 0x000fe40000410000 */
[-C--:B------:R-:W-:Y:S01]  /*6d50*/  @!P0 FMUL.FTZ R2, R6, R8.reuse ;  /* 0x0000000806028220 */ /* 0x080fe20000410000 */
[----:B------:R-:W-:Y:S01]  /*6d60*/  @!P0 PRMT R16, R61, 0x5432, R16 ;  /* 0x000054323d108816 */ /* 0x000fe20000000010 */
[----:B------:R-:W-:Y:S01]  /*6d70*/  @!P0 FFMA.FTZ R51, R24, R3, -R19 ;  /* 0x0000000318338223 */ /* 0x000fe20000010813 */
[----:B------:R-:W-:Y:S01]  /*6d80*/  @!P0 LOP3.LUT R3, R12, 0xffff0000, RZ, 0xc0, !PT ;  /* 0xffff00000c038812 */ /* 0x000fe200078ec0ff */
[----:B------:R-:W-:Y:S01]  /*6d90*/  @!P0 FFMA.FTZ R50, R18, R8, -R20 ;  /* 0x0000000812328223 */ /* 0x000fe20000010814 */
[----:B------:R-:W-:Y:S01]  /*6da0*/  @!P0 LOP3.LUT R20, R40, 0xffff0000, RZ, 0xc0, !PT ;  /* 0xffff000028148812 */ /* 0x000fe200078ec0ff */
[C---:B------:R-:W-:Y:S01]  /*6db0*/  @!P0 IMAD.U32 R8, R11.reuse, 0x10000, RZ ;  /* 0x000100000b088824 */ /* 0x040fe200078e00ff */
[C---:B------:R-:W-:Y:S01]  /*6dc0*/  @!P0 LOP3.LUT R35, R16.reuse, 0xffff0000, RZ, 0xc0, !PT ;  /* 0xffff000010238812 */ /* 0x040fe200078ec0ff */
[----:B------:R-:W-:Y:S01]  /*6dd0*/  @!P0 IMAD.U32 R33, R16, 0x10000, RZ ;  /* 0x0001000010218824 */ /* 0x000fe200078e00ff */
[----:B------:R-:W-:Y:S01]  /*6de0*/  @!P0 LOP3.LUT R16, R11, 0xffff0000, RZ, 0xc0, !PT ;  /* 0xffff00000b108812 */ /* 0x000fe200078ec0ff */
[C---:B------:R-:W-:Y:S01]  /*6df0*/  @!P0 IMAD.U32 R11, R10.reuse, 0x10000, RZ ;  /* 0x000100000a0b8824 */ /* 0x040fe200078e00ff */
[----:B------:R-:W-:Y:S01]  /*6e00*/  @!P0 LOP3.LUT R10, R10, 0xffff0000, RZ, 0xc0, !PT ;  /* 0xffff00000a0a8812 */ /* 0x000fe200078ec0ff */
[----:B------:R-:W-:Y:S01]  /*6e10*/  @!P0 FFMA.FTZ R2, R17, R18, R2 ;  /* 0x0000001211028223 */ /* 0x000fe20000010002 */
[----:B------:R-:W-:Y:S02]  /*6e20*/  @!P0 LOP3.LUT R19, R9, 0xffff0000, RZ, 0xc0, !PT ;  /* 0xffff000009138812 */ /* 0x000fe400078ec0ff */
[----:B------:R-:W-:Y:S03]  /*6e30*/  @!P0 SHF.L.U32 R6, R14, 0x10, RZ ;  /* 0x000000100e068819 */ /* 0x000fe600000006ff */
[C---:B------:R-:W-:Y:S02]  /*6e40*/  @!P0 FMUL.FTZ R9, R3.reuse, R19 ;  /* 0x0000001303098220 */ /* 0x040fe40000410000 */
[----:B------:R-:W-:Y:S02]  /*6e50*/  @!P0 FMUL.FTZ R27, R6, R25 ;  /* 0x00000019061b8220 */ /* 0x000fe40000410000 */
[-C--:B------:R-:W-:Y:S02]  /*6e60*/  @!P0 FMUL.FTZ R3, R3, R7.reuse ;  /* 0x0000000703038220 */ /* 0x080fe40000410000 */
[----:B------:R-:W-:Y:S01]  /*6e70*/  @!P0 FFMA.FTZ R49, R20, R7, -R9 ;  /* 0x0000000714318223 */ /* 0x000fe20000010809 */
[----:B------:R-:W-:Y:S01]  /*6e80*/  @!P0 LOP3.LUT R7, R14, 0xffff0000, RZ, 0xc0, !PT ;  /* 0xffff00000e078812 */ /* 0x000fe200078ec0ff */
[-C--:B------:R-:W-:Y:S01]  /*6e90*/  @!P0 FFMA.FTZ R48, R26, R8.reuse, -R27 ;  /* 0x000000081a308223 */ /* 0x080fe2000001081b */
[----:B------:R-:W-:Y:S01]  /*6ea0*/  @!P0 LOP3.LUT R27, R37, 0xffff0000, RZ, 0xc0, !PT ;  /* 0xffff0000251b8812 */ /* 0x000fe200078ec0ff */
[----:B------:R-:W-:Y:S01]  /*6eb0*/  @!P0 FMUL.FTZ R6, R6, R8 ;  /* 0x0000000806068220 */ /* 0x000fe20000410000 */
[C---:B------:R-:W-:Y:S01]  /*6ec0*/  @!P0 LOP3.LUT R9, R15.reuse, 0xffff0000, RZ, 0xc0, !PT ;  /* 0xffff00000f098812 */ /* 0x040fe200078ec0ff */
[----:B------:R-:W-:Y:S02]  /*6ed0*/  @!P0 IMAD.U32 R8, R15, 0x10000, RZ ;  /* 0x000100000f088824 */ /* 0x000fe400078e00ff */
[----:B------:R-:W-:Y:S02]  /*6ee0*/  @!P0 FMUL.FTZ R39, R7, R27 ;  /* 0x0000001b07278220 */ /* 0x000fe40000410000 */
[----:B------:R-:W-:Y:S02]  /*6ef0*/  @!P0 FMUL.FTZ R38, R8, R33 ;  /* 0x0000002108268220 */ /* 0x000fe40000410000 */
[----:B------:R-:W-:Y:S02]  /*6f00*/  @!P0 FMUL.FTZ R37, R9, R35 ;  /* 0x0000002309258220 */ /* 0x000fe40000410000 */
[----:B------:R-:W-:Y:S02]  /*6f10*/  @!P0 FFMA.FTZ R3, R19, R20, R3 ;  /* 0x0000001413038223 */ /* 0x000fe40000010003 */
[----:B------:R-:W-:Y:S02]  /*6f20*/  @!P0 FFMA.FTZ R39, R32, R16, -R39 ;  /* 0x0000001020278223 */ /* 0x000fe40000010827 */
[----:B------:R-:W-:Y:S02]  /*6f30*/  @!P0 FFMA.FTZ R4, R21, R22, R4 ;  /* 0x0000001615048223 */ /* 0x000fe40000010004 */
[----:B------:R-:W-:Y:S01]  /*6f40*/  @!P0 FFMA.FTZ R45, R34, R11, -R38 ;  /* 0x0000000b222d8223 */ /* 0x000fe20000010826 */
[----:B------:R-:W-:Y:S01]  /*6f50*/  @!P0 F2FP.BF16.PACK_AB R38, R51, R52 ;  /* 0x000000343326823e */ /* 0x000fe200000010ff */
[----:B------:R-:W-:Y:S01]  /*6f60*/  @!P0 FFMA.FTZ R44, R36, R10, -R37 ;  /* 0x0000000a242c8223 */ /* 0x000fe20000010825 */
[----:B------:R-:W-:Y:S01]  /*6f70*/  @!P0 F2FP.BF16.PACK_AB R37, R49, R50 ;  /* 0x000000323125823e */ /* 0x000fe200000010ff */
[----:B------:R-:W-:Y:S02]  /*6f80*/  @!P0 FMUL.FTZ R7, R7, R16 ;  /* 0x0000001007078220 */ /* 0x000fe40000410000 */
[----:B------:R-:W-:Y:S01]  /*6f90*/  @!P0 FFMA.FTZ R5, R23, R24, R5 ;  /* 0x0000001817058223 */ /* 0x000fe20000010005 */
[----:B------:R-:W-:Y:S01]  /*6fa0*/  @!P0 MOV R40, R37 ;  /* 0x0000002500288202 */ /* 0x000fe20000000f00 */
        /* <DEDUP_REMOVED lines=9> */
[----:B------:R-:W-:Y:S01]  /*7040*/  @!P0 F2FP.BF16.PACK_AB R4, R5, R4 ;  /* 0x000000040504823e */ /* 0x000fe200000010ff */
[----:B------:R-:W-:Y:S01]  /*7050*/  @!P0 IMAD.MOV.U32 R41, RZ, RZ, R38 ;  /* 0x000000ffff298224 */ /* 0x000fe200078e0026 */
[----:B------:R-:W-:Y:S01]  /*7060*/  @!P0 F2FP.BF16.PACK_AB R3, R7, R6 ;  /* 0x000000060703823e */ /* 0x000fe200000010ff */
[----:B------:R-:W-:Y:S02]  /*7070*/  @!P0 IMAD.MOV.U32 R42, RZ, RZ, R11 ;  /* 0x000000ffff2a8224 */ /* 0x000fe400078e000b */
[----:B------:R-:W-:Y:S01]  /*7080*/  @!P0 FFMA.FTZ R9, R35, R36, R9 ;  /* 0x0000002423098223 */ /* 0x000fe20000010009 */
[----:B------:R-:W-:Y:S01]  /*7090*/  @!P0 MOV R14, R3 ;  /* 0x00000003000e8202 */ /* 0x000fe20000000f00 */
[----:B------:R-:W-:Y:S01]  /*70a0*/  @!P0 IMAD.MOV.U32 R12, RZ, RZ, R10 ;  /* 0x000000ffff0c8224 */ /* 0x000fe200078e000a */
[----:B------:R1:W-:Y:S01]  /*70b0*/  STG.E.128 [R46.64], R40 ;  /* 0x000000282e007986 */ /* 0x0003e2000c101d06 */
[----:B------:R-:W-:Y:S01]  /*70c0*/  @!P0 IMAD.MOV.U32 R13, RZ, RZ, R4 ;  /* 0x000000ffff0d8224 */ /* 0x000fe200078e0004 */
[----:B------:R-:W-:Y:S05]  /*70d0*/  @!P0 F2FP.BF16.PACK_AB R2, R9, R8 ;  /* 0x000000080902823e */ /* 0x000fea00000010ff */
        /* <DEDUP_REMOVED lines=10> */
.L_x_1218:
[----:B------:R-:W-:Y:S05]  /*7180*/  IMAD R2, R31, -0x30, R0 ;  /* 0xffffffd01f027824 */ /* 0x000fea00078e0200 */
[----:B------:R-:W-:Y:S04]  /*7190*/  IMNMX R76, R2, 0x30, PT ;  /* 0x00000030024c7817 */ /* 0x000fe80003800200 */
[----:B------:R-:W-:Y:S11]  /*71a0*/  ISETP.GE.AND P0, PT, R161, R76, PT ;  /* 0x0000004ca100720c */ /* 0x000ff60003f06270 */
[----:B------:R-:W-:Y:S02]  /*71b0*/  @!UPT UIADD3 URZ, URZ, URZ, URZ ;  /* 0x0000003f3f3ff290 */ /* 0x000fe4000fffe03f */
[----:B------:R-:W-:-:S05]  /*71c0*/  @P0 BRA `(.L_x_1222) ;  /* 0x0000018000000947 */ /* 0x000fca0003800000 */
[C---:B------:R-:W-:Y:S02]  /*71d0*/  ISETP.GE.AND P0, PT, R136.reuse, c[0x0][0x1d4], PT ;  /* 0x0000750088007a0c */ /* 0x040fe40003f06270 */
[----:B------:R-:W-:Y:S11]  /*71e0*/  IADD3 R2, R136, 0x30, RZ ;  /* 0x0000003088027810 */ /* 0x000ff60007ffe0ff */
[----:B------:R-:W1:Y:S04]  /*71f0*/  @!P0 LDS.128 R4, [R248+0x2400] ;  /* 0x00240000f8048984 */ /* 0x000e680000000c00 */
[----:B-1----:R-:W-:Y:S01]  /*7200*/  @!P0 STG.E.128 [R52.64], R4 ;  /* 0x0000000434008986 */ /* 0x002fe2000c101d06 */
[----:B------:R-:W-:Y:S11]  /*7210*/  ISETP.GE.AND P0, PT, R144, c[0x0][0x1d4], PT ;  /* 0x0000750090007a0c */ /* 0x000ff60003f06270 */
[----:B------:R-:W-:Y:S02]  /*7220*/  @!UPT UIADD3 URZ, URZ, URZ, URZ ;  /* 0x0000003f3f3ff290 */ /* 0x000fe4000fffe03f */
[----:B------:R-:W1:Y:S04]  /*7230*/  @!P0 LDS.128 R4, [R249+0x2400] ;  /* 0x00240000f9048984 */ /* 0x000e680000000c00 */
        /* <DEDUP_REMOVED lines=17> */
.L_x_1222:
[----:B------:R-:W-:Y:S05]  /*7350*/  BSYNC B1 ;  /* 0x0000000000017941 */ /* 0x000fea0003800000 */
.L_x_1217:
[----:B-12--5:R-:W-:Y:S01]  /*7360*/  IMAD R2, R80, 0x30, RZ ;  /* 0x0000003050027824 */ /* 0x026fe200078e02ff */
[----:B------:R-:W2:Y:S01]  /*7370*/  LDL R16, [R1+0xc] ;  /* 0x00000c0001107983 */ /* 0x000ea20000100800 */
[----:B------:R-:W-:Y:S01]  /*7380*/  SHF.R.S32.HI R17, RZ, 0x1f, R162 ;  /* 0x0000001fff117819 */ /* 0x000fe200000114a2 */
[----:B------:R-:W-:Y:S01]  /*7390*/  IMAD.WIDE.U32 R10, R31, 0x30, RZ ;  /* 0x000000301f0a7825 */ /* 0x000fe200078e00ff */
[----:B------:R-:W-:Y:S02]  /*73a0*/  BSSY B0, `(.L_x_1239) ;  /* 0x0000052000007945 */ /* 0x000fe40003800000 */
[----:B------:R-:W-:Y:S01]  /*73b0*/  LEA.HI R17, R17, R162, RZ, 0x2 ;  /* 0x000000a211117211 */ /* 0x000fe200078f10ff */
[----:B------:R-:W-:Y:S01]  /*73c0*/  IMAD.IADD R9, R11, 0x1, R2 ;  /* 0x000000010b097824 */ /* 0x000fe200078e0202 */
[----:B------:R-:W-:Y:S02]  /*73d0*/  IADD3 R4, P0, R124, R10, RZ ;  /* 0x0000000a7c047210 */ /* 0x000fe40007f1e0ff */
[----:B------:R-:W-:Y:S02]  /*73e0*/  SHF.R.S32.HI R17, RZ, 0x2, R17 ;  /* 0x00000002ff117819 */ /* 0x000fe40000011411 */
[----:B------:R-:W-:Y:S03]  /*73f0*/  IADD3.X R2, R9, R127, RZ, P0, !PT ;  /* 0x0000007f09027210 */ /* 0x000fe600007fe4ff */
[----:B------:R-:W-:Y:S05]  /*7400*/  IMAD.IADD R3, R76, 0x1, -R17 ;  /* 0x000000014c037824 */ /* 0x000fea00078e0a11 */
        /* <DEDUP_REMOVED lines=22> */
[C---:B--2---:R-:W-:Y:S05]  /*7570*/  @P1 IMAD.SHL.U32 R6, R16.reuse, 0x2, RZ ;  /* 0x0000000210061824 */ /* 0x044fea00078e00ff */
        /* <DEDUP_REMOVED lines=17> */
[----:B------:R-:W-:Y:S01]  /*7690*/  IADD3 R8, R136, 0x30, RZ ;  /* 0x0000003088087810 */ /* 0x000fe20007ffe0ff */
[----:B------:R-:W-:Y:S02]  /*76a0*/  IMAD.MOV.U32 R5, RZ, RZ, R120 ;  /* 0x000000ffff057224 */ /* 0x000fe400078e0078 */
[----:B------:R-:W-:Y:S02]  /*76b0*/  IMAD.X R3, R9, 0x1, R128, P0 ;  /* 0x0000000109037824 */ /* 0x000fe400000e0680 */
[C---:B------:R-:W-:Y:S04]  /*76c0*/  IMAD.WIDE.U32 R4, R2.reuse, c[0x0][0x208], R4 ;  /* 0x0000820002047a25 */ /* 0x040fe800078e0004 */
[----:B------:R-:W-:Y:S04]  /*76d0*/  IMAD R3, R3, c[0x0][0x208], RZ ;  /* 0x0000820003037a24 */ /* 0x000fe800078e02ff */
[----:B------:R-:W-:Y:S01]  /*76e0*/  IMAD R3, R2, c[0x0][0x20c], R3 ;  /* 0x0000830002037a24 */ /* 0x000fe200078e0203 */
[C---:B------:R-:W-:Y:S03]  /*76f0*/  LEA R2, P0, R4.reuse, c[0x0][0x1f8], 0x1 ;  /* 0x00007e0004027a11 */ /* 0x040fe600078008ff */
[----:B------:R-:W-:Y:S05]  /*7700*/  IMAD.IADD R3, R5, 0x1, R3 ;  /* 0x0000000105037824 */ /* 0x000fea00078e0203 */
[----:B------:R-:W-:Y:S02]  /*7710*/  LEA.HI.X R3, R4, c[0x0][0x1fc], R3, 0x1, P0 ;  /* 0x00007f0004037a11 */ /* 0x000fe400000f0c03 */
[----:B------:R-:W-:Y:S11]  /*7720*/  ISETP.GE.AND P0, PT, R136, c[0x0][0x1d4], PT ;  /* 0x0000750088007a0c */ /* 0x000ff60003f06270 */
[----:B------:R-:W-:Y:S02]  /*7730*/  @!UPT UIADD3 URZ, URZ, URZ, URZ ;  /* 0x0000003f3f3ff290 */ /* 0x000fe4000fffe03f */
[----:B------:R-:W1:Y:S04]  /*7740*/  @!P0 LDS.128 R12, [R248] ;  /* 0x00000000f80c8984 */ /* 0x000e680000000c00 */
[----:B-1----:R-:W-:Y:S01]  /*7750*/  @!P0 STG.E.128 [R2.64], R12 ;  /* 0x0000000c02008986 */ /* 0x002fe2000c101d06 */
[----:B------:R-:W-:Y:S11]  /*7760*/  ISETP.GE.AND P0, PT, R144, c[0x0][0x1d4], PT ;  /* 0x0000750090007a0c */ /* 0x000ff60003f06270 */
[----:B------:R-:W-:Y:S02]  /*7770*/  @!UPT UIADD3 URZ, URZ, URZ, URZ ;  /* 0x0000003f3f3ff290 */ /* 0x000fe4000fffe03f */
[----:B------:R-:W1:Y:S04]  /*7780*/  @!P0 LDS.128 R4, [R249] ;  /* 0x00000000f9048984 */ /* 0x000e680000000c00 */
[----:B-1----:R-:W-:Y:S01]  /*7790*/  @!P0 STG.E.128 [R2.64+0x20], R4 ;  /* 0x0000200402008986 */ /* 0x002fe2000c101d06 */
[----:B------:R-:W-:Y:S11]  /*77a0*/  ISETP.GE.AND P0, PT, R143, c[0x0][0x1d4], PT ;  /* 0x000075008f007a0c */ /* 0x000ff60003f06270 */
[----:B------:R-:W-:Y:S02]  /*77b0*/  @!UPT UIADD3 URZ, URZ, URZ, URZ ;  /* 0x0000003f3f3ff290 */ /* 0x000fe4000fffe03f */
[----:B------:R-:W1:Y:S04]  /*77c0*/  @!P0 LDS.128 R4, [R248+0xc00] ;  /* 0x000c0000f8048984 */ /* 0x000e680000000c00 */
[----:B-1----:R1:W-:Y:S01]  /*77d0*/  @!P0 STG.E.128 [R2.64+0x40], R4 ;  /* 0x0000400402008986 */ /* 0x0023e2000c101d06 */
[----:B------:R-:W-:Y:S11]  /*77e0*/  ISETP.GE.AND P0, PT, R8, c[0x0][0x1d4], PT ;  /* 0x0000750008007a0c */ /* 0x000ff60003f06270 */
[----:B------:R-:W-:Y:S02]  /*77f0*/  @!UPT UIADD3 URZ, URZ, URZ, URZ ;  /* 0x0000003f3f3ff290 */ /* 0x000fe4000fffe03f */
[----:B------:R-:W2:Y:S01]  /*7800*/  @!P0 LDS.128 R8, [R249+0xc00] ;  /* 0x000c0000f9088984 */ /* 0x000ea20000000c00 */
[----:B-1----:R-:W-:Y:S03]  /*7810*/  IADD3 R4, R136, 0x40, RZ ;  /* 0x0000004088047810 */ /* 0x002fe60007ffe0ff */
[----:B--2---:R1:W-:Y:S01]  /*7820*/  @!P0 STG.E.128 [R2.64+0x60], R8 ;  /* 0x0000600802008986 */ /* 0x0043e2000c101d06 */
[----:B------:R-:W-:Y:S11]  /*7830*/  ISETP.GE.AND P0, PT, R4, c[0x0][0x1d4], PT ;  /* 0x0000750004007a0c */ /* 0x000ff60003f06270 */
[----:B------:R-:W-:Y:S02]  /*7840*/  @!UPT UIADD3 URZ, URZ, URZ, URZ ;  /* 0x0000003f3f3ff290 */ /* 0x000fe4000fffe03f */
[----:B------:R-:W2:Y:S01]  /*7850*/  @!P0 LDS.128 R4, [R248+0x1800] ;  /* 0x00180000f8048984 */ /* 0x000ea20000000c00 */
[----:B-1----:R-:W-:Y:S03]  /*7860*/  IADD3 R8, R136, 0x50, RZ ;  /* 0x0000005088087810 */ /* 0x002fe60007ffe0ff */
[----:B--2---:R-:W-:Y:S01]  /*7870*/  @!P0 STG.E.128 [R2.64+0x80], R4 ;  /* 0x0000800402008986 */ /* 0x004fe2000c101d06 */
[----:B------:R-:W-:Y:S11]  /*7880*/  ISETP.GE.AND P0, PT, R8, c[0x0][0x1d4], PT ;  /* 0x0000750008007a0c */ /* 0x000ff60003f06270 */
[----:B------:R-:W-:Y:S02]  /*7890*/  @!UPT UIADD3 URZ, URZ, URZ, URZ ;  /* 0x0000003f3f3ff290 */ /* 0x000fe4000fffe03f */
[----:B------:R-:W1:Y:S04]  /*78a0*/  @!P0 LDS.128 R4, [R249+0x1800] ;  /* 0x00180000f9048984 */ /* 0x000e680000000c00 */
[----:B-1----:R1:W-:Y:S02]  /*78b0*/  @!P0 STG.E.128 [R2.64+0xa0], R4 ;  /* 0x0000a00402008986 */ /* 0x0023e4000c101d06 */
.L_x_1240:
[----:B-1----:R-:W-:Y:S05]  /*78c0*/  BSYNC B0 ;  /* 0x0000000000007941 */ /* 0x002fea0003800000 */
.L_x_1239:
        /* <DEDUP_REMOVED lines=34> */
.L_x_1242:
[----:B------:R-:W-:Y:S05]  /*7af0*/  BSYNC B0 ;  /* 0x0000000000007941 */ /* 0x000fea0003800000 */
.L_x_1241:
[----:B------:R-:W0:Y:S01]  /*7b00*/  LDGDEPBAR ;  /* 0x00000000000079af */ /* 0x000e220000000000 */
[----:B------:R-:W-:Y:S01]  /*7b10*/  IADD3 R31, R31, -0x1, RZ ;  /* 0xffffffff1f1f7810 */ /* 0x000fe20007ffe0ff */
[----:B------:R-:W-:-:S05]  /*7b20*/  @P3 BRA `(.L_x_1243) ;  /* 0xffffbe3000003947 */ /* 0x000fca000383ffff */
[----:B------:R-:W-:Y:S01]  /*7b30*/  WARPSYNC 0xffffffff ;  /* 0xffffffff00007948 */ /* 0x000fe20003800000 */
[----:B------:R-:W-:Y:S06]  /*7b40*/  BAR.SYNC.DEFER_BLOCKING 0x0 ;  /* 0x0000000000007b1d */ /* 0x000fec0000010000 */
.L_x_1216:
[----:B------:R-:W2:Y:S01]  /*7b50*/  LDL R17, [R1+0x48] ;  /* 0x0000480001117983 */ /* 0x000ea20000100800 */
[----:B------:R-:W-:-:S05]  /*7b60*/  IMAD.MOV.U32 R0, RZ, RZ, c[0x0][0x2c4] ;  /* 0x0000b100ff007624 */ /* 0x000fca00078e00ff */
[----:B------:R-:W-:Y:S01]  /*7b70*/  ISETP.NE.AND P3, PT, R0, 0x1, PT ;  /* 0x000000010000780c */ /* 0x000fe20003f65270 */
[----:B------:R-:W-:Y:S01]  /*7b80*/  BSSY B0, `(.L_x_1244) ;  /* 0x0000029000007945 */ /* 0x000fe20003800000 */
[----:B------:R-:W-:Y:S01]  /*7b90*/  IMAD.IADD R12, R148, 0x1, R149 ;  /* 0x00000001940c7824 */ /* 0x000fe200078e0295 */
[----:B--2---:R-:W-:-:S10]  /*7ba0*/  IADD3 R0, R17, 0x7f, RZ ;  /* 0x0000007f11007810 */ /* 0x004fd40007ffe0ff */
[----:B-1----:R-:W-:-:S05]  /*7bb0*/  @P3 IMAD.HI.U32 R2, R0, c[0x0][0x2c8], RZ ;  /* 0x0000b20000023a27 */ /* 0x002fca00078e00ff */
[----:B------:R-:W-:-:S05]  /*7bc0*/  @P3 SHF.R.U32.HI R0, RZ, c[0x0][0x2cc], R2 ;  /* 0x0000b300ff003a19 */ /* 0x000fca0000011602 */
[----:B------:R-:W-:-:S04]  /*7bd0*/  IMAD.IADD R0, R154, 0x1, R0 ;  /* 0x000000019a007824 */ /* 0x000fc800078e0200 */
[----:B------:R-:W-:-:S05]  /*7be0*/  IMAD.HI R0, R0, 0x2aaaaaab, RZ ;  /* 0x2aaaaaab00007827 */ /* 0x000fca00078e02ff */
[----:B------:R-:W-:-:S04]  /*7bf0*/  SHF.R.U32.HI R2, RZ, 0x1f, R0 ;  /* 0x0000001fff027819 */ /* 0x000fc80000011600 */
[----:B------:R-:W-:-:S04]  /*7c00*/  LEA.HI.SX32 R0, R0, R2, 0x1d ;  /* 0x0000000200007211 */ /* 0x000fc800078feaff */
[----:B------:R-:W-:-:S04]  /*7c10*/  IMNMX R6, R153, R0, PT ;  /* 0x0000000099067217 */ /* 0x000fc80003800200 */
[----:B------:R-:W-:Y:S01]  /*7c20*/  ISETP.GE.AND P0, PT, R6, 0x1, PT ;  /* 0x000000010600780c */ /* 0x000fe20003f06270 */
[----:B------:R-:W-:-:S12]  /*7c30*/  IMAD.MOV.U32 R0, RZ, RZ, RZ ;  /* 0x000000ffff007224 */ /* 0x000fd800078e00ff */
[----:B------:R-:W-:Y:S05]  /*7c40*/  @!P0 BRA `(.L_x_1245) ;  /* 0x000001c000008947 */ /* 0x000fea0003800000 */
[----:B------:R-:W-:Y:S01]  /*7c50*/  IABS R2, R130 ;  /* 0x0000008200027213 */ /* 0x000fe20000000000 */
        /* <DEDUP_REMOVED lines=27> */
.L_x_1245:
[----:B------:R-:W-:Y:S05]  /*7e10*/  BSYNC B0 ;  /* 0x0000000000007941 */ /* 0x000fea0003800000 */
.L_x_1244:
        /* <DEDUP_REMOVED lines=53> */
[----:B------:R1:W-:Y:S01]  /*8170*/  STL [R1+0x10], R3 ;  /* 0x0000100301007387 */ /* 0x0003e20000100800 */
[----:B------:R-:W-:-:S03]  /*8180*/  PRMT R0, RZ, 0x7610, R0 ;  /* 0x00007610ff007816 */ /* 0x000fc60000000000 */
[----:B------:R-:W-:-:S04]  /*8190*/  IMNMX R219, R6, R2, PT ;  /* 0x0000000206db7217 */ /* 0x000fc80003800200 */
[----:B------:R-:W-:-:S13]  /*81a0*/  ISETP.GT.AND P0, PT, R219, R3, PT ;  /* 0x00000003db00720c */ /* 0x000fda0003f04270 */
[----:B------:R-:W-:Y:S05]  /*81b0*/  @!P0 BRA `(.L_x_1246) ;  /* 0x00010d3000008947 */ /* 0x000fea0003800000 */
[----:B------:R-:W2:Y:S04]  /*81c0*/  LDL R26, [R1+0x3c] ;  /* 0x00003c00011a7983 */ /* 0x000ea80000100800 */
[----:B------:R-:W3:Y:S04]  /*81d0*/  LDL R31, [R1+0x44] ;  /* 0x00004400011f7983 */ /* 0x000ee80000100800 */
[----:B------:R-:W4:Y:S04]  /*81e0*/  LDL R27, [R1+0x4c] ;  /* 0x00004c00011b7983 */ /* 0x000f280000100800 */
[----:B------:R-:W3:Y:S01]  /*81f0*/  LDL.64 R24, [R1+0x18] ;  /* 0x0000180001187983 */ /* 0x000ee20000100a00 */
[----:B------:R-:W-:-:S03]  /*8200*/  ISETP.NE.U32.AND P0, PT, RZ, c[0x0][0x340], PT ;  /* 0x0000d000ff007a0c */ /* 0x000fc60003f05070 */
[----:B------:R-:W3:Y:S01]  /*8210*/  LDL.LU R20, [R1+0x14] ;  /* 0x0000140001147983 */ /* 0x000ee20000300800 */
[----:B------:R-:W-:-:S03]  /*8220*/  ISETP.NE.AND.EX P2, PT, RZ, c[0x0][0x344], PT, P0 ;  /* 0x0000d100ff007a0c */ /* 0x000fc60003f45300 */
[----:B------:R-:W3:Y:S04]  /*8230*/  LDL R19, [R1+0x24] ;  /* 0x0000240001137983 */ /* 0x000ee80000100800 */
[----:B------:R-:W3:Y:S06]  /*8240*/  LDL R18, [R1+0x38] ;  /* 0x0000380001127983 */ /* 0x000eec0000100800 */
[----:B------:R-:W-:Y:S01]  /*8250*/  @P2 IMAD.MOV.U32 R2, RZ, RZ, 0x4 ;  /* 0x00000004ff022424 */ /* 0x000fe200078e00ff */
[----:B------:R-:W1:Y:S01]  /*8260*/  S2R R5, SR_TID.X ;  /* 0x0000000000057919 */ /* 0x000e620000002100 */
[----:B------:R-:W-:-:S05]  /*8270*/  SHF.R.S32.HI R0, RZ, 0x1f, R142 ;  /* 0x0000001fff007819 */ /* 0x000fca000001148e */
[----:B------:R-:W-:-:S04]  /*8280*/  IMAD R0, R0, c[0x0][0x178], RZ ;  /* 0x00005e0000007a24 */ /* 0x000fc800078e02ff */
[----:B------:R-:W-:Y:S01]  /*8290*/  IMAD R0, R142, c[0x0][0x17c], R0 ;  /* 0x00005f008e007a24 */ /* 0x000fe200078e0200 */
[--C-:B-1----:R-:W-:Y:S02]  /*82a0*/  SHF.R.S32.HI R4, RZ, 0x1f, R5.reuse ;  /* 0x0000001fff047819 */ /* 0x102fe40000011405 */
[----:B------:R-:W-:Y:S01]  /*82b0*/  SHF.R.S32.HI R16, RZ, 0x1f, R5 ;  /* 0x0000001fff107819 */ /* 0x000fe20000011405 */
[----:B--2---:R-:W-:-:S05]  /*82c0*/  @P2 IMAD.WIDE R2, R26, R2, c[0x0][0x340] ;  /* 0x0000d0001a022625 */ /* 0x004fca00078e0202 */
[----:B------:R1:W2:Y:S01]  /*82d0*/  @P2 LDG.E R14, [R2.64] ;  /* 0x00000006020e2981 */ /* 0x0002a2000c1e1900 */
[-C--:B------:R-:W-:Y:S02]  /*82e0*/  LEA.HI R4, R4, R5.reuse, RZ, 0x2 ;  /* 0x0000000504047211 */ /* 0x080fe400078f10ff */
[----:B------:R-:W-:Y:S02]  /*82f0*/  LEA.HI R16, R16, R5, RZ, 0x2 ;  /* 0x0000000510107211 */ /* 0x000fe400078f10ff */
[----:B------:R-:W-:Y:S02]  /*8300*/  LOP3.LUT R4, R4, 0xfffffffc, RZ, 0xc0, !PT ;  /* 0xfffffffc04047812 */ /* 0x000fe400078ec0ff */
[----:B------:R-:W-:-:S03]  /*8310*/  SHF.R.S32.HI R16, RZ, 0x2, R16 ;  /* 0x00000002ff107819 */ /* 0x000fc60000011410 */
[----:B------:R-:W-:Y:S01]  /*8320*/  IMAD.IADD R4, R5, 0x1, -R4 ;  /* 0x0000000105047824 */ /* 0x000fe200078e0a04 */
[----:B------:R-:W-:-:S04]  /*8330*/  ISETP.NE.U32.AND P1, PT, RZ, c[0x0][0x348], PT ;  /* 0x0000d200ff007a0c */ /* 0x000fc80003f25070 */
[----:B------:R-:W-:Y:S01]  /*8340*/  ISETP.NE.AND.EX P1, PT, RZ, c[0x0][0x34c], PT, P1 ;  /* 0x0000d300ff007a0c */ /* 0x000fe20003f25310 */
[----:B-1----:R-:W-:-:S05]  /*8350*/  IMAD.WIDE.U32 R2, R142, c[0x0][0x178], RZ ;  /* 0x00005e008e027a25 */ /* 0x002fca00078e00ff */
[----:B------:R-:W-:Y:S01]  /*8360*/  IADD3 R3, R3, R0, RZ ;  /* 0x0000000003037210 */ /* 0x000fe20007ffe0ff */
[----:B------:R-:W-:Y:S01]  /*8370*/  IMAD R0, R4, 0x20, R16 ;  /* 0x0000002004007824 */ /* 0x000fe200078e0210 */
[----:B----4-:R-:W-:-:S03]  /*8380*/  SEL R6, R27, RZ, !P1 ;  /* 0x000000ff1b067207 */ /* 0x010fc60004800000 */
[----:B------:R-:W-:Y:S01]  /*8390*/  IMAD.IADD R10, R17, 0x1, R0 ;  /* 0x00000001110a7824 */ /* 0x000fe200078e0200 */
[----:B------:R-:W-:Y:S01]  /*83a0*/  SHF.R.S32.HI R11, RZ, 0x1f, R12 ;  /* 0x0000001fff0b7819 */ /* 0x000fe2000001140c */
[----:B---3--:R-:W-:Y:S01]  /*83b0*/  IMAD.WIDE.U32 R4, R31, c[0x0][0x1b8], R2 ;  /* 0x00006e001f047a25 */ /* 0x008fe200078e0002 */
[----:B------:R-:W-:-:S03]  /*83c0*/  IADD3 R2, P0, R16, R12, RZ ;  /* 0x0000000c10027210 */ /* 0x000fc60007f1e0ff */
[----:B------:R-:W-:Y:S01]  /*83d0*/  @P3 IMAD.HI.U32 R7, R10, c[0x0][0x2c8], RZ ;  /* 0x0000b2000a073a27 */ /* 0x000fe200078e00ff */
[----:B------:R-:W-:Y:S02]  /*83e0*/  SEL R3, R26, RZ, !P1 ;  /* 0x000000ff1a037207 */ /* 0x000fe40004800000 */
[----:B------:R-:W-:Y:S01]  /*83f0*/  LEA.HI.X.SX32 R11, R16, R11, 0x1, P0 ;  /* 0x0000000b100b7211 */ /* 0x000fe200000f0eff */
[----:B------:R-:W-:Y:S01]  /*8400*/  IMAD R5, R31, c[0x0][0x1bc], R5 ;  /* 0x00006f001f057a24 */ /* 0x000fe200078e0205 */
[----:B------:R-:W-:Y:S01]  /*8410*/  MOV R0, R10 ;  /* 0x0000000a00007202 */ /* 0x000fe20000000f00 */
[----:B------:R-:W-:Y:S01]  /*8420*/  IMAD R6, R6, c[0x0][0x1c0], RZ ;  /* 0x0000700006067a24 */ /* 0x000fe200078e02ff */
[----:B------:R-:W-:Y:S01]  /*8430*/  @P3 SHF.R.U32.HI R0, RZ, c[0x0][0x2cc], R7 ;  /* 0x0000b300ff003a19 */ /* 0x000fe20000011607 */
[----:B------:R-:W-:-:S04]  /*8440*/  IMAD.WIDE.U32 R4, R3, c[0x0][0x1c0], R4 ;  /* 0x0000700003047a25 */ /* 0x000fc800078e0004 */
[----:B------:R-:W-:Y:S01]  /*8450*/  IMAD R12, R3, c[0x0][0x1c4], R6 ;  /* 0x00007100030c7a24 */ /* 0x000fe200078e0206 */
[----:B------:R-:W-:Y:S01]  /*8460*/  SHF.R.S32.HI R13, RZ, 0x1f, R0 ;  /* 0x0000001fff0d7819 */ /* 0x000fe20000011400 */
[----:B------:R-:W-:Y:S02]  /*8470*/  IMAD.MOV.U32 R6, RZ, RZ, R24 ;  /* 0x000000ffff067224 */ /* 0x000fe400078e0018 */
[----:B------:R-:W-:Y:S02]  /*8480*/  IMAD.MOV.U32 R7, RZ, RZ, R25 ;  /* 0x000000ffff077224 */ /* 0x000fe400078e0019 */
[C---:B------:R-:W-:Y:S02]  /*8490*/  IMAD R15, R11.reuse, c[0x0][0x1e0], RZ ;  /* 0x000078000b0f7a24 */ /* 0x040fe400078e02ff */
[----:B------:R-:W-:Y:S01]  /*84a0*/  IMAD R11, R11, c[0x0][0x208], RZ ;  /* 0x000082000b0b7a24 */ /* 0x000fe200078e02ff */
[----:B------:R-:W-:Y:S01]  /*84b0*/  IADD3 R3, R5, R12, RZ ;  /* 0x0000000c05037210 */ /* 0x000fe20007ffe0ff */
[----:B------:R-:W-:-:S04]  /*84c0*/  IMAD.WIDE.U32 R8, R2, c[0x0][0x1e0], R6 ;  /* 0x0000780002087a25 */ /* 0x000fc800078e0006 */
[----:B------:R-:W-:-:S04]  /*84d0*/  IMAD.WIDE.U32 R6, R2, c[0x0][0x208], R6 ;  /* 0x0000820002067a25 */ /* 0x000fc800078e0006 */
[C---:B------:R-:W-:Y:S02]  /*84e0*/  IMAD R15, R2.reuse, c[0x0][0x1e4], R15 ;  /* 0x00007900020f7a24 */ /* 0x040fe400078e020f */
[----:B------:R-:W-:Y:S02]  /*84f0*/  IMAD R12, R2, c[0x0][0x20c], R11 ;  /* 0x00008300020c7a24 */ /* 0x000fe400078e020b */
[----:B------:R-:W-:Y:S02]  /*8500*/  IMAD R5, R13, c[0x0][0x1b0], RZ ;  /* 0x00006c000d057a24 */ /* 0x000fe400078e02ff */
[----:B------:R-:W-:Y:S02]  /*8510*/  IMAD.MOV.U32 R2, RZ, RZ, R4 ;  /* 0x000000ffff027224 */ /* 0x000fe400078e0004 */
[----:B------:R-:W-:Y:S02]  /*8520*/  IMAD.MOV R4, RZ, RZ, -R0 ;  /* 0x000000ffff047224 */ /* 0x000fe400078e0a00 */
[----:B------:R-:W-:-:S02]  /*8530*/  IMAD R11, R0, c[0x0][0x1b4], R5 ;  /* 0x00006d00000b7a24 */ /* 0x000fc400078e0205 */
[----:B------:R-:W-:-:S04]  /*8540*/  IMAD.WIDE.U32 R2, R0, c[0x0][0x1b0], R2 ;  /* 0x00006c0000027a25 */ /* 0x000fc800078e0002 */
[----:B------:R-:W-:Y:S01]  /*8550*/  IMAD R0, R4, c[0x0][0x2c4], R10 ;  /* 0x0000b10004007a24 */ /* 0x000fe200078e020a */
[----:B------:R-:W-:Y:S01]  /*8560*/  IADD3 R5, R9, R15, RZ ;  /* 0x0000000f09057210 */ /* 0x000fe20007ffe0ff */
[----:B------:R-:W-:Y:S01]  /*8570*/  IMAD.MOV.U32 R4, RZ, RZ, R8 ;  /* 0x000000ffff047224 */ /* 0x000fe200078e0008 */
[----:B------:R-:W-:Y:S02]  /*8580*/  IADD3 R3, R3, R11, RZ ;  /* 0x0000000b03037210 */ /* 0x000fe40007ffe0ff */
[----:B------:R-:W-:Y:S02]  /*8590*/  SHF.R.S32.HI R11, RZ, 0x1f, R0 ;  /* 0x0000001fff0b7819 */ /* 0x000fe40000011400 */
[----:B------:R-:W-:Y:S01]  /*85a0*/  ISETP.GE.AND P1, PT, R24, c[0x0][0x1d4], PT ;  /* 0x0000750018007a0c */ /* 0x000fe20003f26270 */
[----:B------:R-:W-:Y:S01]  /*85b0*/  IMAD.WIDE.U32 R8, R31, c[0x0][0x1e8], R4 ;  /* 0x00007a001f087a25 */ /* 0x000fe200078e0004 */
[----:B------:R-:W-:-:S03]  /*85c0*/  ISETP.GE.AND P6, PT, R19, c[0x0][0x1d4], PT ;  /* 0x0000750013007a0c */ /* 0x000fc60003fc6270 */
[----:B------:R-:W-:Y:S01]  /*85d0*/  IMAD R4, R11, c[0x0][0x1a8], RZ ;  /* 0x00006a000b047a24 */ /* 0x000fe200078e02ff */
[----:B------:R-:W-:Y:S01]  /*85e0*/  SEL R10, RZ, 0xffffffff, P6 ;  /* 0xffffffffff0a7807 */ /* 0x000fe20003000000 */
[----:B------:R-:W-:Y:S01]  /*85f0*/  IMAD.WIDE.U32 R2, R0, c[0x0][0x1a8], R2 ;  /* 0x00006a0000027a25 */ /* 0x000fe200078e0002 */
[----:B------:R-:W-:-:S03]  /*8600*/  LOP3.LUT R20, R20, 0xfffffffe, RZ, 0xc0, !PT ;  /* 0xfffffffe14147812 */ /* 0x000fc600078ec0ff */
[----:B------:R-:W-:Y:S01]  /*8610*/  IMAD R11, R0, c[0x0][0x1ac], R4 ;  /* 0x00006b00000b7a24 */ /* 0x000fe200078e0204 */
[----:B------:R-:W-:Y:S01]  /*8620*/  SHF.L.U32 R10, R10, 0x1, RZ ;  /* 0x000000010a0a7819 */ /* 0x000fe200000006ff */
[----:B------:R-:W-:Y:S01]  /*8630*/  IMAD.IADD R7, R7, 0x1, R12 ;  /* 0x0000000107077824 */ /* 0x000fe200078e020c */
[----:B------:R-:W-:Y:S01]  /*8640*/  @P1 LOP3.LUT R20, R20, 0x1, RZ, 0xfc, !PT ;  /* 0x0000000114141812 */ /* 0x000fe200078efcff */
[----:B------:R-:W-:Y:S01]  /*8650*/  IMAD.IADD R3, R3, 0x1, R11 ;  /* 0x0000000103037824 */ /* 0x000fe200078e020b */
[----:B------:R-:W-:Y:S02]  /*8660*/  SEL R12, RZ, 0x1, P1 ;  /* 0x00000001ff0c7807 */ /* 0x000fe40000800000 */
[----:B------:R-:W-:Y:S01]  /*8670*/  LEA R11, P0, R2, c[0x0][0x160], 0x1 ;  /* 0x00005800020b7a11 */ /* 0x000fe200078008ff */
[----:B------:R-:W-:Y:S01]  /*8680*/  IMAD.WIDE.U32 R4, R31, c[0x0][0x210], R6 ;  /* 0x000084001f047a25 */ /* 0x000fe200078e0006 */
[----:B------:R-:W-:Y:S01]  /*8690*/  ISETP.NE.U32.AND P1, PT, RZ, c[0x0][0x350], PT ;  /* 0x0000d400ff007a0c */ /* 0x000fe20003f25070 */
[----:B------:R1:W-:Y:S01]  /*86a0*/  STL [R1+0x14], R20 ;  /* 0x0000141401007387 */ /* 0x0003e20000100800 */
[----:B------:R-:W-:-:S02]  /*86b0*/  LOP3.LUT R6, R10, 0x2, R12, 0xe2, !PT ;  /* 0x000000020a067812 */ /* 0x000fc400078ee20c */
[----:B------:R-:W-:Y:S02]  /*86c0*/  LEA.HI.X R10, R2, c[0x0][0x164], R3, 0x1, P0 ;  /* 0x00005900020a7a11 */ /* 0x000fe400000f0c03 */
[----:B------:R-:W-:Y:S01]  /*86d0*/  ISETP.NE.AND.EX P0, PT, RZ, c[0x0][0x354], PT, P1 ;  /* 0x0000d500ff007a0c */ /* 0x000fe20003f05310 */
[C---:B------:R-:W-:Y:S02]  /*86e0*/  IMAD R9, R31.reuse, c[0x0][0x1ec], R9 ;  /* 0x00007b001f097a24 */ /* 0x040fe400078e0209 */
[----:B------:R-:W-:Y:S01]  /*86f0*/  IMAD R5, R31, c[0x0][0x214], R5 ;  /* 0x000085001f057a24 */ /* 0x000fe200078e0205 */
[----:B------:R-:W-:-:S04]  /*8700*/  ISETP.GE.AND P5, PT, R18, c[0x0][0x1d4], PT ;  /* 0x0000750012007a0c */ /* 0x000fc80003fa6270 */
[----:B------:R-:W-:Y:S02]  /*8710*/  SEL R3, RZ, 0x4, P5 ;  /* 0x00000004ff037807 */ /* 0x000fe40002800000 */
[----:B------:R-:W-:Y:S02]  /*8720*/  ISETP.GE.AND P3, PT, R24, c[0x0][0x198], PT ;  /* 0x0000660018007a0c */ /* 0x000fe40003f66270 */
[----:B------:R-:W-:Y:S02]  /*8730*/  ISETP.GE.AND P4, PT, R18, c[0x0][0x198], PT ;  /* 0x0000660012007a0c */ /* 0x000fe40003f86270 */
[----:B------:R-:W-:Y:S02]  /*8740*/  LOP3.LUT R94, R6, R3, RZ, 0xfc, !PT ;  /* 0x00000003065e7212 */ /* 0x000fe400078efcff */
[----:B------:R-:W-:Y:S02]  /*8750*/  IADD3 R120, R219, -0x1, RZ ;  /* 0xffffffffdb787810 */ /* 0x000fe40007ffe0ff */
[----:B--2---:R-:W-:-:S02]  /*8760*/  @P2 SHF.R.S32.HI R0, RZ, 0x1f, R14 ;  /* 0x0000001fff002819 */ /* 0x004fc4000001140e */
[----:B------:R-:W-:Y:S01]  /*8770*/  @!P2 MOV R0, R27 ;  /* 0x0000001b0000a202 */ /* 0x000fe20000000f00 */
[----:B------:R-:W-:-:S03]  /*8780*/  @!P2 IMAD.MOV.U32 R14, RZ, RZ, R26 ;  /* 0x000000ffff0ea224 */ /* 0x000fc600078e001a */
[----:B------:R-:W-:Y:S02]  /*8790*/  SEL R2, R0, RZ, !P0 ;  /* 0x000000ff00027207 */ /* 0x000fe40004000000 */
[----:B------:R-:W-:-:S03]  /*87a0*/  SEL R0, R14, RZ, !P0 ;  /* 0x000000ff0e007207 */ /* 0x000fc60004000000 */
[C---:B------:R-:W-:Y:S02]  /*87b0*/  IMAD R12, R2.reuse, c[0x0][0x1f0], RZ ;  /* 0x00007c00020c7a24 */ /* 0x040fe400078e02ff */
[----:B------:R-:W-:Y:S02]  /*87c0*/  IMAD R7, R2, c[0x0][0x218], RZ ;  /* 0x0000860002077a24 */ /* 0x000fe400078e02ff */
[----:B------:R-:W-:-:S04]  /*87d0*/  IMAD.WIDE.U32 R250, R0, c[0x0][0x1f0], R8 ;  /* 0x00007c0000fa7a25 */ /* 0x000fc800078e0008 */
[----:B------:R-:W-:-:S04]  /*87e0*/  IMAD.WIDE.U32 R244, R0, c[0x0][0x218], R4 ;  /* 0x0000860000f47a25 */ /* 0x000fc800078e0004 */
[C---:B------:R-:W-:Y:S02]  /*87f0*/  IMAD R2, R0.reuse, c[0x0][0x1f4], R12 ;  /* 0x00007d0000027a24 */ /* 0x040fe400078e020c */
[----:B------:R-:W-:Y:S01]  /*8800*/  IMAD R0, R0, c[0x0][0x21c], R7 ;  /* 0x0000870000007a24 */ /* 0x000fe200078e0207 */
[----:B------:R-:W-:Y:S01]  /*8810*/  ISETP.GE.AND P2, PT, R19, c[0x0][0x198], PT ;  /* 0x0000660013007a0c */ /* 0x000fe20003f46270 */
[----:B------:R-:W-:Y:S01]  /*8820*/  IMAD.IADD R252, R251, 0x1, R2 ;  /* 0x00000001fbfc7824 */ /* 0x000fe200078e0202 */
[----:B------:R-:W-:Y:S02]  /*8830*/  IADD3 R9, R16, R17, RZ ;  /* 0x0000001110097210 */ /* 0x000fe40007ffe0ff */
[----:B------:R-:W-:Y:S01]  /*8840*/  IADD3 R247, R245, R0, RZ ;  /* 0x00000000f5f77210 */ /* 0x000fe20007ffe0ff */
[----:B------:R-:W-:Y:S06]  /*8850*/  BRA.DIV ~URZ, `(.L_x_1247) ;  /* 0x000153b27f007947 */ /* 0x000fec000b800000 */
[----:B-1----:R1:W2:Y:S02]  /*8860*/  SHFL.IDX PT, R8, R10, RZ, 0x1c1f ;  /* 0x001c1fff0a087589 */ /* 0x0022a400000e0000 */
.L_x_1389:
[----:B------:R-:W-:Y:S05]  /*8870*/  BRA.DIV ~URZ, `(.L_x_1248) ;  /* 0x000154027f007947 */ /* 0x000fea000b800000 */
[----:B------:R3:W4:Y:S02]  /*8880*/  SHFL.IDX PT, R0, R11, RZ, 0x1c1f ;  /* 0x001c1fff0b007589 */ /* 0x00072400000e0000 */
.L_x_1390:
[----:B---3--:R-:W3:Y:S01]  /*8890*/  LDL R2, [R1+0x40] ;  /* 0x0000400001027983 */ /* 0x008ee20000100800 */
[----:B------:R-:W-:Y:S01]  /*88a0*/  BSSY B0, `(.L_x_1249) ;  /* 0x0000017000007945 */ /* 0x000fe20003800000 */
[----:B---3--:R-:W-:-:S05]  /*88b0*/  IMAD R23, R2, c[0x0][0x2c4], RZ ;  /* 0x0000b10002177a24 */ /* 0x008fca00078e02ff */
[----:B------:R-:W-:-:S13]  /*88c0*/  ISETP.GE.AND P0, PT, R9, R23, PT ;  /* 0x000000170900720c */ /* 0x000fda0003f06270 */
[----:B------:R-:W-:Y:S05]  /*88d0*/  @P0 BRA `(.L_x_1250) ;  /* 0x0000013000000947 */ /* 0x000fea0003800000 */
[----:B------:R-:W3:Y:S04]  /*88e0*/  LDL.64 R4, [R1+0x18] ;  /* 0x0000180001047983 */ /* 0x000ee80000100a00 */
[----:B----4-:R-:W4:Y:S04]  /*88f0*/  LDL R2, [R1+0x24] ;  /* 0x0000240001027983 */ /* 0x010f280000100800 */
[----:B--2---:R-:W2:Y:S04]  /*8900*/  LDL R3, [R1+0x64] ;  /* 0x0000640001037983 */ /* 0x004ea80000100800 */
[----:B------:R-:W2:Y:S04]  /*8910*/  LDL R13, [R1+0x38] ;  /* 0x00003800010d7983 */ /* 0x000ea80000100800 */
[----:B------:R-:W2:Y:S04]  /*8920*/  LDL R12, [R1+0xc] ;  /* 0x00000c00010c7983 */ /* 0x000ea80000100800 */
[----:B------:R-:W2:Y:S01]  /*8930*/  LDL R14, [R1+0x60] ;  /* 0x00006000010e7983 */ /* 0x000ea20000100800 */
[----:B---3--:R-:W-:-:S04]  /*8940*/  LEA R6, P0, R4, R0, 0x1 ;  /* 0x0000000004067211 */ /* 0x008fc800078008ff */
[----:B------:R-:W-:Y:S02]  /*8950*/  LEA.HI.X R7, R4, R8, R5, 0x1, P0 ;  /* 0x0000000804077211 */ /* 0x000fe400000f0c05 */
[----:B----4-:R-:W-:-:S04]  /*8960*/  LEA R4, P0, R2, R0, 0x1 ;  /* 0x0000000002047211 */ /* 0x010fc800078008ff */
        /* <DEDUP_REMOVED lines=10> */
.L_x_1250:
[----:B------:R-:W-:Y:S05]  /*8a10*/  BSYNC B0 ;  /* 0x0000000000007941 */ /* 0x000fea0003800000 */
.L_x_1249:
[----:B------:R-:W-:Y:S05]  /*8a20*/  BRA.DIV ~URZ, `(.L_x_1251) ;  /* 0x000152b27f007947 */ /* 0x000fea000b800000 */
[----:B--2---:R2:W3:Y:S04]  /*8a30*/  SHFL.IDX PT, R8, R10, 0x1, 0x1c1f ;  /* 0x003c1f000a087f89 */ /* 0x0044e800000e0000 */
[----:B----4-:R2:W4:Y:S02]  /*8a40*/  SHFL.IDX PT, R0, R11, 0x1, 0x1c1f ;  /* 0x003c1f000b007f89 */ /* 0x01052400000e0000 */
.L_x_1391:
        /* <DEDUP_REMOVED lines=23> */
.L_x_1253:
[----:B------:R-:W-:Y:S05]  /*8bc0*/  BSYNC B0 ;  /* 0x0000000000007941 */ /* 0x000fea0003800000 */
.L_x_1252:
[----:B------:R-:W-:Y:S05]  /*8bd0*/  BRA.DIV ~URZ, `(.L_x_1254) ;  /* 0x000151c27f007947 */ /* 0x000fea000b800000 */
[----:B---3--:R3:W1:Y:S02]  /*8be0*/  SHFL.IDX PT, R8, R10, 0x2, 0x1c1f ;  /* 0x005c1f000a087f89 */ /* 0x00866400000e0000 */
.L_x_1392:
[----:B------:R-:W-:Y:S05]  /*8bf0*/  BRA.DIV ~URZ, `(.L_x_1255) ;  /* 0x000152127f007947 */ /* 0x000fea000b800000 */
[----:B--2-4-:R2:W4:Y:S02]  /*8c00*/  SHFL.IDX PT, R0, R11, 0x2, 0x1c1f ;  /* 0x005c1f000b007f89 */ /* 0x01452400000e0000 */
.L_x_1393:
[----:B------:R-:W-:Y:S01]  /*8c10*/  IADD3 R2, R9, 0x40, RZ ;  /* 0x0000004009027810 */ /* 0x000fe20007ffe0ff */
[----:B------:R-:W-:Y:S03]  /*8c20*/  BSSY B0, `(.L_x_1256) ;  /* 0x0000016000007945 */ /* 0x000fe60003800000 */
[----:B------:R-:W-:-:S13]  /*8c30*/  ISETP.GE.AND P0, PT, R2, R23, PT ;  /* 0x000000170200720c */ /* 0x000fda0003f06270 */
[----:B------:R-:W-:Y:S05]  /*8c40*/  @P0 BRA `(.L_x_1257) ;  /* 0x0000013000000947 */ /* 0x000fea0003800000 */
[----:B--2---:R-:W2:Y:S04]  /*8c50*/  LDL.64 R4, [R1+0x18] ;  /* 0x0000180001047983 */ /* 0x004ea80000100a00 */
[----:B---3--:R-:W3:Y:S04]  /*8c60*/  LDL R3, [R1+0x24] ;  /* 0x0000240001037983 */ /* 0x008ee80000100800 */
[----:B----4-:R-:W4:Y:S04]  /*8c70*/  LDL R15, [R1+0x64] ;  /* 0x00006400010f7983 */ /* 0x010f280000100800 */
[----:B------:R-:W4:Y:S04]  /*8c80*/  LDL R13, [R1+0x38] ;  /* 0x00003800010d7983 */ /* 0x000f280000100800 */
[----:B------:R-:W4:Y:S04]  /*8c90*/  LDL R12, [R1+0xc] ;  /* 0x00000c00010c7983 */ /* 0x000f280000100800 */
[----:B------:R-:W4:Y:S01]  /*8ca0*/  LDL R14, [R1+0x60] ;  /* 0x00006000010e7983 */ /* 0x000f220000100800 */
[----:B--2---:R-:W-:-:S04]  /*8cb0*/  LEA R6, P0, R4, R0, 0x1 ;  /* 0x0000000004067211 */ /* 0x004fc800078008ff */
[----:B-1----:R-:W-:Y:S02]  /*8cc0*/  LEA.HI.X R7, R4, R8, R5, 0x1, P0 ;  /* 0x0000000804077211 */ /* 0x002fe400000f0c05 */
[----:B---3--:R-:W-:-:S04]  /*8cd0*/  LEA R4, P0, R3, R0, 0x1 ;  /* 0x0000000003047211 */ /* 0x008fc800078008ff */
[----:B----4-:R-:W-:Y:S02]  /*8ce0*/  LEA.HI.X R5, R3, R8, R15, 0x1, P0 ;  /* 0x0000000803057211 */ /* 0x010fe400000f0c0f */
        /* <DEDUP_REMOVED lines=9> */
.L_x_1257:
[----:B------:R-:W-:Y:S05]  /*8d80*/  BSYNC B0 ;  /* 0x0000000000007941 */ /* 0x000fea0003800000 */
.L_x_1256:
[----:B------:R-:W-:Y:S05]  /*8d90*/  BRA.DIV ~URZ, `(.L_x_1258) ;  /* 0x000150d27f007947 */ /* 0x000fea000b800000 */
[----:B-1----:R1:W2:Y:S04]  /*8da0*/  SHFL.IDX PT, R6, R10, 0x3, 0x1c1f ;  /* 0x007c1f000a067f89 */ /* 0x0022a800000e0000 */
[----:B----4-:R1:W4:Y:S02]  /*8db0*/  SHFL.IDX PT, R0, R11, 0x3, 0x1c1f ;  /* 0x007c1f000b007f89 */ /* 0x01032400000e0000 */
.L_x_1394:
[----:B---3--:R-:W3:Y:S04]  /*8dc0*/  LDL.64 R12, [R1+0x18] ;  /* 0x00001800010c7983 */ /* 0x008ee80000100a00 */
[----:B----4-:R-:W4:Y:S04]  /*8dd0*/  LDL R7, [R1+0x24] ;  /* 0x0000240001077983 */ /* 0x010f280000100800 */
[----:B--2---:R-:W2:Y:S04]  /*8de0*/  LDL R8, [R1+0x64] ;  /* 0x0000640001087983 */ /* 0x004ea80000100800 */
[----:B------:R-:W2:Y:S04]  /*8df0*/  LDL R97, [R1+0xc] ;  /* 0x00000c0001617983 */ /* 0x000ea80000100800 */
[----:B------:R-:W2:Y:S04]  /*8e00*/  LDL R142, [R1+0x2c] ;  /* 0x00002c00018e7983 */ /* 0x000ea80000100800 */
[----:B-1----:R-:W2:Y:S04]  /*8e10*/  LDL R10, [R1+0x38] ;  /* 0x00003800010a7983 */ /* 0x002ea80000100800 */
[----:B------:R-:W2:Y:S04]  /*8e20*/  LDL R11, [R1+0x60] ;  /* 0x00006000010b7983 */ /* 0x000ea80000100800 */
[----:B------:R-:W2:Y:S04]  /*8e30*/  LDL R127, [R1+0x14] ;  /* 0x00001400017f7983 */ /* 0x000ea80000100800 */
        /* <DEDUP_REMOVED lines=9> */
[----:B------:R-:W-:Y:S01]  /*8ed0*/  SHF.R.S32.HI R126, RZ, 0x2, R126 ;  /* 0x00000002ff7e7819 */ /* 0x000fe2000001147e */
[----:B------:R-:W-:Y:S02]  /*8ee0*/  IMAD.MOV.U32 R122, RZ, RZ, R250 ;  /* 0x000000ffff7a7224 */ /* 0x000fe400078e00fa */
[----:B------:R-:W-:Y:S02]  /*8ef0*/  IMAD.MOV.U32 R123, RZ, RZ, R252 ;  /* 0x000000ffff7b7224 */ /* 0x000fe400078e00fc */
[----:B------:R-:W-:Y:S01]  /*8f00*/  IMAD.MOV.U32 R125, RZ, RZ, c[0x0][0x2c4] ;  /* 0x0000b100ff7d7624 */ /* 0x000fe200078e00ff */
[----:B---3--:R-:W-:-:S04]  /*8f10*/  @!P0 LEA R4, P1, R12, R0, 0x1 ;  /* 0x000000000c048211 */ /* 0x008fc800078208ff */
[----:B------:R-:W-:Y:S02]  /*8f20*/  @!P0 LEA.HI.X R5, R12, R6, R13, 0x1, P1 ;  /* 0x000000060c058211 */ /* 0x000fe400008f0c0d */
[----:B----4-:R-:W-:-:S04]  /*8f30*/  @!P0 LEA R2, P1, R7, R0, 0x1 ;  /* 0x0000000007028211 */ /* 0x010fc800078208ff */
[----:B--2---:R-:W-:Y:S01]  /*8f40*/  @!P0 LEA.HI.X R3, R7, R6, R8, 0x1, P1 ;  /* 0x0000000607038211 */ /* 0x004fe200008f0c08 */
[----:B------:R-:W-:Y:S02]  /*8f50*/  @!P0 IMAD.SHL.U32 R7, R97, 0x2, RZ ;  /* 0x0000000261078824 */ /* 0x000fe400078e00ff */
[----:B------:R-:W-:-:S03]  /*8f60*/  IMAD.IADD R121, R142, 0x1, R96 ;  /* 0x000000018e797824 */ /* 0x000fc600078e0260 */
[----:B------:R-:W-:Y:S01]  /*8f70*/  @!PT LDS RZ, [RZ] ;  /* 0x00000000fffff984 */ /* 0x000fe20000000800 */
[----:B------:R-:W-:Y:S01]  /*8f80*/  @!PT LDS RZ, [RZ] ;  /* 0x00000000fffff984 */ /* 0x000fe20000000800 */
[----:B------:R-:W-:Y:S01]  /*8f90*/  @!PT LDS RZ, [RZ] ;  /* 0x00000000fffff984 */ /* 0x000fe20000000800 */
[----:B------:R1:W-:Y:S04]  /*8fa0*/  @!P0 LDGSTS.E.BYPASS.LTC128B.128 [R7+0x7880], [R4.64], !P3 ;  /* 0x0788000004078fae */ /* 0x0003e8000d901d46 */
[----:B------:R2:W-:Y:S01]  /*8fb0*/  @!P0 LDGSTS.E.BYPASS.LTC128B.128 [R7+0x9880], [R2.64], !P2 ;  /* 0x0988000002078fae */ /* 0x0005e2000d101d46 */
[----:B-1----:R-:W-:Y:S02]  /*8fc0*/  @!P0 LEA R4, P1, R10, R0, 0x1 ;  /* 0x000000000a048211 */ /* 0x002fe400078208ff */
[----:B------:R-:W-:Y:S01]  /*8fd0*/  IMNMX R0, R121, 0x30, PT ;  /* 0x0000003079007817 */ /* 0x000fe20003800200 */
[----:B------:R-:W-:-:S04]  /*8fe0*/  IMAD R5, R95, c[0x0][0x1e0], RZ ;  /* 0x000078005f057a24 */ /* 0x000fc800078e02ff */
[----:B------:R-:W-:Y:S02]  /*8ff0*/  IMAD.IADD R0, R0, 0x1, -R126 ;  /* 0x0000000100007824 */ /* 0x000fe400078e0a7e */
[----:B------:R-:W-:Y:S01]  /*9000*/  IMAD R8, R120, c[0x0][0x1e4], R5 ;  /* 0x0000790078087a24 */ /* 0x000fe200078e0205 */
[----:B------:R-:W-:Y:S01]  /*9010*/  @!P0 LEA.HI.X R5, R10, R6, R11, 0x1, P1 ;  /* 0x000000060a058211 */ /* 0x000fe200008f0c0b */
[----:B--2---:R-:W-:Y:S01]  /*9020*/  IMAD.WIDE.U32 R2, R120, c[0x0][0x1e0], RZ ;  /* 0x0000780078027a25 */ /* 0x004fe200078e00ff */
[----:B------:R-:W-:-:S03]  /*9030*/  ISETP.GE.AND P1, PT, R0, 0x1, PT ;  /* 0x000000010000780c */ /* 0x000fc60003f26270 */
[----:B------:R1:W-:Y:S01]  /*9040*/  @!P0 LDGSTS.E.BYPASS.LTC128B.128 [R7+0xb880], [R4.64], !P4 ;  /* 0x0b88000004078fae */ /* 0x0003e2000e101d46 */
[----:B------:R-:W-:Y:S01]  /*9050*/  IMAD.IADD R6, R3, 0x1, R8 ;  /* 0x0000000103067824 */ /* 0x000fe200078e0208 */
[----:B------:R-:W-:Y:S02]  /*9060*/  ISETP.GE.AND P0, PT, R0, 0x21, PT ;  /* 0x000000210000780c */ /* 0x000fe40003f06270 */
[----:B------:R-:W0:Y:S01]  /*9070*/  LDGDEPBAR ;  /* 0x00000000000079af */ /* 0x000e220000000000 */
[----:B------:R-:W-:Y:S01]  /*9080*/  WARPSYNC 0xffffffff ;  /* 0xffffffff00007948 */ /* 0x000fe20003800000 */
[----:B------:R-:W-:-:S04]  /*9090*/  IMAD.WIDE.U32 R2, R2, 0x30, R122 ;  /* 0x0000003002027825 */ /* 0x000fc800078e007a */
[----:B------:R-:W-:Y:S02]  /*90a0*/  IMAD R0, R6, 0x30, RZ ;  /* 0x0000003006007824 */ /* 0x000fe400078e02ff */
[----:B------:R-:W-:Y:S02]  /*90b0*/  IMAD.MOV.U32 R8, RZ, RZ, 0x20 ;  /* 0x00000020ff087424 */ /* 0x000fe400078e00ff */
[----:B------:R-:W-:Y:S01]  /*90c0*/  IMAD.IADD R0, R3, 0x1, R0 ;  /* 0x0000000103007824 */ /* 0x000fe200078e0200 */
[----:B------:R-:W-:Y:S01]  /*90d0*/  BAR.SYNC.DEFER_BLOCKING 0x0 ;  /* 0x0000000000007b1d */ /* 0x000fe20000010000 */
[----:B------:R-:W-:Y:S01]  /*90e0*/  LOP3.LUT P3, RZ, R127, 0x1, RZ, 0xc0, !PT ;  /* 0x000000017fff7812 */ /* 0x000fe2000786c0ff */
[----:B-1----:R-:W-:Y:S01]  /*90f0*/  IMAD.WIDE.U32 R6, R8, c[0x0][0x1e0], RZ ;  /* 0x0000780008067a25 */ /* 0x002fe200078e00ff */
[----:B------:R-:W-:-:S03]  /*9100*/  @P1 LEA R4, P2, R2, c[0x0][0x1c8], 0x1 ;  /* 0x0000720002041a11 */ /* 0x000fc600078408ff */
[----:B------:R-:W-:Y:S01]  /*9110*/  IMAD R8, R8, c[0x0][0x1e4], RZ ;  /* 0x0000790008087a24 */ /* 0x000fe200078e02ff */
[C---:B------:R-:W-:Y:S02]  /*9120*/  @P1 LEA.HI.X R5, R2.reuse, c[0x0][0x1cc], R0, 0x1, P2 ;  /* 0x0000730002051a11 */ /* 0x040fe400010f0c00 */
[----:B------:R-:W-:Y:S01]  /*9130*/  @P0 IADD3 R3, P2, R2, R6, RZ ;  /* 0x0000000602030210 */ /* 0x000fe20007f5e0ff */
[----:B------:R-:W-:-:S03]  /*9140*/  @P1 IMAD.SHL.U32 R6, R97, 0x2, RZ ;  /* 0x0000000261061824 */ /* 0x000fc600078e00ff */
[----:B------:R-:W-:Y:S02]  /*9150*/  @P0 IADD3.X R0, R0, R7, R8, P2, !PT ;  /* 0x0000000700000210 */ /* 0x000fe400017fe408 */
[C---:B------:R-:W-:Y:S01]  /*9160*/  @P0 LEA R2, P2, R3.reuse, c[0x0][0x1c8], 0x1 ;  /* 0x0000720003020a11 */ /* 0x040fe200078408ff */
[----:B------:R-:W-:Y:S01]  /*9170*/  @!PT LDS RZ, [RZ] ;  /* 0x00000000fffff984 */ /* 0x000fe20000000800 */
[----:B------:R-:W-:Y:S01]  /*9180*/  @!PT LDS RZ, [RZ] ;  /* 0x00000000fffff984 */ /* 0x000fe20000000800 */
[----:B------:R-:W-:Y:S01]  /*9190*/  @!PT LDS RZ, [RZ] ;  /* 0x00000000fffff984 */ /* 0x000fe20000000800 */
[----:B------:R1:W-:Y:S03]  /*91a0*/  @P1 LDGSTS.E.BYPASS.LTC128B.128 [R6+0x3c80], [R4.64], !P3 ;  /* 0x03c8000004061fae */ /* 0x0003e6000d901d46 */
[----:B------:R-:W-:Y:S01]  /*91b0*/  @P0 LEA.HI.X R3, R3, c[0x0][0x1cc], R0, 0x1, P2 ;  /* 0x0000730003030a11 */ /* 0x000fe200010f0c00 */
[----:B------:R-:W-:Y:S01]  /*91c0*/  @P0 IMAD.SHL.U32 R0, R97, 0x2, RZ ;  /* 0x0000000261000824 */ /* 0x000fe200078e00ff */
[----:B------:R1:W-:Y:S04]  /*91d0*/  @P1 LDGSTS.E.BYPASS.LTC128B.128 [R6+0x4880], [R4.64+0x40], !P6 ;  /* 0x0488004004061fae */ /* 0x0003e8000f101d46 */
[----:B------:R1:W-:Y:S04]  /*91e0*/  @P1 LDGSTS.E.BYPASS.LTC128B.128 [R6+0x5480], [R4.64+0x80], !P5 ;  /* 0x0548008004061fae */ /* 0x0003e8000e901d46 */
[----:B------:R1:W-:Y:S04]  /*91f0*/  @P0 LDGSTS.E.BYPASS.LTC128B.128 [R0+0x4480], [R2.64], !P3 ;  /* 0x0448000002000fae */ /* 0x0003e8000d901d46 */
[----:B------:R1:W-:Y:S04]  /*9200*/  @P0 LDGSTS.E.BYPASS.LTC128B.128 [R0+0x5080], [R2.64+0x40], !P6 ;  /* 0x0508004002000fae */ /* 0x0003e8000f101d46 */
[----:B------:R1:W-:Y:S01]  /*9210*/  @P0 LDGSTS.E.BYPASS.LTC128B.128 [R0+0x5c80], [R2.64+0x80], !P5 ;  /* 0x05c8008002000fae */ /* 0x0003e2000e901d46 */
[----:B------:R-:W-:-:S03]  /*9220*/  ISETP.LT.AND P0, PT, RZ, c[0x0][0x27c], PT ;  /* 0x00009f00ff007a0c */ /* 0x000fc60003f01270 */
[----:B------:R-:W0:Y:S10]  /*9230*/  LDGDEPBAR ;  /* 0x00000000000079af */ /* 0x000e340000000000 */
[----:B------:R-:W-:Y:S05]  /*9240*/  @P0 BRA `(.L_x_1259) ;  /* 0x0000002000000947 */ /* 0x000fea0003800000 */
[----:B------:R-:W-:-:S04]  /*9250*/  DEPBAR.LE SB0, 0x1 ;  /* 0x000080400000791a */ /* 0x000fc80000000000 */
[----:B------:R-:W-:Y:S05]  /*9260*/  BRA `(.L_x_1260) ;  /* 0x00006ea000007947 */ /* 0x000fea0003800000 */
.L_x_1259:
        /* <DEDUP_REMOVED lines=21> */
[----:B------:R-:W-:Y:S01]  /*93c0*/  ISETP.NE.AND P1, PT, R125, 0x1, PT ;  /* 0x000000017d00780c */ /* 0x000fe20003f25270 */
[----:B------:R-:W-:Y:S01]  /*93d0*/  IMAD.MOV.U32 R5, RZ, RZ, R7 ;  /* 0x000000ffff057224 */ /* 0x000fe200078e0007 */
[----:B------:R-:W-:Y:S01]  /*93e0*/  BSSY B0, `(.L_x_1262) ;  /* 0x0000068000007945 */ /* 0x000fe20003800000 */
[----:B------:R-:W-:Y:S01]  /*93f0*/  IMAD.MOV.U32 R7, RZ, RZ, R6 ;  /* 0x000000ffff077224 */ /* 0x000fe200078e0006 */
[----:B------:R-:W-:Y:S01]  /*9400*/  SHF.R.S32.HI R51, RZ, 0x1f, R29 ;  /* 0x0000001fff337819 */ /* 0x000fe2000001141d */
[----:B------:R-:W-:Y:S01]  /*9410*/  IMAD.MOV.U32 R6, RZ, RZ, R2 ;  /* 0x000000ffff067224 */ /* 0x000fe200078e0002 */
[----:B------:R-:W-:Y:S01]  /*9420*/  SHF.R.S32.HI R37, RZ, 0x1f, R30 ;  /* 0x0000001fff257819 */ /* 0x000fe2000001141e */
[----:B------:R-:W-:Y:S01]  /*9430*/  CS2R R74, SRZ ;  /* 0x00000000004a7805 */ /* 0x000fe2000001ff00 */
[----:B------:R-:W-:Y:S01]  /*9440*/  SHF.R.S32.HI R52, RZ, 0x1f, R145 ;  /* 0x0000001fff347819 */ /* 0x000fe20000011491 */
[----:B------:R-:W-:Y:S01]  /*9450*/  CS2R R46, SRZ ;  /* 0x00000000002e7805 */ /* 0x000fe2000001ff00 */
[----:B------:R-:W-:Y:S01]  /*9460*/  SHF.R.S32.HI R53, RZ, 0x1f, R28 ;  /* 0x0000001fff357819 */ /* 0x000fe2000001141c */
[----:B------:R-:W-:Y:S01]  /*9470*/  CS2R R38, SRZ ;  /* 0x0000000000267805 */ /* 0x000fe2000001ff00 */
[----:B------:R-:W-:Y:S01]  /*9480*/  SHF.R.S32.HI R50, RZ, 0x1f, R164 ;  /* 0x0000001fff327819 */ /* 0x000fe200000114a4 */
[----:B------:R-:W-:Y:S01]  /*9490*/  @P1 IMAD.HI.U32 R3, R0, c[0x0][0x2c8], RZ ;  /* 0x0000b20000031a27 */ /* 0x000fe200078e00ff */
[----:B------:R-:W-:Y:S01]  /*94a0*/  CS2R R32, SRZ ;  /* 0x0000000000207805 */ /* 0x000fe2000001ff00 */
[----:B------:R-:W-:Y:S01]  /*94b0*/  CS2R R24, SRZ ;  /* 0x0000000000187805 */ /* 0x000fe2000001ff00 */
[----:B------:R-:W-:Y:S01]  /*94c0*/  CS2R R18, SRZ ;  /* 0x0000000000127805 */ /* 0x000fe2000001ff00 */
[----:B------:R-:W-:Y:S01]  /*94d0*/  CS2R R48, SRZ ;  /* 0x0000000000307805 */ /* 0x000fe2000001ff00 */
[----:B------:R-:W-:Y:S01]  /*94e0*/  @P1 SHF.R.U32.HI R0, RZ, c[0x0][0x2cc], R3 ;  /* 0x0000b300ff001a19 */ /* 0x000fe20000011603 */
[----:B------:R-:W-:Y:S01]  /*94f0*/  CS2R R40, SRZ ;  /* 0x0000000000287805 */ /* 0x000fe2000001ff00 */
[----:B------:R-:W-:Y:S01]  /*9500*/  CS2R R34, SRZ ;  /* 0x0000000000227805 */ /* 0x000fe2000001ff00 */
[----:B------:R-:W-:Y:S01]  /*9510*/  CS2R R26, SRZ ;  /* 0x00000000001a7805 */ /* 0x000fe2000001ff00 */
[----:B------:R-:W-:Y:S01]  /*9520*/  SHF.R.S32.HI R3, RZ, 0x1f, R0 ;  /* 0x0000001fff037819 */ /* 0x000fe20000011400 */
[----:B------:R-:W-:Y:S01]  /*9530*/  IMAD.WIDE.U32 R4, R0, c[0x0][0x280], R4 ;  /* 0x0000a00000047a25 */ /* 0x000fe200078e0004 */
[----:B------:R-:W-:-:S03]  /*9540*/  CS2R R20, SRZ ;  /* 0x0000000000147805 */ /* 0x000fc6000001ff00 */
[C---:B------:R-:W-:Y:S01]  /*9550*/  IMAD R8, R3.reuse, c[0x0][0x280], RZ ;  /* 0x0000a00003087a24 */ /* 0x040fe200078e02ff */
[----:B------:R-:W-:Y:S01]  /*9560*/  LEA R42, P0, R4, c[0x0][0x270], 0x1 ;  /* 0x00009c00042a7a11 */ /* 0x000fe200078008ff */
[----:B------:R-:W-:Y:S02]  /*9570*/  IMAD R9, R3, c[0x0][0x290], RZ ;  /* 0x0000a40003097a24 */ /* 0x000fe400078e02ff */
[C---:B------:R-:W-:Y:S02]  /*9580*/  IMAD R8, R0.reuse, c[0x0][0x284], R8 ;  /* 0x0000a10000087a24 */ /* 0x040fe400078e0208 */
[----:B------:R-:W-:Y:S02]  /*9590*/  IMAD.WIDE.U32 R2, R0, c[0x0][0x290], R6 ;  /* 0x0000a40000027a25 */ /* 0x000fe400078e0006 */
[----:B------:R-:W-:Y:S02]  /*95a0*/  CS2R R6, SRZ ;  /* 0x0000000000067805 */ /* 0x000fe4000001ff00 */
[----:B------:R-:W-:Y:S01]  /*95b0*/  IMAD.IADD R5, R5, 0x1, R8 ;  /* 0x0000000105057824 */ /* 0x000fe200078e0208 */
[----:B------:R-:W-:Y:S01]  /*95c0*/  LEA R43, P1, R2, c[0x0][0x288], 0x1 ;  /* 0x0000a200022b7a11 */ /* 0x000fe200078208ff */
[----:B------:R-:W-:-:S02]  /*95d0*/  IMAD R0, R0, c[0x0][0x294], R9 ;  /* 0x0000a50000007a24 */ /* 0x000fc400078e0209 */
[----:B------:R-:W-:Y:S01]  /*95e0*/  CS2R R8, SRZ ;  /* 0x0000000000087805 */ /* 0x000fe2000001ff00 */
[----:B------:R-:W-:Y:S01]  /*95f0*/  LEA.HI.X R36, R4, c[0x0][0x274], R5, 0x1, P0 ;  /* 0x00009d0004247a11 */ /* 0x000fe200000f0c05 */
[----:B------:R-:W-:Y:S01]  /*9600*/  IMAD.IADD R0, R3, 0x1, R0 ;  /* 0x0000000103007824 */ /* 0x000fe200078e0200 */
[----:B------:R-:W-:Y:S01]  /*9610*/  ISETP.GE.AND P0, PT, R22, R23, PT ;  /* 0x000000171600720c */ /* 0x000fe20003f06270 */
[----:B------:R1:W2:Y:S03]  /*9620*/  SHFL.IDX PT, R4, R42, RZ, 0x1e1f ;  /* 0x001e1fff2a047589 */ /* 0x0002a600000e0000 */
[----:B------:R-:W-:Y:S01]  /*9630*/  LEA.HI.X R31, R2, c[0x0][0x28c], R0, 0x1, P1 ;  /* 0x0000a300021f7a11 */ /* 0x000fe200008f0c00 */
[----:B------:R1:W3:Y:S04]  /*9640*/  SHFL.IDX PT, R5, R36, RZ, 0x1e1f ;  /* 0x001e1fff24057589 */ /* 0x0002e800000e0000 */
[----:B------:R1:W4:Y:S04]  /*9650*/  SHFL.IDX PT, R2, R43, RZ, 0x1e1f ;  /* 0x001e1fff2b027589 */ /* 0x00032800000e0000 */
[----:B------:R1:W1:Y:S01]  /*9660*/  SHFL.IDX PT, R3, R31, RZ, 0x1e1f ;  /* 0x001e1fff1f037589 */ /* 0x00026200000e0000 */
[----:B------:R-:W-:Y:S05]  /*9670*/  @P0 BRA `(.L_x_1263) ;  /* 0x000003e000000947 */ /* 0x000fea0003800000 */
[----:B------:R-:W-:Y:S01]  /*9680*/  ISETP.GE.AND P0, PT, R30, c[0x0][0x27c], PT ;  /* 0x00009f001e007a0c */ /* 0x000fe20003f06270 */
[----:B------:R-:W-:Y:S01]  /*9690*/  CS2R R18, SRZ ;  /* 0x0000000000127805 */ /* 0x000fe2000001ff00 */
[----:B------:R-:W-:Y:S01]  /*96a0*/  ISETP.GE.AND P2, PT, R164, c[0x0][0x27c], PT ;  /* 0x00009f00a4007a0c */ /* 0x000fe20003f46270 */
[----:B------:R-:W-:-:S10]  /*96b0*/  CS2R R20, SRZ ;  /* 0x0000000000147805 */ /* 0x000fd4000001ff00 */
[C---:B------:R-:W-:Y:S01]  /*96c0*/  @!P0 IMAD.SHL.U32 R0, R30.reuse, 0x2, RZ ;  /* 0x000000021e008824 */ /* 0x040fe200078e00ff */
[----:B------:R-:W-:-:S04]  /*96d0*/  @!P0 SHF.L.U64.HI R7, R30, 0x1, R37 ;  /* 0x000000011e078819 */ /* 0x000fc80000010225 */
[----:B--2---:R-:W-:-:S05]  /*96e0*/  @!P0 IADD3 R8, P1, R4, R0, RZ ;  /* 0x0000000004088210 */ /* 0x004fca0007f3e0ff */
[----:B---3--:R-:W-:Y:S01]  /*96f0*/  @!P0 IMAD.X R9, R5, 0x1, R7, P1 ;  /* 0x0000000105098824 */ /* 0x008fe200008e0607 */
[----:B----4-:R-:W-:Y:S01]  /*9700*/  @!P0 IADD3 R6, P1, R2, R0, RZ ;  /* 0x0000000002068210 */ /* 0x010fe20007f3e0ff */
[----:B------:R-:W-:-:S03]  /*9710*/  @!P2 IMAD.SHL.U32 R10, R164, 0x2, RZ ;  /* 0x00000002a40aa824 */ /* 0x000fc600078e00ff */
[----:B------:R2:W5:Y:S01]  /*9720*/  @!P0 LD.E.64 R18, [R8.64] ;  /* 0x0000000608128980 */ /* 0x000562000c101b00 */
[----:B-1----:R-:W-:Y:S01]  /*9730*/  @!P0 IMAD.X R7, R3, 0x1, R7, P1 ;  /* 0x0000000103078824 */ /* 0x002fe200008e0607 */
[----:B------:R-:W-:-:S04]  /*9740*/  @!P2 SHF.L.U64.HI R0, R164, 0x1, R50 ;  /* 0x00000001a400a819 */ /* 0x000fc80000010232 */
[----:B------:R1:W5:Y:S01]  /*9750*/  @!P0 LD.E.64 R20, [R6.64] ;  /* 0x0000000606148980 */ /* 0x000362000c101b00 */
[----:B------:R-:W-:Y:S01]  /*9760*/  ISETP.GE.AND P0, PT, R29, c[0x0][0x27c], PT ;  /* 0x00009f001d007a0c */ /* 0x000fe20003f06270 */
[----:B------:R-:W-:Y:S01]  /*9770*/  CS2R R24, SRZ ;  /* 0x0000000000187805 */ /* 0x000fe2000001ff00 */
[----:B------:R-:W-:Y:S01]  /*9780*/  CS2R R26, SRZ ;  /* 0x00000000001a7805 */ /* 0x000fe2000001ff00 */
[----:B--2---:R-:W-:-:S05]  /*9790*/  @!P2 IADD3 R8, P1, R4, R10, RZ ;  /* 0x0000000a0408a210 */ /* 0x004fca0007f3e0ff */
[----:B------:R-:W-:Y:S01]  /*97a0*/  @!P2 IMAD.X R9, R5, 0x1, R0, P1 ;  /* 0x000000010509a824 */ /* 0x000fe200008e0600 */
[----:B-1----:R-:W-:-:S04]  /*97b0*/  @!P2 IADD3 R6, P1, R2, R10, RZ ;  /* 0x0000000a0206a210 */ /* 0x002fc80007f3e0ff */
[----:B------:R-:W-:Y:S01]  /*97c0*/  @!P0 IMAD.SHL.U32 R10, R29, 0x2, RZ ;  /* 0x000000021d0a8824 */ /* 0x000fe200078e00ff */
[----:B------:R1:W5:Y:S01]  /*97d0*/  @!P2 LD.E.64 R24, [R8.64] ;  /* 0x000000060818a980 */ /* 0x000362000c101b00 */
[----:B------:R-:W-:Y:S01]  /*97e0*/  @!P2 IMAD.X R7, R3, 0x1, R0, P1 ;  /* 0x000000010307a824 */ /* 0x000fe200008e0600 */
[----:B------:R-:W-:Y:S02]  /*97f0*/  ISETP.GE.AND P1, PT, R145, c[0x0][0x27c], PT ;  /* 0x00009f0091007a0c */ /* 0x000fe40003f26270 */
[----:B------:R-:W-:Y:S02]  /*9800*/  @!P0 SHF.L.U64.HI R0, R29, 0x1, R51 ;  /* 0x000000011d008819 */ /* 0x000fe40000010233 */
[----:B------:R2:W5:Y:S01]  /*9810*/  @!P2 LD.E.64 R26, [R6.64] ;  /* 0x00000006061aa980 */ /* 0x000562000c101b00 */
[----:B------:R-:W-:Y:S01]  /*9820*/  CS2R R32, SRZ ;  /* 0x0000000000207805 */ /* 0x000fe2000001ff00 */
[----:B------:R-:W-:Y:S01]  /*9830*/  CS2R R34, SRZ ;  /* 0x0000000000227805 */ /* 0x000fe2000001ff00 */
[----:B-1----:R-:W-:-:S05]  /*9840*/  @!P0 IADD3 R8, P2, R4, R10, RZ ;  /* 0x0000000a04088210 */ /* 0x002fca0007f5e0ff */
[----:B------:R-:W-:Y:S01]  /*9850*/  @!P0 IMAD.X R9, R5, 0x1, R0, P2 ;  /* 0x0000000105098824 */ /* 0x000fe200010e0600 */
[----:B--2---:R-:W-:Y:S01]  /*9860*/  @!P0 IADD3 R6, P2, R2, R10, RZ ;  /* 0x0000000a02068210 */ /* 0x004fe20007f5e0ff */
[----:B------:R-:W-:-:S03]  /*9870*/  @!P1 IMAD.SHL.U32 R10, R145, 0x2, RZ ;  /* 0x00000002910a9824 */ /* 0x000fc600078e00ff */
[----:B------:R1:W5:Y:S01]  /*9880*/  @!P0 LD.E.64 R32, [R8.64] ;  /* 0x0000000608208980 */ /* 0x000362000c101b00 */
[----:B------:R-:W-:Y:S01]  /*9890*/  @!P0 IMAD.X R7, R3, 0x1, R0, P2 ;  /* 0x0000000103078824 */ /* 0x000fe200010e0600 */
[-C--:B------:R-:W-:Y:S02]  /*98a0*/  @!P1 IADD3 R12, P3, R4, R10.reuse, RZ ;  /* 0x0000000a040c9210 */ /* 0x080fe40007f7e0ff */
[----:B------:R-:W-:Y:S02]  /*98b0*/  @!P1 SHF.L.U64.HI R0, R145, 0x1, R52 ;  /* 0x0000000191009819 */ /* 0x000fe40000010234 */
[----:B------:R2:W5:Y:S01]  /*98c0*/  @!P0 LD.E.64 R34, [R6.64] ;  /* 0x0000000606228980 */ /* 0x000562000c101b00 */
[----:B------:R-:W-:Y:S02]  /*98d0*/  @!P1 IADD3 R10, P0, R2, R10, RZ ;  /* 0x0000000a020a9210 */ /* 0x000fe40007f1e0ff */
[----:B------:R-:W-:-:S03]  /*98e0*/  ISETP.GE.AND P2, PT, R146, c[0x0][0x27c], PT ;  /* 0x00009f0092007a0c */ /* 0x000fc60003f46270 */
[--C-:B------:R-:W-:Y:S01]  /*98f0*/  @!P1 IMAD.X R11, R3, 0x1, R0.reuse, P0 ;  /* 0x00000001030b9824 */ /* 0x100fe200000e0600 */
[----:B------:R-:W-:Y:S01]  /*9900*/  ISETP.GE.AND P0, PT, R28, c[0x0][0x27c], PT ;  /* 0x00009f001c007a0c */ /* 0x000fe20003f06270 */
[----:B------:R-:W-:-:S08]  /*9910*/  @!P1 IMAD.X R13, R5, 0x1, R0, P3 ;  /* 0x00000001050d9824 */ /* 0x000fd000018e0600 */
[----:B------:R-:W-:Y:S01]  /*9920*/  @!P2 IMAD.WIDE R16, R146, 0x2, R4 ;  /* 0x000000029210a825 */ /* 0x000fe200078e0204 */
[----:B-1----:R-:W-:-:S03]  /*9930*/  CS2R R8, SRZ ;  /* 0x0000000000087805 */ /* 0x002fc6000001ff00 */
[----:B------:R-:W-:Y:S01]  /*9940*/  @!P2 IMAD.WIDE R14, R146, 0x2, R2 ;  /* 0x00000002920ea825 */ /* 0x000fe200078e0202 */
[----:B--2---:R-:W-:-:S03]  /*9950*/  CS2R R6, SRZ ;  /* 0x0000000000067805 */ /* 0x004fc6000001ff00 */
[----:B------:R-:W-:Y:S01]  /*9960*/  @!P0 IMAD.SHL.U32 R0, R28, 0x2, RZ ;  /* 0x000000021c008824 */ /* 0x000fe200078e00ff */
[----:B------:R1:W5:Y:S04]  /*9970*/  @!P2 LD.E.64 R8, [R16.64] ;  /* 0x000000061008a980 */ /* 0x000368000c101b00 */
[----:B------:R2:W5:Y:S01]  /*9980*/  @!P2 LD.E.64 R6, [R14.64] ;  /* 0x000000060e06a980 */ /* 0x000562000c101b00 */
[----:B------:R-:W-:Y:S01]  /*9990*/  @!P0 IADD3 R4, P2, R4, R0, RZ ;  /* 0x0000000004048210 */ /* 0x000fe20007f5e0ff */
[----:B------:R-:W-:Y:S01]  /*99a0*/  CS2R R38, SRZ ;  /* 0x0000000000267805 */ /* 0x000fe2000001ff00 */
[----:B------:R-:W-:Y:S01]  /*99b0*/  CS2R R40, SRZ ;  /* 0x0000000000287805 */ /* 0x000fe2000001ff00 */
[----:B------:R-:W-:Y:S01]  /*99c0*/  CS2R R46, SRZ ;  /* 0x00000000002e7805 */ /* 0x000fe2000001ff00 */
[----:B------:R-:W-:-:S03]  /*99d0*/  CS2R R48, SRZ ;  /* 0x0000000000307805 */ /* 0x000fc6000001ff00 */
[----:B------:R1:W5:Y:S04]  /*99e0*/  @!P1 LD.E.64 R38, [R12.64] ;  /* 0x000000060c269980 */ /* 0x000368000c101b00 */
[----:B------:R1:W5:Y:S01]  /*99f0*/  @!P1 LD.E.64 R40, [R10.64] ;  /* 0x000000060a289980 */ /* 0x000362000c101b00 */
[----:B--2---:R-:W-:-:S05]  /*9a00*/  @!P0 SHF.L.U64.HI R14, R28, 0x1, R53 ;  /* 0x000000011c0e8819 */ /* 0x004fca0000010235 */
[----:B------:R-:W-:Y:S01]  /*9a10*/  @!P0 IMAD.X R5, R5, 0x1, R14, P2 ;  /* 0x0000000105058824 */ /* 0x000fe200010e060e */
[----:B------:R-:W-:-:S04]  /*9a20*/  @!P0 IADD3 R2, P2, R2, R0, RZ ;  /* 0x0000000002028210 */ /* 0x000fc80007f5e0ff */
[----:B------:R1:W5:Y:S01]  /*9a30*/  @!P0 LD.E.64 R46, [R4.64] ;  /* 0x00000006042e8980 */ /* 0x000362000c101b00 */
[----:B------:R-:W-:-:S05]  /*9a40*/  @!P0 IMAD.X R3, R3, 0x1, R14, P2 ;  /* 0x0000000103038824 */ /* 0x000fca00010e060e */
[----:B------:R1:W5:Y:S03]  /*9a50*/  @!P0 LD.E.64 R48, [R2.64] ;  /* 0x0000000602308980 */ /* 0x000366000c101b00 */
.L_x_1263:
[----:B------:R-:W-:Y:S05]  /*9a60*/  BSYNC B0 ;  /* 0x0000000000007941 */ /* 0x000fea0003800000 */
.L_x_1262:
        /* <DEDUP_REMOVED lines=50> */
[----:B------:R-:W-:-:S03]  /*9d90*/  CS2R R44, SRZ ;  /* 0x00000000002c7805 */ /* 0x000fc6000001ff00 */
[----:B------:R1:W2:Y:S01]  /*9da0*/  SHFL.IDX PT, R3, R31, 0x1, 0x1e1f ;  /* 0x003e1f001f037f89 */ /* 0x0002a200000e0000 */
[----:B---3--:R-:W-:Y:S01]  /*9db0*/  CS2R R42, SRZ ;  /* 0x00000000002a7805 */ /* 0x008fe2000001ff00 */
[----:B-1----:R-:W-:Y:S01]  /*9dc0*/  PRMT R31, R11, 0x5410, R12 ;  /* 0x000054100b1f7816 */ /* 0x002fe2000000000c */
[----:B------:R-:W-:Y:S05]  /*9dd0*/  @P0 BRA `(.L_x_1265) ;  /* 0x000003e000000947 */ /* 0x000fea0003800000 */
[----:B--2-4-:R-:W-:Y:S01]  /*9de0*/  ISETP.GE.AND P0, PT, R30, c[0x0][0x27c], PT ;  /* 0x00009f001e007a0c */ /* 0x014fe20003f06270 */
[----:B------:R-:W-:Y:S01]  /*9df0*/  CS2R R54, SRZ ;  /* 0x0000000000367805 */ /* 0x000fe2000001ff00 */
[----:B------:R-:W-:Y:S01]  /*9e00*/  ISETP.GE.AND P2, PT, R164, c[0x0][0x27c], PT ;  /* 0x00009f00a4007a0c */ /* 0x000fe20003f46270 */
[----:B------:R-:W-:-:S10]  /*9e10*/  CS2R R56, SRZ ;  /* 0x0000000000387805 */ /* 0x000fd4000001ff00 */
[C---:B------:R-:W-:Y:S01]  /*9e20*/  @!P0 IMAD.SHL.U32 R0, R30.reuse, 0x2, RZ ;  /* 0x000000021e008824 */ /* 0x040fe200078e00ff */
[----:B------:R-:W-:-:S04]  /*9e30*/  @!P0 SHF.L.U64.HI R11, R30, 0x1, R37 ;  /* 0x000000011e0b8819 */ /* 0x000fc80000010225 */
[----:B------:R-:W-:-:S05]  /*9e40*/  @!P0 IADD3 R12, P1, R4, R0, RZ ;  /* 0x00000000040c8210 */ /* 0x000fca0007f3e0ff */
        /* <DEDUP_REMOVED lines=8> */
[----:B------:R-:W-:Y:S01]  /*9ed0*/  CS2R R60, SRZ ;  /* 0x00000000003c7805 */ /* 0x000fe2000001ff00 */
[----:B-1----:R-:W-:Y:S02]  /*9ee0*/  @!P2 IADD3 R12, P1, R4, R0, RZ ;  /* 0x00000000040ca210 */ /* 0x002fe40007f3e0ff */
[----:B--2---:R-:W-:-:S05]  /*9ef0*/  @!P2 SHF.L.U64.HI R11, R164, 0x1, R50 ;  /* 0x00000001a40ba819 */ /* 0x004fca0000010232 */
[--C-:B------:R-:W-:Y:S01]  /*9f00*/  @!P2 IMAD.X R13, R5, 0x1, R11.reuse, P1 ;  /* 0x00000001050da824 */ /* 0x100fe200008e060b */
[----:B------:R-:W-:Y:S02]  /*9f10*/  @!P2 IADD3 R10, P1, R2, R0, RZ ;  /* 0x00000000020aa210 */ /* 0x000fe40007f3e0ff */
[----:B------:R-:W-:Y:S02]  /*9f20*/  @!P0 IMAD.SHL.U32 R0, R29, 0x2, RZ ;  /* 0x000000021d008824 */ /* 0x000fe400078e00ff */
[----:B------:R1:W5:Y:S01]  /*9f30*/  @!P2 LD.E.64 R58, [R12.64] ;  /* 0x000000060c3aa980 */ /* 0x000362000c101b00 */
[----:B------:R-:W-:Y:S01]  /*9f40*/  @!P2 IMAD.X R11, R3, 0x1, R11, P1 ;  /* 0x00000001030ba824 */ /* 0x000fe200008e060b */
[----:B------:R-:W-:-:S04]  /*9f50*/  ISETP.GE.AND P1, PT, R145, c[0x0][0x27c], PT ;  /* 0x00009f0091007a0c */ /* 0x000fc80003f26270 */
[----:B------:R2:W5:Y:S01]  /*9f60*/  @!P2 LD.E.64 R60, [R10.64] ;  /* 0x000000060a3ca980 */ /* 0x000562000c101b00 */
[----:B------:R-:W-:Y:S01]  /*9f70*/  CS2R R62, SRZ ;  /* 0x00000000003e7805 */ /* 0x000fe2000001ff00 */
[----:B------:R-:W-:Y:S01]  /*9f80*/  CS2R R64, SRZ ;  /* 0x0000000000407805 */ /* 0x000fe2000001ff00 */
[----:B-1----:R-:W-:Y:S02]  /*9f90*/  @!P0 IADD3 R12, P2, R4, R0, RZ ;  /* 0x00000000040c8210 */ /* 0x002fe40007f5e0ff */
[----:B--2---:R-:W-:-:S05]  /*9fa0*/  @!P0 SHF.L.U64.HI R11, R29, 0x1, R51 ;  /* 0x000000011d0b8819 */ /* 0x004fca0000010233 */
[----:B------:R-:W-:Y:S01]  /*9fb0*/  @!P0 IMAD.X R13, R5, 0x1, R11, P2 ;  /* 0x00000001050d8824 */ /* 0x000fe200010e060b */
[----:B------:R-:W-:Y:S01]  /*9fc0*/  @!P0 IADD3 R10, P2, R2, R0, RZ ;  /* 0x00000000020a8210 */ /* 0x000fe20007f5e0ff */
        /* <DEDUP_REMOVED lines=8> */
[----:B--2---:R-:W-:-:S05]  /*a050*/  @!P1 IADD3 R10, P0, R2, R14, RZ ;  /* 0x0000000e020a9210 */ /* 0x004fca0007f1e0ff */
[----:B------:R-:W-:Y:S01]  /*a060*/  @!P1 IMAD.X R11, R3, 0x1, R0, P0 ;  /* 0x00000001030b9824 */ /* 0x000fe200000e0600 */
[----:B------:R-:W-:Y:S02]  /*a070*/  ISETP.GE.AND P0, PT, R28, c[0x0][0x27c], PT ;  /* 0x00009f001c007a0c */ /* 0x000fe40003f06270 */
[----:B-1----:R-:W-:Y:S02]  /*a080*/  @!P1 IADD3 R12, P3, R4, R14, RZ ;  /* 0x0000000e040c9210 */ /* 0x002fe40007f7e0ff */
[----:B------:R-:W-:-:S04]  /*a090*/  @!P2 IMAD.WIDE R16, R146, 0x2, R4 ;  /* 0x000000029210a825 */ /* 0x000fc800078e0204 */
[----:B------:R-:W-:Y:S01]  /*a0a0*/  @!P1 IMAD.X R13, R5, 0x1, R0, P3 ;  /* 0x00000001050d9824 */ /* 0x000fe200018e0600 */
[----:B------:R1:W5:Y:S01]  /*a0b0*/  @!P2 LD.E.64 R42, [R16.64] ;  /* 0x00000006102aa980 */ /* 0x000362000c101b00 */
[----:B------:R-:W-:-:S04]  /*a0c0*/  @!P2 IMAD.WIDE R14, R146, 0x2, R2 ;  /* 0x00000002920ea825 */ /* 0x000fc800078e0202 */
[----:B------:R-:W-:Y:S01]  /*a0d0*/  @!P0 IMAD.SHL.U32 R0, R28, 0x2, RZ ;  /* 0x000000021c008824 */ /* 0x000fe200078e00ff */
[----:B------:R2:W5:Y:S04]  /*a0e0*/  @!P2 LD.E.64 R44, [R14.64] ;  /* 0x000000060e2ca980 */ /* 0x000568000c101b00 */
        /* <DEDUP_REMOVED lines=13> */
.L_x_1265:
[----:B--2-4-:R-:W-:Y:S05]  /*a1c0*/  BSYNC B0 ;  /* 0x0000000000007941 */ /* 0x014fea0003800000 */
.L_x_1264:
        /* <DEDUP_REMOVED lines=50> */
[----:B------:R-:W1:Y:S01]  /*a4f0*/  LDS.128 R12, [R248+0x4800] ;  /* 0x00480000f80c7984 */ /* 0x000e620000000c00 */
        /* <DEDUP_REMOVED lines=9> */
[----:B------:R-:W-:Y:S02]  /*a590*/  PRMT R9, R72, 0x5432, R3 ;  /* 0x0000543248097816 */ /* 0x000fe40000000003 */
        /* <DEDUP_REMOVED lines=35> */
.L_x_1269:
[----:B------:R-:W-:Y:S05]  /*a7d0*/  BSYNC B0 ;  /* 0x0000000000007941 */ /* 0x000fea0003800000 */
.L_x_1268:
[----:B------:R-:W-:Y:S01]  /*a7e0*/  ISETP.GE.AND P0, PT, R30, c[0x0][0x27c], PT ;  /* 0x00009f001e007a0c */ /* 0x000fe20003f06270 */
[----:B------:R-:W-:-:S12]  /*a7f0*/  BSSY B0, `(.L_x_1270) ;  /* 0x0000030000007945 */ /* 0x000fd80003800000 */
[----:B------:R-:W-:Y:S05]  /*a800*/  @P0 BRA `(.L_x_1271) ;  /* 0x000002e000000947 */ /* 0x000fea0003800000 */
[----:B-1----:R-:W1:Y:S01]  /*a810*/  LDS.128 R4, [R249+0x4800] ;  /* 0x00480000f9047984 */ /* 0x002e620000000c00 */
        /* <DEDUP_REMOVED lines=11> */
[----:B------:R-:W-:Y:S02]  /*a8d0*/  LOP3.LUT R16, R8, 0xffff0000, RZ, 0xc0, !PT ;  /* 0xffff000008107812 */ /* 0x000fe400078ec0ff */
        /* <DEDUP_REMOVED lines=33> */
.L_x_1271:
[----:B------:R-:W-:Y:S05]  /*aaf0*/  BSYNC B0 ;  /* 0x0000000000007941 */ /* 0x000fea0003800000 */
.L_x_1270:
        /* <DEDUP_REMOVED lines=49> */
.L_x_1273:
[----:B------:R-:W-:Y:S05]  /*ae10*/  BSYNC B0 ;  /* 0x0000000000007941 */ /* 0x000fea0003800000 */
.L_x_1272:
        /* <DEDUP_REMOVED lines=49> */
.L_x_1275:
[----:B------:R-:W-:Y:S05]  /*b130*/  BSYNC B0 ;  /* 0x0000000000007941 */ /* 0x000fea0003800000 */
.L_x_1274:
        /* <DEDUP_REMOVED lines=49> */
.L_x_1277:
[----:B------:R-:W-:Y:S05]  /*b450*/  BSYNC B0 ;  /* 0x0000000000007941 */ /* 0x000fea0003800000 */
.L_x_1276:
[----:B------:R-:W-:-:S13]  /*b460*/  ISETP.GE.AND P0, PT, R28, c[0x0][0x27c], PT ;  /* 0x00009f001c007a0c */ /* 0x000fda0003f06270 */
        /* <DEDUP_REMOVED lines=47> */
.L_x_1267:
[----:B------:R-:W-:Y:S05]  /*b760*/  BSYNC B1 ;  /* 0x0000000000017941 */ /* 0x000fea0003800000 */
.L_x_1266:
        /* <DEDUP_REMOVED lines=54> */
.L_x_1280:
[----:B------:R-:W-:Y:S05]  /*bad0*/  BSYNC B0 ;  /* 0x0000000000007941 */ /* 0x000fea0003800000 */
.L_x_1279:
        /* <DEDUP_REMOVED lines=49> */
.L_x_1282:
[----:B------:R-:W-:Y:S05]  /*bdf0*/  BSYNC B0 ;  /* 0x0000000000007941 */ /* 0x000fea0003800000 */
.L_x_1281:
        /* <DEDUP_REMOVED lines=49> */
.L_x_1284:
[----:B------:R-:W-:Y:S05]  /*c110*/  BSYNC B0 ;  /* 0x0000000000007941 */ /* 0x000fea0003800000 */
.L_x_1283:
        /* <DEDUP_REMOVED lines=49> */
.L_x_1286:
[----:B------:R-:W-:Y:S05]  /*c430*/  BSYNC B0 ;  /* 0x0000000000007941 */ /* 0x000fea0003800000 */
.L_x_1285:
        /* <DEDUP_REMOVED lines=49> */
.L_x_1288:
[----:B------:R-:W-:Y:S05]  /*c750*/  BSYNC B0 ;  /* 0x0000000000007941 */ /* 0x000fea0003800000 */
.L_x_1287:
        /* <DEDUP_REMOVED lines=49> */
.L_x_1261:
[----:B------:R1:W5:Y:S04]  /*ca70*/  LDL R29, [R1+0x7c] ;  /* 0x00007c00011d7983 */ /* 0x0003680000100800 */
[----:B------:R1:W5:Y:S01]  /*ca80*/  LDL R28, [R1+0x78] ;  /* 0x00007800011c7983 */ /* 0x0003620000100800 */
[----:B------:R-:W-:Y:S01]  /*ca90*/  ISETP.NE.AND P0, PT, R125, 0x1, PT ;  /* 0x000000017d00780c */ /* 0x000fe20003f05270 */
[----:B------:R-:W-:Y:S01]  /*caa0*/  IMAD.MOV.U32 R5, RZ, RZ, R7 ;  /* 0x000000ffff057224 */ /* 0x000fe200078e0007 */
[----:B------:R-:W-:Y:S01]  /*cab0*/  MOV R7, R6 ;  /* 0x0000000600077202 */ /* 0x000fe20000000f00 */
[----:B------:R-:W-:Y:S01]  /*cac0*/  IMAD.MOV.U32 R6, RZ, RZ, R2 ;  /* 0x000000ffff067224 */ /* 0x000fe200078e0002 */
        /* <DEDUP_REMOVED lines=9> */
[----:B------:R-:W-:Y:S01]  /*cb60*/  @P0 IMAD.HI.U32 R3, R0, c[0x0][0x2c8], RZ ;  /* 0x0000b20000030a27 */ /* 0x000fe200078e00ff */
[----:B------:R-:W-:Y:S01]  /*cb70*/  CS2R R38, SRZ ;  /* 0x0000000000267805 */ /* 0x000fe2000001ff00 */
[----:B------:R-:W-:-:S03]  /*cb80*/  CS2R R36, SRZ ;  /* 0x0000000000247805 */ /* 0x000fc6000001ff00 */
[----:B------:R-:W-:-:S04]  /*cb90*/  @P0 SHF.R.U32.HI R0, RZ, c[0x0][0x2cc], R3 ;  /* 0x0000b300ff000a19 */ /* 0x000fc80000011603 */
[----:B------:R-:W-:Y:S01]  /*cba0*/  SHF.R.S32.HI R3, RZ, 0x1f, R0 ;  /* 0x0000001fff037819 */ /* 0x000fe20000011400 */
[----:B------:R-:W-:-:S04]  /*cbb0*/  IMAD.WIDE.U32 R4, R0, c[0x0][0x280], R4 ;  /* 0x0000a00000047a25 */ /* 0x000fc800078e0004 */
[C---:B------:R-:W-:Y:S01]  /*cbc0*/  IMAD R9, R3.reuse, c[0x0][0x280], RZ ;  /* 0x0000a00003097a24 */ /* 0x040fe200078e02ff */
[----:B------:R-:W-:Y:S01]  /*cbd0*/  LEA R20, P1, R4, c[0x0][0x270], 0x1 ;  /* 0x00009c0004147a11 */ /* 0x000fe200078208ff */
[----:B------:R-:W-:Y:S02]  /*cbe0*/  IMAD R8, R3, c[0x0][0x290], RZ ;  /* 0x0000a40003087a24 */ /* 0x000fe400078e02ff */
[C---:B------:R-:W-:Y:S02]  /*cbf0*/  IMAD.WIDE.U32 R2, R0.reuse, c[0x0][0x290], R6 ;  /* 0x0000a40000027a25 */ /* 0x040fe400078e0006 */
[----:B------:R1:W2:Y:S02]  /*cc00*/  SHFL.IDX PT, R12, R20, RZ, 0x1e1f ;  /* 0x001e1fff140c7589 */ /* 0x0002a400000e0000 */
[----:B------:R-:W-:Y:S01]  /*cc10*/  IMAD R6, R0, c[0x0][0x284], R9 ;  /* 0x0000a10000067a24 */ /* 0x000fe200078e0209 */
[----:B------:R-:W-:Y:S01]  /*cc20*/  LEA R21, P0, R2, c[0x0][0x288], 0x1 ;  /* 0x0000a20002157a11 */ /* 0x000fe200078008ff */
[----:B------:R-:W-:-:S02]  /*cc30*/  IMAD R0, R0, c[0x0][0x294], R8 ;  /* 0x0000a50000007a24 */ /* 0x000fc400078e0208 */
        /* <DEDUP_REMOVED lines=14> */
[----:B------:R-:W-:Y:S01]  /*cd20*/  ISETP.GE.AND P2, PT, R144, c[0x0][0x27c], PT ;  /* 0x00009f0090007a0c */ /* 0x000fe20003f46270 */
[----:B------:R-:W-:Y:S01]  /*cd30*/  CS2R R32, SRZ ;  /* 0x0000000000207805 */ /* 0x000fe2000001ff00 */
[----:B------:R-:W-:Y:S01]  /*cd40*/  CS2R R38, SRZ ;  /* 0x0000000000267805 */ /* 0x000fe2000001ff00 */
[----:B------:R-:W-:Y:S01]  /*cd50*/  CS2R R36, SRZ ;  /* 0x0000000000247805 */ /* 0x000fe2000001ff00 */
[----:B------:R-:W-:Y:S01]  /*cd60*/  CS2R R46, SRZ ;  /* 0x00000000002e7805 */ /* 0x000fe2000001ff00 */
[----:B------:R-:W-:-:S06]  /*cd70*/  CS2R R44, SRZ ;  /* 0x00000000002c7805 */ /* 0x000fcc000001ff00 */
[C---:B------:R-:W-:Y:S01]  /*cd80*/  @!P0 IMAD.SHL.U32 R0, R136.reuse, 0x2, RZ ;  /* 0x0000000288008824 */ /* 0x040fe200078e00ff */
[----:B------:R-:W-:-:S04]  /*cd90*/  @!P0 SHF.L.U64.HI R4, R136, 0x1, R137 ;  /* 0x0000000188048819 */ /* 0x000fc80000010289 */
[-C--:B------:R-:W-:Y:S02]  /*cda0*/  @!P0 IADD3 R16, P1, R12, R0.reuse, RZ ;  /* 0x000000000c108210 */ /* 0x080fe40007f3e0ff */
[----:B---3--:R-:W-:Y:S02]  /*cdb0*/  @!P0 IADD3 R14, P3, R2, R0, RZ ;  /* 0x00000000020e8210 */ /* 0x008fe40007f7e0ff */
[----:B----4-:R-:W-:Y:S02]  /*cdc0*/  @!P0 IADD3.X R17, R13, R4, RZ, P1, !PT ;  /* 0x000000040d118210 */ /* 0x010fe40000ffe4ff */
[----:B------:R-:W-:Y:S01]  /*cdd0*/  ISETP.GE.AND P1, PT, R143, c[0x0][0x27c], PT ;  /* 0x00009f008f007a0c */ /* 0x000fe20003f26270 */
[----:B-1----:R-:W-:Y:S01]  /*cde0*/  @!P0 IMAD.X R15, R3, 0x1, R4, P3 ;  /* 0x00000001030f8824 */ /* 0x002fe200018e0604 */
[----:B-----5:R-:W-:-:S05]  /*cdf0*/  @!P2 SHF.L.U32 R4, R29, 0x3, RZ ;  /* 0x000000031d04a819 */ /* 0x020fca00000006ff */
[----:B------:R-:W-:-:S04]  /*ce00*/  @!P2 IMAD.WIDE R8, R4, 0x2, R12 ;  /* 0x000000020408a825 */ /* 0x000fc800078e020c */
[----:B------:R-:W-:Y:S01]  /*ce10*/  @!P2 IMAD.WIDE R6, R4, 0x2, R2 ;  /* 0x000000020406a825 */ /* 0x000fe200078e0202 */
[----:B------:R1:W5:Y:S03]  /*ce20*/  @!P2 LD.E.128 R32, [R8.64] ;  /* 0x000000060820a980 */ /* 0x000366000c101d00 */
[----:B------:R-:W-:Y:S01]  /*ce30*/  @!P1 IMAD.SHL.U32 R0, R28, 0x8, RZ ;  /* 0x000000081c009824 */ /* 0x000fe200078e00ff */
[----:B------:R2:W5:Y:S03]  /*ce40*/  @!P2 LD.E.128 R36, [R6.64] ;  /* 0x000000060624a980 */ /* 0x000566000c101d00 */
[C---:B------:R-:W-:Y:S01]  /*ce50*/  @!P1 IMAD.WIDE R4, R0.reuse, 0x2, R12 ;  /* 0x0000000200049825 */ /* 0x040fe200078e020c */
[----:B------:R-:W-:Y:S01]  /*ce60*/  CS2R R42, SRZ ;  /* 0x00000000002a7805 */ /* 0x000fe2000001ff00 */
[----:B------:R-:W-:Y:S01]  /*ce70*/  CS2R R40, SRZ ;  /* 0x0000000000287805 */ /* 0x000fe2000001ff00 */
[----:B------:R-:W-:Y:S01]  /*ce80*/  CS2R R10, SRZ ;  /* 0x00000000000a7805 */ /* 0x000fe2000001ff00 */
[----:B------:R-:W-:Y:S01]  /*ce90*/  @!P1 IMAD.WIDE R2, R0, 0x2, R2 ;  /* 0x0000000200029825 */ /* 0x000fe200078e0202 */
[----:B------:R3:W5:Y:S04]  /*cea0*/  @!P1 LD.E.128 R44, [R4.64] ;  /* 0x00000006042c9980 */ /* 0x000768000c101d00 */
[----:B------:R4:W5:Y:S01]  /*ceb0*/  @!P1 LD.E.128 R40, [R2.64] ;  /* 0x0000000602289980 */ /* 0x000962000c101d00 */
[----:B-1----:R-:W-:Y:S01]  /*cec0*/  CS2R R8, SRZ ;  /* 0x0000000000087805 */ /* 0x002fe2000001ff00 */
[----:B--2---:R-:W-:-:S05]  /*ced0*/  CS2R R6, SRZ ;  /* 0x0000000000067805 */ /* 0x004fca000001ff00 */
[----:B------:R4:W5:Y:S01]  /*cee0*/  @!P0 LD.E.128 R8, [R16.64] ;  /* 0x0000000610088980 */ /* 0x000962000c101d00 */
[----:B---3--:R-:W-:-:S06]  /*cef0*/  CS2R R4, SRZ ;  /* 0x0000000000047805 */ /* 0x008fcc000001ff00 */
[----:B------:R4:W5:Y:S02]  /*cf00*/  @!P0 LD.E.128 R4, [R14.64] ;  /* 0x000000060e048980 */ /* 0x000964000c101d00 */
.L_x_1290:
[----:B--2---:R-:W-:Y:S05]  /*cf10*/  BSYNC B0 ;  /* 0x0000000000007941 */ /* 0x004fea0003800000 */
.L_x_1289:
[----:B------:R-:W-:Y:S01]  /*cf20*/  IADD3 R0, R22, 0x40, RZ ;  /* 0x0000004016007810 */ /* 0x000fe20007ffe0ff */
[----:B---345:R-:W-:Y:S01]  /*cf30*/  IMAD.MOV.U32 R2, RZ, RZ, R44 ;  /* 0x000000ffff027224 */ /* 0x038fe200078e002c */
[----:B------:R-:W-:Y:S01]  /*cf40*/  MOV R15, R7 ;  /* 0x00000007000f7202 */ /* 0x000fe20000000f00 */
[----:B------:R-:W-:Y:S01]  /*cf50*/  IMAD.MOV.U32 R12, RZ, RZ, R46 ;  /* 0x000000ffff0c7224 */ /* 0x000fe200078e002e */
[----:B------:R-:W-:Y:S01]  /*cf60*/  ISETP.GE.AND P0, PT, R0, R23, PT ;  /* 0x000000170000720c */ /* 0x000fe20003f06270 */
[----:B------:R-:W-:Y:S01]  /*cf70*/  IMAD.MOV.U32 R0, RZ, RZ, R45 ;  /* 0x000000ffff007224 */ /* 0x000fe200078e002d */
[----:B------:R2:W3:Y:S01]  /*cf80*/  SHFL.IDX PT, R13, R19, 0x1, 0x1e1f ;  /* 0x003e1f00130d7f89 */ /* 0x0004e200000e0000 */
[----:B-1----:R-:W-:Y:S01]  /*cf90*/  IMAD.MOV.U32 R3, RZ, RZ, R47 ;  /* 0x000000ffff037224 */ /* 0x002fe200078e002f */
        /* <DEDUP_REMOVED lines=37> */
[----:B------:R2:W1:Y:S01]  /*d1f0*/  SHFL.IDX PT, R2, R21, 0x1, 0x1e1f ;  /* 0x003e1f0015027f89 */ /* 0x00046200000e0000 */
[----:B------:R-:W-:Y:S01]  /*d200*/  CS2R R48, SRZ ;  /* 0x0000000000307805 */ /* 0x000fe2000001ff00 */
[----:B------:R-:W-:Y:S01]  /*d210*/  CS2R R70, SRZ ;  /* 0x0000000000467805 */ /* 0x000fe2000001ff00 */
[----:B------:R-:W-:Y:S01]  /*d220*/  PRMT R22, R0, 0x5410, R14 ;  /* 0x0000541000167816 */ /* 0x000fe2000000000e */
[----:B------:R2:W4:Y:S01]  /*d230*/  SHFL.IDX PT, R12, R20, 0x1, 0x1e1f ;  /* 0x003e1f00140c7f89 */ /* 0x00052200000e0000 */
[----:B------:R-:W-:Y:S01]  /*d240*/  CS2R R68, SRZ ;  /* 0x0000000000447805 */ /* 0x000fe2000001ff00 */
[----:B------:R-:W-:Y:S01]  /*d250*/  CS2R R62, SRZ ;  /* 0x00000000003e7805 */ /* 0x000fe2000001ff00 */
[----:B------:R-:W-:Y:S01]  /*d260*/  CS2R R60, SRZ ;  /* 0x00000000003c7805 */ /* 0x000fe2000001ff00 */
[----:B------:R2:W1:Y:S01]  /*d270*/  SHFL.IDX PT, R3, R18, 0x1, 0x1e1f ;  /* 0x003e1f0012037f89 */ /* 0x00046200000e0000 */
[----:B------:R-:W-:Y:S01]  /*d280*/  CS2R R54, SRZ ;  /* 0x0000000000367805 */ /* 0x000fe2000001ff00 */
[----:B------:R-:W-:Y:S01]  /*d290*/  CS2R R52, SRZ ;  /* 0x0000000000347805 */ /* 0x000fe2000001ff00 */
[----:B------:R-:W-:Y:S05]  /*d2a0*/  @P0 BRA `(.L_x_1292) ;  /* 0x0000021000000947 */ /* 0x000fea0003800000 */
[----:B---3--:R-:W-:Y:S01]  /*d2b0*/  ISETP.GE.AND P0, PT, R136, c[0x0][0x27c], PT ;  /* 0x00009f0088007a0c */ /* 0x008fe20003f06270 */
        /* <DEDUP_REMOVED lines=8> */
[----:B------:R-:W-:Y:S02]  /*d340*/  @!P0 SHF.L.U64.HI R15, R136, 0x1, R137 ;  /* 0x00000001880f8819 */ /* 0x000fe40000010289 */
[----:B--2---:R-:W-:Y:S02]  /*d350*/  @!P2 SHF.L.U32 R18, R29, 0x3, RZ ;  /* 0x000000031d12a819 */ /* 0x004fe400000006ff */
[-C--:B----4-:R-:W-:Y:S02]  /*d360*/  @!P0 IADD3 R16, P1, R12, R0.reuse, RZ ;  /* 0x000000000c108210 */ /* 0x090fe40007f3e0ff */
[----:B-1----:R-:W-:Y:S01]  /*d370*/  @!P0 IADD3 R14, P3, R2, R0, RZ ;  /* 0x00000000020e8210 */ /* 0x002fe20007f7e0ff */
[C---:B------:R-:W-:Y:S01]  /*d380*/  @!P2 IMAD.WIDE R20, R18.reuse, 0x2, R12 ;  /* 0x000000021214a825 */ /* 0x040fe200078e020c */
[----:B------:R-:W-:Y:S02]  /*d390*/  @!P0 IADD3.X R17, R13, R15, RZ, P1, !PT ;  /* 0x0000000f0d118210 */ /* 0x000fe40000ffe4ff */
[----:B------:R-:W-:Y:S01]  /*d3a0*/  ISETP.GE.AND P1, PT, R143, c[0x0][0x27c], PT ;  /* 0x00009f008f007a0c */ /* 0x000fe20003f26270 */
[----:B------:R-:W-:Y:S01]  /*d3b0*/  @!P0 IMAD.X R15, R3, 0x1, R15, P3 ;  /* 0x00000001030f8824 */ /* 0x000fe200018e060f */
[----:B------:R-:W-:Y:S01]  /*d3c0*/  CS2R R70, SRZ ;  /* 0x0000000000467805 */ /* 0x000fe2000001ff00 */
[----:B------:R-:W-:Y:S01]  /*d3d0*/  @!P2 IMAD.WIDE R18, R18, 0x2, R2 ;  /* 0x000000021212a825 */ /* 0x000fe200078e0202 */
[----:B------:R-:W-:Y:S01]  /*d3e0*/  CS2R R68, SRZ ;  /* 0x0000000000447805 */ /* 0x000fe2000001ff00 */
[----:B------:R-:W-:Y:S01]  /*d3f0*/  CS2R R50, SRZ ;  /* 0x0000000000327805 */ /* 0x000fe2000001ff00 */
[----:B------:R-:W-:Y:S01]  /*d400*/  CS2R R48, SRZ ;  /* 0x0000000000307805 */ /* 0x000fe2000001ff00 */
[----:B------:R-:W-:Y:S01]  /*d410*/  CS2R R54, SRZ ;  /* 0x0000000000367805 */ /* 0x000fe2000001ff00 */
[----:B------:R-:W-:Y:S01]  /*d420*/  CS2R R52, SRZ ;  /* 0x0000000000347805 */ /* 0x000fe2000001ff00 */
[----:B------:R1:W5:Y:S04]  /*d430*/  @!P2 LD.E.128 R56, [R20.64] ;  /* 0x000000061438a980 */ /* 0x000368000c101d00 */
[----:B------:R-:W-:Y:S01]  /*d440*/  @!P1 IMAD.SHL.U32 R0, R28, 0x8, RZ ;  /* 0x000000081c009824 */ /* 0x000fe200078e00ff */
[----:B------:R1:W5:Y:S03]  /*d450*/  @!P2 LD.E.128 R60, [R18.64] ;  /* 0x00000006123ca980 */ /* 0x000366000c101d00 */
[C---:B------:R-:W-:Y:S01]  /*d460*/  @!P1 IMAD.WIDE R12, R0.reuse, 0x2, R12 ;  /* 0x00000002000c9825 */ /* 0x040fe200078e020c */
[----:B------:R1:W5:Y:S03]  /*d470*/  @!P0 LD.E.128 R48, [R16.64] ;  /* 0x0000000610308980 */ /* 0x000366000c101d00 */
[----:B------:R-:W-:Y:S01]  /*d480*/  @!P1 IMAD.WIDE R2, R0, 0x2, R2 ;  /* 0x0000000200029825 */ /* 0x000fe200078e0202 */
[----:B------:R1:W5:Y:S04]  /*d490*/  @!P1 LD.E.128 R72, [R12.64] ;  /* 0x000000060c489980 */ /* 0x000368000c101d00 */
[----:B------:R1:W5:Y:S04]  /*d4a0*/  @!P1 LD.E.128 R68, [R2.64] ;  /* 0x0000000602449980 */ /* 0x000368000c101d00 */
[----:B------:R1:W5:Y:S02]  /*d4b0*/  @!P0 LD.E.128 R52, [R14.64] ;  /* 0x000000060e348980 */ /* 0x000364000c101d00 */
.L_x_1292:
[----:B---3--:R-:W-:Y:S05]  /*d4c0*/  BSYNC B0 ;  /* 0x0000000000007941 */ /* 0x008fea0003800000 */
.L_x_1291:
[----:B-----5:R-:W-:Y:S01]  /*d4d0*/  IMAD.MOV.U32 R0, RZ, RZ, R74 ;  /* 0x000000ffff007224 */ /* 0x020fe200078e004a */
[----:B------:R-:W-:-:S04]  /*d4e0*/  DEPBAR.LE SB0, 0x1 ;  /* 0x000080400000791a */ /* 0x000fc80000000000 */
[----:B-1--4-:R-:W-:Y:S01]  /*d4f0*/  IMAD.MOV.U32 R12, RZ, RZ, R75 ;  /* 0x000000ffff0c7224 */ /* 0x012fe200078e004b */
        /* <DEDUP_REMOVED lines=50> */
[----:B------:R-:W3:Y:S01]  /*d820*/  LDL R103, [R1+0x90] ;  /* 0x0000900001677983 */ /* 0x000ee20000100800 */
[----:B------:R-:W-:Y:S01]  /*d830*/  IMAD.MOV.U32 R0, RZ, RZ, c[0x0][0x27c] ;  /* 0x00009f00ff007624 */ /* 0x000fe200078e00ff */
[--C-:B--2---:R-:W-:Y:S02]  /*d840*/  SHF.R.U64 R21, R8, 0x10, R9.reuse ;  /* 0x0000001008157819 */ /* 0x104fe40000001209 */
        /* <DEDUP_REMOVED lines=16> */
[----:B------:R-:W-:Y:S01]  /*d950*/  PRMT R11, R22, 0x5432, R4 ;  /* 0x00005432160b7816 */ /* 0x000fe20000000004 */
[----:B------:R-:W-:Y:S01]  /*d960*/  IMAD.SHL.U32 R30, R0, 0x2, RZ ;  /* 0x00000002001e7824 */ /* 0x000fe200078e00ff */
[----:B------:R-:W-:Y:S02]  /*d970*/  PRMT R10, R22, 0x5410, R2 ;  /* 0x00005410160a7816 */ /* 0x000fe40000000002 */
[----:B------:R-:W-:-:S02]  /*d980*/  SHF.R.U64 R5, R6, 0x10, R7 ;  /* 0x0000001006057819 */ /* 0x000fc40000001207 */
[----:B------:R-:W2:Y:S01]  /*d990*/  LDS.128 R12, [R30+0x6080] ;  /* 0x006080001e0c7984 */ /* 0x000ea20000000c00 */
[----:B------:R-:W-:Y:S02]  /*d9a0*/  PRMT R28, R25, 0x5432, R9 ;  /* 0x00005432191c7816 */ /* 0x000fe40000000009 */
[----:B------:R-:W-:Y:S02]  /*d9b0*/  SHF.R.U32.HI R0, RZ, 0x10, R7 ;  /* 0x00000010ff007819 */ /* 0x000fe40000011607 */
[----:B------:R-:W-:Y:S02]  /*d9c0*/  PRMT R26, R26, 0x5410, R5 ;  /* 0x000054101a1a7816 */ /* 0x000fe40000000005 */
[----:B------:R-:W-:Y:S02]  /*d9d0*/  PRMT R27, R27, 0x5410, R3 ;  /* 0x000054101b1b7816 */ /* 0x000fe40000000003 */
[----:B------:R-:W-:-:S05]  /*d9e0*/  PRMT R25, R25, 0x5410, R0 ;  /* 0x0000541019197816 */ /* 0x000fca0000000000 */
[----:B------:R-:W-:Y:S02]  /*d9f0*/  IMAD.U32 R64, R25, 0x10000, RZ ;  /* 0x0001000019407824 */ /* 0x000fe400078e00ff */
[C---:B--2---:R-:W-:Y:S01]  /*da00*/  IMAD.U32 R8, R12.reuse, 0x10000, RZ ;  /* 0x000100000c087824 */ /* 0x044fe200078e00ff */
        /* <DEDUP_REMOVED lines=10> */
[----:B---3--:R-:W2:Y:S02]  /*dab0*/  LDS.128 R16, [R103] ;  /* 0x0000000067107984 */ /* 0x008ea40000000c00 */
        /* <DEDUP_REMOVED lines=62> */
.L_x_1296:
[----:B------:R-:W-:Y:S05]  /*dea0*/  BSYNC B0 ;  /* 0x0000000000007941 */ /* 0x000fea0003800000 */
.L_x_1295:
[----:B------:R-:W-:Y:S01]  /*deb0*/  ISETP.GE.AND P0, PT, R144, c[0x0][0x27c], PT ;  /* 0x00009f0090007a0c */ /* 0x000fe20003f06270 */
[----:B------:R-:W-:-:S12]  /*dec0*/  BSSY B0, `(.L_x_1297) ;  /* 0x000006b000007945 */ /* 0x000fd80003800000 */
[----:B------:R-:W-:Y:S05]  /*ded0*/  @P0 BRA `(.L_x_1298) ;  /* 0x0000069000000947 */ /* 0x000fea0003800000 */
[----:B------:R-:W3:Y:S04]  /*dee0*/  LDL R2, [R1+0x7c] ;  /* 0x00007c0001027983 */ /* 0x000ee80000100800 */
[----:B------:R-:W4:Y:S01]  /*def0*/  LDL R64, [R1+0xa0] ;  /* 0x0000a00001407983 */ /* 0x000f220000100800 */
[----:B------:R-:W-:Y:S01]  /*df00*/  IMAD.MOV.U32 R0, RZ, RZ, c[0x0][0x27c] ;  /* 0x00009f00ff007624 */ /* 0x000fe200078e00ff */
[----:B------:R-:W-:Y:S02]  /*df10*/  SHF.R.U64 R14, R36, 0x10, R37 ;  /* 0x00000010240e7819 */ /* 0x000fe40000001225 */
[----:B------:R-:W-:Y:S02]  /*df20*/  SHF.R.U64 R17, R38, 0x10, R39 ;  /* 0x0000001026117819 */ /* 0x000fe40000001227 */
[----:B------:R-:W-:-:S02]  /*df30*/  PRMT R14, R66, 0x5432, R14 ;  /* 0x00005432420e7816 */ /* 0x000fc4000000000e */
[----:B------:R-:W-:Y:S02]  /*df40*/  SHF.R.U32.HI R13, RZ, 0x10, R37 ;  /* 0x00000010ff0d7819 */ /* 0x000fe40000011625 */
[----:B--2---:R-:W-:Y:S01]  /*df50*/  SHF.R.U32.HI R18, RZ, 0x10, R39 ;  /* 0x00000010ff127819 */ /* 0x004fe20000011627 */
        /* <DEDUP_REMOVED lines=10> */
[----:B----4-:R-:W2:Y:S02]  /*e000*/  LDS.128 R8, [R64] ;  /* 0x0000000040087984 */ /* 0x010ea40000000c00 */
        /* <DEDUP_REMOVED lines=86> */
.L_x_1298:
[----:B------:R-:W-:Y:S05]  /*e570*/  BSYNC B0 ;  /* 0x0000000000007941 */ /* 0x000fea0003800000 */
.L_x_1297:
[----:B------:R-:W-:-:S13]  /*e580*/  ISETP.GE.AND P0, PT, R143, c[0x0][0x27c], PT ;  /* 0x00009f008f007a0c */ /* 0x000fda0003f06270 */
        /* <DEDUP_REMOVED lines=106> */
.L_x_1294:
[----:B------:R-:W-:Y:S05]  /*ec30*/  BSYNC B1 ;  /* 0x0000000000017941 */ /* 0x000fea0003800000 */
.L_x_1293:
        /* <DEDUP_REMOVED lines=26> */
[----:B------:R-:W-:Y:S02]  /*ede0*/  SHF.R.U32.HI R18, RZ, 0x10, R55 ;  /* 0x00000010ff127819 */ /* 0x000fe40000011637 */
        /* <DEDUP_REMOVED lines=88> */
.L_x_1300:
[----:B------:R-:W-:Y:S05]  /*f370*/  BSYNC B0 ;  /* 0x0000000000007941 */ /* 0x000fea0003800000 */
.L_x_1299:
[----:B------:R-:W-:Y:S01]  /*f380*/  ISETP.GE.AND P0, PT, R144, c[0x0][0x27c], PT ;  /* 0x00009f0090007a0c */ /* 0x000fe20003f06270 */
[----:B------:R-:W-:-:S12]  /*f390*/  BSSY B0, `(.L_x_1301) ;  /* 0x000006b000007945 */ /* 0x000fd80003800000 */
[----:B------:R-:W-:Y:S05]  /*f3a0*/  @P0 BRA `(.L_x_1302) ;  /* 0x0000069000000947 */ /* 0x000fea0003800000 */
[----:B------:R-:W4:Y:S04]  /*f3b0*/  LDL R2, [R1+0x7c] ;  /* 0x00007c0001027983 */ /* 0x000f280000100800 */
[----:B--2---:R-:W2:Y:S01]  /*f3c0*/  LDL R34, [R1+0x9c] ;  /* 0x00009c0001227983 */ /* 0x004ea20000100800 */
[----:B------:R-:W-:Y:S01]  /*f3d0*/  IMAD.MOV.U32 R0, RZ, RZ, c[0x0][0x27c] ;  /* 0x00009f00ff007624 */ /* 0x000fe200078e00ff */
[----:B------:R-:W-:Y:S02]  /*f3e0*/  SHF.R.U64 R14, R60, 0x10, R61 ;  /* 0x000000103c0e7819 */ /* 0x000fe4000000123d */
[----:B------:R-:W-:Y:S02]  /*f3f0*/  SHF.R.U64 R17, R62, 0x10, R63 ;  /* 0x000000103e117819 */ /* 0x000fe4000000123f */
[----:B------:R-:W-:-:S02]  /*f400*/  PRMT R14, R86, 0x5432, R14 ;  /* 0x00005432560e7816 */ /* 0x000fc4000000000e */
[----:B------:R-:W-:Y:S02]  /*f410*/  SHF.R.U32.HI R13, RZ, 0x10, R61 ;  /* 0x00000010ff0d7819 */ /* 0x000fe4000001163d */
[----:B------:R-:W-:Y:S01]  /*f420*/  SHF.R.U32.HI R18, RZ, 0x10, R63 ;  /* 0x00000010ff127819 */ /* 0x000fe2000001163f */
        /* <DEDUP_REMOVED lines=9> */
[----:B----4-:R-:W-:-:S04]  /*f4c0*/  LEA.HI R0, R0, R2, RZ, 0x1d ;  /* 0x0000000200007211 */ /* 0x010fc800078fe8ff */
        /* <DEDUP_REMOVED lines=15> */
[----:B------:R-:W4:Y:S01]  /*f5c0*/  LDS.128 R4, [R28+0x6080] ;  /* 0x006080001c047984 */ /* 0x000f220000000c00 */
        /* <DEDUP_REMOVED lines=10> */
[C---:B----4-:R-:W-:Y:S01]  /*f670*/  IMAD.U32 R10, R4.reuse, 0x10000, RZ ;  /* 0x00010000040a7824 */ /* 0x050fe200078e00ff */
        /* <DEDUP_REMOVED lines=60> */
.L_x_1302:
[----:B------:R-:W-:Y:S05]  /*fa40*/  BSYNC B0 ;  /* 0x0000000000007941 */ /* 0x000fea0003800000 */
.L_x_1301:
[----:B------:R-:W-:-:S13]  /*fa50*/  ISETP.GE.AND P0, PT, R143, c[0x0][0x27c], PT ;  /* 0x00009f008f007a0c */ /* 0x000fda0003f06270 */
        /* <DEDUP_REMOVED lines=106> */
.L_x_1278:
[----:B------:R-:W-:Y:S05]  /*10100*/  BSYNC B2 ;  /* 0x0000000000027941 */ /* 0x000fea0003800000 */
.L_x_1260:
[----:B------:R-:W4:Y:S01]  /*10110*/  LDL R246, [R1+0x10] ;  /* 0x0000100001f67983 */ /* 0x000f220000100800 */
[----:B------:R-:W-:-:S04]  /*10120*/  DEPBAR.LE SB0, 0x0 ;  /* 0x000080000000791a */ /* 0x000fc80000000000 */
[----:B------:R-:W-:Y:S01]  /*10130*/  BAR.SYNC.DEFER_BLOCKING 0x0 ;  /* 0x0000000000007b1d */ /* 0x000fe20000010000 */
[----:B-1----:R-:W-:Y:S01]  /*10140*/  IMAD R0, R95, c[0x0][0x208], RZ ;  /* 0x000082005f007a24 */ /* 0x002fe200078e02ff */
[----:B------:R-:W-:Y:S01]  /*10150*/  LOP3.LUT P2, RZ, R94, 0x1, RZ, 0xc0, !PT ;  /* 0x000000015eff7812 */ /* 0x000fe2000784c0ff */
[----:B------:R-:W-:-:S03]  /*10160*/  IMAD.WIDE.U32 R2, R120, c[0x0][0x208], RZ ;  /* 0x0000820078027a25 */ /* 0x000fc600078e00ff */
[----:B--2---:R-:W1:Y:S01]  /*10170*/  S2R R6, SR_TID.X ;  /* 0x0000000000067919 */ /* 0x004e620000002100 */
[----:B------:R-:W-:Y:S02]  /*10180*/  IMAD R0, R120, c[0x0][0x20c], R0 ;  /* 0x0000830078007a24 */ /* 0x000fe400078e0200 */
[----:B------:R-:W-:Y:S02]  /*10190*/  IMAD.MOV.U32 R4, RZ, RZ, R244 ;  /* 0x000000ffff047224 */ /* 0x000fe400078e00f4 */
[----:B------:R-:W-:Y:S02]  /*101a0*/  IMAD.IADD R0, R3, 0x1, R0 ;  /* 0x0000000103007824 */ /* 0x000fe400078e0200 */
[----:B------:R-:W-:Y:S02]  /*101b0*/  IMAD.MOV.U32 R5, RZ, RZ, R247 ;  /* 0x000000ffff057224 */ /* 0x000fe400078e00f7 */
[----:B------:R-:W-:Y:S02]  /*101c0*/  IMAD R0, R0, 0x30, RZ ;  /* 0x0000003000007824 */ /* 0x000fe400078e02ff */
[----:B------:R-:W-:-:S04]  /*101d0*/  IMAD.WIDE.U32 R4, R2, 0x30, R4 ;  /* 0x0000003002047825 */ /* 0x000fc800078e0004 */
[----:B------:R-:W-:Y:S01]  /*101e0*/  IMAD.IADD R3, R5, 0x1, R0 ;  /* 0x0000000105037824 */ /* 0x000fe200078e0200 */
[----:B------:R-:W-:Y:S01]  /*101f0*/  LEA R2, P0, R4, c[0x0][0x1f8], 0x1 ;  /* 0x00007e0004027a11 */ /* 0x000fe200078008ff */
[----:B------:R-:W-:Y:S01]  /*10200*/  IMAD.SHL.U32 R203, R97, 0x2, RZ ;  /* 0x0000000261cb7824 */ /* 0x000fe200078e00ff */
[----:B------:R-:W-:Y:S01]  /*10210*/  LDSM.16.M88.4 R8, [R192+0x1000] ;  /* 0x00100000c008783b */ /* 0x000fe20000000200 */
[----:B------:R-:W-:Y:S02]  /*10220*/  IADD3 R0, R96, R142, -R126 ;  /* 0x0000008e60007210 */ /* 0x000fe40007ffe87e */
[----:B------:R-:W-:Y:S01]  /*10230*/  LEA.HI.X R3, R4, c[0x0][0x1fc], R3, 0x1, P0 ;  /* 0x00007f0004037a11 */ /* 0x000fe200000f0c03 */
[----:B-----5:R-:W2:Y:S01]  /*10240*/  LDSM.16.M88.4 R32, [R165] ;  /* 0x00000000a520783b */ /* 0x020ea20000000200 */
[----:B-1----:R-:W-:-:S03]  /*10250*/  ISETP.GT.AND P4, PT, R6, 0x3f, PT ;  /* 0x0000003f0600780c */ /* 0x002fc60003f84270 */
[----:B------:R-:W1:Y:S04]  /*10260*/  LDSM.16.M88.4 R28, [R165+0x400] ;  /* 0x00040000a51c783b */ /* 0x000e680000000200 */
[----:B------:R-:W3:Y:S01]  /*10270*/  LDSM.16.M88.4 R20, [R165+0x800] ;  /* 0x00080000a514783b */ /* 0x000ee20000000200 */
[----:B------:R-:W-:-:S03]  /*10280*/  ISETP.LT.OR P0, PT, R0, 0x1, !P2 ;  /* 0x000000010000780c */ /* 0x000fc60005701670 */
[----:B------:R-:W1:Y:S02]  /*10290*/  LDSM.16.M88.4 R12, [R192] ;  /* 0x00000000c00c783b */ /* 0x000e640000000200 */
[----:B------:R-:W-:Y:S02]  /*102a0*/  @!P4 IMAD.MOV.U32 R17, RZ, RZ, c[0x0][0x208] ;  /* 0x00008200ff11c624 */ /* 0x000fe400078e00ff */
[----:B------:R-:W-:Y:S01]  /*102b0*/  LDSM.16.M88.4 R24, [R193] ;  /* 0x00000000c118783b */ /* 0x000fe20000000200 */
[----:B------:R-:W-:-:S03]  /*102c0*/  @!P4 IMAD.MOV.U32 R18, RZ, RZ, c[0x0][0x20c] ;  /* 0x00008300ff12c624 */ /* 0x000fc600078e00ff */
[----:B------:R-:W-:Y:S01]  /*102d0*/  LDSM.16.M88.4 R4, [R193+0x1000] ;  /* 0x00100000c104783b */ /* 0x000fe20000000200 */
[----:B------:R-:W-:-:S03]  /*102e0*/  LOP3.LUT P1, RZ, R94, 0x2, RZ, 0xc0, !PT ;  /* 0x000000025eff7812 */ /* 0x000fc6000782c0ff */
[----:B------:R-:W3:Y:S04]  /*102f0*/  LDSM.16.M88.4 R36, [R194] ;  /* 0x00000000c224783b */ /* 0x000ee80000000200 */
[----:B------:R-:W3:Y:S04]  /*10300*/  LDSM.16.M88.4 R40, [R202] ;  /* 0x00000000ca28783b */ /* 0x000ee80000000200 */
[----:B------:R-:W3:Y:S04]  /*10310*/  LDSM.16.M88.4 R44, [R201] ;  /* 0x00000000c92c783b */ /* 0x000ee80000000200 */
[----:B------:R-:W-:Y:S01]  /*10320*/  @!PT LDS RZ, [RZ] ;  /* 0x00000000fffff984 */ /* 0x000fe20000000800 */
[----:B------:R-:W-:Y:S01]  /*10330*/  @!PT LDS RZ, [RZ] ;  /* 0x00000000fffff984 */ /* 0x000fe20000000800 */
[----:B------:R-:W-:Y:S01]  /*10340*/  @!PT LDS RZ, [RZ] ;  /* 0x00000000fffff984 */ /* 0x000fe20000000800 */
[----:B------:R3:W-:Y:S01]  /*10350*/  LDGSTS.E.BYPASS.LTC128B.128 [R203+0x1880], [R2.64], !P0 ;  /* 0x0188000002cb7fae */ /* 0x0007e2000c101d46 */
[----:B------:R-:W-:-:S04]  /*10360*/  @!P4 LEA R16, P0, R17, R2, 0x6 ;  /* 0x000000021110c211 */ /* 0x000fc800078030ff */
[----:B------:R-:W-:Y:S02]  /*10370*/  @!P4 LEA.HI.X R17, R17, R3, R18, 0x6, P0 ;  /* 0x000000031111c211 */ /* 0x000fe400000f3412 */
[----:B------:R-:W-:Y:S01]  /*10380*/  ISETP.LT.OR P0, PT, R0, 0x1, !P1 ;  /* 0x000000010000780c */ /* 0x000fe20004f01670 */
[C---:B--2---:R-:W-:Y:S08]  /*10390*/  HMMA.16816.F32.BF16 R64, R8.reuse, R32, RZ ;  /* 0x000000200840723c */ /* 0x044ff000000418ff */
[C---:B------:R-:W-:Y:S04]  /*103a0*/  HMMA.16816.F32.BF16 R60, R8.reuse, R34, RZ ;  /* 0x00000022083c723c */ /* 0x040fe800000418ff */
[----:B------:R2:W-:Y:S04]  /*103b0*/  LDGSTS.E.BYPASS.LTC128B.128 [R203+0x2480], [R2.64+0x40], !P0 ;  /* 0x0248004002cb7fae */ /* 0x0005e8000c101d46 */
[----:B-1----:R-:W-:Y:S01]  /*103c0*/  HMMA.16816.F32.BF16 R56, R8, R28, RZ ;  /* 0x0000001c0838723c */ /* 0x002fe200000418ff */
[----:B------:R-:W-:-:S07]  /*103d0*/  LOP3.LUT P0, RZ, R94, 0x4, RZ, 0xc0, !PT ;  /* 0x000000045eff7812 */ /* 0x000fce000780c0ff */
[C---:B------:R-:W-:Y:S08]  /*103e0*/  HMMA.16816.F32.BF16 R52, R8.reuse, R30, RZ ;  /* 0x0000001e0834723c */ /* 0x040ff000000418ff */
[C---:B---3--:R-:W-:Y:S08]  /*103f0*/  HMMA.16816.F32.BF16 R48, R8.reuse, R20, RZ ;  /* 0x000000140830723c */ /* 0x048ff000000418ff */
[----:B------:R-:W-:Y:S01]  /*10400*/  HMMA.16816.F32.BF16 R8, R8, R22, RZ ;  /* 0x000000160808723c */ /* 0x000fe200000418ff */
[----:B------:R-:W-:-:S02]  /*10410*/  ISETP.LT.OR P3, PT, R0, 0x1, !P0 ;  /* 0x000000010000780c */ /* 0x000fc40004761670 */
[C---:B------:R-:W-:Y:S02]  /*10420*/  @!P4 ISETP.LT.OR P2, PT, R0.reuse, 0x21, !P2 ;  /* 0x000000210000c80c */ /* 0x040fe40005741670 */
[C---:B------:R-:W-:Y:S02]  /*10430*/  @!P4 ISETP.LT.OR P1, PT, R0.reuse, 0x21, !P1 ;  /* 0x000000210000c80c */ /* 0x040fe40004f21670 */
[----:B------:R-:W-:Y:S01]  /*10440*/  @!P4 ISETP.LT.OR P0, PT, R0, 0x21, !P0 ;  /* 0x000000210000c80c */ /* 0x000fe20004701670 */
[C---:B------:R-:W-:Y:S06]  /*10450*/  HMMA.16816.F32.BF16 R68, R12.reuse, R32, RZ ;  /* 0x000000200c44723c */ /* 0x040fec00000418ff */
[----:B------:R2:W-:Y:S02]  /*10460*/  LDGSTS.E.BYPASS.LTC128B.128 [R203+0x3080], [R2.64+0x80], !P3 ;  /* 0x0308008002cb7fae */ /* 0x0005e4000d901d46 */
[C---:B------:R-:W-:Y:S02]  /*10470*/  HMMA.16816.F32.BF16 R32, R12.reuse, R34, RZ ;  /* 0x000000220c20723c */ /* 0x040fe400000418ff */
[----:B------:R1:W-:Y:S04]  /*10480*/  @!P4 LDGSTS.E.BYPASS.LTC128B.128 [R203+0x2080], [R16.64], !P2 ;  /* 0x0208000010cbcfae */ /* 0x0003e8000d101d46 */
[----:B------:R1:W-:Y:S02]  /*10490*/  @!P4 LDGSTS.E.BYPASS.LTC128B.128 [R203+0x2c80], [R16.64+0x40], !P1 ;  /* 0x02c8004010cbcfae */ /* 0x0003e4000c901d46 */
[C---:B------:R-:W-:Y:S02]  /*104a0*/  HMMA.16816.F32.BF16 R72, R12.reuse, R28, RZ ;  /* 0x0000001c0c48723c */ /* 0x040fe400000418ff */
[----:B------:R1:W-:Y:S04]  /*104b0*/  @!P4 LDGSTS.E.BYPASS.LTC128B.128 [R203+0x3880], [R16.64+0x80], !P0 ;  /* 0x0388008010cbcfae */ /* 0x0003e8000c101d46 */
[----:B------:R-:W0:Y:S02]  /*104c0*/  LDGDEPBAR ;  /* 0x00000000000079af */ /* 0x000e240000000000 */
[C---:B------:R-:W-:Y:S02]  /*104d0*/  HMMA.16816.F32.BF16 R76, R12.reuse, R30, RZ ;  /* 0x0000001e0c4c723c */ /* 0x040fe400000418ff */
[----:B------:R-:W-:Y:S06]  /*104e0*/  LDSM.16.M88.4 R28, [R165+0xc00] ;  /* 0x000c0000a51c783b */ /* 0x000fec0000000200 */
[C---:B------:R-:W-:Y:S08]  /*104f0*/  HMMA.16816.F32.BF16 R80, R12.reuse, R20, RZ ;  /* 0x000000140c50723c */ /* 0x040ff000000418ff */
[----:B------:R-:W-:Y:S01]  /*10500*/  HMMA.16816.F32.BF16 R88, R12, R22, RZ ;  /* 0x000000160c58723c */ /* 0x000fe200000418ff */
[----:B------:R-:W-:Y:S04]  /*10510*/  LDSM.16.M88.4 R12, [R165+0x1400] ;  /* 0x00140000a50c783b */ /* 0x000fe80000000200 */
[----:B-1----:R-:W-:Y:S03]  /*10520*/  LDSM.16.M88.4 R16, [R165+0x1000] ;  /* 0x00100000a510783b */ /* 0x002fe60000000200 */
[C---:B------:R-:W-:Y:S01]  /*10530*/  HMMA.16816.F32.BF16 R104, R4.reuse, R36, R64 ;  /* 0x000000240468723c */ /* 0x040fe20000041840 */
[----:B------:R-:W-:Y:S07]  /*10540*/  LDSM.16.M88.4 R20, [R193+0x3000] ;  /* 0x00300000c114783b */ /* 0x000fee0000000200 */
[C---:B------:R-:W-:Y:S08]  /*10550*/  HMMA.16816.F32.BF16 R100, R4.reuse, R38, R60 ;  /* 0x000000260464723c */ /* 0x040ff0000004183c */
[C---:B------:R-:W-:Y:S08]  /*10560*/  HMMA.16816.F32.BF16 R96, R4.reuse, R40, R56 ;  /* 0x000000280460723c */ /* 0x040ff00000041838 */
[C---:B------:R-:W-:Y:S01]  /*10570*/  HMMA.16816.F32.BF16 R92, R4.reuse, R42, R52 ;  /* 0x0000002a045c723c */ /* 0x040fe20000041834 */
[----:B------:R-:W-:Y:S07]  /*10580*/  LDSM.16.M88.4 R52, [R198] ;  /* 0x00000000c634783b */ /* 0x000fee0000000200 */
[C---:B------:R-:W-:Y:S01]  /*10590*/  HMMA.16816.F32.BF16 R84, R4.reuse, R44, R48 ;  /* 0x0000002c0454723c */ /* 0x040fe20000041830 */
[----:B------:R-:W-:Y:S07]  /*105a0*/  LDSM.16.M88.4 R48, [R200] ;  /* 0x00000000c830783b */ /* 0x000fee0000000200 */
[----:B------:R-:W-:Y:S01]  /*105b0*/  HMMA.16816.F32.BF16 R64, R4, R46, R8 ;  /* 0x0000002e0440723c */ /* 0x000fe20000041808 */
[----:B------:R-:W1:Y:S04]  /*105c0*/  LDSM.16.M88.4 R4, [R192+0x3000] ;  /* 0x00300000c004783b */ /* 0x000e680000000200 */
[----:B------:R-:W3:Y:S03]  /*105d0*/  LDSM.16.M88.4 R8, [R192+0x2000] ;  /* 0x00200000c008783b */ /* 0x000ee60000000200 */
[C---:B------:R-:W-:Y:S01]  /*105e0*/  HMMA.16816.F32.BF16 R60, R24.reuse, R38, R32 ;  /* 0x00000026183c723c */ /* 0x040fe20000041820 */
[----:B------:R-:W1:Y:S07]  /*105f0*/  LDSM.16.M88.4 R32, [R199] ;  /* 0x00000000c720783b */ /* 0x000e6e0000000200 */
[C---:B------:R-:W-:Y:S08]  /*10600*/  HMMA.16816.F32.BF16 R68, R24.reuse, R36, R68 ;  /* 0x000000241844723c */ /* 0x040ff00000041844 */
[C---:B------:R-:W-:Y:S08]  /*10610*/  HMMA.16816.F32.BF16 R56, R24.reuse, R40, R72 ;  /* 0x000000281838723c */ /* 0x040ff00000041848 */
[C---:B------:R-:W-:Y:S08]  /*10620*/  HMMA.16816.F32.BF16 R40, R24.reuse, R42, R76 ;  /* 0x0000002a1828723c */ /* 0x040ff0000004184c */
[C---:B------:R-:W-:Y:S08]  /*10630*/  HMMA.16816.F32.BF16 R36, R24.reuse, R44, R80 ;  /* 0x0000002c1824723c */ /* 0x040ff00000041850 */
[----:B------:R-:W-:Y:S01]  /*10640*/  HMMA.16816.F32.BF16 R44, R24, R46, R88 ;  /* 0x0000002e182c723c */ /* 0x000fe20000041858 */
[----:B------:R-:W2:Y:S07]  /*10650*/  LDSM.16.M88.4 R24, [R193+0x2000] ;  /* 0x00200000c118783b */ /* 0x000eae0000000200 */
[C---:B-1----:R-:W-:Y:S08]  /*10660*/  HMMA.16816.F32.BF16 R72, R4.reuse, R14, R64 ;  /* 0x0000000e0448723c */ /* 0x042ff00000041840 */
[C---:B------:R-:W-:Y:S08]  /*10670*/  HMMA.16816.F32.BF16 R76, R4.reuse, R28, R104 ;  /* 0x0000001c044c723c */ /* 0x040ff00000041868 */
[C---:B------:R-:W-:Y:S08]  /*10680*/  HMMA.16816.F32.BF16 R100, R4.reuse, R30, R100 ;  /* 0x0000001e0464723c */ /* 0x040ff00000041864 */
[----:B------:R-:W-:Y:S08]  /*10690*/  HMMA.16816.F32.BF16 R96, R4, R16, R96 ;  /* 0x000000100460723c */ /* 0x000ff00000041860 */
[----:B---3--:R-:W-:Y:S08]  /*106a0*/  HMMA.16816.F32.BF16 R64, R8, R30, R60 ;  /* 0x0000001e0840723c */ /* 0x008ff0000004183c */
[C---:B------:R-:W-:Y:S08]  /*106b0*/  HMMA.16816.F32.BF16 R92, R4.reuse, R18, R92 ;  /* 0x00000012045c723c */ /* 0x040ff0000004185c */
[----:B------:R-:W-:Y:S08]  /*106c0*/  HMMA.16816.F32.BF16 R84, R4, R12, R84 ;  /* 0x0000000c0454723c */ /* 0x000ff00000041854 */
[C---:B------:R-:W-:Y:S08]  /*106d0*/  HMMA.16816.F32.BF16 R68, R8.reuse, R28, R68 ;  /* 0x0000001c0844723c */ /* 0x040ff00000041844 */
[C---:B------:R-:W-:Y:S08]  /*106e0*/  HMMA.16816.F32.BF16 R60, R8.reuse, R16, R56 ;  /* 0x00000010083c723c */ /* 0x040ff00000041838 */
[C---:B------:R-:W-:Y:S01]  /*106f0*/  HMMA.16816.F32.BF16 R28, R8.reuse, R18, R40 ;  /* 0x00000012081c723c */ /* 0x040fe20000041828 */
[----:B------:R-:W-:Y:S04]  /*10700*/  LDSM.16.M88.4 R40, [R165+0x1c00] ;  /* 0x001c0000a528783b */ /* 0x000fe80000000200 */
[----:B------:R-:W-:Y:S03]  /*10710*/  LDSM.16.M88.4 R16, [R192+0x4000] ;  /* 0x00400000c010783b */ /* 0x000fe60000000200 */
[C---:B------:R-:W-:Y:S01]  /*10720*/  HMMA.16816.F32.BF16 R4, R8.reuse, R12, R36 ;  /* 0x0000000c0804723c */ /* 0x040fe20000041824 */
[----:B------:R-:W-:Y:S07]  /*10730*/  LDSM.16.M88.4 R36, [R165+0x2000] ;  /* 0x00200000a524783b */ /* 0x000fee0000000200 */
[----:B------:R-:W-:Y:S01]  /*10740*/  HMMA.16816.F32.BF16 R8, R8, R14, R44 ;  /* 0x0000000e0808723c */ /* 0x000fe2000004182c */
[----:B------:R-:W-:Y:S04]  /*10750*/  LDSM.16.M88.4 R12, [R192+0x5000] ;  /* 0x00500000c00c783b */ /* 0x000fe80000000200 */
[----:B------:R-:W1:Y:S03]  /*10760*/  LDSM.16.M88.4 R44, [R165+0x1800] ;  /* 0x00180000a52c783b */ /* 0x000e660000000200 */
[C---:B------:R-:W-:Y:S08]  /*10770*/  HMMA.16816.F32.BF16 R56, R20.reuse, R48, R76 ;  /* 0x000000301438723c */ /* 0x040ff0000004184c */
[C---:B------:R-:W-:Y:S08]  /*10780*/  HMMA.16816.F32.BF16 R116, R20.reuse, R50, R100 ;  /* 0x000000321474723c */ /* 0x040ff00000041864 */
[C---:B------:R-:W-:Y:S08]  /*10790*/  HMMA.16816.F32.BF16 R112, R20.reuse, R32, R96 ;  /* 0x000000201470723c */ /* 0x040ff00000041860 */
[C---:B------:R-:W-:Y:S08]  /*107a0*/  HMMA.16816.F32.BF16 R108, R20.reuse, R34, R92 ;  /* 0x00000022146c723c */ /* 0x040ff0000004185c */
[C---:B------:R-:W-:Y:S08]  /*107b0*/  HMMA.16816.F32.BF16 R104, R20.reuse, R52, R84 ;  /* 0x000000341468723c */ /* 0x040ff00000041854 */
[----:B------:R-:W-:Y:S01]  /*107c0*/  HMMA.16816.F32.BF16 R100, R20, R54, R72 ;  /* 0x000000361464723c */ /* 0x000fe20000041848 */
[----:B------:R-:W-:Y:S07]  /*107d0*/  LDSM.16.M88.4 R20, [R195] ;  /* 0x00000000c314783b */ /* 0x000fee0000000200 */
[C---:B--2---:R-:W-:Y:S08]  /*107e0*/  HMMA.16816.F32.BF16 R96, R24.reuse, R48, R68 ;  /* 0x000000301860723c */ /* 0x044ff00000041844 */
[C---:B------:R-:W-:Y:S08]  /*107f0*/  HMMA.16816.F32.BF16 R88, R24.reuse, R32, R60 ;  /* 0x000000201858723c */ /* 0x040ff0000004183c */
[C---:B------:R-:W-:Y:S08]  /*10800*/  HMMA.16816.F32.BF16 R92, R24.reuse, R50, R64 ;  /* 0x00000032185c723c */ /* 0x040ff00000041840 */
[C---:B------:R-:W-:Y:S01]  /*10810*/  HMMA.16816.F32.BF16 R84, R24.reuse, R34, R28 ;  /* 0x000000221854723c */ /* 0x040fe2000004181c */
[----:B------:R-:W-:Y:S04]  /*10820*/  LDSM.16.M88.4 R32, [R197] ;  /* 0x00000000c520783b */ /* 0x000fe80000000200 */
[----:B------:R-:W-:Y:S03]  /*10830*/  LDSM.16.M88.4 R28, [R196] ;  /* 0x00000000c41c783b */ /* 0x000fe60000000200 */
[C---:B------:R-:W-:Y:S01]  /*10840*/  HMMA.16816.F32.BF16 R80, R24.reuse, R52, R4 ;  /* 0x000000341850723c */ /* 0x040fe20000041804 */
[----:B------:R-:W2:Y:S07]  /*10850*/  LDSM.16.M88.4 R4, [R193+0x5000] ;  /* 0x00500000c104783b */ /* 0x000eae0000000200 */
[----:B------:R-:W-:Y:S01]  /*10860*/  HMMA.16816.F32.BF16 R76, R24, R54, R8 ;  /* 0x00000036184c723c */ /* 0x000fe20000041808 */
[----:B------:R-:W3:Y:S01]  /*10870*/  LDSM.16.M88.4 R8, [R193+0x4000] ;  /* 0x00400000c108783b */ /* 0x000ee20000000200 */
[----:B----4-:R-:W-:Y:S01]  /*10880*/  ISETP.GT.AND P0, PT, R120, R246, PT ;  /* 0x000000f67800720c */ /* 0x010fe20003f04270 */
[----:B------:R-:W-:-:S05]  /*10890*/  DEPBAR.LE SB0, 0x0 ;  /* 0x000080000000791a */ /* 0x000fca0000000000 */
[C---:B-1----:R-:W-:Y:S08]  /*108a0*/  HMMA.16816.F32.BF16 R72, R12.reuse, R44, R56 ;  /* 0x0000002c0c48723c */ /* 0x042ff00000041838 */
        /* <DEDUP_REMOVED lines=30> */
[----:B------:R-:W-:Y:S02]  /*10a90*/  SHF.R.S32.HI R2, RZ, 0x1f, R0 ;  /* 0x0000001fff027819 */ /* 0x000fe40000011400 */
[----:B------:R-:W-:Y:S02]  /*10aa0*/  ISETP.GE.AND P1, PT, R3, 0x1, PT ;  /* 0x000000010300780c */ /* 0x000fe40003f26270 */
[----:B------:R-:W-:Y:S01]  /*10ab0*/  LOP3.LUT P3, RZ, R127, 0x1, RZ, 0xc0, !PT ;  /* 0x000000017fff7812 */ /* 0x000fe2000786c0ff */
        /* <DEDUP_REMOVED lines=28> */
.L_x_1304:
[----:B------:R-:W-:Y:S05]  /*10c80*/  BSYNC B0 ;  /* 0x0000000000007941 */ /* 0x000fea0003800000 */
.L_x_1303:
[----:B------:R-:W2:Y:S04]  /*10c90*/  LDL R0, [R1+0x8c] ;  /* 0x00008c0001007983 */ /* 0x000ea80000100800 */
[----:B------:R-:W3:Y:S04]  /*10ca0*/  LDL R6, [R1+0x20] ;  /* 0x0000200001067983 */ /* 0x000ee80000100800 */
[----:B------:R-:W4:Y:S01]  /*10cb0*/  LDL R180, [R1+0x40] ;  /* 0x0000400001b47983 */ /* 0x000f220000100800 */
[----:B------:R-:W-:-:S03]  /*10cc0*/  ISETP.NE.AND P4, PT, R125, 0x1, PT ;  /* 0x000000017d00780c */ /* 0x000fc60003f85270 */
[----:B------:R-:W-:Y:S04]  /*10cd0*/  LDSM.16.MT88.4 R88, [R167+0xc00] ;  /* 0x000c0000a758783b */ /* 0x000fe80000004200 */
[----:B------:R-:W-:Y:S04]  /*10ce0*/  LDSM.16.MT88.4 R76, [R167] ;  /* 0x00000000a74c783b */ /* 0x000fe80000004200 */
[----:B------:R-:W-:Y:S04]  /*10cf0*/  LDSM.16.MT88.4 R84, [R166+0xc00] ;  /* 0x000c0000a654783b */ /* 0x000fe80000004200 */
[----:B------:R-:W-:Y:S04]  /*10d00*/  LDSM.16.MT88.4 R92, [R166+0x1800] ;  /* 0x00180000a65c783b */ /* 0x000fe80000004200 */
[----:B------:R-:W-:Y:S04]  /*10d10*/  LDSM.16.MT88.4 R100, [R167+0x1800] ;  /* 0x00180000a764783b */ /* 0x000fe80000004200 */
[----:B------:R-:W-:Y:S04]  /*10d20*/  LDSM.16.MT88.4 R96, [R166+0x1000] ;  /* 0x00100000a660783b */ /* 0x000fe80000004200 */
[----:B------:R-:W0:Y:S01]  /*10d30*/  LDGDEPBAR ;  /* 0x00000000000079af */ /* 0x000e220000000000 */
[----:B-12---:R-:W-:-:S04]  /*10d40*/  IMAD.IADD R4, R0, 0x1, R124 ;  /* 0x0000000100047824 */ /* 0x006fc800078e027c */
[----:B------:R-:W-:-:S05]  /*10d50*/  @P4 IMAD.HI.U32 R0, R4, c[0x0][0x2c8], RZ ;  /* 0x0000b20004004a27 */ /* 0x000fca00078e00ff */
[----:B------:R-:W-:Y:S02]  /*10d60*/  @P4 SHF.R.U32.HI R4, RZ, c[0x0][0x2cc], R0 ;  /* 0x0000b300ff044a19 */ /* 0x000fe40000011600 */
[----:B---3--:R-:W-:Y:S01]  /*10d70*/  IADD3 R0, -R6, 0x1, R121 ;  /* 0x0000000106007810 */ /* 0x008fe20007ffe179 */
[----:B------:R-:W-:Y:S02]  /*10d80*/  IMAD.IADD R6, R121, 0x1, -R6 ;  /* 0x0000000179067824 */ /* 0x000fe400078e0a06 */
[----:B------:R-:W1:Y:S02]  /*10d90*/  SHFL.IDX PT, R2, R4, 0x2, 0x1c1f ;  /* 0x005c1f0004027f89 */ /* 0x000e6400000e0000 */
[----:B----4-:R-:W-:Y:S02]  /*10da0*/  IMAD.IADD R5, R0, 0x1, -R180 ;  /* 0x0000000100057824 */ /* 0x010fe400078e0ab4 */
[----:B------:R-:W2:Y:S02]  /*10db0*/  SHFL.IDX PT, R3, R4, 0x3, 0x1c1f ;  /* 0x007c1f0004037f89 */ /* 0x000ea400000e0000 */
[----:B-1----:R-:W-:-:S02]  /*10dc0*/  IMAD.IADD R2, R5, 0x1, R2 ;  /* 0x0000000105027824 */ /* 0x002fc400078e0202 */
        /* <DEDUP_REMOVED lines=11> */
[----:B------:R-:W-:Y:S02]  /*10e80*/  FMNMX.FTZ R3, R9, R10, !PT ;  /* 0x0000000a09037209 */ /* 0x000fe40007810000 */
[----:B------:R-:W-:Y:S02]  /*10e90*/  FSEL R13, R69, -INF , P0 ;  /* 0xff800000450d7808 */ /* 0x000fe40000000000 */
[----:B------:R-:W-:-:S02]  /*10ea0*/  FSEL R14, R74, -INF , P2 ;  /* 0xff8000004a0e7808 */ /* 0x000fc40001000000 */
[----:B------:R-:W-:Y:S02]  /*10eb0*/  ISETP.GT.AND P0, PT, R0, 0x9, PT ;  /* 0x000000090000780c */ /* 0x000fe40003f04270 */
[----:B------:R-:W-:Y:S02]  /*10ec0*/  ISETP.GT.AND P2, PT, R2, 0x10, PT ;  /* 0x000000100200780c */ /* 0x000fe40003f44270 */
[----:B------:R-:W-:Y:S02]  /*10ed0*/  FMNMX.FTZ R3, R11, R3, !PT ;  /* 0x000000030b037209 */ /* 0x000fe40007810000 */
[----:B------:R-:W-:Y:S02]  /*10ee0*/  ISETP.GT.AND P1, PT, R0, 0x8, PT ;  /* 0x000000080000780c */ /* 0x000fe40003f24270 */
[----:B------:R-:W-:Y:S02]  /*10ef0*/  FSEL R17, R71, -INF , P0 ;  /* 0xff80000047117808 */ /* 0x000fe40000000000 */
[----:B------:R-:W-:-:S02]  /*10f00*/  ISETP.GT.AND P0, PT, R2, 0x11, PT ;  /* 0x000000110200780c */ /* 0x000fc40003f04270 */
[----:B------:R-:W-:Y:S02]  /*10f10*/  FSEL R18, R64, -INF , P2 ;  /* 0xff80000040127808 */ /* 0x000fe40001000000 */
[----:B------:R-:W-:Y:S02]  /*10f20*/  FMNMX.FTZ R3, R13, R3, !PT ;  /* 0x000000030d037209 */ /* 0x000fe40007810000 */
[----:B------:R-:W-:Y:S02]  /*10f30*/  FSEL R16, R70, -INF , P1 ;  /* 0xff80000046107808 */ /* 0x000fe40000800000 */
[----:B------:R-:W-:Y:S01]  /*10f40*/  ISETP.GT.AND P3, PT, R0, 0x1, PT ;  /* 0x000000010000780c */ /* 0x000fe20003f64270 */
[----:B------:R-:W-:Y:S01]  /*10f50*/  LDSM.16.MT88.4 R68, [R166+0x400] ;  /* 0x00040000a644783b */ /* 0x000fe20000004200 */
[----:B------:R-:W-:Y:S02]  /*10f60*/  ISETP.GT.AND P1, PT, R2, 0x18, PT ;  /* 0x000000180200780c */ /* 0x000fe40003f24270 */
[----:B------:R-:W-:-:S02]  /*10f70*/  FSEL R19, R65, -INF , P0 ;  /* 0xff80000041137808 */ /* 0x000fc40000000000 */
[----:B------:R-:W-:Y:S02]  /*10f80*/  FMNMX.FTZ R3, R18, R3, !PT ;  /* 0x0000000312037209 */ /* 0x000fe40007810000 */
[----:B------:R-:W-:Y:S02]  /*10f90*/  FSEL R15, R75, -INF , P3 ;  /* 0xff8000004b0f7808 */ /* 0x000fe40001800000 */
[----:B------:R-:W-:Y:S01]  /*10fa0*/  ISETP.GT.AND P0, PT, R2, 0x19, PT ;  /* 0x000000190200780c */ /* 0x000fe20003f04270 */
[----:B------:R-:W-:Y:S01]  /*10fb0*/  LDSM.16.MT88.4 R72, [R167+0x400] ;  /* 0x00040000a748783b */ /* 0x000fe20000004200 */
[----:B------:R-:W-:Y:S02]  /*10fc0*/  FSEL R20, R60, -INF , P1 ;  /* 0xff8000003c147808 */ /* 0x000fe40000800000 */
[----:B------:R-:W-:Y:S02]  /*10fd0*/  FMNMX.FTZ R3, R19, R3, !PT ;  /* 0x0000000313037209 */ /* 0x000fe40007810000 */
[----:B------:R-:W-:-:S02]  /*10fe0*/  ISETP.GT.AND P1, PT, R2, 0x20, PT ;  /* 0x000000200200780c */ /* 0x000fc40003f24270 */
[----:B------:R-:W-:Y:S02]  /*10ff0*/  FSEL R21, R61, -INF , P0 ;  /* 0xff8000003d157808 */ /* 0x000fe40000000000 */
[----:B------:R-:W-:Y:S02]  /*11000*/  FMNMX.FTZ R7, R14, R15, !PT ;  /* 0x0000000f0e077209 */ /* 0x000fe40007810000 */
[----:B------:R-:W-:Y:S02]  /*11010*/  FMNMX.FTZ R3, R20, R3, !PT ;  /* 0x0000000314037209 */ /* 0x000fe40007810000 */
[----:B------:R-:W-:Y:S02]  /*11020*/  ISETP.GT.AND P0, PT, R2, 0x21, PT ;  /* 0x000000210200780c */ /* 0x000fe40003f04270 */
[----:B------:R-:W-:Y:S02]  /*11030*/  FSEL R130, R56, -INF , P1 ;  /* 0xff80000038827808 */ /* 0x000fe40000800000 */
[----:B------:R-:W-:-:S02]  /*11040*/  ISETP.GT.AND P3, PT, R2, 0x28, PT ;  /* 0x000000280200780c */ /* 0x000fc40003f64270 */
[----:B------:R-:W-:Y:S02]  /*11050*/  ISETP.GT.AND P2, PT, R2, 0x29, PT ;  /* 0x000000290200780c */ /* 0x000fe40003f44270 */
        /* <DEDUP_REMOVED lines=8> */
[----:B------:R-:W-:Y:S02]  /*110e0*/  FSEL R26, R67, -INF , P0 ;  /* 0xff800000431a7808 */ /* 0x000fe40000000000 */
[----:B------:R-:W-:Y:S01]  /*110f0*/  FSEL R129, R52, -INF , P3 ;  /* 0xff80000034817808 */ /* 0x000fe20001800000 */
[----:B------:R-:W-:Y:S01]  /*11100*/  LDSM.16.MT88.4 R64, [R166] ;  /* 0x00000000a640783b */ /* 0x000fe20000004200 */
[----:B------:R-:W-:-:S02]  /*11110*/  ISETP.GT.AND P1, PT, R0, 0x18, PT ;  /* 0x000000180000780c */ /* 0x000fc40003f24270 */
[----:B------:R-:W-:Y:S02]  /*11120*/  FMNMX.FTZ R2, R24, R2, !PT ;  /* 0x0000000218027209 */ /* 0x000fe40007810000 */
[----:B------:R-:W-:Y:S02]  /*11130*/  FMNMX.FTZ R3, R131, R3, !PT ;  /* 0x0000000383037209 */ /* 0x000fe40007810000 */
[----:B------:R-:W-:Y:S02]  /*11140*/  FSEL R128, R53, -INF , P2 ;  /* 0xff80000035807808 */ /* 0x000fe40001000000 */
[----:B------:R-:W-:Y:S02]  /*11150*/  ISETP.GT.AND P0, PT, R0, 0x19, PT ;  /* 0x000000190000780c */ /* 0x000fe40003f04270 */
[----:B------:R-:W-:Y:S02]  /*11160*/  FSEL R28, R62, -INF , P1 ;  /* 0xff8000003e1c7808 */ /* 0x000fe40000800000 */
[----:B------:R-:W-:-:S02]  /*11170*/  FMNMX.FTZ R2, R26, R2, !PT ;  /* 0x000000021a027209 */ /* 0x000fc40007810000 */
[----:B------:R-:W-:Y:S02]  /*11180*/  FMNMX.FTZ R3, R129, R3, !PT ;  /* 0x0000000381037209 */ /* 0x000fe40007810000 */
[----:B------:R-:W-:Y:S02]  /*11190*/  FSEL R29, R63, -INF , P0 ;  /* 0xff8000003f1d7808 */ /* 0x000fe40000000000 */
[----:B------:R-:W-:Y:S02]  /*111a0*/  ISETP.GT.AND P1, PT, R0, 0x20, PT ;  /* 0x000000200000780c */ /* 0x000fe40003f24270 */
[----:B------:R-:W-:Y:S02]  /*111b0*/  FMNMX.FTZ R2, R28, R2, !PT ;  /* 0x000000021c027209 */ /* 0x000fe40007810000 */
[----:B------:R-:W-:Y:S02]  /*111c0*/  FMNMX.FTZ R3, R128, R3, !PT ;  /* 0x0000000380037209 */ /* 0x000fe40007810000 */
[----:B------:R-:W-:-:S02]  /*111d0*/  ISETP.GT.AND P0, PT, R0, 0x21, PT ;  /* 0x000000210000780c */ /* 0x000fc40003f04270 */
[----:B------:R-:W-:Y:S01]  /*111e0*/  FSEL R124, R58, -INF , P1 ;  /* 0xff8000003a7c7808 */ /* 0x000fe20000800000 */
[----:B------:R-:W1:Y:S01]  /*111f0*/  SHFL.BFLY PT, R8, R3, 0x2, 0x1f ;  /* 0x0c401f0003087f89 */ /* 0x000e6200000e0000 */
[----:B------:R-:W-:Y:S02]  /*11200*/  FMNMX.FTZ R2, R29, R2, !PT ;  /* 0x000000021d027209 */ /* 0x000fe40007810000 */
[----:B------:R-:W-:Y:S02]  /*11210*/  FSEL R127, R59, -INF , P0 ;  /* 0xff8000003b7f7808 */ /* 0x000fe40000000000 */
[----:B------:R-:W-:Y:S02]  /*11220*/  ISETP.GT.AND P1, PT, R0, 0x28, PT ;  /* 0x000000280000780c */ /* 0x000fe40003f24270 */
[----:B------:R-:W-:Y:S02]  /*11230*/  FMNMX.FTZ R2, R124, R2, !PT ;  /* 0x000000027c027209 */ /* 0x000fe40007810000 */
[----:B------:R-:W-:-:S02]  /*11240*/  ISETP.GT.AND P0, PT, R0, 0x29, PT ;  /* 0x000000290000780c */ /* 0x000fc40003f04270 */
[----:B------:R-:W-:Y:S02]  /*11250*/  FSEL R126, R54, -INF , P1 ;  /* 0xff800000367e7808 */ /* 0x000fe40000800000 */
[----:B------:R-:W-:Y:S02]  /*11260*/  FMNMX.FTZ R2, R127, R2, !PT ;  /* 0x000000027f027209 */ /* 0x000fe40007810000 */
[----:B------:R-:W-:Y:S02]  /*11270*/  FSEL R125, R55, -INF , P0 ;  /* 0xff800000377d7808 */ /* 0x000fe40000000000 */
[----:B------:R-:W-:Y:S01]  /*11280*/  FMNMX.FTZ R2, R126, R2, !PT ;  /* 0x000000027e027209 */ /* 0x000fe20007810000 */
[----:B------:R-:W-:Y:S03]  /*11290*/  LDSM.16.MT88.4 R52, [R167+0x1000] ;  /* 0x00100000a734783b */ /* 0x000fe60000004200 */
[----:B------:R-:W-:-:S02]  /*112a0*/  FMNMX.FTZ R2, R125, R2, !PT ;  /* 0x000000027d027209 */ /* 0x000fc40007810000 */
[----:B-1----:R-:W-:-:S03]  /*112b0*/  FMNMX.FTZ R0, R3, R8, !PT ;  /* 0x0000000803007209 */ /* 0x002fc60007810000 */
[----:B------:R-:W1:Y:S04]  /*112c0*/  SHFL.BFLY PT, R7, R2, 0x2, 0x1f ;  /* 0x0c401f0002077f89 */ /* 0x000e6800000e0000 */
[----:B------:R-:W2:Y:S01]  /*112d0*/  SHFL.BFLY PT, R3, R0, 0x1, 0x1f ;  /* 0x0c201f0000037f89 */ /* 0x000ea200000e0000 */
[----:B-1----:R-:W-:Y:S02]  /*112e0*/  FMNMX.FTZ R2, R2, R7, !PT ;  /* 0x0000000702027209 */ /* 0x002fe40007810000 */
[----:B--2---:R-:W-:-:S03]  /*112f0*/  FMNMX.FTZ R138, R0, R3, !PT ;  /* 0x00000003008a7209 */ /* 0x004fc60007810000 */
[----:B------:R-:W1:Y:S01]  /*11300*/  SHFL.BFLY PT, R7, R2, 0x1, 0x1f ;  /* 0x0c201f0002077f89 */ /* 0x000e6200000e0000 */
[C---:B------:R-:W-:Y:S01]  /*11310*/  FSETP.NEU.FTZ.AND P0, PT, R138.reuse, -INF , PT ;  /* 0xff8000008a00780b */ /* 0x040fe20003f1d000 */
[----:B------:R-:W-:-:S05]  /*11320*/  FMUL.FTZ R0, R138, c[0x0][0x2d0] ;  /* 0x0000b4008a007a20 */ /* 0x000fca0000410000 */
[----:B------:R-:W-:-:S05]  /*11330*/  FSEL R12, R0, RZ, P0 ;  /* 0x000000ff000c7208 */ /* 0x000fca0000000000 */
[----:B------:R-:W-:-:S04]  /*11340*/  FFMA.FTZ R0, R9, c[0x0][0x2d0], -R12 ;  /* 0x0000b40009007a23 */ /* 0x000fc8000001080c */
[----:B------:R2:W-:Y:S01]  /*11350*/  MUFU.EX2 R213, R0 ;  /* 0x0000000000d57308 */ /* 0x0005e20000000800 */
[----:B-1----:R-:W-:Y:S02]  /*11360*/  FMNMX.FTZ R135, R2, R7, !PT ;  /* 0x0000000702877209 */ /* 0x002fe40007810000 */
[----:B------:R-:W-:Y:S02]  /*11370*/  SHFL.IDX PT, R7, R4, RZ, 0x1c1f ;  /* 0x001c1fff04077589 */ /* 0x000fe400000e0000 */
[C---:B------:R-:W-:Y:S01]  /*11380*/  FSETP.NEU.FTZ.AND P0, PT, R135.reuse, -INF , PT ;  /* 0xff8000008700780b */ /* 0x040fe20003f1d000 */
[----:B------:R-:W-:Y:S01]  /*11390*/  FMUL.FTZ R3, R135, c[0x0][0x2d0] ;  /* 0x0000b40087037a20 */ /* 0x000fe20000410000 */
[----:B------:R1:W3:Y:S01]  /*113a0*/  SHFL.IDX PT, R2, R4, 0x1, 0x1c1f ;  /* 0x003c1f0004027f89 */ /* 0x0002e200000e0000 */
[----:B--2---:R-:W-:-:S03]  /*113b0*/  FFMA.FTZ R0, R10, c[0x0][0x2d0], -R12 ;  /* 0x0000b4000a007a23 */ /* 0x004fc6000001080c */
[----:B------:R-:W-:Y:S01]  /*113c0*/  FSEL R3, R3, RZ, P0 ;  /* 0x000000ff03037208 */ /* 0x000fe20000000000 */
[----:B------:R-:W2:Y:S01]  /*113d0*/  MUFU.EX2 R209, R0 ;  /* 0x0000000000d17308 */ /* 0x000ea20000000800 */
[--C-:B-1----:R-:W-:Y:S01]  /*113e0*/  FFMA.FTZ R4, R19, c[0x0][0x2d0], -R12.reuse ;  /* 0x0000b40013047a23 */ /* 0x102fe2000001080c */
[----:B--2---:R-:W-:Y:S01]  /*113f0*/  F2FP.BF16.PACK_AB R8, R209, R213 ;  /* 0x000000d5d108723e */ /* 0x004fe200000010ff */
[----:B------:R-:W-:-:S05]  /*11400*/  FFMA.FTZ R0, R11, c[0x0][0x2d0], -R12 ;  /* 0x0000b4000b007a23 */ /* 0x000fca000001080c */
[----:B------:R1:W-:Y:S01]  /*11410*/  MUFU.EX2 R212, R4 ;  /* 0x0000000400d47308 */ /* 0x0003e20000000800 */
[----:B---3--:R-:W-:-:S05]  /*11420*/  IMAD.IADD R2, R5, 0x1, R2 ;  /* 0x0000000105027824 */ /* 0x008fca00078e0202 */
[----:B------:R-:W-:Y:S02]  /*11430*/  IMNMX R2, R6, R2, PT ;  /* 0x0000000206027217 */ /* 0x000fe40003800200 */
[----:B------:R2:W-:Y:S01]  /*11440*/  MUFU.EX2 R217, R0 ;  /* 0x0000000000d97308 */ /* 0x0005e20000000800 */
[----:B-1----:R-:W-:-:S07]  /*11450*/  FFMA.FTZ R4, R20, c[0x0][0x2d0], -R12 ;  /* 0x0000b40014047a23 */ /* 0x002fce000001080c */
[----:B------:R1:W-:Y:S01]  /*11460*/  MUFU.EX2 R215, R4 ;  /* 0x0000000400d77308 */ /* 0x0003e20000000800 */
[----:B--2---:R-:W-:-:S07]  /*11470*/  FFMA.FTZ R0, R13, c[0x0][0x2d0], -R12 ;  /* 0x0000b4000d007a23 */ /* 0x004fce000001080c */
[----:B------:R2:W3:Y:S01]  /*11480*/  MUFU.EX2 R218, R0 ;  /* 0x0000000000da7308 */ /* 0x0004e20000000800 */
[----:B-1----:R-:W-:-:S07]  /*11490*/  FFMA.FTZ R4, R21, c[0x0][0x2d0], -R12 ;  /* 0x0000b40015047a23 */ /* 0x002fce000001080c */
[----:B------:R1:W-:Y:S01]  /*114a0*/  MUFU.EX2 R214, R4 ;  /* 0x0000000400d67308 */ /* 0x0003e20000000800 */
[----:B--2---:R-:W-:Y:S01]  /*114b0*/  FFMA.FTZ R0, R14, c[0x0][0x2d0], -R3 ;  /* 0x0000b4000e007a23 */ /* 0x004fe20000010803 */
[----:B---3--:R-:W-:-:S06]  /*114c0*/  F2FP.BF16.PACK_AB R10, R218, R217 ;  /* 0x000000d9da0a723e */ /* 0x008fcc00000010ff */
[----:B------:R2:W-:Y:S01]  /*114d0*/  MUFU.EX2 R208, R0 ;  /* 0x0000000000d07308 */ /* 0x0005e20000000800 */
[----:B-1----:R-:W-:-:S07]  /*114e0*/  FFMA.FTZ R4, R24, c[0x0][0x2d0], -R3 ;  /* 0x0000b40018047a23 */ /* 0x002fce0000010803 */
[----:B------:R1:W-:Y:S01]  /*114f0*/  MUFU.EX2 R206, R4 ;  /* 0x0000000400ce7308 */ /* 0x0003e20000000800 */
[----:B--2---:R-:W-:-:S07]  /*11500*/  FFMA.FTZ R0, R15, c[0x0][0x2d0], -R3 ;  /* 0x0000b4000f007a23 */ /* 0x004fce0000010803 */
[----:B------:R2:W3:Y:S01]  /*11510*/  MUFU.EX2 R207, R0 ;  /* 0x0000000000cf7308 */ /* 0x0004e20000000800 */
[----:B-1----:R-:W-:-:S07]  /*11520*/  FFMA.FTZ R4, R26, c[0x0][0x2d0], -R3 ;  /* 0x0000b4001a047a23 */ /* 0x002fce0000010803 */
[----:B------:R-:W-:Y:S01]  /*11530*/  MUFU.EX2 R205, R4 ;  /* 0x0000000400cd7308 */ /* 0x000fe20000000800 */
[----:B--2---:R-:W-:Y:S01]  /*11540*/  FFMA.FTZ R0, R16, c[0x0][0x2d0], -R3 ;  /* 0x0000b40010007a23 */ /* 0x004fe20000010803 */
[----:B---3--:R-:W-:-:S06]  /*11550*/  F2FP.BF16.PACK_AB R9, R207, R208 ;  /* 0x000000d0cf09723e */ /* 0x008fcc00000010ff */
[----:B------:R1:W-:Y:S02]  /*11560*/  MUFU.EX2 R210, R0 ;  /* 0x0000000000d27308 */ /* 0x0003e40000000800 */
[----:B-1----:R-:W-:-:S06]  /*11570*/  FFMA.FTZ R0, R17, c[0x0][0x2d0], -R3 ;  /* 0x0000b40011007a23 */ /* 0x002fcc0000010803 */
[----:B------:R1:W2:Y:S02]  /*11580*/  MUFU.EX2 R211, R0 ;  /* 0x0000000000d37308 */ /* 0x0002a40000000800 */
[----:B-1----:R-:W-:Y:S01]  /*11590*/  FFMA.FTZ R0, R18, c[0x0][0x2d0], -R12 ;  /* 0x0000b40012007a23 */ /* 0x002fe2000001080c */
[----:B--2---:R-:W-:-:S05]  /*115a0*/  F2FP.BF16.PACK_AB R11, R211, R210 ;  /* 0x000000d2d30b723e */ /* 0x004fca00000010ff */
[----:B------:R1:W2:Y:S02]  /*115b0*/  MUFU.EX2 R216, R0 ;  /* 0x0000000000d87308 */ /* 0x0002a40000000800 */
[C---:B------:R-:W-:Y:S08]  /*115c0*/  HMMA.16816.F32.BF16 R44, R8.reuse, R88, RZ ;  /* 0x00000058082c723c */ /* 0x040ff000000418ff */
[----:B------:R-:W-:Y:S01]  /*115d0*/  HMMA.16816.F32.BF16 R40, R8, R64, RZ ;  /* 0x000000400828723c */ /* 0x000fe200000418ff */
[----:B-1----:R-:W-:-:S07]  /*115e0*/  IMAD.IADD R0, R5, 0x1, R7 ;  /* 0x0000000105007824 */ /* 0x002fce00078e0207 */
[C---:B------:R-:W-:Y:S01]  /*115f0*/  HMMA.16816.F32.BF16 R56, R8.reuse, R76, RZ ;  /* 0x0000004c0838723c */ /* 0x040fe200000418ff */
[----:B------:R-:W-:Y:S02]  /*11600*/  IMNMX R0, R6, R0, PT ;  /* 0x0000000006007217 */ /* 0x000fe40003800200 */
[----:B------:R-:W-:Y:S02]  /*11610*/  F2FP.BF16.PACK_AB R6, R214, R215 ;  /* 0x000000d7d606723e */ /* 0x000fe400000010ff */
[C---:B------:R-:W-:Y:S02]  /*11620*/  ISETP.GT.AND P0, PT, R0.reuse, RZ, PT ;  /* 0x000000ff0000720c */ /* 0x040fe40003f04270 */
[C---:B------:R-:W-:Y:S01]  /*11630*/  ISETP.GT.AND P2, PT, R0.reuse, 0x1, PT ;  /* 0x000000010000780c */ /* 0x040fe20003f44270 */
[----:B------:R-:W-:Y:S01]  /*11640*/  HMMA.16816.F32.BF16 R108, R8, R84, RZ ;  /* 0x00000054086c723c */ /* 0x000fe200000418ff */
[----:B------:R-:W-:Y:S02]  /*11650*/  ISETP.GT.AND P3, PT, R0, 0x8, PT ;  /* 0x000000080000780c */ /* 0x000fe40003f64270 */
[----:B------:R-:W-:-:S02]  /*11660*/  FSEL R17, R48, -INF , P0 ;  /* 0xff80000030117808 */ /* 0x000fc40000000000 */
[----:B------:R-:W-:Y:S02]  /*11670*/  FSEL R22, R49, -INF , P2 ;  /* 0xff80000031167808 */ /* 0x000fe40001000000 */
[----:B------:R-:W-:Y:S01]  /*11680*/  ISETP.GT.AND P1, PT, R0, 0x9, PT ;  /* 0x000000090000780c */ /* 0x000fe20003f24270 */
[C---:B------:R-:W-:Y:S01]  /*11690*/  HMMA.16816.F32.BF16 R60, R8.reuse, R92, RZ ;  /* 0x0000005c083c723c */ /* 0x040fe200000418ff */
[----:B------:R-:W-:Y:S02]  /*116a0*/  FSEL R21, R148, -INF , P3 ;  /* 0xff80000094157808 */ /* 0x000fe40001800000 */
[----:B------:R-:W-:Y:S02]  /*116b0*/  FMNMX.FTZ R5, R17, R22, !PT ;  /* 0x0000001611057209 */ /* 0x000fe40007810000 */
[----:B------:R-:W-:Y:S02]  /*116c0*/  ISETP.GT.AND P0, PT, R0, 0x10, PT ;  /* 0x000000100000780c */ /* 0x000fe40003f04270 */
[----:B------:R-:W-:Y:S01]  /*116d0*/  FSEL R23, R149, -INF , P1 ;  /* 0xff80000095177808 */ /* 0x000fe20000800000 */
[----:B------:R-:W-:Y:S01]  /*116e0*/  HMMA.16816.F32.BF16 R112, R8, R100, RZ ;  /* 0x000000640870723c */ /* 0x000fe200000418ff */
[----:B------:R-:W-:Y:S01]  /*116f0*/  FMNMX.FTZ R4, R21, R5, !PT ;  /* 0x0000000515047209 */ /* 0x000fe20007810000 */
[----:B------:R-:W-:Y:S01]  /*11700*/  FFMA.FTZ R5, R28, c[0x0][0x2d0], -R3 ;  /* 0x0000b4001c057a23 */ /* 0x000fe20000010803 */
[----:B------:R-:W-:-:S02]  /*11710*/  ISETP.GT.AND P3, PT, R0, 0x11, PT ;  /* 0x000000110000780c */ /* 0x000fc40003f64270 */
[----:B------:R-:W-:Y:S01]  /*11720*/  FSEL R24, R156, -INF , P0 ;  /* 0xff8000009c187808 */ /* 0x000fe20000000000 */
[----:B------:R1:W-:Y:S01]  /*11730*/  MUFU.EX2 R204, R5 ;  /* 0x0000000500cc7308 */ /* 0x0003e20000000800 */
[----:B------:R-:W-:Y:S01]  /*11740*/  FMNMX.FTZ R4, R23, R4, !PT ;  /* 0x0000000417047209 */ /* 0x000fe20007810000 */
[C---:B------:R-:W-:Y:S01]  /*11750*/  HMMA.16816.F32.BF16 R120, R8.reuse, R66, RZ ;  /* 0x000000420878723c */ /* 0x040fe200000418ff */
[----:B------:R-:W-:Y:S02]  /*11760*/  ISETP.GT.AND P2, PT, R0, 0x18, PT ;  /* 0x000000180000780c */ /* 0x000fe40003f44270 */
[----:B------:R-:W-:Y:S02]  /*11770*/  FSEL R25, R157, -INF , P3 ;  /* 0xff8000009d197808 */ /* 0x000fe40001800000 */
[----:B------:R-:W-:Y:S02]  /*11780*/  FMNMX.FTZ R4, R24, R4, !PT ;  /* 0x0000000418047209 */ /* 0x000fe40007810000 */
[----:B------:R-:W-:Y:S01]  /*11790*/  ISETP.GT.AND P1, PT, R0, 0x19, PT ;  /* 0x000000190000780c */ /* 0x000fe20003f24270 */
[----:B------:R-:W-:Y:S01]  /*117a0*/  HMMA.16816.F32.BF16 R116, R8, R78, RZ ;  /* 0x0000004e0874723c */ /* 0x000fe200000418ff */
[----:B------:R-:W-:-:S02]  /*117b0*/  FSEL R27, R152, -INF , P2 ;  /* 0xff800000981b7808 */ /* 0x000fc40001000000 */
[----:B------:R-:W-:Y:S02]  /*117c0*/  FMNMX.FTZ R4, R25, R4, !PT ;  /* 0x0000000419047209 */ /* 0x000fe40007810000 */
[C---:B------:R-:W-:Y:S01]  /*117d0*/  ISETP.GT.AND P2, PT, R0.reuse, 0x21, PT ;  /* 0x000000210000780c */ /* 0x040fe20003f44270 */
[----:B-1----:R-:W-:Y:S01]  /*117e0*/  FFMA.FTZ R5, R29, c[0x0][0x2d0], -R3 ;  /* 0x0000b4001d057a23 */ /* 0x002fe20000010803 */
[----:B------:R-:W-:Y:S01]  /*117f0*/  ISETP.GT.AND P0, PT, R0, 0x20, PT ;  /* 0x000000200000780c */ /* 0x000fe20003f04270 */
[----:B------:R-:W-:Y:S01]  /*11800*/  HMMA.16816.F32.BF16 R104, R8, R86, RZ ;  /* 0x000000560868723c */ /* 0x000fe200000418ff */
[----:B------:R-:W-:Y:S01]  /*11810*/  FSEL R26, R153, -INF , P1 ;  /* 0xff800000991a7808 */ /* 0x000fe20000800000 */
[----:B------:R1:W3:Y:S01]  /*11820*/  MUFU.EX2 R179, R5 ;  /* 0x0000000500b37308 */ /* 0x0002e20000000800 */
[----:B------:R-:W-:Y:S02]  /*11830*/  FMNMX.FTZ R4, R27, R4, !PT ;  /* 0x000000041b047209 */ /* 0x000fe40007810000 */
[----:B------:R-:W-:-:S02]  /*11840*/  FSEL R82, R161, -INF , P2 ;  /* 0xff800000a1527808 */ /* 0x000fc40001000000 */
[C---:B------:R-:W-:Y:S01]  /*11850*/  ISETP.GT.AND P3, PT, R0.reuse, 0x28, PT ;  /* 0x000000280000780c */ /* 0x040fe20003f64270 */
[C---:B------:R-:W-:Y:S01]  /*11860*/  HMMA.16816.F32.BF16 R36, R8.reuse, R90, RZ ;  /* 0x0000005a0824723c */ /* 0x040fe200000418ff */
[----:B------:R-:W-:Y:S02]  /*11870*/  ISETP.GT.AND P2, PT, R0, 0x29, PT ;  /* 0x000000290000780c */ /* 0x000fe40003f44270 */
[----:B------:R-:W-:Y:S02]  /*11880*/  FSEL R83, R160, -INF , P0 ;  /* 0xff800000a0537808 */ /* 0x000fe40000000000 */
[----:B------:R-:W-:Y:S02]  /*11890*/  FMNMX.FTZ R0, R26, R4, !PT ;  /* 0x000000041a007209 */ /* 0x000fe40007810000 */
[C---:B------:R-:W-:Y:S01]  /*118a0*/  ISETP.GT.AND P1, PT, R2.reuse, RZ, PT ;  /* 0x000000ff0200720c */ /* 0x040fe20003f24270 */
[----:B------:R-:W-:Y:S01]  /*118b0*/  HMMA.16816.F32.BF16 R32, R8, R94, RZ ;  /* 0x0000005e0820723c */ /* 0x000fe200000418ff */
[----:B------:R-:W-:-:S02]  /*118c0*/  ISETP.GT.AND P0, PT, R2, 0x1, PT ;  /* 0x000000010200780c */ /* 0x000fc40003f04270 */
[----:B------:R-:W-:Y:S02]  /*118d0*/  FMNMX.FTZ R0, R83, R0, !PT ;  /* 0x0000000053007209 */ /* 0x000fe40007810000 */
[----:B------:R-:W-:Y:S02]  /*118e0*/  FSEL R20, R50, -INF , P1 ;  /* 0xff80000032147808 */ /* 0x000fe40000800000 */
[----:B------:R-:W-:Y:S01]  /*118f0*/  FSEL R19, R51, -INF , P0 ;  /* 0xff80000033137808 */ /* 0x000fe20000000000 */
[----:B------:R-:W-:Y:S01]  /*11900*/  HMMA.16816.F32.BF16 R28, R8, R102, RZ ;  /* 0x00000066081c723c */ /* 0x000fe200000418ff */
[----:B------:R-:W-:Y:S01]  /*11910*/  ISETP.GT.AND P1, PT, R2, 0x8, PT ;  /* 0x000000080200780c */ /* 0x000fe20003f24270 */
[----:B------:R-:W4:Y:S01]  /*11920*/  LDSM.16.MT88.4 R48, [R166+0x1c00] ;  /* 0x001c0000a630783b */ /* 0x000f220000004200 */
[----:B------:R-:W-:Y:S02]  /*11930*/  FSEL R81, R168, -INF , P3 ;  /* 0xff800000a8517808 */ /* 0x000fe40001800000 */
[----:B------:R-:W-:-:S02]  /*11940*/  FMNMX.FTZ R0, R82, R0, !PT ;  /* 0x0000000052007209 */ /* 0x000fc40007810000 */
[----:B------:R-:W-:Y:S02]  /*11950*/  ISETP.GT.AND P0, PT, R2, 0x9, PT ;  /* 0x000000090200780c */ /* 0x000fe40003f04270 */
[----:B------:R-:W-:Y:S02]  /*11960*/  FSEL R16, R150, -INF , P1 ;  /* 0xff80000096107808 */ /* 0x000fe40000800000 */
[----:B------:R-:W-:Y:S02]  /*11970*/  FMNMX.FTZ R8, R20, R19, !PT ;  /* 0x0000001314087209 */ /* 0x000fe40007810000 */
[----:B------:R-:W-:Y:S02]  /*11980*/  FSEL R80, R169, -INF , P2 ;  /* 0xff800000a9507808 */ /* 0x000fe40001000000 */
[----:B------:R-:W-:Y:S02]  /*11990*/  FMNMX.FTZ R0, R81, R0, !PT ;  /* 0x0000000051007209 */ /* 0x000fe40007810000 */
[----:B------:R-:W-:-:S02]  /*119a0*/  FSEL R15, R151, -INF , P0 ;  /* 0xff800000970f7808 */ /* 0x000fc40000000000 */
[----:B------:R-:W-:Y:S02]  /*119b0*/  ISETP.GT.AND P0, PT, R2, 0x10, PT ;  /* 0x000000100200780c */ /* 0x000fe40003f04270 */
[----:B------:R-:W-:Y:S02]  /*119c0*/  FMNMX.FTZ R8, R16, R8, !PT ;  /* 0x0000000810087209 */ /* 0x000fe40007810000 */
[----:B------:R-:W-:Y:S02]  /*119d0*/  FMNMX.FTZ R0, R80, R0, !PT ;  /* 0x0000000050007209 */ /* 0x000fe40007810000 */
[----:B------:R-:W-:Y:S02]  /*119e0*/  ISETP.GT.AND P2, PT, R2, 0x11, PT ;  /* 0x000000110200780c */ /* 0x000fe40003f44270 */
[----:B------:R-:W-:Y:S01]  /*119f0*/  FSEL R13, R158, -INF , P0 ;  /* 0xff8000009e0d7808 */ /* 0x000fe20000000000 */
[----:B------:R-:W5:Y:S01]  /*11a00*/  SHFL.BFLY PT, R9, R0, 0x2, 0x1f ;  /* 0x0c401f0000097f89 */ /* 0x000f6200000e0000 */
[----:B------:R-:W-:-:S02]  /*11a10*/  FMNMX.FTZ R8, R15, R8, !PT ;  /* 0x000000080f087209 */ /* 0x000fc40007810000 */
[----:B------:R-:W-:Y:S02]  /*11a20*/  ISETP.GT.AND P0, PT, R2, 0x19, PT ;  /* 0x000000190200780c */ /* 0x000fe40003f04270 */
[----:B--2---:R-:W-:Y:S02]  /*11a30*/  F2FP.BF16.PACK_AB R4, R212, R216 ;  /* 0x000000d8d404723e */ /* 0x004fe400000010ff */
[----:B-1----:R-:W-:Y:S02]  /*11a40*/  F2FP.BF16.PACK_AB R5, R205, R206 ;  /* 0x000000cecd05723e */ /* 0x002fe400000010ff */
[----:B---3--:R-:W-:Y:S02]  /*11a50*/  F2FP.BF16.PACK_AB R7, R179, R204 ;  /* 0x000000ccb307723e */ /* 0x008fe400000010ff */
[----:B------:R-:W-:Y:S02]  /*11a60*/  ISETP.GT.AND P1, PT, R2, 0x18, PT ;  /* 0x000000180200780c */ /* 0x000fe40003f24270 */
[----:B------:R-:W-:-:S02]  /*11a70*/  FSEL R11, R159, -INF , P2 ;  /* 0xff8000009f0b7808 */ /* 0x000fc40001000000 */
[----:B------:R-:W-:Y:S01]  /*11a80*/  FMNMX.FTZ R8, R13, R8, !PT ;  /* 0x000000080d087209 */ /* 0x000fe20007810000 */
[C---:B------:R-:W-:Y:S01]  /*11a90*/  HMMA.16816.F32.BF16 R172, R4.reuse, R52, R44 ;  /* 0x0000003404ac723c */ /* 0x040fe2000004182c */
[----:B------:R-:W-:Y:S02]  /*11aa0*/  FSEL R18, R155, -INF , P0 ;  /* 0xff8000009b127808 */ /* 0x000fe40000000000 */
[----:B------:R-:W-:Y:S02]  /*11ab0*/  ISETP.GT.AND P0, PT, R2, 0x20, PT ;  /* 0x000000200200780c */ /* 0x000fe40003f04270 */
[----:B------:R-:W-:Y:S02]  /*11ac0*/  FSEL R14, R154, -INF , P1 ;  /* 0xff8000009a0e7808 */ /* 0x000fe40000800000 */
[----:B------:R-:W-:Y:S01]  /*11ad0*/  FMNMX.FTZ R8, R11, R8, !PT ;  /* 0x000000080b087209 */ /* 0x000fe20007810000 */
[----:B------:R-:W-:Y:S01]  /*11ae0*/  HMMA.16816.F32.BF16 R220, R4, R68, R40 ;  /* 0x0000004404dc723c */ /* 0x000fe20000041828 */
[----:B------:R-:W-:Y:S01]  /*11af0*/  FSEL R47, R162, -INF , P0 ;  /* 0xff800000a22f7808 */ /* 0x000fe20000000000 */
[----:B------:R-:W-:Y:S01]  /*11b00*/  LDSM.16.MT88.4 R40, [R167+0x1c00] ;  /* 0x001c0000a728783b */ /* 0x000fe20000004200 */
[----:B------:R-:W-:-:S02]  /*11b10*/  ISETP.GT.AND P2, PT, R2, 0x21, PT ;  /* 0x000000210200780c */ /* 0x000fc40003f44270 */
[C---:B------:R-:W-:Y:S02]  /*11b20*/  ISETP.GT.AND P1, PT, R2.reuse, 0x28, PT ;  /* 0x000000280200780c */ /* 0x040fe40003f24270 */
[----:B------:R-:W-:Y:S01]  /*11b30*/  ISETP.GT.AND P0, PT, R2, 0x29, PT ;  /* 0x000000290200780c */ /* 0x000fe20003f04270 */
[C---:B------:R-:W-:Y:S01]  /*11b40*/  HMMA.16816.F32.BF16 R236, R4.reuse, R72, R56 ;  /* 0x0000004804ec723c */ /* 0x040fe20000041838 */
[----:B------:R-:W-:Y:S02]  /*11b50*/  FMNMX.FTZ R2, R14, R8, !PT ;  /* 0x000000080e027209 */ /* 0x000fe40007810000 */
[----:B------:R-:W-:Y:S02]  /*11b60*/  FSEL R46, R163, -INF , P2 ;  /* 0xff800000a32e7808 */ /* 0x000fe40001000000 */
[----:B------:R-:W-:Y:S01]  /*11b70*/  FMNMX.FTZ R2, R18, R2, !PT ;  /* 0x0000000212027209 */ /* 0x000fe20007810000 */
[----:B------:R-:W-:Y:S01]  /*11b80*/  LDSM.16.MT88.4 R160, [R166+0x800] ;  /* 0x00080000a6a0783b */ /* 0x000fe20000004200 */
[----:B------:R-:W-:Y:S01]  /*11b90*/  FSEL R45, R170, -INF , P1 ;  /* 0xff800000aa2d7808 */ /* 0x000fe20000800000 */
[C---:B----4-:R-:W-:Y:S01]  /*11ba0*/  HMMA.16816.F32.BF16 R56, R4.reuse, R48, R60 ;  /* 0x000000300438723c */ /* 0x050fe2000004183c */
[----:B------:R-:W-:Y:S01]  /*11bb0*/  FMNMX.FTZ R2, R47, R2, !PT ;  /* 0x000000022f027209 */ /* 0x000fe20007810000 */
[----:B------:R-:W-:Y:S01]  /*11bc0*/  IMAD.MOV.U32 R151, RZ, RZ, R172 ;  /* 0x000000ffff977224 */ /* 0x000fe200078e00ac */
[----:B-----5:R-:W-:Y:S01]  /*11bd0*/  FMNMX.FTZ R0, R0, R9, !PT ;  /* 0x0000000900007209 */ /* 0x020fe20007810000 */
[----:B------:R-:W-:Y:S01]  /*11be0*/  IMAD.MOV.U32 R150, RZ, RZ, R173 ;  /* 0x000000ffff967224 */ /* 0x000fe200078e00ad */
[----:B------:R-:W-:Y:S01]  /*11bf0*/  FMNMX.FTZ R2, R46, R2, !PT ;  /* 0x000000022e027209 */ /* 0x000fe20007810000 */
[----:B------:R-:W-:Y:S01]  /*11c00*/  IMAD.MOV.U32 R149, RZ, RZ, R174 ;  /* 0x000000ffff957224 */ /* 0x000fe200078e00ae */
[----:B------:R-:W-:Y:S01]  /*11c10*/  FSEL R44, R171, -INF , P0 ;  /* 0xff800000ab2c7808 */ /* 0x000fe20000000000 */
[----:B------:R-:W1:Y:S01]  /*11c20*/  SHFL.BFLY PT, R9, R0, 0x1, 0x1f ;  /* 0x0c201f0000097f89 */ /* 0x000e6200000e0000 */
[----:B------:R-:W-:Y:S01]  /*11c30*/  FMNMX.FTZ R2, R45, R2, !PT ;  /* 0x000000022d027209 */ /* 0x000fe20007810000 */
[----:B------:R-:W-:Y:S01]  /*11c40*/  HMMA.16816.F32.BF16 R240, R4, R96, R108 ;  /* 0x0000006004f0723c */ /* 0x000fe2000004186c */
[----:B------:R-:W-:-:S02]  /*11c50*/  IMAD.MOV.U32 R148, RZ, RZ, R175 ;  /* 0x000000ffff947224 */ /* 0x000fc400078e00af */
[----:B------:R-:W-:-:S05]  /*11c60*/  FMNMX.FTZ R8, R44, R2, !PT ;  /* 0x000000022c087209 */ /* 0x000fca0007810000 */
[----:B------:R-:W2:Y:S01]  /*11c70*/  SHFL.BFLY PT, R10, R8, 0x2, 0x1f ;  /* 0x0c401f00080a7f89 */ /* 0x000ea200000e0000 */
[C---:B------:R-:W-:Y:S05]  /*11c80*/  HMMA.16816.F32.BF16 R120, R4.reuse, R70, R120 ;  /* 0x000000460478723c */ /* 0x040fea0000041878 */
[----:B------:R-:W-:Y:S02]  /*11c90*/  IMAD.MOV.U32 R159, RZ, RZ, R56 ;  /* 0x000000ffff9f7224 */ /* 0x000fe400078e0038 */
[----:B------:R-:W-:Y:S01]  /*11ca0*/  IMAD.MOV.U32 R158, RZ, RZ, R57 ;  /* 0x000000ffff9e7224 */ /* 0x000fe200078e0039 */
[----:B------:R-:W-:Y:S01]  /*11cb0*/  HMMA.16816.F32.BF16 R108, R4, R74, R116 ;  /* 0x0000004a046c723c */ /* 0x000fe20000041874 */
[----:B------:R-:W-:-:S02]  /*11cc0*/  IMAD.MOV.U32 R157, RZ, RZ, R58 ;  /* 0x000000ffff9d7224 */ /* 0x000fc400078e003a */
[----:B------:R-:W-:Y:S01]  /*11cd0*/  IMAD.MOV.U32 R156, RZ, RZ, R59 ;  /* 0x000000ffff9c7224 */ /* 0x000fe200078e003b */
[----:B-1----:R-:W-:-:S04]  /*11ce0*/  FMNMX.FTZ R140, R0, R9, !PT ;  /* 0x00000009008c7209 */ /* 0x002fc80007810000 */
[----:B------:R-:W-:Y:S01]  /*11cf0*/  HMMA.16816.F32.BF16 R56, R4, R40, R112 ;  /* 0x000000280438723c */ /* 0x000fe20000041870 */
[C---:B------:R-:W-:Y:S01]  /*11d00*/  FSETP.NEU.FTZ.AND P0, PT, R140.reuse, -INF , PT ;  /* 0xff8000008c00780b */ /* 0x040fe20003f1d000 */
[----:B------:R-:W-:Y:S01]  /*11d10*/  FMUL.FTZ R2, R140, c[0x0][0x2d0] ;  /* 0x0000b4008c027a20 */ /* 0x000fe20000410000 */
[----:B--2---:R-:W-:-:S05]  /*11d20*/  FMNMX.FTZ R0, R8, R10, !PT ;  /* 0x0000000a08007209 */ /* 0x004fca0007810000 */
[----:B------:R-:W-:Y:S01]  /*11d30*/  HMMA.16816.F32.BF16 R60, R4, R98, R104 ;  /* 0x00000062043c723c */ /* 0x000fe20000041868 */
[----:B------:R-:W-:-:S07]  /*11d40*/  FSEL R2, R2, RZ, P0 ;  /* 0x000000ff02027208 */ /* 0x000fce0000000000 */
[C---:B------:R-:W-:Y:S08]  /*11d50*/  HMMA.16816.F32.BF16 R232, R4.reuse, R54, R36 ;  /* 0x0000003604e8723c */ /* 0x040ff00000041824 */
[----:B------:R-:W-:Y:S01]  /*11d60*/  HMMA.16816.F32.BF16 R228, R4, R50, R32 ;  /* 0x0000003204e4723c */ /* 0x000fe20000041820 */
[----:B------:R-:W-:Y:S02]  /*11d70*/  IMAD.MOV.U32 R115, RZ, RZ, R56 ;  /* 0x000000ffff737224 */ /* 0x000fe400078e0038 */
[----:B------:R-:W-:-:S02]  /*11d80*/  IMAD.MOV.U32 R114, RZ, RZ, R57 ;  /* 0x000000ffff727224 */ /* 0x000fc400078e0039 */
[----:B------:R-:W-:Y:S02]  /*11d90*/  IMAD.MOV.U32 R113, RZ, RZ, R58 ;  /* 0x000000ffff717224 */ /* 0x000fe400078e003a */
[----:B------:R-:W-:Y:S01]  /*11da0*/  IMAD.MOV.U32 R112, RZ, RZ, R59 ;  /* 0x000000ffff707224 */ /* 0x000fe200078e003b */
[----:B------:R-:W-:Y:S01]  /*11db0*/  HMMA.16816.F32.BF16 R224, R4, R42, R28 ;  /* 0x0000002a04e0723c */ /* 0x000fe2000004181c */
[----:B------:R-:W1:Y:S06]  /*11dc0*/  SHFL.BFLY PT, R5, R0, 0x1, 0x1f ;  /* 0x0c201f0000057f89 */ /* 0x000e6c00000e0000 */
[----:B------:R-:W-:-:S04]  /*11dd0*/  FFMA.FTZ R4, R17, c[0x0][0x2d0], -R2 ;  /* 0x0000b40011047a23 */ /* 0x000fc80000010802 */
[----:B------:R2:W-:Y:S01]  /*11de0*/  MUFU.EX2 R172, R4 ;  /* 0x0000000400ac7308 */ /* 0x0005e20000000800 */
[----:B-1----:R-:W-:Y:S01]  /*11df0*/  FMNMX.FTZ R139, R0, R5, !PT ;  /* 0x00000005008b7209 */ /* 0x002fe20007810000 */
[--C-:B------:R-:W-:Y:S02]  /*11e00*/  FFMA.FTZ R0, R25, c[0x0][0x2d0], -R2.reuse ;  /* 0x0000b40019007a23 */ /* 0x100fe40000010802 */
[----:B--2---:R-:W-:Y:S01]  /*11e10*/  FFMA.FTZ R4, R22, c[0x0][0x2d0], -R2 ;  /* 0x0000b40016047a23 */ /* 0x004fe20000010802 */
[----:B------:R-:W-:-:S03]  /*11e20*/  FSETP.NEU.FTZ.AND P0, PT, R139, -INF , PT ;  /* 0xff8000008b00780b */ /* 0x000fc60003f1d000 */
[----:B------:R1:W-:Y:S08]  /*11e30*/  MUFU.EX2 R175, R0 ;  /* 0x0000000000af7308 */ /* 0x0003f00000000800 */
[----:B------:R2:W3:Y:S01]  /*11e40*/  MUFU.EX2 R169, R4 ;  /* 0x0000000400a97308 */ /* 0x0004e20000000800 */
[----:B-1----:R-:W-:-:S05]  /*11e50*/  FMUL.FTZ R0, R139, c[0x0][0x2d0] ;  /* 0x0000b4008b007a20 */ /* 0x002fca0000410000 */
[----:B------:R-:W-:Y:S01]  /*11e60*/  FSEL R0, R0, RZ, P0 ;  /* 0x000000ff00007208 */ /* 0x000fe20000000000 */
[----:B--2---:R-:W-:Y:S01]  /*11e70*/  FFMA.FTZ R4, R21, c[0x0][0x2d0], -R2 ;  /* 0x0000b40015047a23 */ /* 0x004fe20000010802 */
[----:B---3--:R-:W-:-:S03]  /*11e80*/  F2FP.BF16.PACK_AB R8, R169, R172 ;  /* 0x000000aca908723e */ /* 0x008fc600000010ff */
[----:B------:R1:W-:Y:S02]  /*11e90*/  MUFU.EX2 R173, R4 ;  /* 0x0000000400ad7308 */ /* 0x0003e40000000800 */
[----:B-1----:R-:W-:-:S06]  /*11ea0*/  FFMA.FTZ R4, R23, c[0x0][0x2d0], -R2 ;  /* 0x0000b40017047a23 */ /* 0x002fcc0000010802 */
[----:B------:R1:W2:Y:S02]  /*11eb0*/  MUFU.EX2 R174, R4 ;  /* 0x0000000400ae7308 */ /* 0x0002a40000000800 */
[----:B-1----:R-:W-:Y:S01]  /*11ec0*/  FFMA.FTZ R4, R24, c[0x0][0x2d0], -R2 ;  /* 0x0000b40018047a23 */ /* 0x002fe20000010802 */
[----:B--2---:R-:W-:-:S05]  /*11ed0*/  F2FP.BF16.PACK_AB R10, R174, R173 ;  /* 0x000000adae0a723e */ /* 0x004fca00000010ff */
[----:B------:R1:W-:Y:S02]  /*11ee0*/  MUFU.EX2 R176, R4 ;  /* 0x0000000400b07308 */ /* 0x0003e40000000800 */
[----:B-1----:R-:W-:-:S06]  /*11ef0*/  FFMA.FTZ R4, R27, c[0x0][0x2d0], -R2 ;  /* 0x0000b4001b047a23 */ /* 0x002fcc0000010802 */
        /* <DEDUP_REMOVED lines=13> */
[----:B-1----:R-:W-:Y:S02]  /*11fd0*/  FFMA.FTZ R4, R13, c[0x0][0x2d0], -R0 ;  /* 0x0000b4000d047a23 */ /* 0x002fe40000010800 */
[----:B------:R-:W-:-:S04]  /*11fe0*/  IMAD.MOV.U32 R13, RZ, RZ, R142 ;  /* 0x000000ffff0d7224 */ /* 0x000fc800078e008e */
[----:B------:R1:W-:Y:S02]  /*11ff0*/  MUFU.EX2 R142, R4 ;  /* 0x00000004008e7308 */ /* 0x0003e40000000800 */
[----:B-1----:R-:W-:Y:S01]  /*12000*/  FFMA.FTZ R4, R11, c[0x0][0x2d0], -R0 ;  /* 0x0000b4000b047a23 */ /* 0x002fe20000010800 */
[----:B--2---:R-:W-:-:S05]  /*12010*/  F2FP.BF16.PACK_AB R11, R141, R134 ;  /* 0x000000868d0b723e */ /* 0x004fca00000010ff */
[----:B------:R1:W2:Y:S02]  /*12020*/  MUFU.EX2 R168, R4 ;  /* 0x0000000400a87308 */ /* 0x0002a40000000800 */
[C---:B------:R-:W-:Y:S08]  /*12030*/  HMMA.16816.F32.BF16 R20, R8.reuse, R64, RZ ;  /* 0x000000400814723c */ /* 0x040ff000000418ff */
[----:B------:R-:W-:Y:S01]  /*12040*/  HMMA.16816.F32.BF16 R28, R8, R84, RZ ;  /* 0x00000054081c723c */ /* 0x000fe200000418ff */
[----:B-1----:R-:W-:Y:S01]  /*12050*/  FFMA.FTZ R4, R14, c[0x0][0x2d0], -R0 ;  /* 0x0000b4000e047a23 */ /* 0x002fe20000010800 */
[----:B--2---:R-:W-:Y:S01]  /*12060*/  F2FP.BF16.PACK_AB R5, R168, R142 ;  /* 0x0000008ea805723e */ /* 0x004fe200000010ff */
[----:B------:R-:W-:-:S02]  /*12070*/  IMAD.MOV.U32 R14, RZ, RZ, R180 ;  /* 0x000000ffff0e7224 */ /* 0x000fc400078e00b4 */
[----:B------:R1:W-:Y:S03]  /*12080*/  MUFU.EX2 R171, R4 ;  /* 0x0000000400ab7308 */ /* 0x0003e60000000800 */
[----:B------:R-:W-:Y:S01]  /*12090*/  HMMA.16816.F32.BF16 R24, R8, R88, RZ ;  /* 0x000000580818723c */ /* 0x000fe200000418ff */
[----:B------:R-:W-:Y:S02]  /*120a0*/  IMAD.MOV.U32 R84, RZ, RZ, R159 ;  /* 0x000000ffff547224 */ /* 0x000fe400078e009f */
[----:B------:R-:W-:-:S04]  /*120b0*/  IMAD.MOV.U32 R85, RZ, RZ, R158 ;  /* 0x000000ffff557224 */ /* 0x000fc800078e009e */
[----:B------:R-:W-:Y:S01]  /*120c0*/  IMAD.MOV.U32 R88, RZ, RZ, R151 ;  /* 0x000000ffff587224 */ /* 0x000fe200078e0097 */
[----:B------:R-:W-:Y:S01]  /*120d0*/  HMMA.16816.F32.BF16 R32, R8, R66, RZ ;  /* 0x000000420820723c */ /* 0x000fe200000418ff */
[----:B------:R-:W-:Y:S01]  /*120e0*/  LDSM.16.MT88.4 R64, [R167+0x1400] ;  /* 0x00140000a740783b */ /* 0x000fe20000004200 */
[----:B------:R-:W-:Y:S02]  /*120f0*/  IMAD.MOV.U32 R89, RZ, RZ, R150 ;  /* 0x000000ffff597224 */ /* 0x000fe400078e0096 */
[----:B-1----:R-:W-:-:S04]  /*12100*/  FFMA.FTZ R4, R18, c[0x0][0x2d0], -R0 ;  /* 0x0000b40012047a23 */ /* 0x002fc80000010800 */
[----:B------:R-:W-:Y:S01]  /*12110*/  HMMA.16816.F32.BF16 R16, R8, R76, RZ ;  /* 0x0000004c0810723c */ /* 0x000fe200000418ff */
[----:B------:R1:W2:Y:S06]  /*12120*/  MUFU.EX2 R170, R4 ;  /* 0x0000000400aa7308 */ /* 0x0002ac0000000800 */
[----:B------:R-:W-:Y:S02]  /*12130*/  IMAD.MOV.U32 R76, RZ, RZ, R115 ;  /* 0x000000ffff4c7224 */ /* 0x000fe400078e0073 */
[----:B------:R-:W-:Y:S01]  /*12140*/  IMAD.MOV.U32 R77, RZ, RZ, R114 ;  /* 0x000000ffff4d7224 */ /* 0x000fe200078e0072 */
[----:B-1----:R-:W-:-:S02]  /*12150*/  F2FP.BF16.PACK_AB R4, R175, R176 ;  /* 0x000000b0af04723e */ /* 0x002fc400000010ff */
[----:B--2---:R-:W-:-:S07]  /*12160*/  F2FP.BF16.PACK_AB R7, R170, R171 ;  /* 0x000000abaa07723e */ /* 0x004fce00000010ff */
[C---:B------:R-:W-:Y:S08]  /*12170*/  HMMA.16816.F32.BF16 R152, R4.reuse, R68, R20 ;  /* 0x000000440498723c */ /* 0x040ff00000041814 */
[----:B------:R-:W-:Y:S08]  /*12180*/  HMMA.16816.F32.BF16 R56, R4, R72, R16 ;  /* 0x000000480438723c */ /* 0x000ff00000041810 */
[C---:B------:R-:W-:Y:S08]  /*12190*/  HMMA.16816.F32.BF16 R20, R8.reuse, R92, RZ ;  /* 0x0000005c0814723c */ /* 0x040ff000000418ff */
[----:B------:R-:W-:Y:S08]  /*121a0*/  HMMA.16816.F32.BF16 R16, R8, R100, RZ ;  /* 0x000000640810723c */ /* 0x000ff000000418ff */
[C---:B------:R-:W-:Y:S08]  /*121b0*/  HMMA.16816.F32.BF16 R116, R4.reuse, R96, R28 ;  /* 0x000000600474723c */ /* 0x040ff0000004181c */
[C---:B------:R-:W-:Y:S08]  /*121c0*/  HMMA.16816.F32.BF16 R180, R4.reuse, R52, R24 ;  /* 0x0000003404b4723c */ /* 0x040ff00000041818 */
[C---:B------:R-:W-:Y:S08]  /*121d0*/  HMMA.16816.F32.BF16 R184, R4.reuse, R48, R20 ;  /* 0x0000003004b8723c */ /* 0x040ff00000041814 */
[----:B------:R-:W-:Y:S08]  /*121e0*/  HMMA.16816.F32.BF16 R188, R4, R40, R16 ;  /* 0x0000002804bc723c */ /* 0x000ff00000041810 */
[C---:B------:R-:W-:Y:S07]  /*121f0*/  HMMA.16816.F32.BF16 R28, R8.reuse, R78, RZ ;  /* 0x0000004e081c723c */ /* 0x040fee00000418ff */
[----:B------:R-:W-:Y:S01]  /*12200*/  IMAD.MOV.U32 R78, RZ, RZ, R113 ;  /* 0x000000ffff4e7224 */ /* 0x000fe200078e0071 */
[----:B------:R-:W-:Y:S01]  /*12210*/  HMMA.16816.F32.BF16 R24, R8, R86, RZ ;  /* 0x000000560818723c */ /* 0x000fe200000418ff */
[----:B------:R-:W-:-:S02]  /*12220*/  IMAD.MOV.U32 R79, RZ, RZ, R112 ;  /* 0x000000ffff4f7224 */ /* 0x000fc400078e0070 */
[----:B------:R-:W1:Y:S04]  /*12230*/  LDSM.16.MT88.4 R112, [R167+0x800] ;  /* 0x00080000a770783b */ /* 0x000e680000004200 */
[----:B------:R-:W-:Y:S01]  /*12240*/  IMAD.MOV.U32 R86, RZ, RZ, R157 ;  /* 0x000000ffff567224 */ /* 0x000fe200078e009d */
[----:B------:R-:W-:Y:S01]  /*12250*/  HMMA.16816.F32.BF16 R20, R8, R90, RZ ;  /* 0x0000005a0814723c */ /* 0x000fe200000418ff */
[----:B------:R-:W-:-:S06]  /*12260*/  IMAD.MOV.U32 R87, RZ, RZ, R156 ;  /* 0x000000ffff577224 */ /* 0x000fcc00078e009c */
[----:B------:R-:W-:Y:S01]  /*12270*/  IMAD.MOV.U32 R90, RZ, RZ, R149 ;  /* 0x000000ffff5a7224 */ /* 0x000fe200078e0095 */
[----:B------:R-:W-:Y:S01]  /*12280*/  HMMA.16816.F32.BF16 R16, R8, R94, RZ ;  /* 0x0000005e0810723c */ /* 0x000fe200000418ff */
[----:B------:R-:W-:-:S07]  /*12290*/  IMAD.MOV.U32 R91, RZ, RZ, R148 ;  /* 0x000000ffff5b7224 */ /* 0x000fce00078e0094 */
[----:B------:R-:W-:Y:S08]  /*122a0*/  HMMA.16816.F32.BF16 R8, R8, R102, RZ ;  /* 0x000000660808723c */ /* 0x000ff000000418ff */
[C---:B------:R-:W-:Y:S08]  /*122b0*/  HMMA.16816.F32.BF16 R32, R4.reuse, R70, R32 ;  /* 0x000000460420723c */ /* 0x040ff00000041820 */
[C---:B------:R-:W-:Y:S08]  /*122c0*/  HMMA.16816.F32.BF16 R28, R4.reuse, R74, R28 ;  /* 0x0000004a041c723c */ /* 0x040ff0000004181c */
[C---:B------:R-:W-:Y:S08]  /*122d0*/  HMMA.16816.F32.BF16 R36, R4.reuse, R98, R24 ;  /* 0x000000620424723c */ /* 0x040ff00000041818 */
[C---:B------:R-:W-:Y:S08]  /*122e0*/  HMMA.16816.F32.BF16 R68, R4.reuse, R54, R20 ;  /* 0x000000360444723c */ /* 0x040ff00000041814 */
[C---:B------:R-:W-:Y:S08]  /*122f0*/  HMMA.16816.F32.BF16 R48, R4.reuse, R50, R16 ;  /* 0x000000320430723c */ /* 0x040ff00000041810 */
[----:B------:R-:W-:Y:S07]  /*12300*/  HMMA.16816.F32.BF16 R40, R4, R42, R8 ;  /* 0x0000002a0428723c */ /* 0x000fee0000041808 */
[----:B------:R-:W-:-:S04]  /*12310*/  FFMA.FTZ R4, R83, c[0x0][0x2d0], -R2 ;  /* 0x0000b40053047a23 */ /* 0x000fc80000010802 */
[----:B------:R2:W-:Y:S02]  /*12320*/  MUFU.EX2 R21, R4 ;  /* 0x0000000400157308 */ /* 0x0005e40000000800 */
[----:B--2---:R-:W-:-:S06]  /*12330*/  FFMA.FTZ R4, R82, c[0x0][0x2d0], -R2 ;  /* 0x0000b40052047a23 */ /* 0x004fcc0000010802 */
[----:B------:R2:W3:Y:S02]  /*12340*/  MUFU.EX2 R23, R4 ;  /* 0x0000000400177308 */ /* 0x0004e40000000800 */
[--C-:B--2---:R-:W-:Y:S02]  /*12350*/  FFMA.FTZ R4, R81, c[0x0][0x2d0], -R2.reuse ;  /* 0x0000b40051047a23 */ /* 0x104fe40000010802 */
[----:B------:R-:W-:-:S04]  /*12360*/  FFMA.FTZ R2, R80, c[0x0][0x2d0], -R2 ;  /* 0x0000b40050027a23 */ /* 0x000fc80000010802 */
[----:B------:R2:W-:Y:S01]  /*12370*/  MUFU.EX2 R24, R4 ;  /* 0x0000000400187308 */ /* 0x0005e20000000800 */
[----:B------:R-:W-:Y:S07]  /*12380*/  LDSM.16.MT88.4 R80, [R166+0x2000] ;  /* 0x00200000a650783b */ /* 0x000fee0000004200 */
[----:B------:R4:W5:Y:S01]  /*12390*/  MUFU.EX2 R25, R2 ;  /* 0x0000000200197308 */ /* 0x0009620000000800 */
[----:B--2---:R-:W-:Y:S01]  /*123a0*/  LDSM.16.MT88.4 R4, [R167+0x2000] ;  /* 0x00200000a704783b */ /* 0x004fe20000004200 */
[----:B----4-:R-:W-:-:S03]  /*123b0*/  FFMA.FTZ R2, R47, c[0x0][0x2d0], -R0 ;  /* 0x0000b4002f027a23 */ /* 0x010fc60000010800 */
[----:B------:R-:W2:Y:S01]  /*123c0*/  LDL R47, [R1+0x48] ;  /* 0x00004800012f7983 */ /* 0x000ea20000100800 */
[----:B---3--:R-:W-:Y:S02]  /*123d0*/  F2FP.BF16.PACK_AB R96, R23, R21 ;  /* 0x000000151760723e */ /* 0x008fe400000010ff */
[----:B------:R3:W-:Y:S01]  /*123e0*/  MUFU.EX2 R16, R2 ;  /* 0x0000000200107308 */ /* 0x0007e20000000800 */
[----:B-----5:R-:W-:Y:S01]  /*123f0*/  F2FP.BF16.PACK_AB R98, R25, R24 ;  /* 0x000000181962723e */ /* 0x020fe200000010ff */
[----:B---3--:R-:W-:-:S06]  /*12400*/  FFMA.FTZ R2, R46, c[0x0][0x2d0], -R0 ;  /* 0x0000b4002e027a23 */ /* 0x008fcc0000010800 */
[----:B------:R3:W4:Y:S02]  /*12410*/  MUFU.EX2 R18, R2 ;  /* 0x0000000200127308 */ /* 0x0007240000000800 */
[--C-:B---3--:R-:W-:Y:S01]  /*12420*/  FFMA.FTZ R2, R45, c[0x0][0x2d0], -R0.reuse ;  /* 0x0000b4002d027a23 */ /* 0x108fe20000010800 */
[----:B----4-:R-:W-:Y:S01]  /*12430*/  F2FP.BF16.PACK_AB R97, R18, R16 ;  /* 0x000000101261723e */ /* 0x010fe200000010ff */
[----:B------:R-:W-:-:S04]  /*12440*/  FFMA.FTZ R0, R44, c[0x0][0x2d0], -R0 ;  /* 0x0000b4002c007a23 */ /* 0x000fc80000010800 */
[----:B------:R-:W-:Y:S08]  /*12450*/  MUFU.EX2 R20, R2 ;  /* 0x0000000200147308 */ /* 0x000ff00000000800 */
[----:B------:R3:W4:Y:S02]  /*12460*/  MUFU.EX2 R22, R0 ;  /* 0x0000000000167308 */ /* 0x0007240000000800 */
[----:B---3--:R-:W-:Y:S01]  /*12470*/  FFMA.FTZ R0, R130, c[0x0][0x2d0], -R12 ;  /* 0x0000b40082007a23 */ /* 0x008fe2000001080c */
[----:B----4-:R-:W-:-:S05]  /*12480*/  F2FP.BF16.PACK_AB R99, R22, R20 ;  /* 0x000000141663723e */ /* 0x010fca00000010ff */
[----:B------:R3:W-:Y:S02]  /*12490*/  MUFU.EX2 R11, R0 ;  /* 0x00000000000b7308 */ /* 0x0007e40000000800 */
[C---:B-1----:R-:W-:Y:S08]  /*124a0*/  HMMA.16816.F32.BF16 R100, R96.reuse, R112, R56 ;  /* 0x000000706064723c */ /* 0x042ff00000041838 */
[----:B------:R-:W-:Y:S01]  /*124b0*/  HMMA.16816.F32.BF16 R52, R96, R64, R180 ;  /* 0x000000406034723c */ /* 0x000fe200000418b4 */
[----:B---3--:R-:W-:-:S04]  /*124c0*/  FFMA.FTZ R0, R131, c[0x0][0x2d0], -R12 ;  /* 0x0000b40083007a23 */ /* 0x008fc8000001080c */
[----:B------:R1:W3:Y:S03]  /*124d0*/  MUFU.EX2 R10, R0 ;  /* 0x00000000000a7308 */ /* 0x0002e60000000800 */
[----:B------:R-:W-:Y:S01]  /*124e0*/  HMMA.16816.F32.BF16 R152, R96, R160, R152 ;  /* 0x000000a06098723c */ /* 0x000fe20000041898 */
[----:B-1----:R-:W-:Y:S01]  /*124f0*/  FFMA.FTZ R0, R129, c[0x0][0x2d0], -R12 ;  /* 0x0000b40081007a23 */ /* 0x002fe2000001080c */
[----:B---3--:R-:W-:-:S03]  /*12500*/  F2FP.BF16.PACK_AB R92, R10, R11 ;  /* 0x0000000b0a5c723e */ /* 0x008fc600000010ff */
[----:B------:R1:W-:Y:S02]  /*12510*/  MUFU.EX2 R17, R0 ;  /* 0x0000000000117308 */ /* 0x0003e40000000800 */
[----:B-1----:R-:W-:Y:S02]  /*12520*/  FFMA.FTZ R0, R128, c[0x0][0x2d0], -R12 ;  /* 0x0000b40080007a23 */ /* 0x002fe4000001080c */
[----:B------:R-:W1:Y:S01]  /*12530*/  LDSM.16.MT88.4 R128, [R166+0x1400] ;  /* 0x00140000a680783b */ /* 0x000e620000004200 */
[----:B------:R-:W-:-:S03]  /*12540*/  FADD.FTZ R12, R133, R132 ;  /* 0x00000084850c7221 */ /* 0x000fc60000010000 */
[----:B------:R3:W4:Y:S02]  /*12550*/  MUFU.EX2 R19, R0 ;  /* 0x0000000000137308 */ /* 0x0007240000000800 */
[----:B---3--:R-:W-:Y:S01]  /*12560*/  FFMA.FTZ R0, R124, c[0x0][0x2d0], -R3 ;  /* 0x0000b4007c007a23 */ /* 0x008fe20000010803 */
[----:B----4-:R-:W-:-:S05]  /*12570*/  F2FP.BF16.PACK_AB R94, R19, R17 ;  /* 0x00000011135e723e */ /* 0x010fca00000010ff */
[----:B------:R3:W-:Y:S02]  /*12580*/  MUFU.EX2 R9, R0 ;  /* 0x0000000000097308 */ /* 0x0007e40000000800 */
[--C-:B---3--:R-:W-:Y:S01]  /*12590*/  FFMA.FTZ R0, R127, c[0x0][0x2d0], -R3.reuse ;  /* 0x0000b4007f007a23 */ /* 0x108fe20000010803 */
[----:B-1----:R-:W-:Y:S05]  /*125a0*/  HMMA.16816.F32.BF16 R116, R96, R128, R116 ;  /* 0x000000806074723c */ /* 0x002fea0000041874 */
[----:B------:R1:W3:Y:S02]  /*125b0*/  MUFU.EX2 R8, R0 ;  /* 0x0000000000087308 */ /* 0x0002e40000000800 */
[--C-:B-1----:R-:W-:Y:S01]  /*125c0*/  FFMA.FTZ R0, R126, c[0x0][0x2d0], -R3.reuse ;  /* 0x0000b4007e007a23 */ /* 0x102fe20000010803 */
[----:B---3--:R-:W-:Y:S01]  /*125d0*/  F2FP.BF16.PACK_AB R93, R8, R9 ;  /* 0x00000009085d723e */ /* 0x008fe200000010ff */
[----:B------:R-:W-:-:S04]  /*125e0*/  FFMA.FTZ R3, R125, c[0x0][0x2d0], -R3 ;  /* 0x0000b4007d037a23 */ /* 0x000fc80000010803 */
[----:B------:R-:W-:Y:S08]  /*125f0*/  MUFU.EX2 R2, R0 ;  /* 0x0000000000027308 */ /* 0x000ff00000000800 */
[----:B------:R-:W1:Y:S02]  /*12600*/  MUFU.EX2 R15, R3 ;  /* 0x00000003000f7308 */ /* 0x000e640000000800 */
[----:B-1----:R-:W-:-:S07]  /*12610*/  F2FP.BF16.PACK_AB R95, R15, R2 ;  /* 0x000000020f5f723e */ /* 0x002fce00000010ff */
[C---:B------:R-:W-:Y:S08]  /*12620*/  HMMA.16816.F32.BF16 R56, R92.reuse, R64, R88 ;  /* 0x000000405c38723c */ /* 0x040ff00000041858 */
[C---:B------:R-:W-:Y:S08]  /*12630*/  HMMA.16816.F32.BF16 R72, R92.reuse, R80, R84 ;  /* 0x000000505c48723c */ /* 0x040ff00000041854 */
[-C--:B------:R-:W-:Y:S08]  /*12640*/  HMMA.16816.F32.BF16 R88, R92, R4.reuse, R76 ;  /* 0x000000045c58723c */ /* 0x080ff0000004184c */
[----:B------:R-:W-:Y:S07]  /*12650*/  HMMA.16816.F32.BF16 R84, R96, R4, R188 ;  /* 0x000000046054723c */ /* 0x000fee00000418bc */
[----:B------:R-:W-:Y:S01]  /*12660*/  FADD.FTZ R4, R134, R12 ;  /* 0x0000000c86047221 */ /* 0x000fe20000010000 */
[----:B------:R-:W-:Y:S03]  /*12670*/  HMMA.16816.F32.BF16 R124, R92, R130, R60 ;  /* 0x000000825c7c723c */ /* 0x000fe6000004183c */
[----:B------:R-:W-:-:S05]  /*12680*/  FADD.FTZ R12, R141, R4 ;  /* 0x000000048d0c7221 */ /* 0x000fca0000010000 */
[C---:B------:R-:W-:Y:S08]  /*12690*/  HMMA.16816.F32.BF16 R60, R92.reuse, R66, R232 ;  /* 0x000000425c3c723c */ /* 0x040ff000000418e8 */
[----:B------:R-:W-:Y:S08]  /*126a0*/  HMMA.16816.F32.BF16 R156, R92, R162, R120 ;  /* 0x000000a25c9c723c */ /* 0x000ff00000041878 */
[----:B------:R-:W-:Y:S08]  /*126b0*/  HMMA.16816.F32.BF16 R64, R96, R66, R68 ;  /* 0x000000426040723c */ /* 0x000ff00000041844 */
[C---:B------:R-:W-:Y:S08]  /*126c0*/  HMMA.16816.F32.BF16 R148, R92.reuse, R160, R220 ;  /* 0x000000a05c94723c */ /* 0x040ff000000418dc */
[----:B------:R-:W-:Y:S01]  /*126d0*/  HMMA.16816.F32.BF16 R104, R92, R112, R236 ;  /* 0x000000705c68723c */ /* 0x000fe200000418ec */
[----:B--2---:R-:W-:-:S07]  /*126e0*/  @P4 IMAD.HI.U32 R3, R47, c[0x0][0x2c8], RZ ;  /* 0x0000b2002f034a27 */ /* 0x004fce00078e00ff */
[----:B------:R-:W-:Y:S01]  /*126f0*/  HMMA.16816.F32.BF16 R108, R92, R114, R108 ;  /* 0x000000725c6c723c */ /* 0x000fe2000004186c */
[----:B------:R-:W-:Y:S01]  /*12700*/  IMAD.MOV.U32 R0, RZ, RZ, R47 ;  /* 0x000000ffff007224 */ /* 0x000fe200078e002f */
[----:B------:R-:W-:Y:S01]  /*12710*/  @P4 SHF.R.U32.HI R0, RZ, c[0x0][0x2cc], R3 ;  /* 0x0000b300ff004a19 */ /* 0x000fe20000011603 */
[----:B------:R-:W-:-:S03]  /*12720*/  FADD.FTZ R3, R172, R169 ;  /* 0x000000a9ac037221 */ /* 0x000fc60000010000 */
[----:B------:R-:W-:Y:S01]  /*12730*/  IADD3 R0, R0, R13, -R14 ;  /* 0x0000000d00007210 */ /* 0x000fe20007ffe80e */
[----:B------:R-:W-:Y:S01]  /*12740*/  FADD.FTZ R13, R173, R3 ;  /* 0x00000003ad0d7221 */ /* 0x000fe20000010000 */
[----:B------:R-:W-:Y:S01]  /*12750*/  HMMA.16816.F32.BF16 R120, R92, R128, R240 ;  /* 0x000000805c78723c */ /* 0x000fe200000418f0 */
[----:B------:R-:W-:Y:S02]  /*12760*/  FADD.FTZ R14, R213, R209 ;  /* 0x000000d1d50e7221 */ /* 0x000fe40000010000 */
[----:B------:R-:W-:-:S04]  /*12770*/  IMAD.HI R26, R0, 0x2aaaaaab, RZ ;  /* 0x2aaaaaab001a7827 */ /* 0x000fc800078e02ff */
[----:B------:R-:W-:Y:S01]  /*12780*/  FADD.FTZ R0, R208, R207 ;  /* 0x000000cfd0007221 */ /* 0x000fe20000010000 */
[----:B------:R-:W-:Y:S01]  /*12790*/  SHF.R.U32.HI R3, RZ, 0x1f, R26 ;  /* 0x0000001fff037819 */ /* 0x000fe2000001161a */
[----:B------:R-:W-:Y:S01]  /*127a0*/  FADD.FTZ R13, R174, R13 ;  /* 0x0000000dae0d7221 */ /* 0x000fe20000010000 */
[----:B------:R-:W-:Y:S01]  /*127b0*/  HMMA.16816.F32.BF16 R76, R92, R82, R228 ;  /* 0x000000525c4c723c */ /* 0x000fe200000418e4 */
[----:B------:R-:W-:Y:S01]  /*127c0*/  FADD.FTZ R0, R210, R0 ;  /* 0x00000000d2007221 */ /* 0x000fe20000010000 */
[----:B------:R-:W-:Y:S01]  /*127d0*/  LEA.HI.SX32 R26, R26, R3, 0x1d ;  /* 0x000000031a1a7211 */ /* 0x000fe200078feaff */
[----:B------:R-:W-:Y:S02]  /*127e0*/  FADD.FTZ R3, R217, R14 ;  /* 0x0000000ed9037221 */ /* 0x000fe40000010000 */
[----:B------:R-:W-:Y:S01]  /*127f0*/  FADD.FTZ R4, R211, R0 ;  /* 0x00000000d3047221 */ /* 0x000fe20000010000 */
[----:B------:R-:W-:Y:S01]  /*12800*/  IMNMX R27, R246, R26, !PT ;  /* 0x0000001af61b7217 */ /* 0x000fe20007800200 */
[----:B------:R-:W-:Y:S01]  /*12810*/  FADD.FTZ R5, R218, R3 ;  /* 0x00000003da057221 */ /* 0x000fe20000010000 */
[----:B------:R-:W-:Y:S01]  /*12820*/  HMMA.16816.F32.BF16 R68, R96, R80, R184 ;  /* 0x000000506044723c */ /* 0x000fe200000418b8 */
[----:B------:R-:W-:-:S02]  /*12830*/  FADD.FTZ R0, R176, R13 ;  /* 0x0000000db0007221 */ /* 0x000fc40000010000 */
[----:B------:R-:W-:Y:S01]  /*12840*/  FADD.FTZ R3, R142, R12 ;  /* 0x0000000c8e037221 */ /* 0x000fe20000010000 */
[----:B------:R1:W-:Y:S01]  /*12850*/  STL [R1+0x4], R27 ;  /* 0x0000041b01007387 */ /* 0x0003e20000100800 */
[----:B------:R-:W-:Y:S02]  /*12860*/  FADD.FTZ R5, R216, R5 ;  /* 0x00000005d8057221 */ /* 0x000fe40000010000 */
[----:B------:R-:W-:Y:S01]  /*12870*/  FADD.FTZ R0, R175, R0 ;  /* 0x00000000af007221 */ /* 0x000fe20000010000 */
[----:B------:R-:W-:Y:S01]  /*12880*/  HMMA.16816.F32.BF16 R160, R96, R162, R32 ;  /* 0x000000a260a0723c */ /* 0x000fe20000041820 */
[----:B------:R-:W-:Y:S02]  /*12890*/  FADD.FTZ R3, R168, R3 ;  /* 0x00000003a8037221 */ /* 0x000fe40000010000 */
[----:B------:R-:W-:Y:S02]  /*128a0*/  FADD.FTZ R5, R212, R5 ;  /* 0x00000005d4057221 */ /* 0x000fe40000010000 */
[----:B------:R-:W-:-:S02]  /*128b0*/  FADD.FTZ R0, R177, R0 ;  /* 0x00000000b1007221 */ /* 0x000fc40000010000 */
[----:B------:R-:W-:Y:S01]  /*128c0*/  FADD.FTZ R5, R215, R5 ;  /* 0x00000005d7057221 */ /* 0x000fe20000010000 */
[----:B------:R-:W-:Y:S03]  /*128d0*/  HMMA.16816.F32.BF16 R112, R96, R114, R28 ;  /* 0x000000726070723c */ /* 0x000fe6000004181c */
[----:B------:R-:W-:-:S05]  /*128e0*/  FADD.FTZ R5, R214, R5 ;  /* 0x00000005d6057221 */ /* 0x000fca0000010000 */
        /* <DEDUP_REMOVED lines=8> */
[----:B------:R-:W-:Y:S01]  /*12970*/  FADD.FTZ R7, R204, R7 ;  /* 0x00000007cc077221 */ /* 0x000fe20000010000 */
[----:B------:R-:W-:Y:S01]  /*12980*/  IADD3 R204, R219, -0x2, RZ ;  /* 0xfffffffedbcc7810 */ /* 0x000fe20007ffe0ff */
        /* <DEDUP_REMOVED lines=18> */
[----:B------:R-:W-:Y:S01]  /*12ab0*/  FADD.FTZ R243, R15, R3 ;  /* 0x000000030ff37221 */ /* 0x000fe20000010000 */
[----:B------:R-:W-:Y:S05]  /*12ac0*/  @!P0 BRA `(.L_x_1305) ;  /* 0x0000308000008947 */ /* 0x000fea0003800000 */
[----:B-1----:R-:W2:Y:S01]  /*12ad0*/  LDL R27, [R1+0x8c] ;  /* 0x00008c00011b7983 */ /* 0x002ea20000100800 */
[----:B------:R-:W-:Y:S01]  /*12ae0*/  MOV R132, R139 ;  /* 0x0000008b00847202 */ /* 0x000fe20000000f00 */
[----:B------:R-:W-:Y:S01]  /*12af0*/  IMAD.MOV.U32 R3, RZ, RZ, R140 ;  /* 0x000000ffff037224 */ /* 0x000fe200078e008c */
[----:B------:R-:W-:Y:S01]  /*12b00*/  MOV R142, R135 ;  /* 0x00000087008e7202 */ /* 0x000fe20000000f00 */
[----:B------:R-:W-:Y:S01]  /*12b10*/  IMAD.MOV.U32 R141, RZ, RZ, R138 ;  /* 0x000000ffff8d7224 */ /* 0x000fe200078e008a */
[----:B--2---:R-:W-:-:S05]  /*12b20*/  IADD3 R0, R27, R47, RZ ;  /* 0x0000002f1b007210 */ /* 0x004fca0007ffe0ff */
[----:B------:R1:W-:Y:S02]  /*12b30*/  STL [R1], R0 ;  /* 0x0000000001007387 */ /* 0x0003e40000100800 */
[----:B-1----:R-:W-:-:S05]  /*12b40*/  @P4 IMAD.HI.U32 R0, R0, c[0x0][0x2c8], RZ ;  /* 0x0000b20000004a27 */ /* 0x002fca00078e00ff */
[----:B------:R-:W-:-:S05]  /*12b50*/  @P4 SHF.R.U32.HI R0, RZ, c[0x0][0x2cc], R0 ;  /* 0x0000b300ff004a19 */ /* 0x000fca0000011600 */
[----:B------:R1:W-:Y:S02]  /*12b60*/  @P4 STL [R1+0x8], R0 ;  /* 0x0000080001004387 */ /* 0x0003e40000100800 */
.L_x_1310:
[----:B------:R-:W2:Y:S01]  /*12b70*/  LDL R134, [R1+0x10] ;  /* 0x0000100001867983 */ /* 0x000ea20000100800 */
[----:B------:R-:W-:Y:S04]  /*12b80*/  DEPBAR.LE SB0, 0x0 ;  /* 0x000080000000791a */ /* 0x000fe80000000000 */
[----:B-1----:R-:W3:Y:S01]  /*12b90*/  LDL R0, [R1+0x14] ;  /* 0x0000140001007983 */ /* 0x002ee20000100800 */
[----:B------:R-:W-:Y:S01]  /*12ba0*/  WARPSYNC 0xffffffff ;  /* 0xffffffff00007948 */ /* 0x000fe20003800000 */
[----:B------:R-:W-:Y:S02]  /*12bb0*/  BSSY B0, `(.L_x_1306) ;  /* 0x000002e000007945 */ /* 0x000fe40003800000 */
[----:B------:R-:W-:Y:S06]  /*12bc0*/  BAR.SYNC.DEFER_BLOCKING 0x0 ;  /* 0x0000000000007b1d */ /* 0x000fec0000010000 */
[----:B------:R-:W1:Y:S04]  /*12bd0*/  S2R R133, SR_TID.X ;  /* 0x0000000000857919 */ /* 0x000e680000002100 */
        /* <DEDUP_REMOVED lines=10> */
[----:B--2---:R-:W-:Y:S02]  /*12c80*/  ISETP.GT.AND P0, PT, R134, R204, PT ;  /* 0x000000cc8600720c */ /* 0x004fe40003f04270 */
[----:B---3--:R-:W-:Y:S11]  /*12c90*/  LOP3.LUT P3, RZ, R0, 0x1, RZ, 0xc0, !PT ;  /* 0x0000000100ff7812 */ /* 0x008ff6000786c0ff */
[----:B------:R-:W-:-:S05]  /*12ca0*/  @P0 BRA `(.L_x_1307) ;  /* 0x000001e000000947 */ /* 0x000fca0003800000 */
[----:B-1--4-:R-:W-:Y:S01]  /*12cb0*/  SHF.R.S32.HI R0, RZ, 0x1f, R204 ;  /* 0x0000001fff007819 */ /* 0x012fe200000114cc */
[----:B------:R-:W-:Y:S01]  /*12cc0*/  IMAD.WIDE.U32 R4, R204, c[0x0][0x208], RZ ;  /* 0x00008200cc047a25 */ /* 0x000fe200078e00ff */
[----:B------:R-:W-:Y:S03]  /*12cd0*/  ISETP.GT.AND P2, PT, R133, 0x3f, PT ;  /* 0x0000003f8500780c */ /* 0x000fe60003f44270 */
[----:B------:R-:W-:Y:S04]  /*12ce0*/  IMAD R0, R0, c[0x0][0x208], RZ ;  /* 0x0000820000007a24 */ /* 0x000fe800078e02ff */
[----:B------:R-:W-:Y:S04]  /*12cf0*/  IMAD R0, R204, c[0x0][0x20c], R0 ;  /* 0x00008300cc007a24 */ /* 0x000fe800078e0200 */
[----:B------:R-:W-:Y:S02]  /*12d00*/  IMAD.IADD R0, R5, 0x1, R0 ;  /* 0x0000000105007824 */ /* 0x000fe400078e0200 */
[----:B------:R-:W-:Y:S04]  /*12d10*/  IMAD.WIDE.U32 R4, R4, 0x30, RZ ;  /* 0x0000003004047825 */ /* 0x000fe800078e00ff */
[----:B------:R-:W-:Y:S01]  /*12d20*/  IMAD R0, R0, 0x30, RZ ;  /* 0x0000003000007824 */ /* 0x000fe200078e02ff */
[----:B------:R-:W-:Y:S01]  /*12d30*/  IADD3 R2, P1, R244, R4, RZ ;  /* 0x00000004f4027210 */ /* 0x000fe20007f3e0ff */
[----:B------:R-:W-:Y:S02]  /*12d40*/  @!P2 IMAD.MOV.U32 R7, RZ, RZ, c[0x0][0x208] ;  /* 0x00008200ff07a624 */ /* 0x000fe400078e00ff */
[----:B------:R-:W-:Y:S01]  /*12d50*/  @!P2 IMAD.MOV.U32 R8, RZ, RZ, c[0x0][0x20c] ;  /* 0x00008300ff08a624 */ /* 0x000fe200078e00ff */
[----:B------:R-:W-:Y:S02]  /*12d60*/  IADD3 R0, R5, R0, RZ ;  /* 0x0000000005007210 */ /* 0x000fe40007ffe0ff */
        /* <DEDUP_REMOVED lines=18> */
.L_x_1307:
[----:B-1--4-:R-:W-:Y:S05]  /*12e90*/  BSYNC B0 ;  /* 0x0000000000007941 */ /* 0x012fea0003800000 */
.L_x_1306:
        /* <DEDUP_REMOVED lines=103> */
[C---:B------:R-:W-:Y:S02]  /*13510*/  ISETP.GE.AND P1, PT, R0.reuse, 0x1, PT ;  /* 0x000000010000780c */ /* 0x040fe40003f26270 */
[----:B------:R-:W-:Y:S11]  /*13520*/  ISETP.GE.AND P0, PT, R0, 0x21, PT ;  /* 0x000000210000780c */ /* 0x000ff60003f06270 */
[C---:B------:R-:W-:Y:S02]  /*13530*/  @P1 IADD3 R2, R204.reuse, -0x1, RZ ;  /* 0xffffffffcc021810 */ /* 0x040fe40007ffe0ff */
[----:B------:R-:W-:Y:S01]  /*13540*/  @P0 IMAD.MOV.U32 R135, RZ, RZ, c[0x0][0x1e0] ;  /* 0x00007800ff870624 */ /* 0x000fe200078e00ff */
[----:B------:R-:W-:Y:S01]  /*13550*/  @P0 IADD3 R0, R204, -0x1, RZ ;  /* 0xffffffffcc000810 */ /* 0x000fe20007ffe0ff */
[----:B------:R-:W-:Y:S01]  /*13560*/  @P0 IMAD.MOV.U32 R138, RZ, RZ, 0x5 ;  /* 0x00000005ff8a0424 */ /* 0x000fe200078e00ff */
[----:B------:R-:W-:Y:S01]  /*13570*/  @P1 SHF.R.S32.HI R134, RZ, 0x1f, R2 ;  /* 0x0000001fff861819 */ /* 0x000fe20000011402 */
[----:B------:R-:W-:Y:S01]  /*13580*/  @P1 IMAD.WIDE.U32 R168, R2, c[0x0][0x1e0], RZ ;  /* 0x0000780002a81a25 */ /* 0x000fe200078e00ff */
[----:B------:R-:W-:Y:S02]  /*13590*/  @P0 SHF.R.S32.HI R133, RZ, 0x1f, R0 ;  /* 0x0000001fff850819 */ /* 0x000fe40000011400 */
[----:B------:R-:W-:Y:S01]  /*135a0*/  @P0 SHF.L.U64.HI R139, R135, R138, c[0x0][0x1e4] ;  /* 0x00007900878b0619 */ /* 0x000fe2000001028a */
[----:B------:R-:W-:Y:S02]  /*135b0*/  @P1 IMAD R140, R134, c[0x0][0x1e0], RZ ;  /* 0x00007800868c1a24 */ /* 0x000fe400078e02ff */
[----:B------:R-:W-:Y:S02]  /*135c0*/  @P0 IMAD R133, R133, c[0x0][0x1e0], RZ ;  /* 0x0000780085850a24 */ /* 0x000fe400078e02ff */
[----:B------:R-:W-:Y:S02]  /*135d0*/  @P0 IMAD.SHL.U32 R138, R135, 0x20, RZ ;  /* 0x00000020878a0824 */ /* 0x000fe400078e00ff */
[----:B------:R-:W-:Y:S04]  /*135e0*/  @P0 IMAD.WIDE.U32 R134, R0, c[0x0][0x1e0], RZ ;  /* 0x0000780000860a25 */ /* 0x000fe800078e00ff */
[----:B------:R-:W-:Y:S02]  /*135f0*/  @P1 IMAD R140, R2, c[0x0][0x1e4], R140 ;  /* 0x00007900028c1a24 */ /* 0x000fe400078e028c */
[----:B------:R-:W-:Y:S02]  /*13600*/  @P0 IMAD R133, R0, c[0x0][0x1e4], R133 ;  /* 0x0000790000850a24 */ /* 0x000fe400078e0285 */
[----:B------:R-:W-:Y:S04]  /*13610*/  @P0 IMAD.WIDE.U32 R138, R134, 0x30, R138 ;  /* 0x00000030868a0825 */ /* 0x000fe800078e008a */
[----:B------:R-:W-:Y:S01]  /*13620*/  @P0 IMAD.IADD R2, R135, 0x1, R133 ;  /* 0x0000000187020824 */ /* 0x000fe200078e0285 */
[----:B------:R-:W-:Y:S01]  /*13630*/  @P1 IADD3 R133, R169, R140, RZ ;  /* 0x0000008ca9851210 */ /* 0x000fe20007ffe0ff */
[----:B------:R-:W-:Y:S01]  /*13640*/  @P1 IMAD.MOV.U32 R134, RZ, RZ, R250 ;  /* 0x000000ffff861224 */ /* 0x000fe200078e00fa */
[----:B------:R-:W-:Y:S01]  /*13650*/  @P0 IADD3 R0, P2, R250, R138, RZ ;  /* 0x0000008afa000210 */ /* 0x000fe20007f5e0ff */
        /* <DEDUP_REMOVED lines=19> */
.L_x_1309:
[----:B------:R-:W-:Y:S05]  /*13790*/  BSYNC B0 ;  /* 0x0000000000007941 */ /* 0x000fea0003800000 */
.L_x_1308:
[----:B------:R-:W-:Y:S01]  /*137a0*/  MOV R0, c[0x0][0x2c4] ;  /* 0x0000b10000007a02 */ /* 0x000fe20000000f00 */
[----:B------:R-:W2:Y:S03]  /*137b0*/  LDL R2, [R1+0x8] ;  /* 0x0000080001027983 */ /* 0x000ea60000100800 */
[----:B------:R-:W-:Y:S01]  /*137c0*/  ISETP.NE.AND P0, PT, R0, 0x1, PT ;  /* 0x000000010000780c */ /* 0x000fe20003f05270 */
[----:B------:R-:W3:Y:S04]  /*137d0*/  LDL R140, [R1+0x20] ;  /* 0x00002000018c7983 */ /* 0x000ee80000100800 */
[----:B------:R4:W2:Y:S04]  /*137e0*/  LDL R0, [R1] ;  /* 0x0000000001007983 */ /* 0x0008a80000100800 */
[----:B-1----:R-:W5:Y:S04]  /*137f0*/  LDL R139, [R1+0x2c] ;  /* 0x00002c00018b7983 */ /* 0x002f680000100800 */
[----:B------:R-:W5:Y:S04]  /*13800*/  LDL R134, [R1+0x40] ;  /* 0x0000400001867983 */ /* 0x000f680000100800 */
[----:B------:R-:W0:Y:S01]  /*13810*/  LDGDEPBAR ;  /* 0x00000000000079af */ /* 0x000e220000000000 */
[----:B--2---:R-:W-:Y:S07]  /*13820*/  @P0 MOV R0, R2 ;  /* 0x0000000200000202 */ /* 0x004fee0000000f00 */
[----:B------:R-:W1:Y:S08]  /*13830*/  SHFL.IDX PT, R2, R0, RZ, 0x1c1f ;  /* 0x001c1fff00027589 */ /* 0x000e7000000e0000 */
[----:B------:R-:W2:Y:S08]  /*13840*/  SHFL.IDX PT, R133, R0, 0x1, 0x1c1f ;  /* 0x003c1f0000857f89 */ /* 0x000eb000000e0000 */
[----:B------:R-:W1:Y:S08]  /*13850*/  SHFL.IDX PT, R135, R0, 0x2, 0x1c1f ;  /* 0x005c1f0000877f89 */ /* 0x000e7000000e0000 */
[----:B------:R1:W2:Y:S02]  /*13860*/  SHFL.IDX PT, R138, R0, 0x3, 0x1c1f ;  /* 0x007c1f00008a7f89 */ /* 0x0002a400000e0000 */
[----:B-1----:R-:W-:Y:S05]  /*13870*/  IMAD R0, R204, -0x30, RZ ;  /* 0xffffffd0cc007824 */ /* 0x002fea00078e02ff */
[----:B---3--:R-:W-:Y:S04]  /*13880*/  IADD3 R0, -R140, 0x1, R0 ;  /* 0x000000018c007810 */ /* 0x008fe80007ffe100 */
[----:B-----5:R-:W-:Y:S04]  /*13890*/  IADD3 R0, -R134, R0, R139 ;  /* 0x0000000086007210 */ /* 0x020fe80007ffe18b */
[C---:B------:R-:W-:Y:S02]  /*138a0*/  IADD3 R134, R0.reuse, R2, RZ ;  /* 0x0000000200867210 */ /* 0x040fe40007ffe0ff */
[----:B--2---:R-:W-:Y:S02]  /*138b0*/  IADD3 R133, R0, R133, RZ ;  /* 0x0000008500857210 */ /* 0x004fe40007ffe0ff */
[----:B------:R-:W-:Y:S02]  /*138c0*/  ISETP.GT.AND P0, PT, R134, RZ, PT ;  /* 0x000000ff8600720c */ /* 0x000fe40003f04270 */
[----:B------:R-:W-:Y:S02]  /*138d0*/  IADD3 R2, R0, R135, RZ ;  /* 0x0000008700027210 */ /* 0x000fe40007ffe0ff */
[----:B------:R-:W-:Y:S02]  /*138e0*/  ISETP.GT.AND P2, PT, R134, 0x1, PT ;  /* 0x000000018600780c */ /* 0x000fe40003f44270 */
[----:B------:R-:W-:Y:S02]  /*138f0*/  FSEL R135, R4, -INF , P0 ;  /* 0xff80000004877808 */ /* 0x000fe40000000000 */
[----:B------:R-:W-:Y:S02]  /*13900*/  ISETP.GT.AND P0, PT, R133, 0x1, PT ;  /* 0x000000018500780c */ /* 0x000fe40003f04270 */
[----:B------:R-:W-:Y:S02]  /*13910*/  FMNMX.FTZ R4, R135, R3, !PT ;  /* 0x0000000387047209 */ /* 0x000fe40007810000 */
[----:B------:R-:W-:Y:S02]  /*13920*/  FSEL R169, R7, -INF , P0 ;  /* 0xff80000007a97808 */ /* 0x000fe40000000000 */
[----:B------:R-:W-:Y:S02]  /*13930*/  FSEL R139, R5, -INF , P2 ;  /* 0xff800000058b7808 */ /* 0x000fe40001000000 */
[C---:B------:R-:W-:Y:S02]  /*13940*/  ISETP.GT.AND P0, PT, R134.reuse, 0x8, PT ;  /* 0x000000088600780c */ /* 0x040fe40003f04270 */
[----:B------:R-:W-:Y:S02]  /*13950*/  ISETP.GT.AND P2, PT, R134, 0x9, PT ;  /* 0x000000098600780c */ /* 0x000fe40003f44270 */
[----:B------:R-:W-:Y:S02]  /*13960*/  IADD3 R0, R0, R138, RZ ;  /* 0x0000008a00007210 */ /* 0x000fe40007ffe0ff */
[----:B------:R-:W-:Y:S02]  /*13970*/  FSEL R138, R16, -INF , P0 ;  /* 0xff800000108a7808 */ /* 0x000fe40000000000 */
[----:B------:R-:W-:Y:S02]  /*13980*/  FMNMX.FTZ R4, R139, R4, !PT ;  /* 0x000000048b047209 */ /* 0x000fe40007810000 */
[----:B------:R-:W-:Y:S02]  /*13990*/  FSEL R17, R17, -INF , P2 ;  /* 0xff80000011117808 */ /* 0x000fe40001000000 */
[----:B------:R-:W-:Y:S02]  /*139a0*/  ISETP.GT.AND P1, PT, R133, RZ, PT ;  /* 0x000000ff8500720c */ /* 0x000fe40003f24270 */
[----:B------:R-:W-:Y:S02]  /*139b0*/  ISETP.GT.AND P3, PT, R134, 0x10, PT ;  /* 0x000000108600780c */ /* 0x000fe40003f64270 */
[----:B------:R-:W-:Y:S02]  /*139c0*/  FMNMX.FTZ R4, R138, R4, !PT ;  /* 0x000000048a047209 */ /* 0x000fe40007810000 */
[----:B------:R-:W-:Y:S02]  /*139d0*/  FSEL R208, R20, -INF , P3 ;  /* 0xff80000014d07808 */ /* 0x000fe40001800000 */
[----:B------:R-:W-:Y:S02]  /*139e0*/  ISETP.GT.AND P2, PT, R134, 0x11, PT ;  /* 0x000000118600780c */ /* 0x000fe40003f44270 */
[----:B------:R-:W-:Y:S02]  /*139f0*/  FMNMX.FTZ R4, R17, R4, !PT ;  /* 0x0000000411047209 */ /* 0x000fe40007810000 */
[----:B------:R-:W-:Y:S02]  /*13a00*/  FSEL R168, R6, -INF , P1 ;  /* 0xff80000006a87808 */ /* 0x000fe40000800000 */
        /* <DEDUP_REMOVED lines=8> */
[C---:B------:R-:W-:Y:S02]  /*13a90*/  ISETP.GT.AND P0, PT, R134.reuse, 0x19, PT ;  /* 0x000000198600780c */ /* 0x040fe40003f04270 */
        /* <DEDUP_REMOVED lines=8> */
[----:B------:R-:W-:Y:S02]  /*13b20*/  FMNMX.FTZ R4, R231, R4, !PT ;  /* 0x00000004e7047209 */ /* 0x000fe40007810000 */
[C---:B------:R-:W-:Y:S02]  /*13b30*/  ISETP.GT.AND P3, PT, R134.reuse, 0x28, PT ;  /* 0x000000288600780c */ /* 0x040fe40003f64270 */
        /* <DEDUP_REMOVED lines=10> */
[----:B------:R-:W-:Y:S02]  /*13be0*/  ISETP.GT.AND P1, PT, R133, 0x10, PT ;  /* 0x000000108500780c */ /* 0x000fe40003f24270 */
[----:B------:R-:W-:Y:S02]  /*13bf0*/  FSEL R209, R35, -INF , P0 ;  /* 0xff80000023d17808 */ /* 0x000fe40000000000 */
[C---:B------:R-:W-:Y:S02]  /*13c00*/  ISETP.GT.AND P0, PT, R133.reuse, 0x20, PT ;  /* 0x000000208500780c */ /* 0x040fe40003f04270 */
[----:B------:R-:W-:Y:S02]  /*13c10*/  FSEL R206, R22, -INF , P1 ;  /* 0xff80000016ce7808 */ /* 0x000fe40000800000 */
[----:B------:R-:W-:Y:S02]  /*13c20*/  FSEL R227, R38, -INF , P0 ;  /* 0xff80000026e37808 */ /* 0x000fe40000000000 */
[C---:B------:R-:W-:Y:S02]  /*13c30*/  ISETP.GT.AND P0, PT, R133.reuse, 0x29, PT ;  /* 0x000000298500780c */ /* 0x040fe40003f04270 */
[----:B------:R-:W-:Y:S02]  /*13c40*/  ISETP.GT.AND P1, PT, R133, 0x18, PT ;  /* 0x000000188500780c */ /* 0x000fe40003f24270 */
        /* <DEDUP_REMOVED lines=8> */
[----:B------:R-:W-:Y:S02]  /*13cd0*/  FSEL R225, R50, -INF , P1 ;  /* 0xff80000032e17808 */ /* 0x000fe40000800000 */
[----:B------:R-:W-:Y:S02]  /*13ce0*/  ISETP.GT.AND P1, PT, R0, RZ, PT ;  /* 0x000000ff0000720c */ /* 0x000fe40003f24270 */
[----:B------:R-:W-:Y:S02]  /*13cf0*/  FMNMX.FTZ R5, R169, R5, !PT ;  /* 0x00000005a9057209 */ /* 0x000fe40007810000 */
[----:B------:R-:W-:Y:S02]  /*13d00*/  FSEL R226, R39, -INF , P2 ;  /* 0xff80000027e27808 */ /* 0x000fe40001000000 */
[C---:B------:R-:W-:Y:S01]  /*13d10*/  ISETP.GT.AND P2, PT, R2.reuse, 0x1, PT ;  /* 0x000000010200780c */ /* 0x040fe20003f44270 */
[----:B------:R-:W-:Y:S01]  /*13d20*/  LDSM.16.MT88.4 R36, [R167] ;  /* 0x00000000a724783b */ /* 0x000fe20000004200 */
[----:B------:R-:W-:Y:S02]  /*13d30*/  FSEL R11, R11, -INF , P0 ;  /* 0xff8000000b0b7808 */ /* 0x000fe40000000000 */
[----:B------:R-:W-:Y:S02]  /*13d40*/  ISETP.GT.AND P0, PT, R2, 0x8, PT ;  /* 0x000000080200780c */ /* 0x000fe40003f04270 */
[----:B------:R-:W-:Y:S02]  /*13d50*/  FSEL R10, R10, -INF , P1 ;  /* 0xff8000000a0a7808 */ /* 0x000fe40000800000 */
[----:B------:R-:W-:Y:S02]  /*13d60*/  ISETP.GT.AND P1, PT, R0, 0x8, PT ;  /* 0x000000080000780c */ /* 0x000fe40003f24270 */
[----:B-1----:R-:W-:Y:S02]  /*13d70*/  FMNMX.FTZ R4, R4, R20, !PT ;  /* 0x0000001404047209 */ /* 0x002fe40007810000 */
[----:B------:R-:W-:Y:S01]  /*13d80*/  FMNMX.FTZ R5, R18, R5, !PT ;  /* 0x0000000512057209 */ /* 0x000fe20007810000 */
[----:B------:R-:W-:Y:S01]  /*13d90*/  LDSM.16.MT88.4 R20, [R166] ;  /* 0x00000000a614783b */ /* 0x000fe20000004200 */
[----:B------:R-:W-:Y:S02]  /*13da0*/  FSEL R16, R9, -INF , P2 ;  /* 0xff80000009107808 */ /* 0x000fe40001000000 */
        /* <DEDUP_REMOVED lines=10> */
[----:B------:R-:W-:Y:S02]  /*13e50*/  ISETP.GT.AND P0, PT, R2, 0x10, PT ;  /* 0x000000100200780c */ /* 0x000fe40003f04270 */
[----:B------:R-:W-:Y:S02]  /*13e60*/  FSEL R8, R13, -INF , P2 ;  /* 0xff8000000d087808 */ /* 0x000fe40001000000 */
        /* <DEDUP_REMOVED lines=10> */
[----:B------:R-:W-:Y:S02]  /*13f10*/  ISETP.GT.AND P0, PT, R2, 0x18, PT ;  /* 0x000000180200780c */ /* 0x000fe40003f04270 */
        /* <DEDUP_REMOVED lines=10> */
[----:B------:R-:W-:Y:S02]  /*13fc0*/  ISETP.GT.AND P2, PT, R2, 0x28, PT ;  /* 0x000000280200780c */ /* 0x000fe40003f44270 */
[----:B------:R-:W-:Y:S02]  /*13fd0*/  FSEL R223, R40, -INF , P3 ;  /* 0xff80000028df7808 */ /* 0x000fe40001800000 */
[----:B------:R-:W-:Y:S02]  /*13fe0*/  ISETP.GT.AND P3, PT, R2, 0x29, PT ;  /* 0x000000290200780c */ /* 0x000fe40003f64270 */
[----:B------:R-:W-:Y:S02]  /*13ff0*/  FMNMX.FTZ R2, R10, R142, !PT ;  /* 0x0000008e0a027209 */ /* 0x000fe40007810000 */
[----:B------:R-:W-:Y:S02]  /*14000*/  FMNMX.FTZ R12, R182, R12, !PT ;  /* 0x0000000cb60c7209 */ /* 0x000fe40007810000 */
[----:B------:R-:W-:Y:S02]  /*14010*/  FMNMX.FTZ R5, R226, R5, !PT ;  /* 0x00000005e2057209 */ /* 0x000fe40007810000 */
[----:B-1----:R-:W-:Y:S02]  /*14020*/  FMNMX.FTZ R140, R4, R14, !PT ;  /* 0x0000000e048c7209 */ /* 0x002fe40007810000 */
[----:B------:R-:W-:Y:S02]  /*14030*/  FMNMX.FTZ R4, R180, R12, !PT ;  /* 0x0000000cb4047209 */ /* 0x000fe40007810000 */
[----:B------:R-:W-:Y:S02]  /*14040*/  FMNMX.FTZ R2, R11, R2, !PT ;  /* 0x000000020b027209 */ /* 0x000fe40007810000 */
[----:B------:R-:W-:Y:S02]  /*14050*/  FMNMX.FTZ R5, R225, R5, !PT ;  /* 0x00000005e1057209 */ /* 0x000fe40007810000 */
[----:B------:R-:W-:Y:S02]  /*14060*/  FSEL R222, R41, -INF , P0 ;  /* 0xff80000029de7808 */ /* 0x000fe40000000000 */
[----:B------:R-:W-:Y:S02]  /*14070*/  FMNMX.FTZ R2, R7, R2, !PT ;  /* 0x0000000207027209 */ /* 0x000fe40007810000 */
[----:B------:R-:W-:Y:S02]  /*14080*/  FMNMX.FTZ R4, R223, R4, !PT ;  /* 0x00000004df047209 */ /* 0x000fe40007810000 */
[----:B------:R-:W-:Y:S02]  /*14090*/  FMNMX.FTZ R5, R224, R5, !PT ;  /* 0x00000005e0057209 */ /* 0x000fe40007810000 */
[----:B------:R-:W-:Y:S02]  /*140a0*/  FSEL R221, R44, -INF , P2 ;  /* 0xff8000002cdd7808 */ /* 0x000fe40001000000 */
[----:B------:R-:W-:Y:S01]  /*140b0*/  FMNMX.FTZ R2, R15, R2, !PT ;  /* 0x000000020f027209 */ /* 0x000fe20007810000 */
[----:B------:R-:W1:Y:S01]  /*140c0*/  SHFL.BFLY PT, R13, R5, 0x2, 0x1f ;  /* 0x0c401f00050d7f89 */ /* 0x000e6200000e0000 */
        /* <DEDUP_REMOVED lines=10> */
[C---:B------:R-:W-:Y:S01]  /*14170*/  ISETP.GT.AND P1, PT, R0.reuse, 0x20, PT ;  /* 0x000000200000780c */ /* 0x040fe20003f24270 */
[--C-:B------:R-:W-:Y:S01]  /*14180*/  FFMA.FTZ R12, R135, c[0x0][0x2d0], -R175.reuse ;  /* 0x0000b400870c7a23 */ /* 0x100fe200000108af */
[----:B------:R-:W-:Y:S02]  /*14190*/  FSEL R190, R45, -INF , P3 ;  /* 0xff8000002dbe7808 */ /* 0x000fe40001800000 */
[----:B------:R-:W-:Y:S01]  /*141a0*/  ISETP.GT.AND P3, PT, R0, 0x21, PT ;  /* 0x000000210000780c */ /* 0x000fe20003f64270 */
[----:B------:R2:W-:Y:S01]  /*141b0*/  MUFU.EX2 R184, R12 ;  /* 0x0000000c00b87308 */ /* 0x0005e20000000800 */
[----:B------:R-:W-:Y:S02]  /*141c0*/  FSEL R220, R42, -INF , P1 ;  /* 0xff8000002adc7808 */ /* 0x000fe40000800000 */
[C---:B------:R-:W-:Y:S02]  /*141d0*/  ISETP.GT.AND P2, PT, R0.reuse, 0x28, PT ;  /* 0x000000280000780c */ /* 0x040fe40003f44270 */
[----:B------:R-:W-:Y:S01]  /*141e0*/  ISETP.GT.AND P1, PT, R0, 0x29, PT ;  /* 0x000000290000780c */ /* 0x000fe20003f24270 */
[--C-:B------:R-:W-:Y:S01]  /*141f0*/  FFMA.FTZ R0, R139, c[0x0][0x2d0], -R175.reuse ;  /* 0x0000b4008b007a23 */ /* 0x100fe200000108af */
[----:B------:R-:W-:Y:S02]  /*14200*/  FMNMX.FTZ R2, R190, R2, !PT ;  /* 0x00000002be027209 */ /* 0x000fe40007810000 */
[----:B------:R-:W-:Y:S01]  /*14210*/  FMNMX.FTZ R4, R191, R4, !PT ;  /* 0x00000004bf047209 */ /* 0x000fe20007810000 */
[----:B------:R3:W5:Y:S01]  /*14220*/  MUFU.EX2 R219, R0 ;  /* 0x0000000000db7308 */ /* 0x0007620000000800 */
        /* <DEDUP_REMOVED lines=8> */
[--C-:B--2---:R-:W-:Y:S01]  /*142b0*/  FFMA.FTZ R12, R138, c[0x0][0x2d0], -R175.reuse ;  /* 0x0000b4008a0c7a23 */ /* 0x104fe200000108af */
[----:B------:R-:W-:Y:S02]  /*142c0*/  FSEL R135, R47, -INF , P1 ;  /* 0xff8000002f877808 */ /* 0x000fe40000800000 */
[----:B------:R-:W-:Y:S01]  /*142d0*/  FMNMX.FTZ R4, R218, R4, !PT ;  /* 0x00000004da047209 */ /* 0x000fe20007810000 */
[----:B------:R2:W-:Y:S03]  /*142e0*/  MUFU.EX2 R239, R12 ;  /* 0x0000000c00ef7308 */ /* 0x0005e60000000800 */
[----:B---3--:R-:W-:Y:S02]  /*142f0*/  FMNMX.FTZ R0, R188, R4, !PT ;  /* 0x00000004bc007209 */ /* 0x008fe40007810000 */
[----:B-1----:R-:W-:Y:S02]  /*14300*/  FMNMX.FTZ R4, R2, R13, !PT ;  /* 0x0000000d02047209 */ /* 0x002fe40007810000 */
[----:B------:R-:W-:Y:S03]  /*14310*/  FMNMX.FTZ R0, R135, R0, !PT ;  /* 0x0000000087007209 */ /* 0x000fe60007810000 */
[----:B------:R-:W1:Y:S01]  /*14320*/  SHFL.BFLY PT, R13, R4, 0x1, 0x1f ;  /* 0x0c201f00040d7f89 */ /* 0x000e6200000e0000 */
[----:B----4-:R-:W-:Y:S01]  /*14330*/  FMNMX.FTZ R139, R5, R14, !PT ;  /* 0x0000000e058b7209 */ /* 0x010fe20007810000 */
[----:B------:R-:W-:Y:S03]  /*14340*/  FFMA.FTZ R5, R17, c[0x0][0x2d0], -R175 ;  /* 0x0000b40011057a23 */ /* 0x000fe600000108af */
[C---:B------:R-:W-:Y:S03]  /*14350*/  FSETP.NEU.FTZ.AND P2, PT, R139.reuse, -INF , PT ;  /* 0xff8000008b00780b */ /* 0x040fe60003f5d000 */
[----:B------:R-:W3:Y:S01]  /*14360*/  SHFL.BFLY PT, R2, R0, 0x2, 0x1f ;  /* 0x0c401f0000027f89 */ /* 0x000ee200000e0000 */
[----:B------:R4:W4:Y:S01]  /*14370*/  MUFU.EX2 R240, R5 ;  /* 0x0000000500f07308 */ /* 0x0009220000000800 */
[----:B--2---:R-:W-:Y:S05]  /*14380*/  FMUL.FTZ R12, R139, c[0x0][0x2d0] ;  /* 0x0000b4008b0c7a20 */ /* 0x004fea0000410000 */
[----:B------:R-:W-:Y:S02]  /*14390*/  FSEL R173, R12, RZ, P2 ;  /* 0x000000ff0cad7208 */ /* 0x000fe40001000000 */
[----:B-1----:R-:W-:Y:S04]  /*143a0*/  FMNMX.FTZ R138, R4, R13, !PT ;  /* 0x0000000d048a7209 */ /* 0x002fe80007810000 */
[C---:B------:R-:W-:Y:S01]  /*143b0*/  FSETP.NEU.FTZ.AND P1, PT, R138.reuse, -INF , PT ;  /* 0xff8000008a00780b */ /* 0x040fe20003f3d000 */
[----:B------:R-:W-:Y:S01]  /*143c0*/  FMUL.FTZ R4, R138, c[0x0][0x2d0] ;  /* 0x0000b4008a047a20 */ /* 0x000fe20000410000 */
[----:B---3--:R-:W-:Y:S01]  /*143d0*/  FMNMX.FTZ R0, R0, R2, !PT ;  /* 0x0000000200007209 */ /* 0x008fe20007810000 */
[--C-:B------:R-:W-:Y:S03]  /*143e0*/  FFMA.FTZ R2, R18, c[0x0][0x2d0], -R173.reuse ;  /* 0x0000b40012027a23 */ /* 0x100fe600000108ad */
[----:B------:R-:W-:Y:S01]  /*143f0*/  FSEL R172, R4, RZ, P1 ;  /* 0x000000ff04ac7208 */ /* 0x000fe20000800000 */
[--C-:B----4-:R-:W-:Y:S01]  /*14400*/  FFMA.FTZ R5, R168, c[0x0][0x2d0], -R173.reuse ;  /* 0x0000b400a8057a23 */ /* 0x110fe200000108ad */
[----:B-----5:R-:W-:Y:S01]  /*14410*/  F2FP.BF16.PACK_AB R168, R219, R184 ;  /* 0x000000b8dba8723e */ /* 0x020fe200000010ff */
[----:B------:R1:W-:Y:S01]  /*14420*/  MUFU.EX2 R237, R2 ;  /* 0x0000000200ed7308 */ /* 0x0003e20000000800 */
[----:B------:R-:W-:Y:S01]  /*14430*/  F2FP.BF16.PACK_AB R170, R240, R239 ;  /* 0x000000eff0aa723e */ /* 0x000fe200000010ff */
[--C-:B------:R-:W-:Y:S02]  /*14440*/  FFMA.FTZ R4, R16, c[0x0][0x2d0], -R172.reuse ;  /* 0x0000b40010047a23 */ /* 0x100fe400000108ac */
[--C-:B------:R-:W-:Y:S06]  /*14450*/  FFMA.FTZ R6, R6, c[0x0][0x2d0], -R172.reuse ;  /* 0x0000b40006067a23 */ /* 0x100fec00000108ac */
[----:B------:R-:W-:Y:S10]  /*14460*/  MUFU.EX2 R179, R4 ;  /* 0x0000000400b37308 */ /* 0x000ff40000000800 */
[----:B------:R2:W-:Y:S01]  /*14470*/  MUFU.EX2 R178, R5 ;  /* 0x0000000500b27308 */ /* 0x0005e20000000800 */
[----:B-1----:R-:W1:Y:S09]  /*14480*/  SHFL.BFLY PT, R2, R0, 0x1, 0x1f ;  /* 0x0c201f0000027f89 */ /* 0x002e7200000e0000 */
[----:B------:R-:W-:Y:S01]  /*14490*/  MUFU.EX2 R177, R6 ;  /* 0x0000000600b17308 */ /* 0x000fe20000000800 */
[--C-:B--2---:R-:W-:Y:S01]  /*144a0*/  FFMA.FTZ R5, R169, c[0x0][0x2d0], -R173.reuse ;  /* 0x0000b400a9057a23 */ /* 0x104fe200000108ad */
[----:B-1----:R-:W-:Y:S01]  /*144b0*/  FMNMX.FTZ R134, R0, R2, !PT ;  /* 0x0000000200867209 */ /* 0x002fe20007810000 */
[--C-:B------:R-:W-:Y:S07]  /*144c0*/  FFMA.FTZ R0, R9, c[0x0][0x2d0], -R172.reuse ;  /* 0x0000b40009007a23 */ /* 0x100fee00000108ac */
[----:B------:R1:W2:Y:S01]  /*144d0*/  MUFU.EX2 R181, R5 ;  /* 0x0000000500b57308 */ /* 0x0002a20000000800 */
[----:B------:R-:W-:Y:S02]  /*144e0*/  FFMA.FTZ R2, R8, c[0x0][0x2d0], -R172 ;  /* 0x0000b40008027a23 */ /* 0x000fe400000108ac */
[----:B------:R-:W-:Y:S07]  /*144f0*/  FMUL.FTZ R4, R134, c[0x0][0x2d0] ;  /* 0x0000b40086047a20 */ /* 0x000fee0000410000 */
[----:B------:R3:W-:Y:S10]  /*14500*/  MUFU.EX2 R234, R0 ;  /* 0x0000000000ea7308 */ /* 0x0007f40000000800 */
[----:B------:R4:W-:Y:S01]  /*14510*/  MUFU.EX2 R236, R2 ;  /* 0x0000000200ec7308 */ /* 0x0009e20000000800 */
[----:B-1----:R-:W-:Y:S01]  /*14520*/  FFMA.FTZ R5, R19, c[0x0][0x2d0], -R173 ;  /* 0x0000b40013057a23 */ /* 0x002fe200000108ad */
[----:B--2---:R-:W-:Y:S08]  /*14530*/  F2FP.BF16.PACK_AB R169, R181, R178 ;  /* 0x000000b2b5a9723e */ /* 0x004ff000000010ff */
[----:B------:R-:W1:Y:S01]  /*14540*/  MUFU.EX2 R238, R5 ;  /* 0x0000000500ee7308 */ /* 0x000e620000000800 */
[----:B---3--:R-:W-:Y:S02]  /*14550*/  FSEL R0, R140, RZ, P0 ;  /* 0x000000ff8c007208 */ /* 0x008fe40000000000 */
[----:B------:R-:W-:Y:S03]  /*14560*/  FSETP.NEU.FTZ.AND P0, PT, R134, -INF , PT ;  /* 0xff8000008600780b */ /* 0x000fe60003f1d000 */
[----:B------:R-:W-:Y:S01]  /*14570*/  FADD.FTZ R0, -R0, R3 ;  /* 0x0000000300007221 */ /* 0x000fe20000010100 */
[----:B------:R-:W-:Y:S03]  /*14580*/  FSEL R174, R4, RZ, P0 ;  /* 0x000000ff04ae7208 */ /* 0x000fe60000000000 */
[----:B------:R-:W-:Y:S02]  /*14590*/  FMUL.FTZ R0, R0, c[0x0][0x2d0] ;  /* 0x0000b40000007a20 */ /* 0x000fe40000410000 */
[--C-:B----4-:R-:W-:Y:S02]  /*145a0*/  FFMA.FTZ R2, R10, c[0x0][0x2d0], -R174.reuse ;  /* 0x0000b4000a027a23 */ /* 0x110fe400000108ae */
[----:B------:R-:W2:Y:S01]  /*145b0*/  MUFU.EX2 R133, R0 ;  /* 0x0000000000857308 */ /* 0x000ea20000000800 */
[----:B-1----:R-:W-:Y:S09]  /*145c0*/  F2FP.BF16.PACK_AB R171, R238, R237 ;  /* 0x000000edeeab723e */ /* 0x002ff200000010ff */
[----:B------:R1:W-:Y:S01]  /*145d0*/  MUFU.EX2 R176, R2 ;  /* 0x0000000200b07308 */ /* 0x0003e20000000800 */
[C---:B--2---:R-:W-:Y:S02]  /*145e0*/  FMUL.FTZ R4, R133.reuse, R152 ;  /* 0x0000009885047220 */ /* 0x044fe40000410000 */
[C---:B------:R-:W-:Y:S02]  /*145f0*/  FMUL.FTZ R5, R133.reuse, R153 ;  /* 0x0000009985057220 */ /* 0x040fe40000410000 */
[C---:B------:R-:W-:Y:S02]  /*14600*/  FMUL.FTZ R16, R133.reuse, R160 ;  /* 0x000000a085107220 */ /* 0x040fe40000410000 */
[C---:B------:R-:W-:Y:S02]  /*14610*/  FMUL.FTZ R17, R133.reuse, R161 ;  /* 0x000000a185117220 */ /* 0x040fe40000410000 */
[----:B------:R-:W-:Y:S02]  /*14620*/  FMUL.FTZ R32, R133, R112 ;  /* 0x0000007085207220 */ /* 0x000fe40000410000 */
[--C-:B-1----:R-:W-:Y:S02]  /*14630*/  FFMA.FTZ R2, R11, c[0x0][0x2d0], -R174.reuse ;  /* 0x0000b4000b027a23 */ /* 0x102fe400000108ae */
[C---:B------:R-:W-:Y:S02]  /*14640*/  FMUL.FTZ R33, R133.reuse, R113 ;  /* 0x0000007185217220 */ /* 0x040fe40000410000 */
        /* <DEDUP_REMOVED lines=11> */
[----:B------:R-:W-:Y:S02]  /*14700*/  FFMA.FTZ R128, R231, c[0x0][0x2d0], -R175 ;  /* 0x0000b400e7807a23 */ /* 0x000fe400000108af */
[----:B------:R-:W2:Y:S01]  /*14710*/  LDL R231, [R1+0x4] ;  /* 0x0000040001e77983 */ /* 0x000ea20000100800 */
[--C-:B-1----:R-:W-:Y:S02]  /*14720*/  FFMA.FTZ R2, R7, c[0x0][0x2d0], -R174.reuse ;  /* 0x0000b40007027a23 */ /* 0x102fe400000108ae */
[----:B------:R-:W-:Y:S02]  /*14730*/  FFMA.FTZ R129, R218, c[0x0][0x2d0], -R174 ;  /* 0x0000b400da817a23 */ /* 0x000fe400000108ae */
[----:B------:R1:W-:Y:S01]  /*14740*/  MUFU.EX2 R233, R2 ;  /* 0x0000000200e97308 */ /* 0x0003e20000000800 */
[C---:B------:R-:W-:Y:S02]  /*14750*/  FMUL.FTZ R84, R133.reuse, R84 ;  /* 0x0000005485547220 */ /* 0x040fe40000410000 */
[C---:B------:R-:W-:Y:S02]  /*14760*/  FMUL.FTZ R85, R133.reuse, R85 ;  /* 0x0000005585557220 */ /* 0x040fe40000410000 */
[C---:B------:R-:W-:Y:S02]  /*14770*/  FMUL.FTZ R96, R133.reuse, R96 ;  /* 0x0000006085607220 */ /* 0x040fe40000410000 */
[----:B------:R-:W-:Y:S01]  /*14780*/  FMUL.FTZ R97, R133, R97 ;  /* 0x0000006185617220 */ /* 0x000fe20000410000 */
[----:B-1----:R-:W-:Y:S05]  /*14790*/  FSEL R2, R139, RZ, P2 ;  /* 0x000000ff8b027208 */ /* 0x002fea0001000000 */
[----:B------:R-:W-:Y:S01]  /*147a0*/  FADD.FTZ R0, -R2, R132 ;  /* 0x0000008402007221 */ /* 0x000fe20000010100 */
[----:B------:R-:W-:Y:S03]  /*147b0*/  FSEL R2, R138, RZ, P1 ;  /* 0x000000ff8a027208 */ /* 0x000fe60000800000 */
[----:B------:R-:W-:Y:S04]  /*147c0*/  FMUL.FTZ R0, R0, c[0x0][0x2d0] ;  /* 0x0000b40000007a20 */ /* 0x000fe80000410000 */
[----:B------:R1:W3:Y:S02]  /*147d0*/  MUFU.EX2 R132, R0 ;  /* 0x0000000000847308 */ /* 0x0002e40000000800 */
[----:B-1----:R-:W-:Y:S01]  /*147e0*/  FADD.FTZ R0, -R2, R141 ;  /* 0x0000008d02007221 */ /* 0x002fe20000010100 */
[----:B------:R-:W-:Y:S01]  /*147f0*/  FSEL R2, R134, RZ, P0 ;  /* 0x000000ff86027208 */ /* 0x000fe20000000000 */
[----:B---3--:R-:W-:Y:S02]  /*14800*/  FMUL.FTZ R6, R132, R154 ;  /* 0x0000009a84067220 */ /* 0x008fe40000410000 */
[----:B------:R-:W-:Y:S02]  /*14810*/  FMUL.FTZ R0, R0, c[0x0][0x2d0] ;  /* 0x0000b40000007a20 */ /* 0x000fe40000410000 */
[C---:B------:R-:W-:Y:S02]  /*14820*/  FMUL.FTZ R7, R132.reuse, R155 ;  /* 0x0000009b84077220 */ /* 0x040fe40000410000 */
[----:B------:R1:W3:Y:S01]  /*14830*/  MUFU.EX2 R3, R0 ;  /* 0x0000000000037308 */ /* 0x0002e20000000800 */
[C---:B------:R-:W-:Y:S02]  /*14840*/  FMUL.FTZ R18, R132.reuse, R162 ;  /* 0x000000a284127220 */ /* 0x040fe40000410000 */
[C---:B------:R-:W-:Y:S02]  /*14850*/  FMUL.FTZ R19, R132.reuse, R163 ;  /* 0x000000a384137220 */ /* 0x040fe40000410000 */
[-C--:B------:R-:W-:Y:S01]  /*14860*/  HMMA.16816.F32.BF16 R4, R168, R20.reuse, R4 ;  /* 0x00000014a804723c */ /* 0x080fe20000041804 */
[C---:B------:R-:W-:Y:S01]  /*14870*/  FMUL.FTZ R34, R132.reuse, R114 ;  /* 0x0000007284227220 */ /* 0x040fe20000410000 */
[----:B------:R-:W-:Y:S01]  /*14880*/  LDSM.16.MT88.4 R160, [R166+0x800] ;  /* 0x00080000a6a0783b */ /* 0x000fe20000004200 */
[C---:B------:R-:W-:Y:S02]  /*14890*/  FMUL.FTZ R35, R132.reuse, R115 ;  /* 0x0000007384237220 */ /* 0x040fe40000410000 */
[C---:B------:R-:W-:Y:S02]  /*148a0*/  FMUL.FTZ R50, R132.reuse, R130 ;  /* 0x0000008284327220 */ /* 0x040fe40000410000 */
[C---:B------:R-:W-:Y:S02]  /*148b0*/  FMUL.FTZ R51, R132.reuse, R131 ;  /* 0x0000008384337220 */ /* 0x040fe40000410000 */
[C---:B------:R-:W-:Y:S01]  /*148c0*/  FMUL.FTZ R54, R132.reuse, R54 ;  /* 0x0000003684367220 */ /* 0x040fe20000410000 */
[----:B------:R-:W-:Y:S02]  /*148d0*/  LDSM.16.MT88.4 R112, [R167+0x400] ;  /* 0x00040000a770783b */ /* 0x000fe40000004200 */
[C---:B------:R-:W-:Y:S02]  /*148e0*/  FMUL.FTZ R55, R132.reuse, R55 ;  /* 0x0000003784377220 */ /* 0x040fe40000410000 */
[C---:B------:R-:W-:Y:S02]  /*148f0*/  FMUL.FTZ R66, R132.reuse, R66 ;  /* 0x0000004284427220 */ /* 0x040fe40000410000 */
[C---:B------:R-:W-:Y:S02]  /*14900*/  FMUL.FTZ R67, R132.reuse, R67 ;  /* 0x0000004384437220 */ /* 0x040fe40000410000 */
[----:B------:R-:W-:Y:S02]  /*14910*/  FMUL.FTZ R70, R132, R70 ;  /* 0x0000004684467220 */ /* 0x000fe40000410000 */
[----:B-1----:R-:W-:Y:S02]  /*14920*/  FADD.FTZ R0, -R2, R142 ;  /* 0x0000008e02007221 */ /* 0x002fe40000010100 */
[----:B------:R-:W-:Y:S01]  /*14930*/  FFMA.FTZ R2, R15, c[0x0][0x2d0], -R174 ;  /* 0x0000b4000f027a23 */ /* 0x000fe200000108ae */
[----:B------:R-:W-:Y:S01]  /*14940*/  MUFU.EX2 R142, R129 ;  /* 0x00000081008e7308 */ /* 0x000fe20000000800 */
[----:B------:R-:W-:Y:S02]  /*14950*/  FMUL.FTZ R0, R0, c[0x0][0x2d0] ;  /* 0x0000b40000007a20 */ /* 0x000fe40000410000 */
[----:B---3--:R-:W-:Y:S01]  /*14960*/  FMUL.FTZ R8, R3, R148 ;  /* 0x0000009403087220 */ /* 0x008fe20000410000 */
[----:B------:R-:W-:Y:S01]  /*14970*/  F2FP.BF16.PACK_AB R148, R179, R177 ;  /* 0x000000b1b394723e */ /* 0x000fe200000010ff */
[C---:B------:R-:W-:Y:S01]  /*14980*/  FMUL.FTZ R9, R3.reuse, R149 ;  /* 0x0000009503097220 */ /* 0x040fe20000410000 */
[----:B------:R-:W-:Y:S01]  /*14990*/  F2FP.BF16.PACK_AB R149, R232, R176 ;  /* 0x000000b0e895723e */ /* 0x000fe200000010ff */
[C---:B------:R-:W-:Y:S02]  /*149a0*/  FMUL.FTZ R12, R3.reuse, R156 ;  /* 0x0000009c030c7220 */ /* 0x040fe40000410000 */
[C---:B------:R-:W-:Y:S01]  /*149b0*/  FMUL.FTZ R13, R3.reuse, R157 ;  /* 0x0000009d030d7220 */ /* 0x040fe20000410000 */
[----:B------:R-:W1:Y:S01]  /*149c0*/  MUFU.EX2 R0, R0 ;  /* 0x0000000000007308 */ /* 0x000e620000000800 */
[C---:B------:R-:W-:Y:S02]  /*149d0*/  FMUL.FTZ R24, R3.reuse, R104 ;  /* 0x0000006803187220 */ /* 0x040fe40000410000 */
[C---:B------:R-:W-:Y:S02]  /*149e0*/  FMUL.FTZ R25, R3.reuse, R105 ;  /* 0x0000006903197220 */ /* 0x040fe40000410000 */
[C---:B------:R-:W-:Y:S02]  /*149f0*/  FMUL.FTZ R28, R3.reuse, R108 ;  /* 0x0000006c031c7220 */ /* 0x040fe40000410000 */
[C---:B------:R-:W-:Y:S02]  /*14a00*/  FMUL.FTZ R29, R3.reuse, R109 ;  /* 0x0000006d031d7220 */ /* 0x040fe40000410000 */
[C---:B------:R-:W-:Y:S01]  /*14a10*/  FMUL.FTZ R40, R3.reuse, R120 ;  /* 0x0000007803287220 */ /* 0x040fe20000410000 */
[----:B------:R-:W3:Y:S01]  /*14a20*/  MUFU.EX2 R235, R2 ;  /* 0x0000000200eb7308 */ /* 0x000ee20000000800 */
[C---:B------:R-:W-:Y:S02]  /*14a30*/  FMUL.FTZ R41, R3.reuse, R121 ;  /* 0x0000007903297220 */ /* 0x040fe40000410000 */
[C---:B------:R-:W-:Y:S02]  /*14a40*/  FMUL.FTZ R44, R3.reuse, R124 ;  /* 0x0000007c032c7220 */ /* 0x040fe40000410000 */
[C---:B------:R-:W-:Y:S02]  /*14a50*/  FMUL.FTZ R45, R3.reuse, R125 ;  /* 0x0000007d032d7220 */ /* 0x040fe40000410000 */
[C---:B------:R-:W-:Y:S02]  /*14a60*/  FMUL.FTZ R56, R3.reuse, R56 ;  /* 0x0000003803387220 */ /* 0x040fe40000410000 */
[C---:B------:R-:W-:Y:S02]  /*14a70*/  FMUL.FTZ R57, R3.reuse, R57 ;  /* 0x0000003903397220 */ /* 0x040fe40000410000 */
[C---:B------:R-:W-:Y:S02]  /*14a80*/  FMUL.FTZ R60, R3.reuse, R60 ;  /* 0x0000003c033c7220 */ /* 0x040fe40000410000 */
[----:B------:R-:W-:Y:S02]  /*14a90*/  FMUL.FTZ R61, R3, R61 ;  /* 0x0000003d033d7220 */ /* 0x000fe40000410000 */
[----:B-1----:R-:W-:Y:S01]  /*14aa0*/  FMUL.FTZ R10, R0, R150 ;  /* 0x00000096000a7220 */ /* 0x002fe20000410000 */
[----:B------:R-:W-:Y:S01]  /*14ab0*/  F2FP.BF16.PACK_AB R150, R236, R234 ;  /* 0x000000eaec96723e */ /* 0x000fe200000010ff */
[C---:B------:R-:W-:Y:S02]  /*14ac0*/  FMUL.FTZ R11, R0.reuse, R151 ;  /* 0x00000097000b7220 */ /* 0x040fe40000410000 */
[C---:B------:R-:W-:Y:S02]  /*14ad0*/  FMUL.FTZ R14, R0.reuse, R158 ;  /* 0x0000009e000e7220 */ /* 0x040fe40000410000 */
[C---:B------:R-:W-:Y:S02]  /*14ae0*/  FMUL.FTZ R15, R0.reuse, R159 ;  /* 0x0000009f000f7220 */ /* 0x040fe40000410000 */
[C---:B------:R-:W-:Y:S01]  /*14af0*/  FMUL.FTZ R26, R0.reuse, R106 ;  /* 0x0000006a001a7220 */ /* 0x040fe20000410000 */
[----:B---3--:R-:W-:Y:S01]  /*14b00*/  F2FP.BF16.PACK_AB R151, R235, R233 ;  /* 0x000000e9eb97723e */ /* 0x008fe200000010ff */
[----:B------:R-:W-:Y:S02]  /*14b10*/  FMUL.FTZ R27, R0, R107 ;  /* 0x0000006b001b7220 */ /* 0x000fe40000410000 */
[----:B------:R-:W-:Y:S01]  /*14b20*/  LDSM.16.MT88.4 R104, [R166+0x400] ;  /* 0x00040000a668783b */ /* 0x000fe20000004200 */
[----:B------:R-:W-:Y:S02]  /*14b30*/  FFMA.FTZ R130, R221, c[0x0][0x2d0], -R172 ;  /* 0x0000b400dd827a23 */ /* 0x000fe400000108ac */
[----:B------:R-:W-:Y:S01]  /*14b40*/  FFMA.FTZ R131, R188, c[0x0][0x2d0], -R174 ;  /* 0x0000b400bc837a23 */ /* 0x000fe200000108ae */
[C---:B------:R-:W-:Y:S01]  /*14b50*/  HMMA.16816.F32.BF16 R8, R148.reuse, R20, R8 ;  /* 0x000000149408723c */ /* 0x040fe20000041808 */
[----:B------:R-:W-:Y:S01]  /*14b60*/  MUFU.EX2 R141, R130 ;  /* 0x00000082008d7308 */ /* 0x000fe20000000800 */
[C---:B------:R-:W-:Y:S02]  /*14b70*/  FMUL.FTZ R42, R0.reuse, R122 ;  /* 0x0000007a002a7220 */ /* 0x040fe40000410000 */
[C---:B------:R-:W-:Y:S02]  /*14b80*/  FMUL.FTZ R43, R0.reuse, R123 ;  /* 0x0000007b002b7220 */ /* 0x040fe40000410000 */
[C---:B------:R-:W-:Y:S02]  /*14b90*/  FMUL.FTZ R46, R0.reuse, R126 ;  /* 0x0000007e002e7220 */ /* 0x040fe40000410000 */
[-C--:B------:R-:W-:Y:S01]  /*14ba0*/  HMMA.16816.F32.BF16 R12, R148, R22.reuse, R12 ;  /* 0x00000016940c723c */ /* 0x080fe2000004180c */
[C---:B------:R-:W-:Y:S03]  /*14bb0*/  FMUL.FTZ R20, R133.reuse, R100 ;  /* 0x0000006485147220 */ /* 0x040fe60000410000 */
[----:B------:R-:W-:Y:S02]  /*14bc0*/  FMUL.FTZ R21, R133, R101 ;  /* 0x0000006585157220 */ /* 0x000fe40000410000 */
[----:B------:R-:W-:Y:S02]  /*14bd0*/  FMUL.FTZ R47, R0, R127 ;  /* 0x0000007f002f7220 */ /* 0x000fe40000410000 */
[C---:B------:R-:W-:Y:S01]  /*14be0*/  HMMA.16816.F32.BF16 R16, R168.reuse, R22, R16 ;  /* 0x00000016a810723c */ /* 0x040fe20000041810 */
[--C-:B------:R-:W-:Y:S03]  /*14bf0*/  FFMA.FTZ R2, R208, c[0x0][0x2d0], -R175.reuse ;  /* 0x0000b400d0027a23 */ /* 0x100fe600000108af */
[C---:B------:R-:W-:Y:S01]  /*14c00*/  FMUL.FTZ R30, R0.reuse, R110 ;  /* 0x0000006e001e7220 */ /* 0x040fe20000410000 */
[----:B------:R1:W-:Y:S01]  /*14c10*/  MUFU.EX2 R208, R2 ;  /* 0x0000000200d07308 */ /* 0x0003e20000000800 */
[----:B------:R-:W-:Y:S02]  /*14c20*/  FMUL.FTZ R31, R0, R111 ;  /* 0x0000006f001f7220 */ /* 0x000fe40000410000 */
[C---:B------:R-:W-:Y:S04]  /*14c30*/  FMUL.FTZ R22, R132.reuse, R102 ;  /* 0x0000006684167220 */ /* 0x040fe80000410000 */
[----:B------:R-:W-:Y:S02]  /*14c40*/  FMUL.FTZ R23, R132, R103 ;  /* 0x0000006784177220 */ /* 0x000fe40000410000 */
[----:B------:R-:W3:Y:S01]  /*14c50*/  LDSM.16.MT88.4 R100, [R166+0xc00] ;  /* 0x000c0000a664783b */ /* 0x000ee20000004200 */
[C---:B------:R-:W-:Y:S02]  /*14c60*/  FMUL.FTZ R58, R0.reuse, R58 ;  /* 0x0000003a003a7220 */ /* 0x040fe40000410000 */
[C---:B------:R-:W-:Y:S02]  /*14c70*/  FMUL.FTZ R59, R0.reuse, R59 ;  /* 0x0000003b003b7220 */ /* 0x040fe40000410000 */
[-C--:B------:R-:W-:Y:S01]  /*14c80*/  HMMA.16816.F32.BF16 R20, R168, R36.reuse, R20 ;  /* 0x00000024a814723c */ /* 0x080fe20000041814 */
[C---:B------:R-:W-:Y:S02]  /*14c90*/  FMUL.FTZ R62, R0.reuse, R62 ;  /* 0x0000003e003e7220 */ /* 0x040fe40000410000 */
[----:B------:R-:W-:Y:S02]  /*14ca0*/  FMUL.FTZ R63, R0, R63 ;  /* 0x0000003f003f7220 */ /* 0x000fe40000410000 */
[----:B------:R-:W-:Y:S02]  /*14cb0*/  FMUL.FTZ R71, R132, R71 ;  /* 0x0000004784477220 */ /* 0x000fe40000410000 */
[C---:B------:R-:W-:Y:S01]  /*14cc0*/  FMUL.FTZ R72, R3.reuse, R72 ;  /* 0x0000004803487220 */ /* 0x040fe20000410000 */
[C---:B------:R-:W-:Y:S01]  /*14cd0*/  HMMA.16816.F32.BF16 R24, R148.reuse, R36, R24 ;  /* 0x000000249418723c */ /* 0x040fe20000041818 */
[----:B------:R-:W-:Y:S03]  /*14ce0*/  FMUL.FTZ R73, R3, R73 ;  /* 0x0000004903497220 */ /* 0x000fe60000410000 */
[C---:B------:R-:W-:Y:S02]  /*14cf0*/  FMUL.FTZ R74, R0.reuse, R74 ;  /* 0x0000004a004a7220 */ /* 0x040fe40000410000 */
[C---:B------:R-:W-:Y:S02]  /*14d00*/  FMUL.FTZ R75, R0.reuse, R75 ;  /* 0x0000004b004b7220 */ /* 0x040fe40000410000 */
[-C--:B------:R-:W-:Y:S01]  /*14d10*/  HMMA.16816.F32.BF16 R28, R148, R38.reuse, R28 ;  /* 0x00000026941c723c */ /* 0x080fe2000004181c */
[----:B-1----:R-:W-:Y:S03]  /*14d20*/  FFMA.FTZ R2, R207, c[0x0][0x2d0], -R175 ;  /* 0x0000b400cf027a23 */ /* 0x002fe600000108af */
[C---:B------:R-:W-:Y:S01]  /*14d30*/  FMUL.FTZ R36, R133.reuse, R116 ;  /* 0x0000007485247220 */ /* 0x040fe20000410000 */
[----:B------:R1:W-:Y:S01]  /*14d40*/  MUFU.EX2 R212, R2 ;  /* 0x0000000200d47308 */ /* 0x0003e20000000800 */
[----:B------:R-:W-:Y:S02]  /*14d50*/  FMUL.FTZ R37, R133, R117 ;  /* 0x0000007585257220 */ /* 0x000fe40000410000 */
[C---:B------:R-:W-:Y:S01]  /*14d60*/  HMMA.16816.F32.BF16 R32, R168.reuse, R38, R32 ;  /* 0x00000026a820723c */ /* 0x040fe20000041820 */
[C---:B------:R-:W-:Y:S03]  /*14d70*/  FMUL.FTZ R76, R3.reuse, R76 ;  /* 0x0000004c034c7220 */ /* 0x040fe60000410000 */
[----:B------:R-:W-:Y:S02]  /*14d80*/  FMUL.FTZ R77, R3, R77 ;  /* 0x0000004d034d7220 */ /* 0x000fe40000410000 */
[----:B------:R-:W-:Y:S02]  /*14d90*/  FMUL.FTZ R78, R0, R78 ;  /* 0x0000004e004e7220 */ /* 0x000fe40000410000 */
[C---:B------:R-:W-:Y:S04]  /*14da0*/  FMUL.FTZ R38, R132.reuse, R118 ;  /* 0x0000007684267220 */ /* 0x040fe80000410000 */
[----:B------:R-:W-:Y:S02]  /*14db0*/  FMUL.FTZ R39, R132, R119 ;  /* 0x0000007784277220 */ /* 0x000fe40000410000 */
[----:B------:R-:W-:Y:S01]  /*14dc0*/  LDSM.16.MT88.4 R116, [R166+0x1000] ;  /* 0x00100000a674783b */ /* 0x000fe20000004200 */
[----:B------:R-:W-:Y:S02]  /*14dd0*/  FMUL.FTZ R79, R0, R79 ;  /* 0x0000004f004f7220 */ /* 0x000fe40000410000 */
[C---:B------:R-:W-:Y:S02]  /*14de0*/  FMUL.FTZ R82, R132.reuse, R82 ;  /* 0x0000005284527220 */ /* 0x040fe40000410000 */
[-C--:B---3--:R-:W-:Y:S01]  /*14df0*/  HMMA.16816.F32.BF16 R36, R168, R100.reuse, R36 ;  /* 0x00000064a824723c */ /* 0x088fe20000041824 */
[----:B------:R-:W-:Y:S02]  /*14e00*/  FMUL.FTZ R83, R132, R83 ;  /* 0x0000005384537220 */ /* 0x000fe40000410000 */
[----:B------:R-:W-:Y:S02]  /*14e10*/  FFMA.FTZ R108, R133, R242, R184 ;  /* 0x000000f2856c7223 */ /* 0x000fe400000100b8 */
[----:B------:R-:W-:Y:S01]  /*14e20*/  MUFU.EX2 R133, R131 ;  /* 0x0000008300857308 */ /* 0x000fe20000000800 */
[C---:B------:R-:W-:Y:S02]  /*14e30*/  FMUL.FTZ R88, R3.reuse, R88 ;  /* 0x0000005803587220 */ /* 0x040fe40000410000 */
[C---:B------:R-:W-:Y:S01]  /*14e40*/  HMMA.16816.F32.BF16 R40, R148.reuse, R100, R40 ;  /* 0x000000649428723c */ /* 0x040fe20000041828 */
[----:B-1----:R-:W-:Y:S03]  /*14e50*/  FFMA.FTZ R2, R206, c[0x0][0x2d0], -R173 ;  /* 0x0000b400ce027a23 */ /* 0x002fe600000108ad */
[C---:B------:R-:W-:Y:S02]  /*14e60*/  FMUL.FTZ R89, R3.reuse, R89 ;  /* 0x0000005903597220 */ /* 0x040fe40000410000 */
[C---:B------:R-:W-:Y:S01]  /*14e70*/  FMUL.FTZ R90, R0.reuse, R90 ;  /* 0x0000005a005a7220 */ /* 0x040fe20000410000 */
[----:B------:R1:W-:Y:S01]  /*14e80*/  MUFU.EX2 R207, R2 ;  /* 0x0000000200cf7308 */ /* 0x0003e20000000800 */
[-C--:B------:R-:W-:Y:S01]  /*14e90*/  HMMA.16816.F32.BF16 R44, R148, R102.reuse, R44 ;  /* 0x00000066942c723c */ /* 0x080fe2000004182c */
[C---:B------:R-:W-:Y:S03]  /*14ea0*/  FMUL.FTZ R91, R0.reuse, R91 ;  /* 0x0000005b005b7220 */ /* 0x040fe60000410000 */
[C---:B------:R-:W-:Y:S02]  /*14eb0*/  FMUL.FTZ R92, R3.reuse, R92 ;  /* 0x0000005c035c7220 */ /* 0x040fe40000410000 */
[C---:B------:R-:W-:Y:S02]  /*14ec0*/  FMUL.FTZ R93, R3.reuse, R93 ;  /* 0x0000005d035d7220 */ /* 0x040fe40000410000 */
[C---:B------:R-:W-:Y:S01]  /*14ed0*/  HMMA.16816.F32.BF16 R48, R168.reuse, R102, R48 ;  /* 0x00000066a830723c */ /* 0x040fe20000041830 */
[----:B------:R-:W3:Y:S03]  /*14ee0*/  LDSM.16.MT88.4 R100, [R167+0xc00] ;  /* 0x000c0000a764783b */ /* 0x000ee60000004200 */
[C---:B------:R-:W-:Y:S02]  /*14ef0*/  FMUL.FTZ R94, R0.reuse, R94 ;  /* 0x0000005e005e7220 */ /* 0x040fe40000410000 */
[----:B------:R-:W-:Y:S02]  /*14f00*/  FMUL.FTZ R95, R0, R95 ;  /* 0x0000005f005f7220 */ /* 0x000fe40000410000 */
[C---:B------:R-:W-:Y:S04]  /*14f10*/  FMUL.FTZ R98, R132.reuse, R98 ;  /* 0x0000006284627220 */ /* 0x040fe80000410000 */
[C---:B------:R-:W-:Y:S02]  /*14f20*/  FMUL.FTZ R99, R132.reuse, R99 ;  /* 0x0000006384637220 */ /* 0x040fe40000410000 */
[----:B------:R-:W-:Y:S02]  /*14f30*/  FFMA.FTZ R3, R3, R246, R177 ;  /* 0x000000f603037223 */ /* 0x000fe400000100b1 */
[----:B-1----:R-:W-:Y:S02]  /*14f40*/  FFMA.FTZ R2, R205, c[0x0][0x2d0], -R173 ;  /* 0x0000b400cd027a23 */ /* 0x002fe400000108ad */
[C---:B------:R-:W-:Y:S02]  /*14f50*/  FMUL.FTZ R86, R132.reuse, R86 ;  /* 0x0000005684567220 */ /* 0x040fe40000410000 */
[----:B------:R1:W-:Y:S01]  /*14f60*/  MUFU.EX2 R210, R2 ;  /* 0x0000000200d27308 */ /* 0x0003e20000000800 */
[----:B------:R-:W-:Y:S02]  /*14f70*/  FMUL.FTZ R87, R132, R87 ;  /* 0x0000005784577220 */ /* 0x000fe40000410000 */
[--C-:B------:R-:W-:Y:S02]  /*14f80*/  FFMA.FTZ R122, R223, c[0x0][0x2d0], -R172.reuse ;  /* 0x0000b400df7a7a23 */ /* 0x100fe400000108ac */
[----:B------:R-:W-:Y:S02]  /*14f90*/  FFMA.FTZ R121, R222, c[0x0][0x2d0], -R172 ;  /* 0x0000b400de797a23 */ /* 0x000fe400000108ac */
[--C-:B------:R-:W-:Y:S02]  /*14fa0*/  FFMA.FTZ R127, R230, c[0x0][0x2d0], -R175.reuse ;  /* 0x0000b400e67f7a23 */ /* 0x100fe400000108af */
[----:B------:R-:W-:Y:S01]  /*14fb0*/  FFMA.FTZ R126, R229, c[0x0][0x2d0], -R175 ;  /* 0x0000b400e57e7a23 */ /* 0x000fe200000108af */
[----:B------:R-:W-:Y:S01]  /*14fc0*/  MUFU.EX2 R177, R122 ;  /* 0x0000007a00b17308 */ /* 0x000fe20000000800 */
[--C-:B------:R-:W-:Y:S02]  /*14fd0*/  FFMA.FTZ R125, R227, c[0x0][0x2d0], -R173.reuse ;  /* 0x0000b400e37d7a23 */ /* 0x100fe400000108ad */
[--C-:B------:R-:W-:Y:S02]  /*14fe0*/  FFMA.FTZ R124, R226, c[0x0][0x2d0], -R173.reuse ;  /* 0x0000b400e27c7a23 */ /* 0x100fe400000108ad */
[--C-:B------:R-:W-:Y:S02]  /*14ff0*/  FFMA.FTZ R123, R225, c[0x0][0x2d0], -R173.reuse ;  /* 0x0000b400e17b7a23 */ /* 0x100fe400000108ad */
[----:B------:R-:W-:Y:S02]  /*15000*/  FFMA.FTZ R120, R220, c[0x0][0x2d0], -R174 ;  /* 0x0000b400dc787a23 */ /* 0x000fe400000108ae */
[----:B------:R-:W-:Y:S01]  /*15010*/  FFMA.FTZ R0, R0, R243, R176 ;  /* 0x000000f300007223 */ /* 0x000fe200000100b0 */
[----:B------:R-:W-:Y:S01]  /*15020*/  MUFU.EX2 R184, R126 ;  /* 0x0000007e00b87308 */ /* 0x000fe20000000800 */
[-C--:B---3--:R-:W-:Y:S02]  /*15030*/  HMMA.16816.F32.BF16 R52, R168, R100.reuse, R52 ;  /* 0x00000064a834723c */ /* 0x088fe40000041834 */
[----:B------:R-:W-:Y:S02]  /*15040*/  FADD.FTZ R0, R232, R0 ;  /* 0x00000000e8007221 */ /* 0x000fe40000010000 */
[--C-:B-1----:R-:W-:Y:S01]  /*15050*/  FFMA.FTZ R2, R211, c[0x0][0x2d0], -R173.reuse ;  /* 0x0000b400d3027a23 */ /* 0x102fe200000108ad */
[C---:B--2---:R-:W-:Y:S01]  /*15060*/  ISETP.GT.AND P0, PT, R204.reuse, R231, PT ;  /* 0x000000e7cc00720c */ /* 0x044fe20003f04270 */
[----:B------:R-:W-:Y:S01]  /*15070*/  FADD.FTZ R188, R233, R0 ;  /* 0x00000000e9bc7221 */ /* 0x000fe20000010000 */
[----:B------:R-:W-:Y:S01]  /*15080*/  IADD3 R204, R204, -0x1, RZ ;  /* 0xffffffffcccc7810 */ /* 0x000fe20007ffe0ff */
[C---:B------:R-:W-:Y:S01]  /*15090*/  HMMA.16816.F32.BF16 R56, R148.reuse, R100, R56 ;  /* 0x000000649438723c */ /* 0x040fe20000041838 */
[----:B------:R1:W-:Y:S07]  /*150a0*/  MUFU.EX2 R215, R2 ;  /* 0x0000000200d77308 */ /* 0x0003ee0000000800 */
[-C--:B------:R-:W-:Y:S03]  /*150b0*/  HMMA.16816.F32.BF16 R60, R148, R102.reuse, R60 ;  /* 0x00000066943c723c */ /* 0x080fe6000004183c */
[----:B------:R-:W2:Y:S05]  /*150c0*/  MUFU.EX2 R176, R120 ;  /* 0x0000007800b07308 */ /* 0x000eaa0000000800 */
[C---:B------:R-:W-:Y:S01]  /*150d0*/  HMMA.16816.F32.BF16 R64, R168.reuse, R102, R64 ;  /* 0x00000066a840723c */ /* 0x040fe20000041840 */
[----:B------:R-:W3:Y:S03]  /*150e0*/  LDSM.16.MT88.4 R100, [R166+0x1800] ;  /* 0x00180000a664783b */ /* 0x000ee60000004200 */
[--C-:B-1----:R-:W-:Y:S02]  /*150f0*/  FFMA.FTZ R2, R209, c[0x0][0x2d0], -R173.reuse ;  /* 0x0000b400d1027a23 */ /* 0x102fe400000108ad */
[----:B------:R-:W-:Y:S02]  /*15100*/  FFMA.FTZ R173, R224, c[0x0][0x2d0], -R173 ;  /* 0x0000b400e0ad7a23 */ /* 0x000fe400000108ad */
[----:B------:R1:W-:Y:S04]  /*15110*/  MUFU.EX2 R216, R2 ;  /* 0x0000000200d87308 */ /* 0x0003e80000000800 */
[--C-:B-1----:R-:W-:Y:S01]  /*15120*/  FFMA.FTZ R2, R186, c[0x0][0x2d0], -R172.reuse ;  /* 0x0000b400ba027a23 */ /* 0x102fe200000108ac */
[-C--:B---3--:R-:W-:Y:S05]  /*15130*/  HMMA.16816.F32.BF16 R68, R168, R100.reuse, R68 ;  /* 0x00000064a844723c */ /* 0x088fea0000041844 */
[----:B------:R1:W-:Y:S03]  /*15140*/  MUFU.EX2 R206, R2 ;  /* 0x0000000200ce7308 */ /* 0x0003e60000000800 */
[C---:B------:R-:W-:Y:S08]  /*15150*/  HMMA.16816.F32.BF16 R72, R148.reuse, R100, R72 ;  /* 0x000000649448723c */ /* 0x040ff00000041848 */
[-C--:B------:R-:W-:Y:S08]  /*15160*/  HMMA.16816.F32.BF16 R76, R148, R102.reuse, R76 ;  /* 0x00000066944c723c */ /* 0x080ff0000004184c */
[C---:B------:R-:W-:Y:S01]  /*15170*/  HMMA.16816.F32.BF16 R80, R168.reuse, R102, R80 ;  /* 0x00000066a850723c */ /* 0x040fe20000041850 */
[--C-:B-1----:R-:W-:Y:S01]  /*15180*/  FFMA.FTZ R2, R185, c[0x0][0x2d0], -R172.reuse ;  /* 0x0000b400b9027a23 */ /* 0x102fe200000108ac */
[----:B------:R-:W1:Y:S01]  /*15190*/  LDSM.16.MT88.4 R100, [R167+0x1800] ;  /* 0x00180000a764783b */ /* 0x000e620000004200 */
[----:B------:R2:W-:Y:S10]  /*151a0*/  MUFU.EX2 R185, R173 ;  /* 0x000000ad00b97308 */ /* 0x0005f40000000800 */
[----:B------:R3:W4:Y:S01]  /*151b0*/  MUFU.EX2 R209, R2 ;  /* 0x0000000200d17308 */ /* 0x0007220000000800 */
[----:B--2---:R-:W-:Y:S01]  /*151c0*/  F2FP.BF16.PACK_AB R173, R142, R176 ;  /* 0x000000b08ead723e */ /* 0x004fe200000010ff */
[----:B---3--:R-:W-:Y:S08]  /*151d0*/  FFMA.FTZ R2, R182, c[0x0][0x2d0], -R172 ;  /* 0x0000b400b6027a23 */ /* 0x008ff000000108ac */
[----:B------:R-:W-:Y:S01]  /*151e0*/  MUFU.EX2 R182, R127 ;  /* 0x0000007f00b67308 */ /* 0x000fe20000000800 */
[-C--:B-1----:R-:W-:Y:S09]  /*151f0*/  HMMA.16816.F32.BF16 R84, R168, R100.reuse, R84 ;  /* 0x00000064a854723c */ /* 0x082ff20000041854 */
[----:B------:R1:W-:Y:S01]  /*15200*/  MUFU.EX2 R211, R2 ;  /* 0x0000000200d37308 */ /* 0x0003e20000000800 */
[C---:B------:R-:W-:Y:S07]  /*15210*/  HMMA.16816.F32.BF16 R88, R148.reuse, R100, R88 ;  /* 0x000000649458723c */ /* 0x040fee0000041858 */
[--C-:B------:R-:W-:Y:S01]  /*15220*/  FFMA.FTZ R100, R214, c[0x0][0x2d0], -R175.reuse ;  /* 0x0000b400d6647a23 */ /* 0x100fe200000108af */
[-C--:B------:R-:W-:Y:S01]  /*15230*/  HMMA.16816.F32.BF16 R92, R148, R102.reuse, R92 ;  /* 0x00000066945c723c */ /* 0x080fe2000004185c */
[--C-:B------:R-:W-:Y:S02]  /*15240*/  FFMA.FTZ R101, R213, c[0x0][0x2d0], -R175.reuse ;  /* 0x0000b400d5657a23 */ /* 0x100fe400000108af */
[----:B------:R2:W-:Y:S01]  /*15250*/  MUFU.EX2 R217, R100 ;  /* 0x0000006400d97308 */ /* 0x0005e20000000800 */
[----:B------:R-:W-:Y:S03]  /*15260*/  FFMA.FTZ R175, R228, c[0x0][0x2d0], -R175 ;  /* 0x0000b400e4af7a23 */ /* 0x000fe600000108af */
[----:B------:R-:W-:Y:S01]  /*15270*/  FADD.FTZ R149, R219, R108 ;  /* 0x0000006cdb957221 */ /* 0x000fe20000010000 */
[----:B------:R-:W-:Y:S01]  /*15280*/  HMMA.16816.F32.BF16 R96, R168, R102, R96 ;  /* 0x00000066a860723c */ /* 0x000fe20000041860 */
[----:B----4-:R-:W-:Y:S04]  /*15290*/  F2FP.BF16.PACK_AB R108, R209, R206 ;  /* 0x000000ced16c723e */ /* 0x010fe800000010ff */
[----:B------:R3:W4:Y:S01]  /*152a0*/  MUFU.EX2 R213, R101 ;  /* 0x0000006500d57308 */ /* 0x0007220000000800 */
[--C-:B-1----:R-:W-:Y:S01]  /*152b0*/  FFMA.FTZ R2, R180, c[0x0][0x2d0], -R172.reuse ;  /* 0x0000b400b4027a23 */ /* 0x102fe200000108ac */
[----:B------:R-:W-:Y:S01]  /*152c0*/  F2FP.BF16.PACK_AB R103, R216, R215 ;  /* 0x000000d7d867723e */ /* 0x000fe200000010ff */
[----:B------:R-:W-:Y:S07]  /*152d0*/  FFMA.FTZ R172, R190, c[0x0][0x2d0], -R172 ;  /* 0x0000b400beac7a23 */ /* 0x000fee00000108ac */
[----:B------:R1:W5:Y:S01]  /*152e0*/  MUFU.EX2 R214, R2 ;  /* 0x0000000200d67308 */ /* 0x0003620000000800 */
[----:B--2---:R-:W-:Y:S09]  /*152f0*/  F2FP.BF16.PACK_AB R100, R212, R208 ;  /* 0x000000d0d464723e */ /* 0x004ff200000010ff */
[----:B------:R2:W2:Y:S01]  /*15300*/  MUFU.EX2 R180, R128 ;  /* 0x0000008000b47308 */ /* 0x0004a20000000800 */
[----:B---3--:R-:W-:Y:S02]  /*15310*/  F2FP.BF16.PACK_AB R101, R210, R207 ;  /* 0x000000cfd265723e */ /* 0x008fe400000010ff */
[----:B----4-:R-:W-:Y:S07]  /*15320*/  F2FP.BF16.PACK_AB R102, R217, R213 ;  /* 0x000000d5d966723e */ /* 0x010fee00000010ff */
[----:B------:R-:W3:Y:S01]  /*15330*/  MUFU.EX2 R186, R175 ;  /* 0x000000af00ba7308 */ /* 0x000ee20000000800 */
[-C--:B------:R-:W-:Y:S01]  /*15340*/  HMMA.16816.F32.BF16 R4, R100, R104.reuse, R4 ;  /* 0x000000686404723c */ /* 0x080fe20000041804 */
[--C-:B-1----:R-:W-:Y:S01]  /*15350*/  FFMA.FTZ R2, R189, c[0x0][0x2d0], -R174.reuse ;  /* 0x0000b400bd027a23 */ /* 0x102fe200000108ae */
[----:B-----5:R-:W-:Y:S07]  /*15360*/  F2FP.BF16.PACK_AB R110, R214, R211 ;  /* 0x000000d3d66e723e */ /* 0x020fee00000010ff */
[----:B------:R1:W-:Y:S01]  /*15370*/  MUFU.EX2 R205, R2 ;  /* 0x0000000200cd7308 */ /* 0x0003e20000000800 */
[----:B--2---:R-:W-:Y:S02]  /*15380*/  LDSM.16.MT88.4 R128, [R166+0x1400] ;  /* 0x00140000a680783b */ /* 0x004fe40000004200 */
[----:B------:R-:W-:Y:S02]  /*15390*/  F2FP.BF16.PACK_AB R168, R182, R180 ;  /* 0x000000b4b6a8723e */ /* 0x000fe400000010ff */
[----:B---3--:R-:W-:Y:S01]  /*153a0*/  F2FP.BF16.PACK_AB R170, R186, R184 ;  /* 0x000000b8baaa723e */ /* 0x008fe200000010ff */
[--C-:B-1----:R-:W-:Y:S04]  /*153b0*/  FFMA.FTZ R2, R191, c[0x0][0x2d0], -R174.reuse ;  /* 0x0000b400bf027a23 */ /* 0x102fe800000108ae */
[----:B------:R1:W2:Y:S02]  /*153c0*/  MUFU.EX2 R191, R2 ;  /* 0x0000000200bf7308 */ /* 0x0002a40000000800 */
[--C-:B-1----:R-:W-:Y:S01]  /*153d0*/  FFMA.FTZ R2, R183, c[0x0][0x2d0], -R174.reuse ;  /* 0x0000b400b7027a23 */ /* 0x102fe200000108ae */
[----:B--2---:R-:W-:Y:S07]  /*153e0*/  F2FP.BF16.PACK_AB R109, R191, R205 ;  /* 0x000000cdbf6d723e */ /* 0x004fee00000010ff */
[----:B------:R-:W1:Y:S10]  /*153f0*/  MUFU.EX2 R183, R123 ;  /* 0x0000007b00b77308 */ /* 0x000e740000000800 */
[----:B------:R2:W-:Y:S01]  /*15400*/  MUFU.EX2 R189, R2 ;  /* 0x0000000200bd7308 */ /* 0x0005e20000000800 */
[----:B-1----:R-:W-:Y:S01]  /*15410*/  F2FP.BF16.PACK_AB R171, R185, R183 ;  /* 0x000000b7b9ab723e */ /* 0x002fe200000010ff */
[--C-:B--2---:R-:W-:Y:S02]  /*15420*/  FFMA.FTZ R2, R187, c[0x0][0x2d0], -R174.reuse ;  /* 0x0000b400bb027a23 */ /* 0x104fe400000108ae */
[----:B------:R-:W-:Y:S06]  /*15430*/  FFMA.FTZ R174, R135, c[0x0][0x2d0], -R174 ;  /* 0x0000b40087ae7a23 */ /* 0x000fec00000108ae */
[----:B------:R-:W1:Y:S10]  /*15440*/  MUFU.EX2 R190, R2 ;  /* 0x0000000200be7308 */ /* 0x000e740000000800 */
[----:B------:R-:W-:Y:S01]  /*15450*/  MUFU.EX2 R135, R172 ;  /* 0x000000ac00877308 */ /* 0x000fe20000000800 */
[----:B-1----:R-:W-:Y:S01]  /*15460*/  F2FP.BF16.PACK_AB R111, R190, R189 ;  /* 0x000000bdbe6f723e */ /* 0x002fe200000010ff */
[----:B------:R-:W-:Y:S08]  /*15470*/  FFMA.FTZ R2, R132, R241, R178 ;  /* 0x000000f184027223 */ /* 0x000ff000000100b2 */
[----:B------:R-:W1:Y:S01]  /*15480*/  MUFU.EX2 R178, R121 ;  /* 0x0000007900b27308 */ /* 0x000e620000000800 */
[----:B------:R-:W-:Y:S01]  /*15490*/  FADD.FTZ R148, R181, R2 ;  /* 0x00000002b5947221 */ /* 0x000fe20000010000 */
[C---:B------:R-:W-:Y:S01]  /*154a0*/  HMMA.16816.F32.BF16 R8, R108.reuse, R104, R8 ;  /* 0x000000686c08723c */ /* 0x040fe20000041808 */
[----:B------:R-:W-:Y:S02]  /*154b0*/  FADD.FTZ R2, R179, R3 ;  /* 0x00000003b3027221 */ /* 0x000fe40000010000 */
[----:B------:R-:W-:Y:S02]  /*154c0*/  FADD.FTZ R3, R237, R148 ;  /* 0x00000094ed037221 */ /* 0x000fe40000010000 */
[----:B------:R-:W-:Y:S03]  /*154d0*/  FADD.FTZ R2, R234, R2 ;  /* 0x00000002ea027221 */ /* 0x000fe60000010000 */
[----:B------:R-:W-:Y:S01]  /*154e0*/  MUFU.EX2 R179, R125 ;  /* 0x0000007d00b37308 */ /* 0x000fe20000000800 */
[----:B------:R-:W-:Y:S01]  /*154f0*/  FADD.FTZ R3, R238, R3 ;  /* 0x00000003ee037221 */ /* 0x000fe20000010000 */
[-C--:B------:R-:W-:Y:S02]  /*15500*/  HMMA.16816.F32.BF16 R12, R108, R106.reuse, R12 ;  /* 0x0000006a6c0c723c */ /* 0x080fe4000004180c */
[----:B------:R-:W-:Y:S02]  /*15510*/  FADD.FTZ R187, R236, R2 ;  /* 0x00000002ecbb7221 */ /* 0x000fe40000010000 */
[----:B------:R-:W-:Y:S04]  /*15520*/  FADD.FTZ R2, R235, R188 ;  /* 0x000000bceb027221 */ /* 0x000fe80000010000 */
[C---:B------:R-:W-:Y:S01]  /*15530*/  HMMA.16816.F32.BF16 R16, R100.reuse, R106, R16 ;  /* 0x0000006a6410723c */ /* 0x040fe20000041810 */
[----:B------:R-:W2:Y:S01]  /*15540*/  LDSM.16.MT88.4 R104, [R167+0x1000] ;  /* 0x00100000a768783b */ /* 0x000ea20000004200 */
[----:B------:R-:W3:Y:S02]  /*15550*/  MUFU.EX2 R181, R124 ;  /* 0x0000007c00b57308 */ /* 0x000ee40000000800 */
[----:B-1----:R-:W-:Y:S01]  /*15560*/  F2FP.BF16.PACK_AB R172, R178, R177 ;  /* 0x000000b1b2ac723e */ /* 0x002fe200000010ff */
[----:B------:R-:W-:Y:S03]  /*15570*/  FADD.FTZ R2, R205, R2 ;  /* 0x00000002cd027221 */ /* 0x000fe60000010000 */
[-C--:B------:R-:W-:Y:S04]  /*15580*/  HMMA.16816.F32.BF16 R20, R100, R112.reuse, R20 ;  /* 0x000000706414723c */ /* 0x080fe80000041814 */
[----:B------:R1:W4:Y:S04]  /*15590*/  MUFU.EX2 R132, R174 ;  /* 0x000000ae00847308 */ /* 0x0003280000000800 */
[C---:B------:R-:W-:Y:S08]  /*155a0*/  HMMA.16816.F32.BF16 R24, R108.reuse, R112, R24 ;  /* 0x000000706c18723c */ /* 0x040ff00000041818 */
[-C--:B------:R-:W-:Y:S01]  /*155b0*/  HMMA.16816.F32.BF16 R28, R108, R114.reuse, R28 ;  /* 0x000000726c1c723c */ /* 0x080fe2000004181c */
[----:B---3--:R-:W-:Y:S07]  /*155c0*/  F2FP.BF16.PACK_AB R169, R181, R179 ;  /* 0x000000b3b5a9723e */ /* 0x008fee00000010ff */
[C---:B------:R-:W-:Y:S01]  /*155d0*/  HMMA.16816.F32.BF16 R32, R100.reuse, R114, R32 ;  /* 0x000000726420723c */ /* 0x040fe20000041820 */
[----:B------:R-:W3:Y:S03]  /*155e0*/  LDSM.16.MT88.4 R112, [R166+0x1c00] ;  /* 0x001c0000a670783b */ /* 0x000ee60000004200 */
[----:B-1----:R-:W-:Y:S02]  /*155f0*/  F2FP.BF16.PACK_AB R174, R135, R141 ;  /* 0x0000008d87ae723e */ /* 0x002fe400000010ff */
[----:B----4-:R-:W-:Y:S02]  /*15600*/  F2FP.BF16.PACK_AB R175, R132, R133 ;  /* 0x0000008584af723e */ /* 0x010fe400000010ff */
[-C--:B------:R-:W-:Y:S08]  /*15610*/  HMMA.16816.F32.BF16 R36, R100, R116.reuse, R36 ;  /* 0x000000746424723c */ /* 0x080ff00000041824 */
[C---:B------:R-:W-:Y:S08]  /*15620*/  HMMA.16816.F32.BF16 R40, R108.reuse, R116, R40 ;  /* 0x000000746c28723c */ /* 0x040ff00000041828 */
[-C--:B------:R-:W-:Y:S08]  /*15630*/  HMMA.16816.F32.BF16 R44, R108, R118.reuse, R44 ;  /* 0x000000766c2c723c */ /* 0x080ff0000004182c */
[C---:B------:R-:W-:Y:S01]  /*15640*/  HMMA.16816.F32.BF16 R48, R100.reuse, R118, R48 ;  /* 0x000000766430723c */ /* 0x040fe20000041830 */
[----:B------:R-:W1:Y:S07]  /*15650*/  LDSM.16.MT88.4 R116, [R167+0x1c00] ;  /* 0x001c0000a774783b */ /* 0x000e6e0000004200 */
[-C--:B--2---:R-:W-:Y:S08]  /*15660*/  HMMA.16816.F32.BF16 R52, R100, R104.reuse, R52 ;  /* 0x000000686434723c */ /* 0x084ff00000041834 */
[C---:B------:R-:W-:Y:S07]  /*15670*/  HMMA.16816.F32.BF16 R56, R108.reuse, R104, R56 ;  /* 0x000000686c38723c */ /* 0x040fee0000041838 */
[----:B------:R-:W-:Y:S01]  /*15680*/  FADD.FTZ R104, R239, R149 ;  /* 0x00000095ef687221 */ /* 0x000fe20000010000 */
[-C--:B------:R-:W-:Y:S04]  /*15690*/  HMMA.16816.F32.BF16 R60, R108, R106.reuse, R60 ;  /* 0x0000006a6c3c723c */ /* 0x080fe8000004183c */
[----:B------:R-:W-:Y:S04]  /*156a0*/  FADD.FTZ R0, R240, R104 ;  /* 0x00000068f0007221 */ /* 0x000fe80000010000 */
[C---:B------:R-:W-:Y:S01]  /*156b0*/  HMMA.16816.F32.BF16 R64, R100.reuse, R106, R64 ;  /* 0x0000006a6440723c */ /* 0x040fe20000041840 */
[----:B------:R-:W-:Y:S04]  /*156c0*/  FADD.FTZ R0, R208, R0 ;  /* 0x00000000d0007221 */ /* 0x000fe80000010000 */
[----:B------:R-:W-:Y:S03]  /*156d0*/  FADD.FTZ R0, R212, R0 ;  /* 0x00000000d4007221 */ /* 0x000fe60000010000 */
[-C--:B---3--:R-:W-:Y:S08]  /*156e0*/  HMMA.16816.F32.BF16 R68, R100, R112.reuse, R68 ;  /* 0x000000706444723c */ /* 0x088ff00000041844 */
[C---:B------:R-:W-:Y:S08]  /*156f0*/  HMMA.16816.F32.BF16 R72, R108.reuse, R112, R72 ;  /* 0x000000706c48723c */ /* 0x040ff00000041848 */
[-C--:B------:R-:W-:Y:S08]  /*15700*/  HMMA.16816.F32.BF16 R76, R108, R114.reuse, R76 ;  /* 0x000000726c4c723c */ /* 0x080ff0000004184c */
[C---:B------:R-:W-:Y:S01]  /*15710*/  HMMA.16816.F32.BF16 R80, R100.reuse, R114, R80 ;  /* 0x000000726450723c */ /* 0x040fe20000041850 */
[----:B------:R-:W2:Y:S07]  /*15720*/  LDSM.16.MT88.4 R112, [R167+0x800] ;  /* 0x00080000a770783b */ /* 0x000eae0000004200 */
[-C--:B-1----:R-:W-:Y:S08]  /*15730*/  HMMA.16816.F32.BF16 R84, R100, R116.reuse, R84 ;  /* 0x000000746454723c */ /* 0x082ff00000041854 */
[C---:B------:R-:W-:Y:S08]  /*15740*/  HMMA.16816.F32.BF16 R88, R108.reuse, R116, R88 ;  /* 0x000000746c58723c */ /* 0x040ff00000041858 */
[-C--:B------:R-:W-:Y:S08]  /*15750*/  HMMA.16816.F32.BF16 R92, R108, R118.reuse, R92 ;  /* 0x000000766c5c723c */ /* 0x080ff0000004185c */
[----:B------:R-:W-:Y:S08]  /*15760*/  HMMA.16816.F32.BF16 R96, R100, R118, R96 ;  /* 0x000000766460723c */ /* 0x000ff00000041860 */
[-C--:B------:R-:W-:Y:S01]  /*15770*/  HMMA.16816.F32.BF16 R152, R168, R160.reuse, R4 ;  /* 0x000000a0a898723c */ /* 0x080fe20000041804 */
[----:B------:R-:W1:Y:S07]  /*15780*/  LDSM.16.MT88.4 R4, [R167+0x1400] ;  /* 0x00140000a704783b */ /* 0x000e6e0000004200 */
[C---:B------:R-:W-:Y:S01]  /*15790*/  HMMA.16816.F32.BF16 R148, R172.reuse, R160, R8 ;  /* 0x000000a0ac94723c */ /* 0x040fe20000041808 */
[----:B------:R-:W3:Y:S07]  /*157a0*/  LDSM.16.MT88.4 R8, [R166+0x2000] ;  /* 0x00200000a608783b */ /* 0x000eee0000004200 */
[-C--:B------:R-:W-:Y:S01]  /*157b0*/  HMMA.16816.F32.BF16 R156, R172, R162.reuse, R12 ;  /* 0x000000a2ac9c723c */ /* 0x080fe2000004180c */
[----:B------:R-:W4:Y:S07]  /*157c0*/  LDSM.16.MT88.4 R12, [R167+0x2000] ;  /* 0x00200000a70c783b */ /* 0x000f2e0000004200 */
        /* <DEDUP_REMOVED lines=14> */
[----:B------:R-:W-:Y:S04]  /*158b0*/  FADD.FTZ R5, R191, R2 ;  /* 0x00000002bf057221 */ /* 0x000fe80000010000 */
        /* <DEDUP_REMOVED lines=41> */
.L_x_1305:
[----:B-1----:R-:W2:Y:S02]  /*15b50*/  LDL R0, [R1+0x10] ;  /* 0x0000100001007983 */ /* 0x002ea40000100800 */
[----:B--2---:R-:W-:-:S13]  /*15b60*/  ISETP.GE.AND P0, PT, R204, R0, PT ;  /* 0x00000000cc00720c */ /* 0x004fda0003f06270 */
[----:B------:R-:W-:Y:S05]  /*15b70*/  @!P0 BRA `(.L_x_1311) ;  /* 0x000029d000008947 */ /* 0x000fea0003800000 */
.L_x_1314:
[----:B------:R-:W2:Y:S01]  /*15b80*/  LDL R205, [R1+0x14] ;  /* 0x0000140001cd7983 */ /* 0x000ea20000100800 */
[----:B------:R-:W-:Y:S04]  /*15b90*/  DEPBAR.LE SB0, 0x0 ;  /* 0x000080000000791a */ /* 0x000fe80000000000 */
[----:B------:R-:W-:Y:S01]  /*15ba0*/  WARPSYNC 0xffffffff ;  /* 0xffffffff00007948 */ /* 0x000fe20003800000 */
[----:B------:R-:W-:Y:S01]  /*15bb0*/  BAR.SYNC.DEFER_BLOCKING 0x0 ;  /* 0x0000000000007b1d */ /* 0x000fe20000010000 */
[----:B------:R-:W-:Y:S01]  /*15bc0*/  SHF.R.S32.HI R0, RZ, 0x1f, R204 ;  /* 0x0000001fff007819 */ /* 0x000fe200000114cc */
[----:B------:R-:W-:Y:S04]  /*15bd0*/  IMAD.WIDE.U32 R2, R204, c[0x0][0x208], RZ ;  /* 0x00008200cc027a25 */ /* 0x000fe800078e00ff */
[----:B------:R-:W-:Y:S04]  /*15be0*/  IMAD R0, R0, c[0x0][0x208], RZ ;  /* 0x0000820000007a24 */ /* 0x000fe800078e02ff */
[----:B------:R-:W-:Y:S04]  /*15bf0*/  IMAD R0, R204, c[0x0][0x20c], R0 ;  /* 0x00008300cc007a24 */ /* 0x000fe800078e0200 */
[----:B------:R-:W-:Y:S02]  /*15c00*/  IMAD.IADD R0, R3, 0x1, R0 ;  /* 0x0000000103007824 */ /* 0x000fe400078e0200 */
[----:B------:R-:W-:Y:S04]  /*15c10*/  IMAD.WIDE.U32 R2, R2, 0x30, RZ ;  /* 0x0000003002027825 */ /* 0x000fe800078e00ff */
[----:B------:R-:W-:Y:S01]  /*15c20*/  IMAD R0, R0, 0x30, RZ ;  /* 0x0000003000007824 */ /* 0x000fe200078e02ff */
[-C--:B------:R-:W-:Y:S01]  /*15c30*/  IADD3 R12, P2, R244, R2.reuse, RZ ;  /* 0x00000002f40c7210 */ /* 0x080fe20007f5e0ff */
[----:B------:R-:W-:Y:S02]  /*15c40*/  LDSM.16.M88.4 R48, [R192] ;  /* 0x00000000c030783b */ /* 0x000fe40000000200 */
[----:B------:R-:W-:Y:S01]  /*15c50*/  IMAD.IADD R0, R3, 0x1, R0 ;  /* 0x0000000103007824 */ /* 0x000fe200078e0200 */
[----:B------:R-:W-:Y:S03]  /*15c60*/  BSSY B0, `(.L_x_1312) ;  /* 0x00000d8000007945 */ /* 0x000fe60003800000 */
[----:B------:R-:W-:Y:S01]  /*15c70*/  IMAD.X R13, R0, 0x1, R247, P2 ;  /* 0x00000001000d7824 */ /* 0x000fe200010e06f7 */
[----:B------:R-:W1:Y:S01]  /*15c80*/  S2R R134, SR_TID.X ;  /* 0x0000000000867919 */ /* 0x000e620000002100 */
[C---:B------:R-:W-:Y:S04]  /*15c90*/  LEA R26, P2, R12.reuse, c[0x0][0x1f8], 0x1 ;  /* 0x00007e000c1a7a11 */ /* 0x040fe800078408ff */
[----:B------:R-:W-:Y:S01]  /*15ca0*/  LEA.HI.X R27, R12, c[0x0][0x1fc], R13, 0x1, P2 ;  /* 0x00007f000c1b7a11 */ /* 0x000fe200010f0c0d */
[----:B------:R-:W3:Y:S06]  /*15cb0*/  LDSM.16.M88.4 R16, [R165] ;  /* 0x00000000a510783b */ /* 0x000eec0000000200 */
[----:B------:R-:W4:Y:S06]  /*15cc0*/  LDSM.16.M88.4 R44, [R192+0x1000] ;  /* 0x00100000c02c783b */ /* 0x000f2c0000000200 */
[----:B------:R-:W5:Y:S06]  /*15cd0*/  LDSM.16.M88.4 R32, [R165+0x400] ;  /* 0x00040000a520783b */ /* 0x000f6c0000000200 */
[----:B------:R-:W2:Y:S06]  /*15ce0*/  LDL R132, [R1+0x10] ;  /* 0x0000100001847983 */ /* 0x000eac0000100800 */
[----:B------:R-:W2:Y:S06]  /*15cf0*/  LDSM.16.M88.4 R168, [R165+0x800] ;  /* 0x00080000a5a8783b */ /* 0x000eac0000000200 */
[----:B------:R-:W-:Y:S06]  /*15d00*/  LDSM.16.M88.4 R172, [R193] ;  /* 0x00000000c1ac783b */ /* 0x000fec0000000200 */
[----:B------:R-:W2:Y:S01]  /*15d10*/  LDSM.16.M88.4 R176, [R194] ;  /* 0x00000000c2b0783b */ /* 0x000ea20000000200 */
[-C--:B---3--:R-:W-:Y:S05]  /*15d20*/  HMMA.16816.F32.BF16 R4, R48, R16.reuse, RZ ;  /* 0x000000103004723c */ /* 0x088fea00000418ff */
[----:B------:R-:W3:Y:S01]  /*15d30*/  LDSM.16.M88.4 R180, [R193+0x1000] ;  /* 0x00100000c1b4783b */ /* 0x000ee20000000200 */
[----:B-1----:R-:W-:Y:S05]  /*15d40*/  ISETP.GT.AND P4, PT, R134, 0x3f, PT ;  /* 0x0000003f8600780c */ /* 0x002fea0003f84270 */
[----:B------:R-:W1:Y:S06]  /*15d50*/  LDSM.16.M88.4 R184, [R202] ;  /* 0x00000000cab8783b */ /* 0x000e6c0000000200 */
[----:B------:R-:W1:Y:S02]  /*15d60*/  LDSM.16.M88.4 R188, [R201] ;  /* 0x00000000c9bc783b */ /* 0x000e640000000200 */
[----:B------:R-:W-:Y:S02]  /*15d70*/  @!P4 IMAD.MOV.U32 R8, RZ, RZ, c[0x0][0x208] ;  /* 0x00008200ff08c624 */ /* 0x000fe400078e00ff */
[----:B------:R-:W-:Y:S03]  /*15d80*/  @!P4 IMAD.MOV.U32 R9, RZ, RZ, c[0x0][0x20c] ;  /* 0x00008300ff09c624 */ /* 0x000fe600078e00ff */
[C---:B------:R-:W-:Y:S04]  /*15d90*/  @!P4 LEA R28, P0, R8.reuse, R2, 0x5 ;  /* 0x00000002081cc211 */ /* 0x040fe800078028ff */
[----:B------:R-:W-:Y:S02]  /*15da0*/  @!P4 LEA.HI.X R3, R8, R0, R9, 0x5, P0 ;  /* 0x000000000803c211 */ /* 0x000fe400000f2c09 */
[C---:B----4-:R-:W-:Y:S02]  /*15db0*/  HMMA.16816.F32.BF16 R8, R44.reuse, R16, RZ ;  /* 0x000000102c08723c */ /* 0x050fe400000418ff */
[--C-:B------:R-:W-:Y:S04]  /*15dc0*/  IADD3 R21, P1, P0, R2, 0x20, R244.reuse ;  /* 0x0000002002157810 */ /* 0x100fe8000783e0f4 */
[C---:B------:R-:W-:Y:S02]  /*15dd0*/  LEA R24, P2, R21.reuse, c[0x0][0x1f8], 0x1 ;  /* 0x00007e0015187a11 */ /* 0x040fe400078408ff */
[-C--:B------:R-:W-:Y:S01]  /*15de0*/  HMMA.16816.F32.BF16 R12, R44, R18.reuse, RZ ;  /* 0x000000122c0c723c */ /* 0x080fe200000418ff */
[----:B------:R-:W-:Y:S03]  /*15df0*/  IADD3.X R23, R0, RZ, R247, P1, P0 ;  /* 0x000000ff00177210 */ /* 0x000fe60000fe04f7 */
[----:B------:R-:W-:Y:S02]  /*15e00*/  IADD3 R20, P1, P0, R2, 0x40, R244 ;  /* 0x0000004002147810 */ /* 0x000fe4000783e0f4 */
[----:B------:R-:W-:Y:S02]  /*15e10*/  LEA.HI.X R25, R21, c[0x0][0x1fc], R23, 0x1, P2 ;  /* 0x00007f0015197a11 */ /* 0x000fe400010f0c17 */
[C---:B------:R-:W-:Y:S04]  /*15e20*/  HMMA.16816.F32.BF16 R16, R48.reuse, R18, RZ ;  /* 0x000000123010723c */ /* 0x040fe800000418ff */
[----:B------:R-:W-:Y:S02]  /*15e30*/  @!P4 IADD3 R2, P3, R28, R244, RZ ;  /* 0x000000f41c02c210 */ /* 0x000fe40007f7e0ff */
[--C-:B------:R-:W-:Y:S02]  /*15e40*/  IADD3.X R0, R0, RZ, R247.reuse, P1, P0 ;  /* 0x000000ff00007210 */ /* 0x100fe40000fe04f7 */
[----:B------:R-:W-:Y:S01]  /*15e50*/  LEA R30, P1, R20, c[0x0][0x1f8], 0x1 ;  /* 0x00007e00141e7a11 */ /* 0x000fe200078208ff */
[--C-:B------:R-:W-:Y:S03]  /*15e60*/  @!P4 IMAD.X R22, R3, 0x1, R247.reuse, P3 ;  /* 0x000000010316c824 */ /* 0x100fe600018e06f7 */
[----:B------:R-:W-:Y:S02]  /*15e70*/  @!P4 LEA R36, P0, R2, c[0x0][0x1f8], 0x1 ;  /* 0x00007e000224ca11 */ /* 0x000fe400078008ff */
[----:B------:R-:W-:Y:S02]  /*15e80*/  LEA.HI.X R31, R20, c[0x0][0x1fc], R0, 0x1, P1 ;  /* 0x00007f00141f7a11 */ /* 0x000fe400008f0c00 */
[----:B------:R-:W-:Y:S02]  /*15e90*/  @!P4 LEA.HI.X R37, R2, c[0x0][0x1fc], R22, 0x1, P0 ;  /* 0x00007f000225ca11 */ /* 0x000fe400000f0c16 */
[-C--:B-----5:R-:W-:Y:S01]  /*15ea0*/  HMMA.16816.F32.BF16 R20, R48, R32.reuse, RZ ;  /* 0x000000203014723c */ /* 0x0a0fe200000418ff */
[--C-:B------:R-:W-:Y:S02]  /*15eb0*/  @!P4 IADD3 R2, P1, P0, R28, 0x20, R244.reuse ;  /* 0x000000201c02c810 */ /* 0x100fe4000783e0f4 */
[----:B--2---:R-:W-:Y:S11]  /*15ec0*/  LOP3.LUT P2, RZ, R205, 0x1, RZ, 0xc0, !PT ;  /* 0x00000001cdff7812 */ /* 0x004ff6000784c0ff */
[----:B------:R-:W-:Y:S02]  /*15ed0*/  @!UPT UIADD3 URZ, URZ, URZ, URZ ;  /* 0x0000003f3f3ff290 */ /* 0x000fe4000fffe03f */
[----:B------:R-:W-:Y:S01]  /*15ee0*/  @!PT LDS RZ, [RZ] ;  /* 0x00000000fffff984 */ /* 0x000fe20000000800 */
[----:B------:R-:W-:Y:S01]  /*15ef0*/  @!PT LDS RZ, [RZ] ;  /* 0x00000000fffff984 */ /* 0x000fe20000000800 */
[----:B------:R-:W-:Y:S01]  /*15f00*/  @!PT LDS RZ, [RZ] ;  /* 0x00000000fffff984 */ /* 0x000fe20000000800 */
[----:B------:R2:W-:Y:S06]  /*15f10*/  LDGSTS.E.BYPASS.LTC128B.128 [R203+0x1880], [R26.64], !P2 ;  /* 0x018800001acb7fae */ /* 0x0005ec000d101d46 */
[----:B------:R2:W-:Y:S06]  /*15f20*/  LDGSTS.E.BYPASS.LTC128B.128 [R203+0x2480], [R24.64], !P6 ;  /* 0x0248000018cb7fae */ /* 0x0005ec000f101d46 */
[----:B------:R4:W-:Y:S06]  /*15f30*/  LDGSTS.E.BYPASS.LTC128B.128 [R203+0x3080], [R30.64], !P5 ;  /* 0x030800001ecb7fae */ /* 0x0009ec000e901d46 */
[----:B------:R5:W-:Y:S01]  /*15f40*/  @!P4 LDGSTS.E.BYPASS.LTC128B.128 [R203+0x2080], [R36.64], !P2 ;  /* 0x0208000024cbcfae */ /* 0x000be2000d101d46 */
[C---:B--2---:R-:W-:Y:S07]  /*15f50*/  HMMA.16816.F32.BF16 R24, R44.reuse, R32, RZ ;  /* 0x000000202c18723c */ /* 0x044fee00000418ff */
[----:B------:R-:W-:Y:S02]  /*15f60*/  @!P4 LEA R32, P3, R2, c[0x0][0x1f8], 0x1 ;  /* 0x00007e000220ca11 */ /* 0x000fe400078608ff */
[C---:B------:R-:W-:Y:S03]  /*15f70*/  @!P4 IADD3.X R33, R3.reuse, RZ, R247, P1, P0 ;  /* 0x000000ff0321c210 */ /* 0x040fe60000fe04f7 */
[----:B------:R-:W-:Y:S02]  /*15f80*/  @!P4 IADD3 R0, P2, P1, R28, 0x40, R244 ;  /* 0x000000401c00c810 */ /* 0x000fe4000795e0f4 */
[-C--:B----4-:R-:W-:Y:S01]  /*15f90*/  HMMA.16816.F32.BF16 R28, R44, R34.reuse, RZ ;  /* 0x000000222c1c723c */ /* 0x090fe200000418ff */
[----:B------:R-:W-:Y:S02]  /*15fa0*/  @!P4 LEA.HI.X R33, R2, c[0x0][0x1fc], R33, 0x1, P3 ;  /* 0x00007f000221ca11 */ /* 0x000fe400018f0c21 */
[C---:B------:R-:W-:Y:S02]  /*15fb0*/  @!P4 LEA R2, P0, R0.reuse, c[0x0][0x1f8], 0x1 ;  /* 0x00007e000002ca11 */ /* 0x040fe400078008ff */
[----:B------:R-:W-:Y:S01]  /*15fc0*/  @!P4 IADD3.X R3, R3, RZ, R247, P2, P1 ;  /* 0x000000ff0303c210 */ /* 0x000fe200017e24f7 */
[----:B------:R2:W-:Y:S03]  /*15fd0*/  @!P4 LDGSTS.E.BYPASS.LTC128B.128 [R203+0x2c80], [R32.64], !P6 ;  /* 0x02c8000020cbcfae */ /* 0x0005e6000f101d46 */
[----:B------:R-:W-:Y:S03]  /*15fe0*/  @!P4 LEA.HI.X R3, R0, c[0x0][0x1fc], R3, 0x1, P0 ;  /* 0x00007f000003ca11 */ /* 0x000fe600000f0c03 */
[----:B------:R-:W-:Y:S02]  /*15ff0*/  IMAD.MOV.U32 R0, RZ, RZ, R140 ;  /* 0x000000ffff007224 */ /* 0x000fe400078e008c */
[----:B------:R4:W-:Y:S01]  /*16000*/  @!P4 LDGSTS.E.BYPASS.LTC128B.128 [R203+0x3880], [R2.64], !P5 ;  /* 0x0388000002cbcfae */ /* 0x0009e2000e901d46 */
[----:B------:R-:W-:Y:S01]  /*16010*/  ISETP.GT.AND P4, PT, R204, R132, PT ;  /* 0x00000084cc00720c */ /* 0x000fe20003f84270 */
[----:B------:R-:W-:Y:S04]  /*16020*/  IMAD.MOV.U32 R132, RZ, RZ, R138 ;  /* 0x000000ffff847224 */ /* 0x000fe800078e008a */
[----:B------:R-:W0:Y:S01]  /*16030*/  LDGDEPBAR ;  /* 0x00000000000079af */ /* 0x000e220000000000 */
[C---:B--2---:R-:W-:Y:S08]  /*16040*/  HMMA.16816.F32.BF16 R32, R48.reuse, R34, RZ ;  /* 0x000000223020723c */ /* 0x044ff000000418ff */
[-C--:B-----5:R-:W-:Y:S01]  /*16050*/  HMMA.16816.F32.BF16 R36, R48, R168.reuse, RZ ;  /* 0x000000a83024723c */ /* 0x0a0fe200000418ff */
[----:B----4-:R-:W-:Y:S07]  /*16060*/  IMAD.MOV.U32 R2, RZ, RZ, R139 ;  /* 0x000000ffff027224 */ /* 0x010fee00078e008b */
[C---:B------:R-:W-:Y:S08]  /*16070*/  HMMA.16816.F32.BF16 R40, R44.reuse, R168, RZ ;  /* 0x000000a82c28723c */ /* 0x040ff000000418ff */
[-C--:B------:R-:W-:Y:S08]  /*16080*/  HMMA.16816.F32.BF16 R44, R44, R170.reuse, RZ ;  /* 0x000000aa2c2c723c */ /* 0x080ff000000418ff */
[----:B------:R-:W-:Y:S01]  /*16090*/  HMMA.16816.F32.BF16 R48, R48, R170, RZ ;  /* 0x000000aa3030723c */ /* 0x000fe200000418ff */
[----:B------:R-:W-:Y:S07]  /*160a0*/  LDSM.16.M88.4 R168, [R192+0x2000] ;  /* 0x00200000c0a8783b */ /* 0x000fee0000000200 */
[-C--:B------:R-:W-:Y:S08]  /*160b0*/  HMMA.16816.F32.BF16 R4, R172, R176.reuse, R4 ;  /* 0x000000b0ac04723c */ /* 0x080ff00000041804 */
[C---:B---3--:R-:W-:Y:S08]  /*160c0*/  HMMA.16816.F32.BF16 R8, R180.reuse, R176, R8 ;  /* 0x000000b0b408723c */ /* 0x048ff00000041808 */
[-C--:B------:R-:W-:Y:S08]  /*160d0*/  HMMA.16816.F32.BF16 R12, R180, R178.reuse, R12 ;  /* 0x000000b2b40c723c */ /* 0x080ff0000004180c */
[C---:B------:R-:W-:Y:S01]  /*160e0*/  HMMA.16816.F32.BF16 R16, R172.reuse, R178, R16 ;  /* 0x000000b2ac10723c */ /* 0x040fe20000041810 */
[----:B------:R-:W2:Y:S07]  /*160f0*/  LDSM.16.M88.4 R176, [R165+0xc00] ;  /* 0x000c0000a5b0783b */ /* 0x000eae0000000200 */
        /* <DEDUP_REMOVED lines=8> */
[----:B------:R-:W1:Y:S07]  /*16180*/  LDSM.16.M88.4 R180, [R192+0x3000] ;  /* 0x00300000c0b4783b */ /* 0x000e6e0000000200 */
[----:B------:R-:W-:Y:S01]  /*16190*/  HMMA.16816.F32.BF16 R48, R172, R190, R48 ;  /* 0x000000beac30723c */ /* 0x000fe20000041830 */
[----:B------:R-:W3:Y:S07]  /*161a0*/  LDSM.16.M88.4 R172, [R165+0x1000] ;  /* 0x00100000a5ac783b */ /* 0x000eee0000000200 */
[-C--:B--2---:R-:W-:Y:S08]  /*161b0*/  HMMA.16816.F32.BF16 R4, R168, R176.reuse, R4 ;  /* 0x000000b0a804723c */ /* 0x084ff00000041804 */
        /* <DEDUP_REMOVED lines=74> */
[----:B------:R-:W-:Y:S01]  /*16660*/  @P0 IMAD.MOV.U32 R142, RZ, RZ, 0x5 ;  /* 0x00000005ff8e0424 */ /* 0x000fe200078e00ff */
[----:B------:R-:W-:Y:S01]  /*16670*/  @P0 SHF.R.S32.HI R134, RZ, 0x1f, R133 ;  /* 0x0000001fff860819 */ /* 0x000fe20000011485 */
[----:B------:R-:W-:Y:S03]  /*16680*/  @P0 IMAD.WIDE.U32 R170, R133, c[0x0][0x1e0], RZ ;  /* 0x0000780085aa0a25 */ /* 0x000fe600078e00ff */
[C---:B------:R-:W-:Y:S01]  /*16690*/  @P0 SHF.L.U64.HI R169, R141.reuse, R142, c[0x0][0x1e4] ;  /* 0x000079008da90619 */ /* 0x040fe2000001028e */
[----:B------:R-:W-:Y:S02]  /*166a0*/  @P0 IMAD R134, R134, c[0x0][0x1e0], RZ ;  /* 0x0000780086860a24 */ /* 0x000fe400078e02ff */
[----:B------:R-:W-:Y:S02]  /*166b0*/  @P0 IMAD.SHL.U32 R168, R141, 0x20, RZ ;  /* 0x000000208da80824 */ /* 0x000fe400078e00ff */
[----:B------:R-:W-:Y:S02]  /*166c0*/  @P0 IMAD R134, R133, c[0x0][0x1e4], R134 ;  /* 0x0000790085860a24 */ /* 0x000fe400078e0286 */
[----:B------:R-:W-:Y:S04]  /*166d0*/  @P0 IMAD.WIDE.U32 R168, R170, 0x30, R168 ;  /* 0x00000030aaa80825 */ /* 0x000fe800078e00a8 */
[----:B------:R-:W-:Y:S01]  /*166e0*/  @P0 IMAD.IADD R134, R171, 0x1, R134 ;  /* 0x00000001ab860824 */ /* 0x000fe200078e0286 */
[----:B------:R-:W-:Y:S03]  /*166f0*/  @P0 IADD3 R142, P2, P1, R168, 0x20, R250 ;  /* 0x00000020a88e0810 */ /* 0x000fe6000795e0fa */
[----:B------:R-:W-:Y:S04]  /*16700*/  @P0 IMAD R134, R134, 0x30, RZ ;  /* 0x0000003086860824 */ /* 0x000fe800078e02ff */
[----:B------:R-:W-:Y:S05]  /*16710*/  @P0 IMAD.IADD R134, R134, 0x1, R169 ;  /* 0x0000000186860824 */ /* 0x000fea00078e02a9 */
[----:B------:R-:W-:Y:S02]  /*16720*/  @P0 IADD3.X R180, R134, RZ, R252, P2, P1 ;  /* 0x000000ff86b40210 */ /* 0x000fe400017e24fc */
        /* <DEDUP_REMOVED lines=24> */
[----:B------:R-:W-:Y:S03]  /*168b0*/  LOP3.LUT P3, RZ, R205, 0x1, RZ, 0xc0, !PT ;  /* 0x00000001cdff7812 */ /* 0x000fe6000786c0ff */
        /* <DEDUP_REMOVED lines=18> */
.L_x_1313:
[----:B------:R-:W-:Y:S05]  /*169e0*/  BSYNC B0 ;  /* 0x0000000000007941 */ /* 0x000fea0003800000 */
.L_x_1312:
        /* <DEDUP_REMOVED lines=36> */
[----:B------:R-:W-:Y:S01]  /*16c30*/  IADD3 R204, R204, -0x1, RZ ;  /* 0xffffffffcccc7810 */ /* 0x000fe20007ffe0ff */
[----:B------:R-:W3:Y:S01]  /*16c40*/  SHFL.BFLY PT, R139, R133, 0x2, 0x1f ;  /* 0x0c401f00858b7f89 */ /* 0x000ee200000e0000 */
[----:B------:R-:W-:Y:S04]  /*16c50*/  FMNMX.FTZ R134, R44, R134, !PT ;  /* 0x000000862c867209 */ /* 0x000fe80007810000 */
[----:B------:R-:W-:Y:S05]  /*16c60*/  FMNMX.FTZ R134, R45, R134, !PT ;  /* 0x000000862d867209 */ /* 0x000fea0007810000 */
[----:B------:R-:W4:Y:S01]  /*16c70*/  SHFL.BFLY PT, R140, R134, 0x2, 0x1f ;  /* 0x0c401f00868c7f89 */ /* 0x000f2200000e0000 */
[----:B--2---:R-:W-:Y:S02]  /*16c80*/  FMNMX.FTZ R3, R3, R138, !PT ;  /* 0x0000008a03037209 */ /* 0x004fe40007810000 */
[----:B------:R-:W-:Y:S05]  /*16c90*/  FMNMX.FTZ R138, R10, R135, !PT ;  /* 0x000000870a8a7209 */ /* 0x000fea0007810000 */
[----:B------:R-:W2:Y:S01]  /*16ca0*/  SHFL.BFLY PT, R141, R3, 0x1, 0x1f ;  /* 0x0c201f00038d7f89 */ /* 0x000ea200000e0000 */
[----:B------:R-:W-:Y:S02]  /*16cb0*/  FMNMX.FTZ R138, R11, R138, !PT ;  /* 0x0000008a0b8a7209 */ /* 0x000fe40007810000 */
[----:B---3--:R-:W-:Y:S02]  /*16cc0*/  FMNMX.FTZ R133, R133, R139, !PT ;  /* 0x0000008b85857209 */ /* 0x008fe40007810000 */
[----:B------:R-:W-:Y:S03]  /*16cd0*/  FMNMX.FTZ R139, R14, R138, !PT ;  /* 0x0000008a0e8b7209 */ /* 0x000fe60007810000 */
[----:B------:R-:W3:Y:S01]  /*16ce0*/  SHFL.BFLY PT, R142, R133, 0x1, 0x1f ;  /* 0x0c201f00858e7f89 */ /* 0x000ee200000e0000 */
[----:B----4-:R-:W-:Y:S02]  /*16cf0*/  FMNMX.FTZ R138, R134, R140, !PT ;  /* 0x0000008c868a7209 */ /* 0x010fe40007810000 */
[----:B------:R-:W-:Y:S05]  /*16d00*/  FMNMX.FTZ R134, R15, R139, !PT ;  /* 0x0000008b0f867209 */ /* 0x000fea0007810000 */
[----:B-1----:R-:W1:Y:S01]  /*16d10*/  SHFL.BFLY PT, R168, R138, 0x1, 0x1f ;  /* 0x0c201f008aa87f89 */ /* 0x002e6200000e0000 */
[----:B------:R-:W-:Y:S02]  /*16d20*/  FMNMX.FTZ R134, R26, R134, !PT ;  /* 0x000000861a867209 */ /* 0x000fe40007810000 */
[----:B--2---:R-:W-:Y:S02]  /*16d30*/  FMNMX.FTZ R140, R3, R141, !PT ;  /* 0x0000008d038c7209 */ /* 0x004fe40007810000 */
[----:B------:R-:W-:Y:S03]  /*16d40*/  FMNMX.FTZ R134, R27, R134, !PT ;  /* 0x000000861b867209 */ /* 0x000fe60007810000 */
[----:B------:R-:W-:Y:S01]  /*16d50*/  FADD.FTZ R0, -R140, R0 ;  /* 0x000000008c007221 */ /* 0x000fe20000010100 */
[----:B------:R-:W-:Y:S01]  /*16d60*/  FMNMX.FTZ R3, R30, R134, !PT ;  /* 0x000000861e037209 */ /* 0x000fe20007810000 */
[----:B------:R-:W-:Y:S03]  /*16d70*/  FMUL.FTZ R174, R140, c[0x0][0x2d0] ;  /* 0x0000b4008cae7a20 */ /* 0x000fe60000410000 */
[----:B------:R-:W-:Y:S01]  /*16d80*/  FMNMX.FTZ R3, R31, R3, !PT ;  /* 0x000000031f037209 */ /* 0x000fe20007810000 */
[--C-:B------:R-:W-:Y:S01]  /*16d90*/  FFMA.FTZ R4, R4, c[0x0][0x2d0], -R174.reuse ;  /* 0x0000b40004047a23 */ /* 0x100fe200000108ae */
[----:B---3--:R-:W-:Y:S01]  /*16da0*/  FMNMX.FTZ R139, R133, R142, !PT ;  /* 0x0000008e858b7209 */ /* 0x008fe20007810000 */
[----:B------:R-:W-:Y:S01]  /*16db0*/  FFMA.FTZ R20, R20, c[0x0][0x2d0], -R174 ;  /* 0x0000b40014147a23 */ /* 0x000fe200000108ae */
[----:B------:R-:W-:Y:S01]  /*16dc0*/  FMNMX.FTZ R133, R42, R3, !PT ;  /* 0x000000032a857209 */ /* 0x000fe20007810000 */
[----:B------:R-:W-:Y:S01]  /*16dd0*/  FMUL.FTZ R3, R0, c[0x0][0x2d0] ;  /* 0x0000b40000037a20 */ /* 0x000fe20000410000 */
[----:B------:R-:W-:Y:S01]  /*16de0*/  MUFU.EX2 R176, R4 ;  /* 0x0000000400b07308 */ /* 0x000fe20000000800 */
[----:B------:R-:W-:Y:S01]  /*16df0*/  FMUL.FTZ R173, R139, c[0x0][0x2d0] ;  /* 0x0000b4008bad7a20 */ /* 0x000fe20000410000 */
[----:B------:R-:W-:Y:S01]  /*16e00*/  FMNMX.FTZ R0, R43, R133, !PT ;  /* 0x000000852b007209 */ /* 0x000fe20007810000 */
[----:B------:R-:W-:Y:S01]  /*16e10*/  FADD.FTZ R2, -R139, R2 ;  /* 0x000000028b027221 */ /* 0x000fe20000010100 */
[----:B-1----:R-:W-:Y:S01]  /*16e20*/  FMNMX.FTZ R138, R138, R168, !PT ;  /* 0x000000a88a8a7209 */ /* 0x002fe20007810000 */
[----:B------:R-:W-:Y:S01]  /*16e30*/  FFMA.FTZ R21, R21, c[0x0][0x2d0], -R174 ;  /* 0x0000b40015157a23 */ /* 0x000fe200000108ae */
[----:B------:R-:W-:Y:S01]  /*16e40*/  FMNMX.FTZ R0, R46, R0, !PT ;  /* 0x000000002e007209 */ /* 0x000fe20007810000 */
[----:B------:R-:W-:Y:S01]  /*16e50*/  FMUL.FTZ R2, R2, c[0x0][0x2d0] ;  /* 0x0000b40002027a20 */ /* 0x000fe20000410000 */
[----:B------:R-:W-:Y:S01]  /*16e60*/  LDSM.16.MT88.4 R168, [R166] ;  /* 0x00000000a6a8783b */ /* 0x000fe20000004200 */
[----:B------:R-:W-:Y:S01]  /*16e70*/  FMUL.FTZ R172, R138, c[0x0][0x2d0] ;  /* 0x0000b4008aac7a20 */ /* 0x000fe20000410000 */
[----:B------:R1:W2:Y:S01]  /*16e80*/  MUFU.EX2 R134, R3 ;  /* 0x0000000300867308 */ /* 0x0002a20000000800 */
[----:B------:R-:W-:Y:S01]  /*16e90*/  FMNMX.FTZ R0, R47, R0, !PT ;  /* 0x000000002f007209 */ /* 0x000fe20007810000 */
[--C-:B------:R-:W-:Y:S02]  /*16ea0*/  FFMA.FTZ R22, R22, c[0x0][0x2d0], -R173.reuse ;  /* 0x0000b40016167a23 */ /* 0x100fe400000108ad */
[--C-:B------:R-:W-:Y:S02]  /*16eb0*/  FFMA.FTZ R23, R23, c[0x0][0x2d0], -R173.reuse ;  /* 0x0000b40017177a23 */ /* 0x100fe400000108ad */
[----:B------:R-:W-:Y:S02]  /*16ec0*/  FFMA.FTZ R25, R25, c[0x0][0x2d0], -R172 ;  /* 0x0000b40019197a23 */ /* 0x000fe400000108ac */
[--C-:B------:R-:W-:Y:S02]  /*16ed0*/  FFMA.FTZ R34, R34, c[0x0][0x2d0], -R173.reuse ;  /* 0x0000b40022227a23 */ /* 0x100fe400000108ad */
[----:B------:R3:W4:Y:S01]  /*16ee0*/  MUFU.EX2 R133, R2 ;  /* 0x0000000200857308 */ /* 0x0007220000000800 */
[--C-:B------:R-:W-:Y:S02]  /*16ef0*/  FFMA.FTZ R35, R35, c[0x0][0x2d0], -R173.reuse ;  /* 0x0000b40023237a23 */ /* 0x100fe400000108ad */
[----:B------:R-:W-:Y:S02]  /*16f00*/  FFMA.FTZ R142, R37, c[0x0][0x2d0], -R174 ;  /* 0x0000b400258e7a23 */ /* 0x000fe400000108ae */
[----:B------:R-:W-:Y:S02]  /*16f10*/  FFMA.FTZ R24, R24, c[0x0][0x2d0], -R172 ;  /* 0x0000b40018187a23 */ /* 0x000fe400000108ac */
[----:B------:R-:W-:Y:S02]  /*16f20*/  FFMA.FTZ R141, R48, c[0x0][0x2d0], -R174 ;  /* 0x0000b400308d7a23 */ /* 0x000fe400000108ae */
[--C-:B------:R-:W-:Y:S01]  /*16f30*/  FFMA.FTZ R48, R39, c[0x0][0x2d0], -R173.reuse ;  /* 0x0000b40027307a23 */ /* 0x100fe200000108ad */
[----:B------:R5:W-:Y:S01]  /*16f40*/  MUFU.EX2 R189, R20 ;  /* 0x0000001400bd7308 */ /* 0x000be20000000800 */
[--C-:B------:R-:W-:Y:S02]  /*16f50*/  FFMA.FTZ R50, R50, c[0x0][0x2d0], -R173.reuse ;  /* 0x0000b40032327a23 */ /* 0x100fe400000108ad */
[--C-:B------:R-:W-:Y:S01]  /*16f60*/  FFMA.FTZ R51, R51, c[0x0][0x2d0], -R173.reuse ;  /* 0x0000b40033337a23 */ /* 0x100fe200000108ad */
        /* <DEDUP_REMOVED lines=30> */
[----:B------:R-:W-:Y:S02]  /*17150*/  FMUL.FTZ R55, R133, R55 ;  /* 0x0000003785377220 */ /* 0x000fe40000410000 */
[--C-:B-----5:R-:W-:Y:S02]  /*17160*/  FFMA.FTZ R20, R32, c[0x0][0x2d0], -R174.reuse ;  /* 0x0000b40020147a23 */ /* 0x120fe400000108ae */
[--C-:B-1----:R-:W-:Y:S02]  /*17170*/  FFMA.FTZ R2, R5, c[0x0][0x2d0], -R174.reuse ;  /* 0x0000b40005027a23 */ /* 0x102fe400000108ae */
[----:B------:R-:W-:Y:S02]  /*17180*/  FMUL.FTZ R5, R134, R153 ;  /* 0x0000009986057220 */ /* 0x000fe40000410000 */
[C---:B--2---:R-:W-:Y:S01]  /*17190*/  FMUL.FTZ R104, R132.reuse, R104 ;  /* 0x0000006884687220 */ /* 0x044fe20000410000 */
[----:B------:R1:W-:Y:S01]  /*171a0*/  MUFU.EX2 R209, R2 ;  /* 0x0000000200d17308 */ /* 0x0003e20000000800 */
        /* <DEDUP_REMOVED lines=14> */
[--C-:B-1----:R-:W-:Y:S02]  /*17290*/  FFMA.FTZ R2, R6, c[0x0][0x2d0], -R173.reuse ;  /* 0x0000b40006027a23 */ /* 0x102fe400000108ad */
[----:B------:R-:W-:Y:S02]  /*172a0*/  FMUL.FTZ R6, R133, R154 ;  /* 0x0000009a85067220 */ /* 0x000fe40000410000 */
[----:B------:R-:W-:Y:S01]  /*172b0*/  FMUL.FTZ R61, R132, R61 ;  /* 0x0000003d843d7220 */ /* 0x000fe20000410000 */
[----:B------:R1:W4:Y:S01]  /*172c0*/  MUFU.EX2 R175, R2 ;  /* 0x0000000200af7308 */ /* 0x0003220000000800 */
[C---:B------:R-:W-:Y:S02]  /*172d0*/  FMUL.FTZ R64, R134.reuse, R64 ;  /* 0x0000004086407220 */ /* 0x040fe40000410000 */
[C---:B------:R-:W-:Y:S02]  /*172e0*/  FMUL.FTZ R65, R134.reuse, R65 ;  /* 0x0000004186417220 */ /* 0x040fe40000410000 */
[--C-:B--2---:R-:W-:Y:S02]  /*172f0*/  FFMA.FTZ R3, R17, c[0x0][0x2d0], -R174.reuse ;  /* 0x0000b40011037a23 */ /* 0x104fe400000108ae */
[C---:B------:R-:W-:Y:S02]  /*17300*/  FMUL.FTZ R17, R134.reuse, R161 ;  /* 0x000000a186117220 */ /* 0x040fe40000410000 */
[C---:B------:R-:W-:Y:S01]  /*17310*/  FMUL.FTZ R66, R133.reuse, R66 ;  /* 0x0000004285427220 */ /* 0x040fe20000410000 */
[----:B------:R-:W2:Y:S01]  /*17320*/  MUFU.EX2 R217, R3 ;  /* 0x0000000300d97308 */ /* 0x000ea20000000800 */
[----:B------:R-:W-:Y:S02]  /*17330*/  FMUL.FTZ R67, R133, R67 ;  /* 0x0000004385437220 */ /* 0x000fe40000410000 */
[C---:B------:R-:W-:Y:S02]  /*17340*/  FMUL.FTZ R68, R134.reuse, R68 ;  /* 0x0000004486447220 */ /* 0x040fe40000410000 */
[----:B---3--:R-:W-:Y:S02]  /*17350*/  FFMA.FTZ R20, R33, c[0x0][0x2d0], -R174 ;  /* 0x0000b40021147a23 */ /* 0x008fe400000108ae */
        /* <DEDUP_REMOVED lines=14> */
[C---:B------:R-:W-:Y:S02]  /*17440*/  FMUL.FTZ R18, R133.reuse, R162 ;  /* 0x000000a285127220 */ /* 0x040fe40000410000 */
[C---:B------:R-:W-:Y:S01]  /*17450*/  FMUL.FTZ R81, R134.reuse, R81 ;  /* 0x0000005186517220 */ /* 0x040fe20000410000 */
        /* <DEDUP_REMOVED lines=9> */
[C---:B------:R-:W-:Y:S02]  /*174f0*/  FMUL.FTZ R19, R133.reuse, R163 ;  /* 0x000000a385137220 */ /* 0x040fe40000410000 */
[----:B------:R-:W-:Y:S01]  /*17500*/  LDSM.16.MT88.4 R160, [R166+0x800] ;  /* 0x00080000a6a0783b */ /* 0x000fe20000004200 */
[C---:B------:R-:W-:Y:S02]  /*17510*/  FMUL.FTZ R86, R133.reuse, R86 ;  /* 0x0000005685567220 */ /* 0x040fe40000410000 */
[C---:B------:R-:W-:Y:S02]  /*17520*/  FMUL.FTZ R87, R133.reuse, R87 ;  /* 0x0000005785577220 */ /* 0x040fe40000410000 */
[C---:B------:R-:W-:Y:S02]  /*17530*/  FMUL.FTZ R88, R132.reuse, R88 ;  /* 0x0000005884587220 */ /* 0x040fe40000410000 */
[----:B------:R-:W1:Y:S01]  /*17540*/  MUFU.EX2 R216, R0 ;  /* 0x0000000000d87308 */ /* 0x000e620000000800 */
[C---:B------:R-:W-:Y:S02]  /*17550*/  FMUL.FTZ R89, R132.reuse, R89 ;  /* 0x0000005984597220 */ /* 0x040fe40000410000 */
[----:B------:R-:W-:Y:S02]  /*17560*/  FMUL.FTZ R92, R132, R92 ;  /* 0x0000005c845c7220 */ /* 0x000fe40000410000 */
[--C-:B--2---:R-:W-:Y:S02]  /*17570*/  FFMA.FTZ R3, R8, c[0x0][0x2d0], -R172.reuse ;  /* 0x0000b40008037a23 */ /* 0x104fe400000108ac */
[C---:B------:R-:W-:Y:S02]  /*17580*/  FMUL.FTZ R8, R132.reuse, R148 ;  /* 0x0000009484087220 */ /* 0x040fe40000410000 */
[----:B------:R-:W-:Y:S01]  /*17590*/  FMUL.FTZ R93, R132, R93 ;  /* 0x0000005d845d7220 */ /* 0x000fe20000410000 */
[----:B------:R2:W-:Y:S01]  /*175a0*/  MUFU.EX2 R205, R3 ;  /* 0x0000000300cd7308 */ /* 0x0005e20000000800 */
[C---:B------:R-:W-:Y:S02]  /*175b0*/  FMUL.FTZ R96, R134.reuse, R96 ;  /* 0x0000006086607220 */ /* 0x040fe40000410000 */
[----:B------:R-:W-:Y:S02]  /*175c0*/  FMUL.FTZ R97, R134, R97 ;  /* 0x0000006186617220 */ /* 0x000fe40000410000 */
[C---:B------:R-:W-:Y:S02]  /*175d0*/  FMUL.FTZ R98, R133.reuse, R98 ;  /* 0x0000006285627220 */ /* 0x040fe40000410000 */
[----:B------:R-:W-:Y:S02]  /*175e0*/  FMUL.FTZ R99, R133, R99 ;  /* 0x0000006385637220 */ /* 0x000fe40000410000 */
[--C-:B------:R-:W-:Y:S01]  /*175f0*/  FFMA.FTZ R40, R40, c[0x0][0x2d0], -R172.reuse ;  /* 0x0000b40028287a23 */ /* 0x100fe200000108ac */
[----:B------:R3:W-:Y:S01]  /*17600*/  MUFU.EX2 R184, R35 ;  /* 0x0000002300b87308 */ /* 0x0007e20000000800 */
[--C-:B------:R-:W-:Y:S02]  /*17610*/  FFMA.FTZ R41, R41, c[0x0][0x2d0], -R172.reuse ;  /* 0x0000b40029297a23 */ /* 0x100fe400000108ac */
[----:B------:R-:W-:Y:S01]  /*17620*/  FFMA.FTZ R44, R44, c[0x0][0x2d0], -R172 ;  /* 0x0000b4002c2c7a23 */ /* 0x000fe200000108ac */
[----:B-1----:R-:W-:Y:S01]  /*17630*/  F2FP.BF16.PACK_AB R155, R216, R210 ;  /* 0x000000d2d89b723e */ /* 0x002fe200000010ff */
[----:B------:R-:W-:Y:S02]  /*17640*/  FADD.FTZ R0, -R2, R135 ;  /* 0x0000008702007221 */ /* 0x000fe40000010100 */
[----:B------:R-:W-:Y:S02]  /*17650*/  FFMA.FTZ R135, R49, c[0x0][0x2d0], -R174 ;  /* 0x0000b40031877a23 */ /* 0x000fe400000108ae */
[----:B------:R-:W-:Y:S01]  /*17660*/  FMUL.FTZ R0, R0, c[0x0][0x2d0] ;  /* 0x0000b40000007a20 */ /* 0x000fe20000410000 */
[----:B------:R1:W4:Y:S01]  /*17670*/  MUFU.EX2 R181, R24 ;  /* 0x0000001800b57308 */ /* 0x0003220000000800 */
[----:B------:R-:W-:Y:S02]  /*17680*/  FFMA.FTZ R49, R38, c[0x0][0x2d0], -R173 ;  /* 0x0000b40026317a23 */ /* 0x000fe400000108ad */
[--C-:B------:R-:W-:Y:S02]  /*17690*/  FFMA.FTZ R45, R45, c[0x0][0x2d0], -R172.reuse ;  /* 0x0000b4002d2d7a23 */ /* 0x100fe400000108ac */
[--C-:B--2---:R-:W-:Y:S02]  /*176a0*/  FFMA.FTZ R3, R9, c[0x0][0x2d0], -R172.reuse ;  /* 0x0000b40009037a23 */ /* 0x104fe400000108ac */
[----:B------:R-:W-:Y:S03]  /*176b0*/  FMUL.FTZ R9, R132, R149 ;  /* 0x0000009584097220 */ /* 0x000fe60000410000 */
[----:B------:R2:W5:Y:S01]  /*176c0*/  MUFU.EX2 R206, R3 ;  /* 0x0000000300ce7308 */ /* 0x0005620000000800 */
[----:B---3--:R-:W-:Y:S09]  /*176d0*/  LDSM.16.MT88.4 R32, [R167+0x400] ;  /* 0x00040000a720783b */ /* 0x008ff20000004200 */
[----:B------:R-:W3:Y:S01]  /*176e0*/  MUFU.EX2 R0, R0 ;  /* 0x0000000000007308 */ /* 0x000ee20000000800 */
[--C-:B-1----:R-:W-:Y:S01]  /*176f0*/  FFMA.FTZ R24, R28, c[0x0][0x2d0], -R172.reuse ;  /* 0x0000b4001c187a23 */ /* 0x102fe200000108ac */
[----:B----4-:R-:W-:Y:S08]  /*17700*/  F2FP.BF16.PACK_AB R28, R182, R181 ;  /* 0x000000b5b61c723e */ /* 0x010ff000000010ff */
[----:B------:R-:W-:Y:S01]  /*17710*/  MUFU.EX2 R177, R24 ;  /* 0x0000001800b17308 */ /* 0x000fe20000000800 */
[--C-:B--2---:R-:W-:Y:S01]  /*17720*/  FFMA.FTZ R3, R12, c[0x0][0x2d0], -R172.reuse ;  /* 0x0000b4000c037a23 */ /* 0x104fe200000108ac */
[----:B-----5:R-:W-:Y:S01]  /*17730*/  F2FP.BF16.PACK_AB R148, R206, R205 ;  /* 0x000000cdce94723e */ /* 0x020fe200000010ff */
[----:B------:R-:W-:Y:S07]  /*17740*/  FMUL.FTZ R12, R132, R156 ;  /* 0x0000009c840c7220 */ /* 0x000fee0000410000 */
[----:B------:R1:W-:Y:S01]  /*17750*/  MUFU.EX2 R214, R3 ;  /* 0x0000000300d67308 */ /* 0x0003e20000000800 */
        /* <DEDUP_REMOVED lines=25> */
[----:B------:R-:W-:Y:S05]  /*178f0*/  FMUL.FTZ R95, R0, R95 ;  /* 0x0000005f005f7220 */ /* 0x000fea0000410000 */
[----:B------:R-:W-:Y:S01]  /*17900*/  MUFU.EX2 R51, R51 ;  /* 0x0000003300337308 */ /* 0x000fe20000000800 */
[----:B-1----:R-:W-:Y:S04]  /*17910*/  FMUL.FTZ R3, R2, c[0x0][0x2d0] ;  /* 0x0000b40002037a20 */ /* 0x002fe80000410000 */
[--C-:B------:R-:W-:Y:S02]  /*17920*/  FFMA.FTZ R4, R10, c[0x0][0x2d0], -R3.reuse ;  /* 0x0000b4000a047a23 */ /* 0x100fe40000010803 */
[----:B------:R-:W-:Y:S01]  /*17930*/  FMUL.FTZ R10, R0, R150 ;  /* 0x00000096000a7220 */ /* 0x000fe20000410000 */
[----:B--2---:R-:W-:Y:S02]  /*17940*/  F2FP.BF16.PACK_AB R150, R215, R214 ;  /* 0x000000d6d796723e */ /* 0x004fe400000010ff */
[----:B------:R1:W-:Y:S01]  /*17950*/  MUFU.EX2 R191, R4 ;  /* 0x0000000400bf7308 */ /* 0x0003e20000000800 */
[--C-:B------:R-:W-:Y:S02]  /*17960*/  FFMA.FTZ R26, R26, c[0x0][0x2d0], -R3.reuse ;  /* 0x0000b4001a1a7a23 */ /* 0x100fe40000010803 */
[--C-:B------:R-:W-:Y:S02]  /*17970*/  FFMA.FTZ R27, R27, c[0x0][0x2d0], -R3.reuse ;  /* 0x0000b4001b1b7a23 */ /* 0x100fe40000010803 */
[--C-:B------:R-:W-:Y:S02]  /*17980*/  FFMA.FTZ R42, R42, c[0x0][0x2d0], -R3.reuse ;  /* 0x0000b4002a2a7a23 */ /* 0x100fe40000010803 */
[--C-:B------:R-:W-:Y:S02]  /*17990*/  FFMA.FTZ R43, R43, c[0x0][0x2d0], -R3.reuse ;  /* 0x0000b4002b2b7a23 */ /* 0x100fe40000010803 */
[--C-:B------:R-:W-:Y:S01]  /*179a0*/  FFMA.FTZ R46, R46, c[0x0][0x2d0], -R3.reuse ;  /* 0x0000b4002e2e7a23 */ /* 0x100fe20000010803 */
[----:B------:R-:W-:Y:S10]  /*179b0*/  MUFU.EX2 R179, R26 ;  /* 0x0000001a00b37308 */ /* 0x000ff40000000800 */
[----:B------:R2:W-:Y:S01]  /*179c0*/  MUFU.EX2 R180, R27 ;  /* 0x0000001b00b47308 */ /* 0x0005e20000000800 */
[--C-:B-1----:R-:W-:Y:S02]  /*179d0*/  FFMA.FTZ R4, R11, c[0x0][0x2d0], -R3.reuse ;  /* 0x0000b4000b047a23 */ /* 0x102fe40000010803 */
[----:B------:R-:W-:Y:S07]  /*179e0*/  FMUL.FTZ R11, R0, R151 ;  /* 0x00000097000b7220 */ /* 0x000fee0000410000 */
[----:B------:R1:W3:Y:S10]  /*179f0*/  MUFU.EX2 R207, R4 ;  /* 0x0000000400cf7308 */ /* 0x0002f40000000800 */
[----:B------:R-:W-:Y:S01]  /*17a00*/  MUFU.EX2 R42, R42 ;  /* 0x0000002a002a7308 */ /* 0x000fe20000000800 */
[----:B--2---:R-:W-:Y:S09]  /*17a10*/  LDSM.16.MT88.4 R24, [R166+0x400] ;  /* 0x00040000a618783b */ /* 0x004ff20000004200 */
[----:B------:R-:W-:Y:S01]  /*17a20*/  MUFU.EX2 R43, R43 ;  /* 0x0000002b002b7308 */ /* 0x000fe20000000800 */
[--C-:B-1----:R-:W-:Y:S01]  /*17a30*/  FFMA.FTZ R4, R14, c[0x0][0x2d0], -R3.reuse ;  /* 0x0000b4000e047a23 */ /* 0x102fe20000010803 */
[----:B---3--:R-:W-:Y:S01]  /*17a40*/  F2FP.BF16.PACK_AB R149, R207, R191 ;  /* 0x000000bfcf95723e */ /* 0x008fe200000010ff */
[C---:B------:R-:W-:Y:S07]  /*17a50*/  FMUL.FTZ R14, R0.reuse, R158 ;  /* 0x0000009e000e7220 */ /* 0x040fee0000410000 */
[----:B------:R1:W2:Y:S02]  /*17a60*/  MUFU.EX2 R212, R4 ;  /* 0x0000000400d47308 */ /* 0x0002a40000000800 */
[----:B-1----:R-:W-:Y:S02]  /*17a70*/  FFMA.FTZ R4, R15, c[0x0][0x2d0], -R3 ;  /* 0x0000b4000f047a23 */ /* 0x002fe40000010803 */
[C---:B------:R-:W-:Y:S06]  /*17a80*/  FMUL.FTZ R15, R0.reuse, R159 ;  /* 0x0000009f000f7220 */ /* 0x040fec0000410000 */
[----:B------:R1:W3:Y:S01]  /*17a90*/  MUFU.EX2 R213, R4 ;  /* 0x0000000400d57308 */ /* 0x0002e20000000800 */
[----:B------:R-:W4:Y:S01]  /*17aa0*/  LDSM.16.MT88.4 R156, [R167] ;  /* 0x00000000a79c783b */ /* 0x000f220000004200 */
[----:B------:R-:W-:Y:S04]  /*17ab0*/  FFMA.FTZ R0, R0, R243, R191 ;  /* 0x000000f300007223 */ /* 0x000fe800000100bf */
[----:B------:R-:W-:Y:S04]  /*17ac0*/  FADD.FTZ R0, R207, R0 ;  /* 0x00000000cf007221 */ /* 0x000fe80000010000 */
[----:B--2---:R-:W-:Y:S02]  /*17ad0*/  FADD.FTZ R0, R212, R0 ;  /* 0x00000000d4007221 */ /* 0x004fe40000010000 */
[C---:B-1----:R-:W-:Y:S01]  /*17ae0*/  FMUL.FTZ R4, R134.reuse, R152 ;  /* 0x0000009886047220 */ /* 0x042fe20000410000 */
[----:B------:R-:W-:Y:S01]  /*17af0*/  F2FP.BF16.PACK_AB R152, R209, R176 ;  /* 0x000000b0d198723e */ /* 0x000fe200000010ff */
[----:B------:R-:W-:Y:S01]  /*17b00*/  FFMA.FTZ R134, R134, R242, R176 ;  /* 0x000000f286867223 */ /* 0x000fe200000100b0 */
[C---:B---3--:R-:W-:Y:S01]  /*17b10*/  F2FP.BF16.PACK_AB R151, R213.reuse, R212 ;  /* 0x000000d4d597723e */ /* 0x048fe200000010ff */
[----:B------:R-:W-:Y:S04]  /*17b20*/  FADD.FTZ R0, R213, R0 ;  /* 0x00000000d5007221 */ /* 0x000fe80000010000 */
[-C--:B------:R-:W-:Y:S08]  /*17b30*/  HMMA.16816.F32.BF16 R4, R152, R168.reuse, R4 ;  /* 0x000000a89804723c */ /* 0x080ff00000041804 */
[C---:B------:R-:W-:Y:S01]  /*17b40*/  HMMA.16816.F32.BF16 R8, R148.reuse, R168, R8 ;  /* 0x000000a89408723c */ /* 0x040fe20000041808 */
[----:B------:R-:W-:Y:S07]  /*17b50*/  MUFU.EX2 R169, R142 ;  /* 0x0000008e00a97308 */ /* 0x000fee0000000800 */
[-C--:B------:R-:W-:Y:S03]  /*17b60*/  HMMA.16816.F32.BF16 R12, R148, R170.reuse, R12 ;  /* 0x000000aa940c723c */ /* 0x080fe6000004180c */
[----:B------:R-:W-:Y:S05]  /*17b70*/  MUFU.EX2 R142, R49 ;  /* 0x00000031008e7308 */ /* 0x000fea0000000800 */
[C---:B------:R-:W-:Y:S05]  /*17b80*/  HMMA.16816.F32.BF16 R16, R152.reuse, R170, R16 ;  /* 0x000000aa9810723c */ /* 0x040fea0000041810 */
[----:B------:R-:W-:Y:S03]  /*17b90*/  MUFU.EX2 R168, R48 ;  /* 0x0000003000a87308 */ /* 0x000fe60000000800 */
[-C--:B----4-:R-:W-:Y:S07]  /*17ba0*/  HMMA.16816.F32.BF16 R100, R152, R156.reuse, R100 ;  /* 0x0000009c9864723c */ /* 0x090fee0000041864 */
[----:B------:R-:W-:Y:S01]  /*17bb0*/  MUFU.EX2 R49, R40 ;  /* 0x0000002800317308 */ /* 0x000fe20000000800 */
[C---:B------:R-:W-:Y:S08]  /*17bc0*/  HMMA.16816.F32.BF16 R104, R148.reuse, R156, R104 ;  /* 0x0000009c9468723c */ /* 0x040ff00000041868 */
[-C--:B------:R-:W-:Y:S01]  /*17bd0*/  HMMA.16816.F32.BF16 R108, R148, R158.reuse, R108 ;  /* 0x0000009e946c723c */ /* 0x080fe2000004186c */
[----:B------:R-:W-:Y:S07]  /*17be0*/  MUFU.EX2 R48, R41 ;  /* 0x0000002900307308 */ /* 0x000fee0000000800 */
[C---:B------:R-:W-:Y:S01]  /*17bf0*/  HMMA.16816.F32.BF16 R112, R152.reuse, R158, R112 ;  /* 0x0000009e9870723c */ /* 0x040fe20000041870 */
[----:B------:R-:W1:Y:S02]  /*17c00*/  LDSM.16.MT88.4 R156, [R166+0xc00] ;  /* 0x000c0000a69c783b */ /* 0x000e640000004200 */
[----:B------:R-:W-:Y:S10]  /*17c10*/  MUFU.EX2 R40, R44 ;  /* 0x0000002c00287308 */ /* 0x000ff40000000800 */
[----:B------:R-:W-:Y:S01]  /*17c20*/  MUFU.EX2 R41, R45 ;  /* 0x0000002d00297308 */ /* 0x000fe20000000800 */
        /* <DEDUP_REMOVED lines=21> */
[----:B------:R-:W-:Y:S01]  /*17d80*/  FFMA.FTZ R148, R36, c[0x0][0x2d0], -R174 ;  /* 0x0000b40024947a23 */ /* 0x000fe200000108ae */
[----:B------:R-:W-:Y:S01]  /*17d90*/  HMMA.16816.F32.BF16 R96, R152, R22, R96 ;  /* 0x000000169860723c */ /* 0x000fe20000041860 */
[----:B------:R-:W3:Y:S04]  /*17da0*/  LDSM.16.MT88.4 R36, [R166+0x1000] ;  /* 0x00100000a624783b */ /* 0x000ee80000004200 */
[----:B------:R4:W-:Y:S02]  /*17db0*/  MUFU.EX2 R170, R21 ;  /* 0x0000001500aa7308 */ /* 0x0009e40000000800 */
[----:B------:R-:W-:Y:S02]  /*17dc0*/  F2FP.BF16.PACK_AB R22, R185, R186 ;  /* 0x000000bab916723e */ /* 0x000fe400000010ff */
[----:B------:R-:W-:Y:S03]  /*17dd0*/  F2FP.BF16.PACK_AB R23, R184, R183 ;  /* 0x000000b7b817723e */ /* 0x000fe600000010ff */
[--C-:B-1----:R-:W-:Y:S01]  /*17de0*/  FFMA.FTZ R20, R30, c[0x0][0x2d0], -R3.reuse ;  /* 0x0000b4001e147a23 */ /* 0x102fe20000010803 */
[----:B--2---:R-:W-:Y:S01]  /*17df0*/  F2FP.BF16.PACK_AB R30, R178, R177 ;  /* 0x000000b1b21e723e */ /* 0x004fe200000010ff */
[----:B------:R-:W-:Y:S02]  /*17e00*/  FFMA.FTZ R3, R47, c[0x0][0x2d0], -R3 ;  /* 0x0000b4002f037a23 */ /* 0x000fe40000010803 */
[----:B------:R1:W2:Y:S01]  /*17e10*/  MUFU.EX2 R171, R20 ;  /* 0x0000001400ab7308 */ /* 0x0002a20000000800 */
[----:B------:R-:W-:Y:S01]  /*17e20*/  FFMA.FTZ R47, R133, R241, R175 ;  /* 0x000000f1852f7223 */ /* 0x000fe200000100af */
[----:B----4-:R-:W-:Y:S08]  /*17e30*/  F2FP.BF16.PACK_AB R21, R187, R188 ;  /* 0x000000bcbb15723e */ /* 0x010ff000000010ff */
[----:B------:R-:W-:Y:S01]  /*17e40*/  MUFU.EX2 R133, R148 ;  /* 0x0000009400857308 */ /* 0x000fe20000000800 */
[----:B-1----:R-:W-:Y:S02]  /*17e50*/  F2FP.BF16.PACK_AB R20, R190, R189 ;  /* 0x000000bdbe14723e */ /* 0x002fe400000010ff */
[----:B--2---:R-:W-:Y:S05]  /*17e60*/  F2FP.BF16.PACK_AB R31, R170, R171 ;  /* 0x000000abaa1f723e */ /* 0x004fea00000010ff */
[-C--:B------:R-:W-:Y:S08]  /*17e70*/  HMMA.16816.F32.BF16 R4, R20, R24.reuse, R4 ;  /* 0x000000181404723c */ /* 0x080ff00000041804 */
        /* <DEDUP_REMOVED lines=10> */
[C---:B------:R-:W-:Y:S08]  /*17f20*/  HMMA.16816.F32.BF16 R120, R28.reuse, R36, R120 ;  /* 0x000000241c78723c */ /* 0x040ff00000041878 */
[-C--:B------:R-:W-:Y:S08]  /*17f30*/  HMMA.16816.F32.BF16 R124, R28, R38.reuse, R124 ;  /* 0x000000261c7c723c */ /* 0x080ff0000004187c */
[C---:B------:R-:W-:Y:S01]  /*17f40*/  HMMA.16816.F32.BF16 R128, R20.reuse, R38, R128 ;  /* 0x000000261480723c */ /* 0x040fe20000041880 */
[----:B------:R-:W3:Y:S07]  /*17f50*/  LDSM.16.MT88.4 R36, [R167+0x1c00] ;  /* 0x001c0000a724783b */ /* 0x000eee0000004200 */
[-C--:B-1----:R-:W-:Y:S08]  /*17f60*/  HMMA.16816.F32.BF16 R52, R20, R24.reuse, R52 ;  /* 0x000000181434723c */ /* 0x082ff00000041834 */
[C---:B------:R-:W-:Y:S07]  /*17f70*/  HMMA.16816.F32.BF16 R56, R28.reuse, R24, R56 ;  /* 0x000000181c38723c */ /* 0x040fee0000041838 */
[----:B------:R-:W-:Y:S01]  /*17f80*/  FADD.FTZ R25, R209, R134 ;  /* 0x00000086d1197221 */ /* 0x000fe20000010000 */
[-C--:B------:R-:W-:Y:S04]  /*17f90*/  HMMA.16816.F32.BF16 R60, R28, R26.reuse, R60 ;  /* 0x0000001a1c3c723c */ /* 0x080fe8000004183c */
[----:B------:R-:W-:Y:S04]  /*17fa0*/  FADD.FTZ R24, R208, R47 ;  /* 0x0000002fd0187221 */ /* 0x000fe80000010000 */
[C---:B------:R-:W-:Y:S07]  /*17fb0*/  HMMA.16816.F32.BF16 R64, R20.reuse, R26, R64 ;  /* 0x0000001a1440723c */ /* 0x040fee0000041840 */
[----:B------:R-:W-:Y:S01]  /*17fc0*/  F2FP.BF16.PACK_AB R26, R41, R40 ;  /* 0x00000028291a723e */ /* 0x000fe200000010ff */
[-C--:B--2---:R-:W-:Y:S08]  /*17fd0*/  HMMA.16816.F32.BF16 R68, R20, R32.reuse, R68 ;  /* 0x000000201444723c */ /* 0x084ff00000041844 */
[C---:B------:R-:W-:Y:S07]  /*17fe0*/  HMMA.16816.F32.BF16 R72, R28.reuse, R32, R72 ;  /* 0x000000201c48723c */ /* 0x040fee0000041848 */
[----:B------:R-:W-:Y:S01]  /*17ff0*/  FADD.FTZ R32, R210, R24 ;  /* 0x00000018d2207221 */ /* 0x000fe20000010000 */
[-C--:B------:R-:W-:Y:S04]  /*18000*/  HMMA.16816.F32.BF16 R76, R28, R34.reuse, R76 ;  /* 0x000000221c4c723c */ /* 0x080fe8000004184c */
[----:B------:R-:W-:Y:S04]  /*18010*/  F2FP.BF16.PACK_AB R24, R48, R49 ;  /* 0x000000313018723e */ /* 0x000fe800000010ff */
[C---:B------:R-:W-:Y:S01]  /*18020*/  HMMA.16816.F32.BF16 R80, R20.reuse, R34, R80 ;  /* 0x000000221450723c */ /* 0x040fe20000041850 */
[----:B------:R1:W-:Y:S07]  /*18030*/  MUFU.EX2 R34, R3 ;  /* 0x0000000300227308 */ /* 0x0003ee0000000800 */
[-C--:B---3--:R-:W-:Y:S03]  /*18040*/  HMMA.16816.F32.BF16 R84, R20, R36.reuse, R84 ;  /* 0x000000241454723c */ /* 0x088fe60000041854 */
        /* <DEDUP_REMOVED lines=80> */
.L_x_1311:
[----:B------:R-:W-:Y:S07]  /*18550*/  @!UPT UIADD3 URZ, URZ, URZ, URZ ;  /* 0x0000003f3f3ff290 */ /* 0x000fee000fffe03f */
[----:B------:R-:W-:Y:S02]  /*18560*/  MOV R9, 0x1f ;  /* 0x0000001f00097802 */ /* 0x000fe40000000f00 */
[----:B------:R-:W-:Y:S01]  /*18570*/  MOV R8, 0xffffffff ;  /* 0xffffffff00087802 */ /* 0x000fe20000000f00 */
[----:B------:R-:W-:Y:S06]  /*18580*/  BRA.DIV ~URZ, `(.L_x_1315) ;  /* 0x000059a27f007947 */ /* 0x000fec000b800000 */
[----:B------:R1:W2:Y:S02]  /*18590*/  SHFL.BFLY PT, R0, R242, 0x2, 0x1f ;  /* 0x0c401f00f2007f89 */ /* 0x0002a400000e0000 */
.L_x_1395:
        /* <DEDUP_REMOVED lines=15> */
.L_x_1396:
        /* <DEDUP_REMOVED lines=13> */
[----:B------:R-:W2:Y:S01]  /*18760*/  @P3 MUFU.LG2 R8, R7 ;  /* 0x0000000700083308 */ /* 0x000ea20000000c00 */
[----:B-1----:R-:W-:-:S07]  /*18770*/  FMUL.FTZ R132, R0, R152 ;  /* 0x0000009800847220 */ /* 0x002fce0000410000 */
[----:B------:R-:W1:Y:S01]  /*18780*/  @P2 MUFU.LG2 R7, R6 ;  /* 0x0000000600072308 */ /* 0x000e620000000c00 */
[C---:B------:R-:W-:Y:S02]  /*18790*/  FMUL.FTZ R133, R0.reuse, R153 ;  /* 0x0000009900857220 */ /* 0x040fe40000410000 */
[C---:B------:R-:W-:Y:S02]  /*187a0*/  FMUL.FTZ R152, R0.reuse, R160 ;  /* 0x000000a000987220 */ /* 0x040fe40000410000 */
[C---:B------:R-:W-:Y:S02]  /*187b0*/  FMUL.FTZ R153, R0.reuse, R161 ;  /* 0x000000a100997220 */ /* 0x040fe40000410000 */
[C---:B------:R-:W-:Y:S01]  /*187c0*/  FMUL.FTZ R160, R0.reuse, R100 ;  /* 0x0000006400a07220 */ /* 0x040fe20000410000 */
[----:B------:R-:W3:Y:S01]  /*187d0*/  @P2 MUFU.RCP R3, R6 ;  /* 0x0000000600032308 */ /* 0x000ee20000001000 */
[C---:B------:R-:W-:Y:S02]  /*187e0*/  FMUL.FTZ R161, R0.reuse, R101 ;  /* 0x0000006500a17220 */ /* 0x040fe40000410000 */
[----:B------:R-:W-:-:S02]  /*187f0*/  FMUL.FTZ R170, R0, R112 ;  /* 0x0000007000aa7220 */ /* 0x000fc40000410000 */
[C---:B------:R-:W-:Y:S02]  /*18800*/  FMUL.FTZ R171, R0.reuse, R113 ;  /* 0x0000007100ab7220 */ /* 0x040fe40000410000 */
[C---:B------:R-:W-:Y:S01]  /*18810*/  FMUL.FTZ R172, R0.reuse, R116 ;  /* 0x0000007400ac7220 */ /* 0x040fe20000410000 */
[----:B------:R-:W-:Y:S01]  /*18820*/  @P1 MUFU.RCP R2, R5 ;  /* 0x0000000500021308 */ /* 0x000fe20000001000 */
        /* <DEDUP_REMOVED lines=15> */
[----:B------:R4:W5:Y:S01]  /*18920*/  @P1 MUFU.LG2 R0, R5 ;  /* 0x0000000500001308 */ /* 0x0009620000000c00 */
[----:B--2---:R-:W-:-:S02]  /*18930*/  @P3 FMUL.FTZ R9, R8, 0.69314718246459960938 ;  /* 0x3f31721808093820 */ /* 0x004fc40000410000 */
[----:B-1----:R-:W-:Y:S02]  /*18940*/  @P2 FMUL.FTZ R8, R7, 0.69314718246459960938 ;  /* 0x3f31721807082820 */ /* 0x002fe40000410000 */
[C---:B---3--:R-:W-:Y:S02]  /*18950*/  FMUL.FTZ R112, R3.reuse, R118 ;  /* 0x0000007603707220 */ /* 0x048fe40000410000 */
[C---:B------:R-:W-:Y:S02]  /*18960*/  FMUL.FTZ R113, R3.reuse, R119 ;  /* 0x0000007703717220 */ /* 0x040fe40000410000 */
[C---:B------:R-:W-:Y:S02]  /*18970*/  FMUL.FTZ R168, R3.reuse, R102 ;  /* 0x0000006603a87220 */ /* 0x040fe40000410000 */
[C---:B------:R-:W-:Y:S02]  /*18980*/  FMUL.FTZ R169, R3.reuse, R103 ;  /* 0x0000006703a97220 */ /* 0x040fe40000410000 */
[----:B------:R-:W-:-:S02]  /*18990*/  FMUL.FTZ R118, R3, R54 ;  /* 0x0000003603767220 */ /* 0x000fc40000410000 */
[C---:B------:R-:W-:Y:S01]  /*189a0*/  FMUL.FTZ R119, R3.reuse, R55 ;  /* 0x0000003703777220 */ /* 0x040fe20000410000 */
[----:B----4-:R-:W-:Y:S01]  /*189b0*/  @P2 MOV R5, 0x3f317218 ;  /* 0x3f31721800052802 */ /* 0x010fe20000000f00 */
[----:B-----5:R-:W-:Y:S01]  /*189c0*/  @P1 FMUL.FTZ R7, R0, 0.69314718246459960938 ;  /* 0x3f31721800071820 */ /* 0x020fe20000410000 */
        /* <DEDUP_REMOVED lines=45> */
[----:B------:R2:W3:Y:S01]  /*18ca0*/  @P0 MUFU.LG2 R2, R4 ;  /* 0x0000000400020308 */ /* 0x0004e20000000c00 */
[----:B------:R-:W-:Y:S02]  /*18cb0*/  @P3 FMUL.FTZ R6, R3, c[0x0][0x2d0] ;  /* 0x0000b40003063a20 */ /* 0x000fe40000410000 */
[----:B------:R-:W-:Y:S02]  /*18cc0*/  @P1 FMUL.FTZ R3, R10, c[0x0][0x2d0] ;  /* 0x0000b4000a031a20 */ /* 0x000fe40000410000 */
[----:B------:R-:W-:Y:S02]  /*18cd0*/  @P2 FMUL.FTZ R5, R5, c[0x0][0x2d0] ;  /* 0x0000b40005052a20 */ /* 0x000fe40000410000 */
[----:B------:R-:W-:Y:S01]  /*18ce0*/  @P1 FFMA.FTZ R23, R3, R138, R7 ;  /* 0x0000008a03171223 */ /* 0x000fe20000010007 */
[----:B------:R-:W-:Y:S01]  /*18cf0*/  @P0 MOV R3, 0x3f317218 ;  /* 0x3f31721800030802 */ /* 0x000fe20000000f00 */
[----:B-1----:R-:W-:-:S02]  /*18d00*/  FMUL.FTZ R84, R0, R58 ;  /* 0x0000003a00547220 */ /* 0x002fc40000410000 */
[C---:B------:R-:W-:Y:S02]  /*18d10*/  FMUL.FTZ R85, R0.reuse, R59 ;  /* 0x0000003b00557220 */ /* 0x040fe40000410000 */
[----:B------:R-:W-:Y:S02]  /*18d20*/  @P0 FMUL.FTZ R3, R3, c[0x0][0x2d0] ;  /* 0x0000b40003030a20 */ /* 0x000fe40000410000 */
[----:B------:R-:W-:Y:S01]  /*18d30*/  FMUL.FTZ R76, R0, R62 ;  /* 0x0000003e004c7220 */ /* 0x000fe20000410000 */
[----:B--2---:R-:W-:Y:S01]  /*18d40*/  MOV R4, 0x1 ;  /* 0x0000000100047802 */ /* 0x004fe20000000f00 */
[----:B---3--:R-:W-:Y:S02]  /*18d50*/  @P0 FMUL.FTZ R2, R2, 0.69314718246459960938 ;  /* 0x3f31721802020820 */ /* 0x008fe40000410000 */
        /* <DEDUP_REMOVED lines=25> */
.L_x_1246:
        /* <DEDUP_REMOVED lines=19> */
.L_x_1318:
[----:B--2---:R-:W-:Y:S05]  /*19020*/  BSYNC B0 ;  /* 0x0000000000007941 */ /* 0x004fea0003800000 */
.L_x_1317:
        /* <DEDUP_REMOVED lines=16> */
[----:B------:R-:W-:Y:S01]  /*19130*/  F2FP.BF16.PACK_AB R4, R83, R82 ;  /* 0x000000525304723e */ /* 0x000fe200000010ff */
[----:B------:R-:W4:Y:S01]  /*19140*/  LDL.LU R11, [R1+0x30] ;  /* 0x00003000010b7983 */ /* 0x000f220000300800 */
[----:B------:R-:W-:Y:S02]  /*19150*/  F2FP.BF16.PACK_AB R5, R77, R76 ;  /* 0x0000004c4d05723e */ /* 0x000fe400000010ff */
[----:B------:R-:W-:-:S04]  /*19160*/  ISETP.NE.U32.AND P0, PT, RZ, c[0x0][0x508], PT ;  /* 0x00014200ff007a0c */ /* 0x000fc80003f05070 */
[----:B------:R-:W-:Y:S02]  /*19170*/  ISETP.NE.AND.EX P1, PT, RZ, c[0x0][0x50c], PT, P0 ;  /* 0x00014300ff007a0c */ /* 0x000fe40003f25300 */
[----:B------:R-:W-:-:S04]  /*19180*/  ISETP.NE.U32.AND P2, PT, RZ, c[0x0][0x500], PT ;  /* 0x00014000ff007a0c */ /* 0x000fc80003f45070 */
[----:B------:R-:W-:Y:S01]  /*19190*/  ISETP.NE.AND.EX P2, PT, RZ, c[0x0][0x504], PT, P2 ;  /* 0x00014100ff007a0c */ /* 0x000fe20003f45320 */
        /* <DEDUP_REMOVED lines=85> */
[----:B------:R-:W-:Y:S04]  /*196f0*/  STS [R6+0x5080], R2 ;  /* 0x0050800206007388 */ /* 0x000fe80000000800 */
[----:B------:R2:W-:Y:S01]  /*19700*/  STS [R6+0x5280], R0 ;  /* 0x0052800006007388 */ /* 0x0005e20000000800 */
[----:B-1----:R-:W-:Y:S02]  /*19710*/  F2FP.BF16.PACK_AB R3, R41, R40 ;  /* 0x000000282903723e */ /* 0x002fe400000010ff */
[----:B--2---:R-:W-:-:S03]  /*19720*/  F2FP.BF16.PACK_AB R0, R39, R38 ;  /* 0x000000262700723e */ /* 0x004fc600000010ff */
[----:B------:R-:W-:Y:S04]  /*19730*/  STS [R12+0x5000], R3 ;  /* 0x005000030c007388 */ /* 0x000fe80000000800 */
[----:B------:R1:W-:Y:S04]  /*19740*/  STS [R12+0x5200], R0 ;  /* 0x005200000c007388 */ /* 0x0003e80000000800 */
[----:B------:R-:W-:Y:S01]  /*19750*/  BAR.SYNC.DEFER_BLOCKING 0x1, 0x80 ;  /* 0x0042000000007b1d */ /* 0x000fe20000010000 */
[----:B------:R-:W-:Y:S01]  /*19760*/  @P1 LEA R4, P0, R9, c[0x0][0x508], 0x2 ;  /* 0x0001420009041a11 */ /* 0x000fe200078010ff */
[----:B------:R-:W-:-:S02]  /*19770*/  IMAD.MOV.U32 R6, RZ, RZ, 0x4 ;  /* 0x00000004ff067424 */ /* 0x000fc400078e00ff */
[----:B------:R-:W-:Y:S01]  /*19780*/  IMAD.MOV.U32 R10, RZ, RZ, c[0x0][0x388] ;  /* 0x0000e200ff0a7624 */ /* 0x000fe200078e00ff */
[C---:B------:R-:W-:Y:S01]  /*19790*/  @P1 LEA.HI.X R5, R9.reuse, c[0x0][0x50c], R8, 0x2, P0 ;  /* 0x0001430009051a11 */ /* 0x040fe200000f1408 */
[----:B------:R-:W-:Y:S02]  /*197a0*/  IMAD.MOV.U32 R2, RZ, RZ, RZ ;  /* 0x000000ffff027224 */ /* 0x000fe400078e00ff */
[----:B------:R-:W-:Y:S02]  /*197b0*/  IMAD.WIDE R6, R9, R6, c[0x0][0x500] ;  /* 0x0001400009067625 */ /* 0x000fe400078e0206 */
[----:B------:R2:W5:Y:S04]  /*197c0*/  @P1 LDG.E R10, [R4.64] ;  /* 0x00000006040a1981 */ /* 0x000568000c1e1900 */
[----:B------:R2:W5:Y:S01]  /*197d0*/  @P2 LDG.E R2, [R6.64] ;  /* 0x0000000606022981 */ /* 0x000562000c1e1900 */
[----:B------:R-:W-:-:S04]  /*197e0*/  ISETP.NE.AND P0, PT, R11, RZ, PT ;  /* 0x000000ff0b00720c */ /* 0x000fc80003f05270 */
[----:B-1----:R-:W-:Y:S01]  /*197f0*/  SEL R0, R11, c[0x0][0x3d4], P0 ;  /* 0x0000f5000b007a07 */ /* 0x002fe20000000000 */
[----:B------:R-:W-:Y:S05]  /*19800*/  @P1 BRA `(.L_x_1321) ;  /* 0x0000004000001947 */ /* 0x000fea0003800000 */
[----:B------:R-:W-:Y:S05]  /*19810*/  @!P2 BRA `(.L_x_1321) ;  /* 0x000000300000a947 */ /* 0x000fea0003800000 */
[----:B-----5:R1:W3:Y:S04]  /*19820*/  LDG.E R10, [R6.64] ;  /* 0x00000006060a7981 */ /* 0x0202e8000c1e1900 */
[----:B-12---:R-:W3:Y:S02]  /*19830*/  LDG.E R6, [R6.64+0x4] ;  /* 0x0000040606067981 */ /* 0x006ee4000c1e1900 */
[----:B---3--:R-:W-:Y:S02]  /*19840*/  IADD3 R10, -R10, R6, RZ ;  /* 0x000000060a0a7210 */ /* 0x008fe40007ffe1ff */
.L_x_1321:
[----:B------:R-:W3:Y:S04]  /*19850*/  LDL R3, [R1+0x8c] ;  /* 0x00008c0001037983 */ /* 0x000ee80000100800 */
[----:B------:R-:W3:Y:S04]  /*19860*/  LDL R78, [R1+0x48] ;  /* 0x00004800014e7983 */ /* 0x000ee80000100800 */
[----:B------:R-:W4:Y:S04]  /*19870*/  LDL R24, [R1+0x44] ;  /* 0x0000440001187983 */ /* 0x000f280000100800 */
[----:B--2---:R-:W2:Y:S04]  /*19880*/  LDL R13, [R1+0x74] ;  /* 0x00007400010d7983 */ /* 0x004ea80000100800 */
[----:B------:R-:W2:Y:S04]  /*19890*/  LDL R26, [R1+0xac] ;  /* 0x0000ac00011a7983 */ /* 0x000ea80000100800 */
[----:B------:R-:W2:Y:S01]  /*198a0*/  LDL.LU R25, [R1+0x14] ;  /* 0x0000140001197983 */ /* 0x000ea20000300800 */
[----:B------:R-:W-:Y:S01]  /*198b0*/  IMAD.MOV.U32 R11, RZ, RZ, 0x368 ;  /* 0x00000368ff0b7424 */ /* 0x000fe200078e00ff */
[----:B------:R-:W-:-:S04]  /*198c0*/  ISETP.GT.AND P2, PT, R0, 0x1, PT ;  /* 0x000000010000780c */ /* 0x000fc80003f44270 */
[----:B------:R-:W-:-:S04]  /*198d0*/  SEL R11, R11, 0x328, P2 ;  /* 0x000003280b0b7807 */ /* 0x000fc80001000000 */
[----:B------:R-:W1:Y:S08]  /*198e0*/  LDC.64 R6, c[0x0][R11+0x170] ;  /* 0x00005c000b067b82 */ /* 0x000e700000000a00 */
[----:B------:R-:W4:Y:S08]  /*198f0*/  LDC.64 R14, c[0x0][R11+0x168] ;  /* 0x00005a000b0e7b82 */ /* 0x000f300000000a00 */
        /* <DEDUP_REMOVED lines=8> */
[----:B------:R-:W2:Y:S02]  /*19980*/  S2R R27, SR_TID.X ;  /* 0x00000000001b7919 */ /* 0x000ea40000002100 */
[----:B-1----:R-:W-:-:S04]  /*19990*/  IMAD R4, R7, R0, RZ ;  /* 0x0000000007047224 */ /* 0x002fc800078e02ff */
[C---:B------:R-:W-:Y:S02]  /*199a0*/  IMAD R12, R6.reuse, R5, R4 ;  /* 0x00000005060c7224 */ /* 0x040fe400078e0204 */
[----:B------:R-:W-:-:S04]  /*199b0*/  IMAD.WIDE.U32 R6, R6, R0, RZ ;  /* 0x0000000006067225 */ /* 0x000fc800078e00ff */
[----:B------:R-:W-:Y:S02]  /*199c0*/  IMAD.IADD R12, R7, 0x1, R12 ;  /* 0x00000001070c7824 */ /* 0x000fe400078e020c */
[----:B---3--:R-:W-:-:S04]  /*199d0*/  IMAD.IADD R3, R3, 0x1, R78 ;  /* 0x0000000103037824 */ /* 0x008fc800078e024e */
[----:B------:R-:W-:-:S04]  /*199e0*/  @P5 IMAD.HI.U32 R5, R3, c[0x0][0x4ec], RZ ;  /* 0x00013b0003055a27 */ /* 0x000fc800078e00ff */
[----:B----4-:R-:W-:-:S04]  /*199f0*/  IMAD.WIDE.U32 R8, R14, R24, RZ ;  /* 0x000000180e087225 */ /* 0x010fc800078e00ff */
[----:B------:R-:W-:Y:S01]  /*19a00*/  IMAD.MOV.U32 R4, RZ, RZ, R3 ;  /* 0x000000ffff047224 */ /* 0x000fe200078e0003 */
[----:B------:R-:W-:Y:S01]  /*19a10*/  @P5 SHF.R.U32.HI R4, RZ, c[0x0][0x4f0], R5 ;  /* 0x00013c00ff045a19 */ /* 0x000fe20000011605 */
[----:B------:R-:W-:Y:S01]  /*19a20*/  IMAD R11, R15, R24, RZ ;  /* 0x000000180f0b7224 */ /* 0x000fe200078e02ff */
[----:B--2---:R-:W-:Y:S02]  /*19a30*/  SEL R5, R13, RZ, P2 ;  /* 0x000000ff0d057207 */ /* 0x004fe40001000000 */
        /* <DEDUP_REMOVED lines=35> */
[----:B------:R-:W4:Y:S01]  /*19c70*/  SHFL.IDX PT, R8, R6, 0x2, 0x1c1f ;  /* 0x005c1f0006087f89 */ /* 0x000f2200000e0000 */
[----:B---3--:R-:W-:-:S05]  /*19c80*/  IMAD.IADD R5, R26, 0x1, R78 ;  /* 0x000000011a057824 */ /* 0x008fca00078e024e */
        /* <DEDUP_REMOVED lines=9> */
[----:B----4-:R-:W-:Y:S01]  /*19d20*/  @!P1 ST.E [R8.64], R23 ;  /* 0x0000001708009985 */ /* 0x010fe2000c101906 */
        /* <DEDUP_REMOVED lines=12> */
[----:B------:R-:W3:Y:S04]  /*19df0*/  LDL R18, [R1+0xc] ;  /* 0x00000c0001127983 */ /* 0x000ee80000100800 */
[----:B------:R-:W1:Y:S01]  /*19e00*/  S2R R26, SR_TID.X ;  /* 0x00000000001a7919 */ /* 0x000e620000002100 */
[----:B------:R-:W-:Y:S02]  /*19e10*/  IMAD R14, R14, c[0x0][0x3a0], RZ ;  /* 0x0000e8000e0e7a24 */ /* 0x000fe400078e02ff */
[----:B--2---:R-:W-:-:S04]  /*19e20*/  IMAD.WIDE.U32 R6, R2, c[0x0][0x3a0], RZ ;  /* 0x0000e80002067a25 */ /* 0x004fc800078e00ff */
[----:B------:R-:W-:Y:S01]  /*19e30*/  IMAD R2, R2, c[0x0][0x3a4], R14 ;  /* 0x0000e90002027a24 */ /* 0x000fe200078e020e */
[--C-:B-1----:R-:W-:Y:S02]  /*19e40*/  SHF.R.S32.HI R25, RZ, 0x1f, R26.reuse ;  /* 0x0000001fff197819 */ /* 0x102fe4000001141a */
        /* <DEDUP_REMOVED lines=26> */
[----:B---3--:R-:W-:-:S05]  /*19ff0*/  IMAD.SHL.U32 R3, R18, 0x2, RZ ;  /* 0x0000000212037824 */ /* 0x008fca00078e00ff */
        /* <DEDUP_REMOVED lines=23> */
.L_x_1397:
[----:B------:R-:W-:Y:S05]  /*1a170*/  BRA.DIV ~URZ, `(.L_x_1324) ;  /* 0x000040b27f007947 */ /* 0x000fea000b800000 */
[----:B------:R3:W4:Y:S02]  /*1a180*/  SHFL.IDX PT, R0, R13, RZ, 0x1c1f ;  /* 0x001c1fff0d007589 */ /* 0x00072400000e0000 */
.L_x_1398:
        /* <DEDUP_REMOVED lines=20> */
.L_x_1326:
[----:B------:R-:W-:Y:S05]  /*1a2d0*/  BSYNC B0 ;  /* 0x0000000000007941 */ /* 0x000fea0003800000 */
.L_x_1325:
[----:B------:R-:W-:Y:S05]  /*1a2e0*/  BRA.DIV ~URZ, `(.L_x_1327) ;  /* 0x00003fa27f007947 */ /* 0x000fea000b800000 */
[----:B--2---:R2:W1:Y:S04]  /*1a2f0*/  SHFL.IDX PT, R10, R12, 0x1, 0x1c1f ;  /* 0x003c1f000c0a7f89 */ /* 0x00446800000e0000 */
[----:B----4-:R2:W4:Y:S02]  /*1a300*/  SHFL.IDX PT, R0, R13, 0x1, 0x1c1f ;  /* 0x003c1f000d007f89 */ /* 0x01052400000e0000 */
.L_x_1399:
        /* <DEDUP_REMOVED lines=21> */
.L_x_1329:
[----:B------:R-:W-:Y:S05]  /*1a460*/  BSYNC B0 ;  /* 0x0000000000007941 */ /* 0x000fea0003800000 */
.L_x_1328:
[----:B------:R-:W-:Y:S05]  /*1a470*/  BRA.DIV ~URZ, `(.L_x_1330) ;  /* 0x00003ed27f007947 */ /* 0x000fea000b800000 */
[----:B-1----:R1:W2:Y:S02]  /*1a480*/  SHFL.IDX PT, R10, R12, 0x2, 0x1c1f ;  /* 0x005c1f000c0a7f89 */ /* 0x0022a400000e0000 */
.L_x_1400:
[----:B------:R-:W-:Y:S05]  /*1a490*/  BRA.DIV ~URZ, `(.L_x_1331) ;  /* 0x00003f227f007947 */ /* 0x000fea000b800000 */
[----:B----4-:R4:W1:Y:S02]  /*1a4a0*/  SHFL.IDX PT, R0, R13, 0x2, 0x1c1f ;  /* 0x005c1f000d007f89 */ /* 0x01086400000e0000 */
.L_x_1401:
        /* <DEDUP_REMOVED lines=21> */
.L_x_1333:
[----:B------:R-:W-:Y:S05]  /*1a600*/  BSYNC B0 ;  /* 0x0000000000007941 */ /* 0x000fea0003800000 */
.L_x_1332:
[----:B------:R-:W-:Y:S05]  /*1a610*/  BRA.DIV ~URZ, `(.L_x_1334) ;  /* 0x00003e027f007947 */ /* 0x000fea000b800000 */
[----:B-1----:R1:W3:Y:S04]  /*1a620*/  SHFL.IDX PT, R6, R12, 0x3, 0x1c1f ;  /* 0x007c1f000c067f89 */ /* 0x0022e800000e0000 */
[----:B------:R1:W4:Y:S02]  /*1a630*/  SHFL.IDX PT, R0, R13, 0x3, 0x1c1f ;  /* 0x007c1f000d007f89 */ /* 0x00032400000e0000 */
.L_x_1402:
        /* <DEDUP_REMOVED lines=22> */
.L_x_1322:
[----:B--2---:R-:W2:Y:S04]  /*1a7a0*/  LDL.LU R6, [R1+0x44] ;  /* 0x0000440001067983 */ /* 0x004ea80000300800 */
        /* <DEDUP_REMOVED lines=33> */
.L_x_1403:
[----:B------:R-:W-:Y:S05]  /*1a9c0*/  BRA.DIV ~URZ, `(.L_x_1337) ;  /* 0x00003b827f007947 */ /* 0x000fea000b800000 */
[----:B------:R3:W4:Y:S02]  /*1a9d0*/  SHFL.IDX PT, R0, R25, RZ, 0x1c1f ;  /* 0x001c1fff19007589 */ /* 0x00072400000e0000 */
.L_x_1404:
        /* <DEDUP_REMOVED lines=11> */
[C---:B------:R-:W-:Y:S02]  /*1aa90*/  IADD3 R7, R5.reuse, 0x50, RZ ;  /* 0x0000005005077810 */ /* 0x040fe40007ffe0ff */
        /* <DEDUP_REMOVED lines=14> */
[----:B------:R-:W-:Y:S02]  /*1ab80*/  ISETP.GE.AND P1, PT, R5, c[0x0][0x3c8], PT ;  /* 0x0000f20005007a0c */ /* 0x000fe40003f26270 */
[----:B------:R-:W-:-:S02]  /*1ab90*/  ISETP.GE.AND P2, PT, R16, c[0x0][0x3c8], PT ;  /* 0x0000f20010007a0c */ /* 0x000fc40003f46270 */
[----:B------:R-:W-:Y:S02]  /*1aba0*/  ISETP.GE.AND P4, PT, R15, c[0x0][0x3c8], PT ;  /* 0x0000f2000f007a0c */ /* 0x000fe40003f86270 */
[----:B------:R-:W-:-:S07]  /*1abb0*/  ISETP.GE.AND P3, PT, R14, c[0x0][0x3c8], PT ;  /* 0x0000f2000e007a0c */ /* 0x000fce0003f66270 */
[----:B----4-:R-:W-:-:S04]  /*1abc0*/  @!P1 LEA R2, P0, R5, R0, 0x2 ;  /* 0x0000000005029211 */ /* 0x010fc800078010ff */
        /* <DEDUP_REMOVED lines=12> */
[----:B------:R-:W-:-:S05]  /*1ac90*/  @!P3 LEA.HI.X R19, R14, R4, R29, 0x2, P0 ;  /* 0x000000040e13b211 */ /* 0x000fca00000f141d */
        /* <DEDUP_REMOVED lines=20> */
[----:B------:R-:W-:-:S03]  /*1ade0*/  @!P3 LEA R20, P0, R8, R0, 0x2 ;  /* 0x000000000814b211 */ /* 0x000fc600078010ff */
[----:B------:R2:W-:Y:S01]  /*1adf0*/  @!P4 ST.E.64 [R2.64], R100 ;  /* 0x000000640200c985 */ /* 0x0005e2000c101b06 */
[----:B------:R-:W-:Y:S02]  /*1ae00*/  @!P3 LEA.HI.X R21, R8, R4, R34, 0x2, P0 ;  /* 0x000000040815b211 */ /* 0x000fe400000f1422 */
[----:B----4-:R-:W-:-:S03]  /*1ae10*/  @!P2 LEA R18, P0, R7, R0, 0x2 ;  /* 0x000000000712a211 */ /* 0x010fc600078010ff */
[----:B------:R4:W-:Y:S01]  /*1ae20*/  @!P3 ST.E.64 [R20.64], R184 ;  /* 0x000000b81400b985 */ /* 0x0009e2000c101b06 */
[----:B------:R-:W-:-:S05]  /*1ae30*/  @!P2 LEA.HI.X R19, R7, R4, R35, 0x2, P0 ;  /* 0x000000040713a211 */ /* 0x000fca00000f1423 */
[----:B------:R4:W-:Y:S01]  /*1ae40*/  @!P2 ST.E.64 [R18.64], R180 ;  /* 0x000000b41200a985 */ /* 0x0009e2000c101b06 */
[----:B--2---:R-:W-:-:S04]  /*1ae50*/  @!P1 LEA R2, P0, R6, R0, 0x2 ;  /* 0x0000000006029211 */ /* 0x004fc800078010ff */
[----:B------:R-:W-:-:S05]  /*1ae60*/  @!P1 LEA.HI.X R3, R6, R4, R36, 0x2, P0 ;  /* 0x0000000406039211 */ /* 0x000fca00000f1424 */
[----:B------:R4:W-:Y:S04]  /*1ae70*/  @!P1 ST.E.64 [R2.64], R96 ;  /* 0x0000006002009985 */ /* 0x0009e8000c101b06 */
.L_x_1339:
[----:B------:R-:W-:Y:S05]  /*1ae80*/  BSYNC B0 ;  /* 0x0000000000007941 */ /* 0x000fea0003800000 */
.L_x_1338:
[----:B------:R-:W-:Y:S05]  /*1ae90*/  BRA.DIV ~URZ, `(.L_x_1340) ;  /* 0x000037127f007947 */ /* 0x000fea000b800000 */
[----:B--2---:R2:W1:Y:S04]  /*1aea0*/  SHFL.IDX PT, R4, R17, 0x1, 0x1c1f ;  /* 0x003c1f0011047f89 */ /* 0x00446800000e0000 */
[----:B----4-:R2:W4:Y:S02]  /*1aeb0*/  SHFL.IDX PT, R0, R25, 0x1, 0x1c1f ;  /* 0x003c1f0019007f89 */ /* 0x01052400000e0000 */
.L_x_1405:
[----:B------:R-:W-:Y:S01]  /*1aec0*/  BSSY B0, `(.L_x_1341) ;  /* 0x0000033000007945 */ /* 0x000fe20003800000 */
[----:B------:R-:W-:Y:S05]  /*1aed0*/  @P6 BRA `(.L_x_1342) ;  /* 0x0000031000006947 */ /* 0x000fea0003800000 */
[----:B------:R-:W5:Y:S01]  /*1aee0*/  LDL R5, [R1+0x20] ;  /* 0x0000200001057983 */ /* 0x000f620000100800 */
[----:B------:R-:W-:Y:S02]  /*1aef0*/  ISETP.GE.AND P0, PT, R16, c[0x0][0x3c8], PT ;  /* 0x0000f20010007a0c */ /* 0x000fe40003f06270 */
[----:B------:R-:W-:Y:S02]  /*1af00*/  ISETP.GE.AND P3, PT, R15, c[0x0][0x3c8], PT ;  /* 0x0000f2000f007a0c */ /* 0x000fe40003f66270 */
[----:B------:R-:W-:-:S02]  /*1af10*/  ISETP.GE.AND P5, PT, R14, c[0x0][0x3c8], PT ;  /* 0x0000f2000e007a0c */ /* 0x000fc40003fa6270 */
[----:B-----5:R-:W-:-:S13]  /*1af20*/  ISETP.GE.AND P1, PT, R5, c[0x0][0x3c8], PT ;  /* 0x0000f20005007a0c */ /* 0x020fda0003f26270 */
[----:B----4-:R-:W-:-:S04]  /*1af30*/  @!P1 LEA R2, P2, R5, R0, 0x2 ;  /* 0x0000000005029211 */ /* 0x010fc800078410ff */
[----:B-1----:R-:W-:Y:S02]  /*1af40*/  @!P1 LEA.HI.X R3, R5, R4, R27, 0x2, P2 ;  /* 0x0000000405039211 */ /* 0x002fe400010f141b */
[----:B------:R-:W-:-:S03]  /*1af50*/  @!P0 LEA R18, P2, R16, R0, 0x2 ;  /* 0x0000000010128211 */ /* 0x000fc600078410ff */
[----:B------:R1:W-:Y:S01]  /*1af60*/  @!P1 ST.E.64 [R2.64], R154 ;  /* 0x0000009a02009985 */ /* 0x0003e2000c101b06 */
[----:B------:R-:W-:Y:S02]  /*1af70*/  @!P0 LEA.HI.X R19, R16, R4, R24, 0x2, P2 ;  /* 0x0000000410138211 */ /* 0x000fe400010f1418 */
[----:B------:R-:W-:Y:S02]  /*1af80*/  ISETP.GE.AND P2, PT, R13, c[0x0][0x3c8], PT ;  /* 0x0000f2000d007a0c */ /* 0x000fe40003f46270 */
[----:B------:R-:W-:Y:S01]  /*1af90*/  ISETP.GE.AND P1, PT, R12, c[0x0][0x3c8], PT ;  /* 0x0000f2000c007a0c */ /* 0x000fe20003f26270 */
[----:B------:R4:W-:Y:S01]  /*1afa0*/  @!P0 ST.E.64 [R18.64], R162 ;  /* 0x000000a212008985 */ /* 0x0009e2000c101b06 */
[----:B-1----:R-:W-:-:S04]  /*1afb0*/  @!P3 LEA R2, P4, R15, R0, 0x2 ;  /* 0x000000000f02b211 */ /* 0x002fc800078810ff */
[----:B------:R-:W-:Y:S02]  /*1afc0*/  @!P3 LEA.HI.X R3, R15, R4, R26, 0x2, P4 ;  /* 0x000000040f03b211 */ /* 0x000fe400020f141a */
[----:B----4-:R-:W-:Y:S02]  /*1afd0*/  @!P5 LEA R18, P0, R14, R0, 0x2 ;  /* 0x000000000e12d211 */ /* 0x010fe400078010ff */
[----:B------:R-:W-:Y:S01]  /*1afe0*/  ISETP.GE.AND P4, PT, R10, c[0x0][0x3c8], PT ;  /* 0x0000f2000a007a0c */ /* 0x000fe20003f86270 */
        /* <DEDUP_REMOVED lines=9> */
[C---:B----4-:R-:W-:Y:S02]  /*1b080*/  @!P0 LEA R18, P2, R11.reuse, R0, 0x2 ;  /* 0x000000000b128211 */ /* 0x050fe400078410ff */
        /* <DEDUP_REMOVED lines=10> */
[----:B------:R-:W-:Y:S02]  /*1b130*/  ISETP.GE.AND P1, PT, R6, c[0x0][0x3c8], PT ;  /* 0x0000f20006007a0c */ /* 0x000fe40003f26270 */
[C---:B----4-:R-:W-:Y:S01]  /*1b140*/  @!P3 LEA R20, P0, R8.reuse, R0, 0x2 ;  /* 0x000000000814b211 */ /* 0x050fe200078010ff */
[----:B------:R1:W-:Y:S03]  /*1b150*/  @!P4 ST.E.64 [R2.64], R128 ;  /* 0x000000800200c985 */ /* 0x0003e6000c101b06 */
[----:B------:R-:W-:Y:S01]  /*1b160*/  @!P3 LEA.HI.X R21, R8, R4, R34, 0x2, P0 ;  /* 0x000000040815b211 */ /* 0x000fe200000f1422 */
[----:B------:R4:W-:Y:S01]  /*1b170*/  @!P5 ST.E.64 [R22.64], R186 ;  /* 0x000000ba1600d985 */ /* 0x0009e2000c101b06 */
[----:B-----5:R-:W-:-:S03]  /*1b180*/  @!P2 LEA R18, P0, R7, R0, 0x2 ;  /* 0x000000000712a211 */ /* 0x020fc600078010ff */
[----:B------:R4:W-:Y:S01]  /*1b190*/  @!P3 ST.E.64 [R20.64], R182 ;  /* 0x000000b61400b985 */ /* 0x0009e2000c101b06 */
[----:B------:R-:W-:-:S05]  /*1b1a0*/  @!P2 LEA.HI.X R19, R7, R4, R35, 0x2, P0 ;  /* 0x000000040713a211 */ /* 0x000fca00000f1423 */
[----:B------:R4:W-:Y:S01]  /*1b1b0*/  @!P2 ST.E.64 [R18.64], R102 ;  /* 0x000000661200a985 */ /* 0x0009e2000c101b06 */
[----:B-1----:R-:W-:-:S04]  /*1b1c0*/  @!P1 LEA R2, P0, R6, R0, 0x2 ;  /* 0x0000000006029211 */ /* 0x002fc800078010ff */
[----:B------:R-:W-:-:S05]  /*1b1d0*/  @!P1 LEA.HI.X R3, R6, R4, R36, 0x2, P0 ;  /* 0x0000000406039211 */ /* 0x000fca00000f1424 */
[----:B------:R4:W-:Y:S04]  /*1b1e0*/  @!P1 ST.E.64 [R2.64], R98 ;  /* 0x0000006202009985 */ /* 0x0009e8000c101b06 */
.L_x_1342:
[----:B------:R-:W-:Y:S05]  /*1b1f0*/  BSYNC B0 ;  /* 0x0000000000007941 */ /* 0x000fea0003800000 */
.L_x_1341:
[----:B------:R-:W-:Y:S05]  /*1b200*/  BRA.DIV ~URZ, `(.L_x_1343) ;  /* 0x000034627f007947 */ /* 0x000fea000b800000 */
[----:B-1----:R1:W2:Y:S02]  /*1b210*/  SHFL.IDX PT, R4, R17, 0x2, 0x1c1f ;  /* 0x005c1f0011047f89 */ /* 0x0022a400000e0000 */
.L_x_1406:
[----:B------:R-:W-:Y:S05]  /*1b220*/  BRA.DIV ~URZ, `(.L_x_1344) ;  /* 0x000034b27f007947 */ /* 0x000fea000b800000 */
[----:B----4-:R4:W1:Y:S02]  /*1b230*/  SHFL.IDX PT, R0, R25, 0x2, 0x1c1f ;  /* 0x005c1f0019007f89 */ /* 0x01086400000e0000 */
.L_x_1407:
[----:B------:R-:W5:Y:S01]  /*1b240*/  LDL R2, [R1+0x14] ;  /* 0x0000140001027983 */ /* 0x000f620000100800 */
[----:B------:R-:W-:Y:S01]  /*1b250*/  BSSY B0, `(.L_x_1345) ;  /* 0x0000034000007945 */ /* 0x000fe20003800000 */
[----:B-----5:R-:W-:-:S13]  /*1b260*/  LOP3.LUT P0, RZ, R2, 0x1, RZ, 0xc0, !PT ;  /* 0x0000000102ff7812 */ /* 0x020fda000780c0ff */
[----:B------:R-:W-:Y:S05]  /*1b270*/  @P0 BRA `(.L_x_1346) ;  /* 0x0000031000000947 */ /* 0x000fea0003800000 */
[----:B------:R-:W5:Y:S01]  /*1b280*/  LDL R5, [R1+0x20] ;  /* 0x0000200001057983 */ /* 0x000f620000100800 */
[----:B------:R-:W-:Y:S02]  /*1b290*/  ISETP.GE.AND P2, PT, R16, c[0x0][0x3c8], PT ;  /* 0x0000f20010007a0c */ /* 0x000fe40003f46270 */
[----:B------:R-:W-:Y:S02]  /*1b2a0*/  ISETP.GE.AND P4, PT, R15, c[0x0][0x3c8], PT ;  /* 0x0000f2000f007a0c */ /* 0x000fe40003f86270 */
[----:B------:R-:W-:Y:S02]  /*1b2b0*/  ISETP.GE.AND P3, PT, R14, c[0x0][0x3c8], PT ;  /* 0x0000f2000e007a0c */ /* 0x000fe40003f66270 */
[----:B------:R-:W-:-:S07]  /*1b2c0*/  ISETP.GE.AND P6, PT, R11, c[0x0][0x3c8], PT ;  /* 0x0000f2000b007a0c */ /* 0x000fce0003fc6270 */
[----:B-1----:R-:W-:-:S04]  /*1b2d0*/  @!P2 LEA R20, P1, R16, R0, 0x2 ;  /* 0x000000001014a211 */ /* 0x002fc800078210ff */
[----:B--2---:R-:W-:Y:S02]  /*1b2e0*/  @!P2 LEA.HI.X R21, R16, R4, R24, 0x2, P1 ;  /* 0x000000041015a211 */ /* 0x004fe400008f1418 */
[----:B------:R-:W-:Y:S02]  /*1b2f0*/  ISETP.GE.AND P1, PT, R13, c[0x0][0x3c8], PT ;  /* 0x0000f2000d007a0c */ /* 0x000fe40003f26270 */
[----:B-----5:R-:W-:-:S13]  /*1b300*/  ISETP.GE.AND P0, PT, R5, c[0x0][0x3c8], PT ;  /* 0x0000f20005007a0c */ /* 0x020fda0003f06270 */
[----:B------:R-:W-:-:S04]  /*1b310*/  @!P0 LEA R2, P5, R5, R0, 0x2 ;  /* 0x0000000005028211 */ /* 0x000fc800078a10ff */
[----:B------:R-:W-:Y:S02]  /*1b320*/  @!P0 LEA.HI.X R3, R5, R4, R27, 0x2, P5 ;  /* 0x0000000405038211 */ /* 0x000fe400028f141b */
[----:B------:R-:W-:-:S03]  /*1b330*/  @!P4 LEA R18, P5, R15, R0, 0x2 ;  /* 0x000000000f12c211 */ /* 0x000fc600078a10ff */
[----:B------:R1:W-:Y:S01]  /*1b340*/  @!P0 ST.E.64 [R2.64], R46 ;  /* 0x0000002e02008985 */ /* 0x0003e2000c101b06 */
[----:B------:R-:W-:Y:S02]  /*1b350*/  ISETP.GE.AND P0, PT, R12, c[0x0][0x3c8], PT ;  /* 0x0000f2000c007a0c */ /* 0x000fe40003f06270 */
[----:B------:R-:W-:Y:S01]  /*1b360*/  @!P4 LEA.HI.X R19, R15, R4, R26, 0x2, P5 ;  /* 0x000000040f13c211 */ /* 0x000fe200028f141a */
[----:B------:R2:W-:Y:S04]  /*1b370*/  @!P2 ST.E.64 [R20.64], R48 ;  /* 0x000000301400a985 */ /* 0x0005e8000c101b06 */
[----:B------:R5:W-:Y:S01]  /*1b380*/  @!P4 ST.E.64 [R18.64], R50 ;  /* 0x000000321200c985 */ /* 0x000be2000c101b06 */
[----:B------:R-:W-:Y:S02]  /*1b390*/  ISETP.GE.AND P4, PT, R10, c[0x0][0x3c8], PT ;  /* 0x0000f2000a007a0c */ /* 0x000fe40003f86270 */
[----:B-1----:R-:W-:-:S04]  /*1b3a0*/  @!P3 LEA R2, P2, R14, R0, 0x2 ;  /* 0x000000000e02b211 */ /* 0x002fc800078410ff */
[----:B------:R-:W-:Y:S02]  /*1b3b0*/  @!P3 LEA.HI.X R3, R14, R4, R29, 0x2, P2 ;  /* 0x000000040e03b211 */ /* 0x000fe400010f141d */
[----:B--2---:R-:W-:-:S03]  /*1b3c0*/  @!P1 LEA R20, P5, R13, R0, 0x2 ;  /* 0x000000000d149211 */ /* 0x004fc600078a10ff */
[----:B------:R1:W-:Y:S01]  /*1b3d0*/  @!P3 ST.E.64 [R2.64], R52 ;  /* 0x000000340200b985 */ /* 0x0003e2000c101b06 */
[----:B------:R-:W-:Y:S02]  /*1b3e0*/  @!P1 LEA.HI.X R21, R13, R4, R28, 0x2, P5 ;  /* 0x000000040d159211 */ /* 0x000fe400028f141c */
[----:B-----5:R-:W-:Y:S02]  /*1b3f0*/  @!P6 LEA R18, P5, R11, R0, 0x2 ;  /* 0x000000000b12e211 */ /* 0x020fe400078a10ff */
        /* <DEDUP_REMOVED lines=25> */
.L_x_1346:
[----:B------:R-:W-:Y:S05]  /*1b590*/  BSYNC B0 ;  /* 0x0000000000007941 */ /* 0x000fea0003800000 */
.L_x_1345:
[----:B------:R-:W-:Y:S05]  /*1b5a0*/  BRA.DIV ~URZ, `(.L_x_1347) ;  /* 0x000031927f007947 */ /* 0x000fea000b800000 */
[----:B--2---:R2:W3:Y:S04]  /*1b5b0*/  SHFL.IDX PT, R4, R17, 0x3, 0x1c1f ;  /* 0x007c1f0011047f89 */ /* 0x0044e800000e0000 */
[----:B-1----:R2:W1:Y:S02]  /*1b5c0*/  SHFL.IDX PT, R0, R25, 0x3, 0x1c1f ;  /* 0x007c1f0019007f89 */ /* 0x00246400000e0000 */
.L_x_1408:
[----:B------:R-:W5:Y:S02]  /*1b5d0*/  LDL R2, [R1+0x14] ;  /* 0x0000140001027983 */ /* 0x000f640000100800 */
        /* <DEDUP_REMOVED lines=8> */
[----:B---3--:R-:W-:Y:S02]  /*1b660*/  @!P3 LEA.HI.X R23, R16, R4, R24, 0x2, P5 ;  /* 0x000000041017b211 */ /* 0x008fe400028f1418 */
[----:B------:R-:W-:-:S04]  /*1b670*/  @!P2 LEA R18, P5, R15, R0, 0x2 ;  /* 0x000000000f12a211 */ /* 0x000fc800078a10ff */
[----:B------:R-:W-:Y:S02]  /*1b680*/  @!P2 LEA.HI.X R19, R15, R4, R26, 0x2, P5 ;  /* 0x000000040f13a211 */ /* 0x000fe400028f141a */
[----:B-----5:R-:W-:-:S13]  /*1b690*/  ISETP.GE.AND P4, PT, R2, c[0x0][0x3c8], PT ;  /* 0x0000f20002007a0c */ /* 0x020fda0003f86270 */
[----:B------:R-:W-:-:S04]  /*1b6a0*/  @!P4 LEA R20, P6, R2, R0, 0x2 ;  /* 0x000000000214c211 */ /* 0x000fc800078c10ff */
[----:B------:R-:W-:Y:S02]  /*1b6b0*/  @!P4 LEA.HI.X R21, R2, R4, R27, 0x2, P6 ;  /* 0x000000040215c211 */ /* 0x000fe400030f141b */
[CC--:B------:R-:W-:Y:S02]  /*1b6c0*/  @!P1 LEA R16, P6, R14.reuse, R0.reuse, 0x2 ;  /* 0x000000000e109211 */ /* 0x0c0fe400078c10ff */
[C---:B------:R-:W-:Y:S01]  /*1b6d0*/  @!P0 LEA R2, P5, R13.reuse, R0, 0x2 ;  /* 0x000000000d028211 */ /* 0x040fe200078a10ff */
[----:B------:R-:W-:Y:S01]  /*1b6e0*/  @!P4 ST.E.64 [R20.64], R86 ;  /* 0x000000561400c985 */ /* 0x000fe2000c101b06 */
[-C--:B--2---:R-:W-:Y:S02]  /*1b6f0*/  @!P1 LEA.HI.X R17, R14, R4.reuse, R29, 0x2, P6 ;  /* 0x000000040e119211 */ /* 0x084fe400030f141d */
[----:B------:R-:W-:Y:S01]  /*1b700*/  ISETP.GE.AND P6, PT, R12, c[0x0][0x3c8], PT ;  /* 0x0000f2000c007a0c */ /* 0x000fe20003fc6270 */
[----:B------:R-:W-:Y:S01]  /*1b710*/  @!P3 ST.E.64 [R22.64], R82 ;  /* 0x000000521600b985 */ /* 0x000fe2000c101b06 */
[----:B------:R-:W-:-:S02]  /*1b720*/  @!P0 LEA.HI.X R3, R13, R4, R28, 0x2, P5 ;  /* 0x000000040d038211 */ /* 0x000fc400028f141c */
[----:B------:R-:W-:Y:S01]  /*1b730*/  ISETP.GE.AND P5, PT, R11, c[0x0][0x3c8], PT ;  /* 0x0000f2000b007a0c */ /* 0x000fe20003fa6270 */
[----:B------:R1:W-:Y:S01]  /*1b740*/  @!P2 ST.E.64 [R18.64], R72 ;  /* 0x000000481200a985 */ /* 0x0003e2000c101b06 */
[----:B------:R-:W-:Y:S02]  /*1b750*/  ISETP.GE.AND P4, PT, R10, c[0x0][0x3c8], PT ;  /* 0x0000f2000a007a0c */ /* 0x000fe40003f86270 */
[----:B------:R-:W-:Y:S01]  /*1b760*/  ISETP.GE.AND P3, PT, R9, c[0x0][0x3c8], PT ;  /* 0x0000f20009007a0c */ /* 0x000fe20003f66270 */
[----:B------:R2:W-:Y:S01]  /*1b770*/  @!P1 ST.E.64 [R16.64], R66 ;  /* 0x0000004210009985 */ /* 0x0005e2000c101b06 */
[----:B------:R-:W-:-:S03]  /*1b780*/  ISETP.GE.AND P2, PT, R8, c[0x0][0x3c8], PT ;  /* 0x0000f20008007a0c */ /* 0x000fc60003f46270 */
[----:B------:R3:W-:Y:S01]  /*1b790*/  @!P0 ST.E.64 [R2.64], R42 ;  /* 0x0000002a02008985 */ /* 0x0007e2000c101b06 */
[----:B-1----:R-:W-:-:S03]  /*1b7a0*/  @!P6 LEA R18, P0, R12, R0, 0x2 ;  /* 0x000000000c12e211 */ /* 0x002fc600078010ff */
[C---:B--2---:R-:W-:Y:S02]  /*1b7b0*/  @!P5 LEA R16, P1, R11.reuse, R0, 0x2 ;  /* 0x000000000b10d211 */ /* 0x044fe400078210ff */
[----:B------:R-:W-:Y:S02]  /*1b7c0*/  @!P6 LEA.HI.X R19, R12, R4, R30, 0x2, P0 ;  /* 0x000000040c13e211 */ /* 0x000fe400000f141e */
[C---:B------:R-:W-:Y:S02]  /*1b7d0*/  @!P4 LEA R14, P0, R10.reuse, R0, 0x2 ;  /* 0x000000000a0ec211 */ /* 0x040fe400078010ff */
        /* <DEDUP_REMOVED lines=21> */
.L_x_1320:
        /* <DEDUP_REMOVED lines=22> */
.L_x_1348:
        /* <DEDUP_REMOVED lines=57> */
.L_x_1350:
[----:B------:R-:W-:Y:S05]  /*1be20*/  BSYNC B0 ;  /* 0x0000000000007941 */ /* 0x000fea0003800000 */
.L_x_1349:
        /* <DEDUP_REMOVED lines=47> */
.L_x_1409:
[----:B------:R-:W-:Y:S05]  /*1c120*/  BRA.DIV ~URZ, `(.L_x_1352) ;  /* 0x000027427f007947 */ /* 0x000fea000b800000 */
[----:B------:R3:W4:Y:S02]  /*1c130*/  SHFL.IDX PT, R0, R12, RZ, 0x1c1f ;  /* 0x001c1fff0c007589 */ /* 0x00072400000e0000 */
.L_x_1410:
        /* <DEDUP_REMOVED lines=21> */
.L_x_1354:
[----:B------:R-:W-:Y:S05]  /*1c290*/  BSYNC B0 ;  /* 0x0000000000007941 */ /* 0x000fea0003800000 */
.L_x_1353:
[----:B------:R-:W-:Y:S05]  /*1c2a0*/  BRA.DIV ~URZ, `(.L_x_1355) ;  /* 0x000026227f007947 */ /* 0x000fea000b800000 */
[----:B--2---:R2:W1:Y:S04]  /*1c2b0*/  SHFL.IDX PT, R8, R9, 0x1, 0x1c1f ;  /* 0x003c1f0009087f89 */ /* 0x00446800000e0000 */
[----:B----4-:R2:W4:Y:S02]  /*1c2c0*/  SHFL.IDX PT, R0, R12, 0x1, 0x1c1f ;  /* 0x003c1f000c007f89 */ /* 0x01052400000e0000 */
.L_x_1411:
        /* <DEDUP_REMOVED lines=21> */
.L_x_1357:
[----:B------:R-:W-:Y:S05]  /*1c420*/  BSYNC B0 ;  /* 0x0000000000007941 */ /* 0x000fea0003800000 */
.L_x_1356:
[----:B------:R-:W-:Y:S05]  /*1c430*/  BRA.DIV ~URZ, `(.L_x_1358) ;  /* 0x000025527f007947 */ /* 0x000fea000b800000 */
[----:B-1----:R1:W2:Y:S02]  /*1c440*/  SHFL.IDX PT, R8, R9, 0x2, 0x1c1f ;  /* 0x005c1f0009087f89 */ /* 0x0022a400000e0000 */
.L_x_1412:
[----:B------:R-:W-:Y:S05]  /*1c450*/  BRA.DIV ~URZ, `(.L_x_1359) ;  /* 0x000025a27f007947 */ /* 0x000fea000b800000 */
[----:B----4-:R4:W1:Y:S02]  /*1c460*/  SHFL.IDX PT, R0, R12, 0x2, 0x1c1f ;  /* 0x005c1f000c007f89 */ /* 0x01086400000e0000 */
.L_x_1413:
        /* <DEDUP_REMOVED lines=21> */
.L_x_1361:
[----:B------:R-:W-:Y:S05]  /*1c5c0*/  BSYNC B0 ;  /* 0x0000000000007941 */ /* 0x000fea0003800000 */
.L_x_1360:
[----:B------:R-:W-:Y:S05]  /*1c5d0*/  BRA.DIV ~URZ, `(.L_x_1362) ;  /* 0x000024827f007947 */ /* 0x000fea000b800000 */
[----:B--2---:R2:W3:Y:S04]  /*1c5e0*/  SHFL.IDX PT, R8, R9, 0x3, 0x1c1f ;  /* 0x007c1f0009087f89 */ /* 0x0044e800000e0000 */
[----:B-1----:R2:W1:Y:S02]  /*1c5f0*/  SHFL.IDX PT, R0, R12, 0x3, 0x1c1f ;  /* 0x007c1f000c007f89 */ /* 0x00246400000e0000 */
.L_x_1414:
        /* <DEDUP_REMOVED lines=20> */
.L_x_1335:
[----:B------:R-:W-:Y:S05]  /*1c740*/  BSYNC B1 ;  /* 0x0000000000017941 */ /* 0x000fea0003800000 */
.L_x_1319:
        /* <DEDUP_REMOVED lines=15> */
.L_x_1415:
[----:B------:R-:W-:Y:S05]  /*1c840*/  BRA.DIV ~URZ, `(.L_x_1365) ;  /* 0x000023427f007947 */ /* 0x000fea000b800000 */
[----:B------:R3:W4:Y:S02]  /*1c850*/  SHFL.IDX PT, R8, R74, 0x1, 0x1f ;  /* 0x00201f004a087f89 */ /* 0x00072400000e0000 */
.L_x_1416:
        /* <DEDUP_REMOVED lines=19> */
.L_x_1417:
        /* <DEDUP_REMOVED lines=16> */
.L_x_1418:
[----:B---3--:R-:W-:Y:S01]  /*1ca90*/  IMAD R0, R0, c[0x0][0x538], RZ ;  /* 0x00014e0000007a24 */ /* 0x008fe200078e02ff */
[----:B------:R-:W-:Y:S04]  /*1caa0*/  BSSY B1, `(.L_x_1368) ;  /* 0x00000ce000017945 */ /* 0x000fe80003800000 */
[----:B----4-:R-:W-:-:S04]  /*1cab0*/  IADD3 R8, R0, R8, RZ ;  /* 0x0000000800087210 */ /* 0x010fc80007ffe0ff */
[----:B--2---:R-:W-:-:S13]  /*1cac0*/  ISETP.GT.AND P0, PT, R8, R9, PT ;  /* 0x000000090800720c */ /* 0x004fda0003f04270 */
[----:B------:R-:W-:Y:S05]  /*1cad0*/  @P0 BRA `(.L_x_1369) ;  /* 0x0000025000000947 */ /* 0x000fea0003800000 */
.L_x_1373:
        /* <DEDUP_REMOVED lines=17> */
.L_x_1419:
        /* <DEDUP_REMOVED lines=16> */
.L_x_1420:
[----:B--2---:R-:W-:-:S05]  /*1ccf0*/  IMAD R0, R0, c[0x0][0x538], RZ ;  /* 0x00014e0000007a24 */ /* 0x004fca00078e02ff */
[----:B------:R-:W-:-:S04]  /*1cd00*/  IADD3 R8, R0, R8, RZ ;  /* 0x0000000800087210 */ /* 0x000fc80007ffe0ff */
[----:B------:R-:W-:-:S13]  /*1cd10*/  ISETP.GT.AND P0, PT, R8, R9, PT ;  /* 0x000000090800720c */ /* 0x000fda0003f04270 */
[----:B-1----:R-:W-:Y:S05]  /*1cd20*/  @!P0 BRA `(.L_x_1373) ;  /* 0xfffffdb000008947 */ /* 0x002fea000383ffff */
.L_x_1369:
[----:B------:R-:W-:-:S05]  /*1cd30*/  IADD3 R11, -R0, R8, RZ ;  /* 0x00000008000b7210 */ /* 0x000fca0007ffe1ff */
[----:B------:R-:W-:-:S05]  /*1cd40*/  IMAD R0, R4, c[0x0][0x538], R11 ;  /* 0x00014e0004007a24 */ /* 0x000fca00078e020b */
[----:B------:R-:W-:Y:S01]  /*1cd50*/  ISETP.GT.AND P0, PT, R0, R9, PT ;  /* 0x000000090000720c */ /* 0x000fe20003f04270 */
[----:B------:R-:W-:-:S12]  /*1cd60*/  BRA.DIV ~URZ, `(.L_x_1374) ;  /* 0x000022627f007947 */ /* 0x000fd8000b800000 */
[----:B------:R-:W-:-:S03]  /*1cd70*/  VOTE.ANY R12, PT, !P0 ;  /* 0x00000000000c7806 */ /* 0x000fc600040e0100 */
.L_x_1421:
[----:B------:R-:W2:Y:S01]  /*1cd80*/  LDL.LU R0, [R1+0x34] ;  /* 0x0000340001007983 */ /* 0x000ea20000300800 */
[----:B------:R-:W2:Y:S02]  /*1cd90*/  POPC R8, R12 ;  /* 0x0000000c00087309 */ /* 0x000ea40000000000 */
[----:B--2---:R-:W-:-:S05]  /*1cda0*/  IADD3 R0, R8, R0, RZ ;  /* 0x0000000008007210 */ /* 0x004fca0007ffe0ff */
[----:B------:R2:W-:Y:S01]  /*1cdb0*/  STL [R1+0x34], R0 ;  /* 0x0000340001007387 */ /* 0x0005e20000100800 */
[----:B------:R-:W-:Y:S05]  /*1cdc0*/  BRA.DIV ~URZ, `(.L_x_1375) ;  /* 0x000022527f007947 */ /* 0x000fea000b800000 */
[----:B------:R3:W4:Y:S04]  /*1cdd0*/  SHFL.IDX PT, R10, R6, R8, 0x1f ;  /* 0x00001f08060a7589 */ /* 0x00072800000e0000 */
[----:B------:R3:W1:Y:S02]  /*1cde0*/  SHFL.IDX PT, R7, R7, R8, 0x1f ;  /* 0x00001f0807077589 */ /* 0x00066400000e0000 */
.L_x_1422:
[----:B------:R-:W-:Y:S01]  /*1cdf0*/  ISETP.NE.AND P0, PT, R12, RZ, PT ;  /* 0x000000ff0c00720c */ /* 0x000fe20003f05270 */
[----:B------:R-:W-:-:S12]  /*1ce00*/  BSSY B0, `(.L_x_1376) ;  /* 0x0000005000007945 */ /* 0x000fd80003800000 */
[----:B------:R-:W-:Y:S05]  /*1ce10*/  @!P0 BRA `(.L_x_1377) ;  /* 0x0000003000008947 */ /* 0x000fea0003800000 */
[----:B------:R-:W-:Y:S01]  /*1ce20*/  IADD3 R3, R8, -0x1, RZ ;  /* 0xffffffff08037810 */ /* 0x000fe20007ffe0ff */
[----:B------:R-:W-:Y:S05]  /*1ce30*/  BRA.DIV ~URZ, `(.L_x_1378) ;  /* 0x000022b27f007947 */ /* 0x000fea000b800000 */
[----:B------:R2:W3:Y:S02]  /*1ce40*/  SHFL.IDX PT, R13, R4, R3, 0x1f ;  /* 0x00001f03040d7589 */ /* 0x0004e400000e0000 */
.L_x_1377:
[----:B------:R-:W-:Y:S05]  /*1ce50*/  BSYNC B0 ;  /* 0x0000000000007941 */ /* 0x000fea0003800000 */
.L_x_1376:
        /* <DEDUP_REMOVED lines=68> */
.L_x_1380:
        /* <DEDUP_REMOVED lines=68> */
.L_x_1381:
[----:B------:R-:W-:Y:S05]  /*1d6e0*/  BSYNC B0 ;  /* 0x0000000000007941 */ /* 0x000fea0003800000 */
.L_x_1379:
[----:B------:R-:W-:-:S04]  /*1d6f0*/  LOP3.LUT R2, RZ, R2, RZ, 0x33, !PT ;  /* 0x00000002ff027212 */ /* 0x000fc800078e33ff */
[----:B-1----:R-:W-:-:S05]  /*1d700*/  IADD3 R0, R2, R10, RZ ;  /* 0x0000000a02007210 */ /* 0x002fca0007ffe0ff */
[----:B------:R1:W-:Y:S01]  /*1d710*/  STL [R1+0x2c], R0 ;  /* 0x00002c0001007387 */ /* 0x0003e20000100800 */
[----:B------:R-:W-:Y:S05]  /*1d720*/  BRA `(.L_x_1382) ;  /* 0x0000005000007947 */ /* 0x000fea0003800000 */
.L_x_1370:
[----:B------:R-:W-:Y:S01]  /*1d730*/  MOV R0, c[0x0][0x53c] ;  /* 0x00014f0000007a02 */ /* 0x000fe20000000f00 */
[----:B------:R2:W-:Y:S04]  /*1d740*/  STL [R1+0x28], R9 ;  /* 0x0000280901007387 */ /* 0x0005e80000100800 */
[----:B------:R2:W-:Y:S04]  /*1d750*/  STL [R1+0x2c], RZ ;  /* 0x00002cff01007387 */ /* 0x0005e80000100800 */
[----:B------:R2:W-:Y:S04]  /*1d760*/  STL [R1+0x30], RZ ;  /* 0x000030ff01007387 */ /* 0x0005e80000100800 */
[----:B------:R2:W-:Y:S02]  /*1d770*/  STL [R1+0x34], R0 ;  /* 0x0000340001007387 */ /* 0x0005e40000100800 */
.L_x_1382:
[----:B------:R-:W-:Y:S05]  /*1d780*/  BSYNC B1 ;  /* 0x0000000000017941 */ /* 0x000fea0003800000 */
.L_x_1368:
        /* <DEDUP_REMOVED lines=9> */
.L_x_1363:
[----:B--2---:R-:W2:Y:S02]  /*1d820*/  LDL R0, [R1+0x34] ;  /* 0x0000340001007983 */ /* 0x004ea40000100800 */
[----:B--2---:R-:W-:-:S13]  /*1d830*/  ISETP.GE.AND P0, PT, R0, c[0x0][0x53c], PT ;  /* 0x00014f0000007a0c */ /* 0x004fda0003f06270 */
[----:B-1----:R-:W-:Y:S01]  /*1d840*/  @P0 CALL.REL.NOINC `(.L_x_1383) ;  /* 0x0000001000000944 */ /* 0x002fe20003c00000 */
[----:B------:R-:W-:Y:S05]  /*1d850*/  BRA `(.L_x_1384) ;  /* 0xfffe475000007947 */ /* 0x000fea000383ffff */
.L_x_1383:
[----:B------:R-:W-:Y:S05]  /*1d860*/  EXIT ;  /* 0x000000000000794d */ /* 0x000fea0003800000 */
.L_x_1199:
[----:B------:R-:W-:Y:S01]  /*1d870*/  IMAD.MOV.U32 R0, RZ, RZ, R5 ;  /* 0x000000ffff007224 */ /* 0x000fe200078e0005 */
[----:B------:R-:W-:Y:S02]  /*1d880*/  MOV R2, 0x1 ;  /* 0x0000000100027802 */ /* 0x000fe40000000f00 */
[----:B------:R-:W-:Y:S02]  /*1d890*/  MOV R3, 0x1d8b0 ;  /* 0x0001d8b000037802 */ /* 0x000fe40000000f00 */
[----:B------:R-:W-:Y:S05]  /*1d8a0*/  CALL.REL.NOINC `($__internal_24_$__cuda_sm70_shflsync_up_p) ;  /* 0x0000193000007944 */ /* 0x000fea0003c00000 */
[----:B------:R-:W-:Y:S01]  /*1d8b0*/  MOV R0, R4 ;  /* 0x0000000400007202 */ /* 0x000fe20000000f00 */
[----:B------:R-:W-:Y:S05]  /*1d8c0*/  BRA `(.L_x_1385) ;  /* 0xfffe2b9000007947 */ /* 0x000fea000383ffff */
.L_x_1200:
[----:B------:R-:W-:Y:S01]  /*1d8d0*/  IMAD.MOV.U32 R0, RZ, RZ, R5 ;  /* 0x000000ffff007224 */ /* 0x000fe200078e0005 */
[----:B------:R-:W-:Y:S02]  /*1d8e0*/  MOV R2, 0x2 ;  /* 0x0000000200027802 */ /* 0x000fe40000000f00 */
[----:B------:R-:W-:Y:S02]  /*1d8f0*/  MOV R3, 0x1d910 ;  /* 0x0001d91000037802 */ /* 0x000fe40000000f00 */
[----:B------:R-:W-:Y:S05]  /*1d900*/  CALL.REL.NOINC `($__internal_24_$__cuda_sm70_shflsync_up_p) ;  /* 0x000018d000007944 */ /* 0x000fea0003c00000 */
[----:B------:R-:W-:Y:S01]  /*1d910*/  SEL R0, R4, RZ, P4 ;  /* 0x000000ff04007207 */ /* 0x000fe20002000000 */
[----:B------:R-:W-:Y:S01]  /*1d920*/  IMAD.MOV.U32 R2, RZ, RZ, 0x4 ;  /* 0x00000004ff027424 */ /* 0x000fe200078e00ff */
[----:B------:R-:W-:-:S03]  /*1d930*/  MOV R3, 0x1d960 ;  /* 0x0001d96000037802 */ /* 0x000fc60000000f00 */
[----:B------:R-:W-:Y:S02]  /*1d940*/  IMAD.IADD R0, R5, 0x1, R0 ;  /* 0x0000000105007824 */ /* 0x000fe400078e0200 */
        /* <DEDUP_REMOVED lines=14> */
[----:B------:R-:W-:Y:S01]  /*1da30*/  IMAD.IADD R4, R0, 0x1, R4 ;  /* 0x0000000100047824 */ /* 0x000fe200078e0204 */
[----:B------:R-:W-:-:S03]  /*1da40*/  MOV R0, 0x1f ;  /* 0x0000001f00007802 */ /* 0x000fc60000000f00 */
[----:B------:R-:W-:Y:S02]  /*1da50*/  IMAD.MOV.U32 R5, RZ, RZ, R4 ;  /* 0x000000ffff057224 */ /* 0x000fe400078e0004 */
[----:B------:R-:W-:Y:S05]  /*1da60*/  CALL.REL.NOINC `($__internal_23_$__cuda_sm70_shflsync_idx_p) ;  /* 0x0000172000007944 */ /* 0x000fea0003c00000 */
[----:B------:R-:W-:Y:S05]  /*1da70*/  BRA `(.L_x_1386) ;  /* 0xfffe2ae000007947 */ /* 0x000fea000383ffff */
.L_x_1202:
[----:B------:R-:W-:Y:S02]  /*1da80*/  SEL R0, RZ, 0x1, P0 ;  /* 0x00000001ff007807 */ /* 0x000fe40000000000 */
[----:B------:R-:W-:Y:S02]  /*1da90*/  MOV R2, 0x1dab0 ;  /* 0x0001dab000027802 */ /* 0x000fe40000000f00 */
[----:B------:R-:W-:Y:S05]  /*1daa0*/  CALL.REL.NOINC `($__internal_25_$__cuda_sm70_votesync_ballot) ;  /* 0x000017a000007944 */ /* 0x000fea0003c00000 */
[----:B------:R-:W-:Y:S01]  /*1dab0*/  MOV R10, R0 ;  /* 0x00000000000a7202 */ /* 0x000fe20000000f00 */
[----:B------:R-:W-:Y:S05]  /*1dac0*/  BRA `(.L_x_1387) ;  /* 0xfffe2b2000007947 */ /* 0x000fea000383ffff */
.L_x_1203:
[----:B------:R-:W-:Y:S01]  /*1dad0*/  IMAD.MOV.U32 R5, RZ, RZ, R9 ;  /* 0x000000ffff057224 */ /* 0x000fe200078e0009 */
[----:B------:R-:W-:Y:S01]  /*1dae0*/  MOV R3, R7 ;  /* 0x0000000700037202 */ /* 0x000fe20000000f00 */
[----:B-1----:R-:W-:Y:S01]  /*1daf0*/  IMAD.MOV.U32 R0, RZ, RZ, 0x1f ;  /* 0x0000001fff007424 */ /* 0x002fe200078e00ff */
[----:B------:R-:W-:Y:S02]  /*1db00*/  MOV R2, 0x1db20 ;  /* 0x0001db2000027802 */ /* 0x000fe40000000f00 */
[----:B------:R-:W-:Y:S05]  /*1db10*/  CALL.REL.NOINC `($__internal_23_$__cuda_sm70_shflsync_idx_p) ;  /* 0x0000167000007944 */ /* 0x000fea0003c00000 */
[----:B------:R-:W-:Y:S01]  /*1db20*/  IMAD.MOV.U32 R12, RZ, RZ, R0 ;  /* 0x000000ffff0c7224 */ /* 0x000fe200078e0000 */
[----:B------:R-:W-:Y:S01]  /*1db30*/  MOV R5, R8 ;  /* 0x0000000800057202 */ /* 0x000fe20000000f00 */
[----:B------:R-:W-:Y:S01]  /*1db40*/  IMAD.MOV.U32 R6, RZ, RZ, RZ ;  /* 0x000000ffff067224 */ /* 0x000fe200078e00ff */
[----:B------:R-:W-:Y:S01]  /*1db50*/  MOV R3, R7 ;  /* 0x0000000700037202 */ /* 0x000fe20000000f00 */
[----:B------:R-:W-:Y:S01]  /*1db60*/  IMAD.MOV.U32 R0, RZ, RZ, 0x1f ;  /* 0x0000001fff007424 */ /* 0x000fe200078e00ff */
[----:B------:R-:W-:-:S02]  /*1db70*/  MOV R2, 0x1db90 ;  /* 0x0001db9000027802 */ /* 0x000fc40000000f00 */
[----:B------:R-:W-:Y:S05]  /*1db80*/  CALL.REL.NOINC `($__internal_23_$__cuda_sm70_shflsync_idx_p) ;  /* 0x0000160000007944 */ /* 0x000fea0003c00000 */
[----:B------:R-:W-:Y:S01]  /*1db90*/  MOV R9, R0 ;  /* 0x0000000000097202 */ /* 0x000fe20000000f00 */
[----:B------:R-:W-:Y:S05]  /*1dba0*/  BRA `(.L_x_1388) ;  /* 0xfffe2ab000007947 */ /* 0x000fea000383ffff */
.L_x_1206:
[----:B------:R-:W-:Y:S01]  /*1dbb0*/  IMAD.MOV.U32 R5, RZ, RZ, R4 ;  /* 0x000000ffff057224 */ /* 0x000fe200078e0004 */
[----:B-1----:R-:W-:-:S02]  /*1dbc0*/  MOV R0, 0x1f ;  /* 0x0000001f00007802 */ /* 0x002fc40000000f00 */
[----:B------:R-:W-:Y:S02]  /*1dbd0*/  MOV R2, 0x1dbf0 ;  /* 0x0001dbf000027802 */ /* 0x000fe40000000f00 */
[----:B--234-:R-:W-:Y:S05]  /*1dbe0*/  CALL.REL.NOINC `($__internal_23_$__cuda_sm70_shflsync_idx_p) ;  /* 0x000015a000007944 */ /* 0x01cfea0003c00000 */
[----:B------:R-:W-:Y:S01]  /*1dbf0*/  MOV R6, R0 ;  /* 0x0000000000067202 */ /* 0x000fe20000000f00 */
[----:B------:R-:W-:Y:S05]  /*1dc00*/  BRA `(.L_x_1205) ;  /* 0xfffe2ab000007947 */ /* 0x000fea000383ffff */
.L_x_1247:
[----:B-1----:R-:W-:Y:S01]  /*1dc10*/  IMAD.MOV.U32 R5, RZ, RZ, R10 ;  /* 0x000000ffff057224 */ /* 0x002fe200078e000a */
[----:B------:R-:W-:Y:S01]  /*1dc20*/  MOV R3, RZ ;  /* 0x000000ff00037202 */ /* 0x000fe20000000f00 */
[----:B------:R-:W-:Y:S01]  /*1dc30*/  IMAD.MOV.U32 R0, RZ, RZ, 0x1c1f ;  /* 0x00001c1fff007424 */ /* 0x000fe200078e00ff */
[----:B------:R-:W-:Y:S02]  /*1dc40*/  MOV R2, 0x1dc60 ;  /* 0x0001dc6000027802 */ /* 0x000fe40000000f00 */
[----:B-----5:R-:W-:Y:S05]  /*1dc50*/  CALL.REL.NOINC `($__internal_23_$__cuda_sm70_shflsync_idx_p) ;  /* 0x0000153000007944 */ /* 0x020fea0003c00000 */
[----:B------:R-:W-:Y:S01]  /*1dc60*/  MOV R8, R0 ;  /* 0x0000000000087202 */ /* 0x000fe20000000f00 */
[----:B------:R-:W-:Y:S05]  /*1dc70*/  BRA `(.L_x_1389) ;  /* 0xfffeabf000007947 */ /* 0x000fea000383ffff */
.L_x_1248:
[----:B------:R-:W-:Y:S01]  /*1dc80*/  IMAD.MOV.U32 R5, RZ, RZ, R11 ;  /* 0x000000ffff057224 */ /* 0x000fe200078e000b */
[----:B------:R-:W-:Y:S01]  /*1dc90*/  MOV R3, RZ ;  /* 0x000000ff00037202 */ /* 0x000fe20000000f00 */
[----:B------:R-:W-:Y:S01]  /*1dca0*/  IMAD.MOV.U32 R0, RZ, RZ, 0x1c1f ;  /* 0x00001c1fff007424 */ /* 0x000fe200078e00ff */
[----:B------:R-:W-:Y:S02]  /*1dcb0*/  MOV R2, 0x1dcd0 ;  /* 0x0001dcd000027802 */ /* 0x000fe40000000f00 */
[----:B-12--5:R-:W-:Y:S05]  /*1dcc0*/  CALL.REL.NOINC `($__internal_23_$__cuda_sm70_shflsync_idx_p) ;  /* 0x000014c000007944 */ /* 0x026fea0003c00000 */
[----:B------:R-:W-:Y:S05]  /*1dcd0*/  BRA `(.L_x_1390) ;  /* 0xfffeabb000007947 */ /* 0x000fea000383ffff */
.L_x_1251:
[----:B--2---:R-:W-:Y:S01]  /*1dce0*/  IMAD.MOV.U32 R5, RZ, RZ, R10 ;  /* 0x000000ffff057224 */ /* 0x004fe200078e000a */
[----:B------:R-:W-:Y:S01]  /*1dcf0*/  MOV R3, 0x1 ;  /* 0x0000000100037802 */ /* 0x000fe20000000f00 */
[----:B----4-:R-:W-:Y:S01]  /*1dd00*/  IMAD.MOV.U32 R0, RZ, RZ, 0x1c1f ;  /* 0x00001c1fff007424 */ /* 0x010fe200078e00ff */
[----:B------:R-:W-:-:S02]  /*1dd10*/  MOV R2, 0x1dd30 ;  /* 0x0001dd3000027802 */ /* 0x000fc40000000f00 */
[----:B-1---5:R-:W-:Y:S05]  /*1dd20*/  CALL.REL.NOINC `($__internal_23_$__cuda_sm70_shflsync_idx_p) ;  /* 0x0000146000007944 */ /* 0x022fea0003c00000 */
[----:B------:R-:W-:Y:S01]  /*1dd30*/  IMAD.MOV.U32 R8, RZ, RZ, R0 ;  /* 0x000000ffff087224 */ /* 0x000fe200078e0000 */
[----:B------:R-:W-:Y:S01]  /*1dd40*/  MOV R3, 0x1 ;  /* 0x0000000100037802 */ /* 0x000fe20000000f00 */
[----:B------:R-:W-:Y:S01]  /*1dd50*/  IMAD.MOV.U32 R5, RZ, RZ, R11 ;  /* 0x000000ffff057224 */ /* 0x000fe200078e000b */
[----:B------:R-:W-:-:S02]  /*1dd60*/  MOV R0, 0x1c1f ;  /* 0x00001c1f00007802 */ /* 0x000fc40000000f00 */
[----:B------:R-:W-:Y:S02]  /*1dd70*/  MOV R2, 0x1dd90 ;  /* 0x0001dd9000027802 */ /* 0x000fe40000000f00 */
[----:B------:R-:W-:Y:S05]  /*1dd80*/  CALL.REL.NOINC `($__internal_23_$__cuda_sm70_shflsync_idx_p) ;  /* 0x0000140000007944 */ /* 0x000fea0003c00000 */
[----:B------:R-:W-:Y:S05]  /*1dd90*/  BRA `(.L_x_1391) ;  /* 0xfffeacb000007947 */ /* 0x000fea000383ffff */
.L_x_1254:
[----:B--2---:R-:W-:Y:S01]  /*1dda0*/  IMAD.MOV.U32 R5, RZ, RZ, R10 ;  /* 0x000000ffff057224 */ /* 0x004fe200078e000a */
[----:B------:R-:W-:Y:S01]  /*1ddb0*/  MOV R3, 0x2 ;  /* 0x0000000200037802 */ /* 0x000fe20000000f00 */
[----:B----4-:R-:W-:Y:S01]  /*1ddc0*/  IMAD.MOV.U32 R0, RZ, RZ, 0x1c1f ;  /* 0x00001c1fff007424 */ /* 0x010fe200078e00ff */
[----:B------:R-:W-:Y:S02]  /*1ddd0*/  MOV R2, 0x1ddf0 ;  /* 0x0001ddf000027802 */ /* 0x000fe40000000f00 */
[----:B-1-3-5:R-:W-:Y:S05]  /*1dde0*/  CALL.REL.NOINC `($__internal_23_$__cuda_sm70_shflsync_idx_p) ;  /* 0x000013a000007944 */ /* 0x02afea0003c00000 */
[----:B------:R-:W-:Y:S01]  /*1ddf0*/  MOV R8, R0 ;  /* 0x0000000000087202 */ /* 0x000fe20000000f00 */
[----:B------:R-:W-:Y:S05]  /*1de00*/  BRA `(.L_x_1392) ;  /* 0xfffeade000007947 */ /* 0x000fea000383ffff */
.L_x_1255:
[----:B--2---:R-:W-:Y:S01]  /*1de10*/  IMAD.MOV.U32 R5, RZ, RZ, R11 ;  /* 0x000000ffff057224 */ /* 0x004fe200078e000b */
[----:B------:R-:W-:Y:S01]  /*1de20*/  MOV R3, 0x2 ;  /* 0x0000000200037802 */ /* 0x000fe20000000f00 */
[----:B----4-:R-:W-:Y:S01]  /*1de30*/  IMAD.MOV.U32 R0, RZ, RZ, 0x1c1f ;  /* 0x00001c1fff007424 */ /* 0x010fe200078e00ff */
[----:B------:R-:W-:Y:S02]  /*1de40*/  MOV R2, 0x1de60 ;  /* 0x0001de6000027802 */ /* 0x000fe40000000f00 */
[----:B-1-3-5:R-:W-:Y:S05]  /*1de50*/  CALL.REL.NOINC `($__internal_23_$__cuda_sm70_shflsync_idx_p) ;  /* 0x0000133000007944 */ /* 0x02afea0003c00000 */
[----:B------:R-:W-:Y:S05]  /*1de60*/  BRA `(.L_x_1393) ;  /* 0xfffeada000007947 */ /* 0x000fea000383ffff */
.L_x_1258:
[----:B-1----:R-:W-:Y:S01]  /*1de70*/  IMAD.MOV.U32 R5, RZ, RZ, R10 ;  /* 0x000000ffff057224 */ /* 0x002fe200078e000a */
[----:B------:R-:W-:Y:S01]  /*1de80*/  MOV R3, 0x3 ;  /* 0x0000000300037802 */ /* 0x000fe20000000f00 */
[----:B----4-:R-:W-:Y:S01]  /*1de90*/  IMAD.MOV.U32 R0, RZ, RZ, 0x1c1f ;  /* 0x00001c1fff007424 */ /* 0x010fe200078e00ff */
[----:B------:R-:W-:-:S02]  /*1dea0*/  MOV R2, 0x1dec0 ;  /* 0x0001dec000027802 */ /* 0x000fc40000000f00 */
[----:B--23-5:R-:W-:Y:S05]  /*1deb0*/  CALL.REL.NOINC `($__internal_23_$__cuda_sm70_shflsync_idx_p) ;  /* 0x000012d000007944 */ /* 0x02cfea0003c00000 */
[----:B------:R-:W-:Y:S01]  /*1dec0*/  IMAD.MOV.U32 R6, RZ, RZ, R0 ;  /* 0x000000ffff067224 */ /* 0x000fe200078e0000 */
[----:B------:R-:W-:Y:S01]  /*1ded0*/  MOV R3, 0x3 ;  /* 0x0000000300037802 */ /* 0x000fe20000000f00 */
[----:B------:R-:W-:Y:S01]  /*1dee0*/  IMAD.MOV.U32 R5, RZ, RZ, R11 ;  /* 0x000000ffff057224 */ /* 0x000fe200078e000b */
[----:B------:R-:W-:-:S02]  /*1def0*/  MOV R0, 0x1c1f ;  /* 0x00001c1f00007802 */ /* 0x000fc40000000f00 */
[----:B------:R-:W-:Y:S02]  /*1df00*/  MOV R2, 0x1df20 ;  /* 0x0001df2000027802 */ /* 0x000fe40000000f00 */
[----:B------:R-:W-:Y:S05]  /*1df10*/  CALL.REL.NOINC `($__internal_23_$__cuda_sm70_shflsync_idx_p) ;  /* 0x0000127000007944 */ /* 0x000fea0003c00000 */
[----:B------:R-:W-:Y:S05]  /*1df20*/  BRA `(.L_x_1394) ;  /* 0xfffeae9000007947 */ /* 0x000fea000383ffff */
.L_x_1315:
[----:B------:R-:W-:Y:S01]  /*1df30*/  IMAD.MOV.U32 R0, RZ, RZ, R242 ;  /* 0x000000ffff007224 */ /* 0x000fe200078e00f2 */
[----:B------:R-:W-:Y:S02]  /*1df40*/  MOV R3, 0x2 ;  /* 0x0000000200037802 */ /* 0x000fe40000000f00 */
[----:B------:R-:W-:Y:S02]  /*1df50*/  MOV R2, 0x1df70 ;  /* 0x0001df7000027802 */ /* 0x000fe40000000f00 */
[----:B------:R-:W-:Y:S05]  /*1df60*/  CALL.REL.NOINC `($__internal_22_$__cuda_sm70_shflsync_bfly_p) ;  /* 0x000011e000007944 */ /* 0x000fea0003c00000 */
[----:B------:R-:W-:Y:S05]  /*1df70*/  BRA `(.L_x_1395) ;  /* 0xffffa62000007947 */ /* 0x000fea000383ffff */
.L_x_1316:
[----:B------:R-:W-:Y:S01]  /*1df80*/  IMAD.MOV.U32 R0, RZ, RZ, R7 ;  /* 0x000000ffff007224 */ /* 0x000fe200078e0007 */
[----:B------:R-:W-:Y:S02]  /*1df90*/  MOV R3, 0x1 ;  /* 0x0000000100037802 */ /* 0x000fe40000000f00 */
[----:B------:R-:W-:Y:S02]  /*1dfa0*/  MOV R2, 0x1dfc0 ;  /* 0x0001dfc000027802 */ /* 0x000fe40000000f00 */
[----:B-1----:R-:W-:Y:S05]  /*1dfb0*/  CALL.REL.NOINC `($__internal_22_$__cuda_sm70_shflsync_bfly_p) ;  /* 0x0000119000007944 */ /* 0x002fea0003c00000 */
[----:B------:R-:W-:Y:S01]  /*1dfc0*/  FADD.FTZ R7, R7, R0 ;  /* 0x0000000007077221 */ /* 0x000fe20000010000 */
[----:B------:R-:W-:Y:S02]  /*1dfd0*/  MOV R0, R241 ;  /* 0x000000f100007202 */ /* 0x000fe40000000f00 */
[----:B------:R-:W-:Y:S02]  /*1dfe0*/  MOV R3, 0x2 ;  /* 0x0000000200037802 */ /* 0x000fe40000000f00 */
[----:B------:R-:W-:-:S02]  /*1dff0*/  MOV R2, 0x1e010 ;  /* 0x0001e01000027802 */ /* 0x000fc40000000f00 */
[----:B------:R-:W-:Y:S05]  /*1e000*/  CALL.REL.NOINC `($__internal_22_$__cuda_sm70_shflsync_bfly_p) ;  /* 0x0000114000007944 */ /* 0x000fea0003c00000 */
[----:B------:R-:W-:Y:S01]  /*1e010*/  FADD.FTZ R241, R241, R0 ;  /* 0x00000000f1f17221 */ /* 0x000fe20000010000 */
[----:B------:R-:W-:-:S02]  /*1e020*/  MOV R3, 0x1 ;  /* 0x0000000100037802 */ /* 0x000fc40000000f00 */
[----:B------:R-:W-:Y:S02]  /*1e030*/  MOV R2, 0x1e060 ;  /* 0x0001e06000027802 */ /* 0x000fe40000000f00 */
[----:B------:R-:W-:Y:S02]  /*1e040*/  MOV R0, R241 ;  /* 0x000000f100007202 */ /* 0x000fe40000000f00 */
[----:B------:R-:W-:Y:S05]  /*1e050*/  CALL.REL.NOINC `($__internal_22_$__cuda_sm70_shflsync_bfly_p) ;  /* 0x000010f000007944 */ /* 0x000fea0003c00000 */
[----:B------:R-:W-:Y:S01]  /*1e060*/  FADD.FTZ R6, R241, R0 ;  /* 0x00000000f1067221 */ /* 0x000fe20000010000 */
[----:B------:R-:W-:Y:S02]  /*1e070*/  MOV R0, R246 ;  /* 0x000000f600007202 */ /* 0x000fe40000000f00 */
[----:B------:R-:W-:Y:S02]  /*1e080*/  MOV R3, 0x2 ;  /* 0x0000000200037802 */ /* 0x000fe40000000f00 */
[----:B------:R-:W-:Y:S02]  /*1e090*/  MOV R2, 0x1e0b0 ;  /* 0x0001e0b000027802 */ /* 0x000fe40000000f00 */
[----:B------:R-:W-:Y:S05]  /*1e0a0*/  CALL.REL.NOINC `($__internal_22_$__cuda_sm70_shflsync_bfly_p) ;  /* 0x000010a000007944 */ /* 0x000fea0003c00000 */
[----:B------:R-:W-:Y:S01]  /*1e0b0*/  FADD.FTZ R5, R246, R0 ;  /* 0x00000000f6057221 */ /* 0x000fe20000010000 */
[----:B------:R-:W-:Y:S02]  /*1e0c0*/  MOV R3, 0x1 ;  /* 0x0000000100037802 */ /* 0x000fe40000000f00 */
[----:B------:R-:W-:-:S02]  /*1e0d0*/  MOV R2, 0x1e100 ;  /* 0x0001e10000027802 */ /* 0x000fc40000000f00 */
        /* <DEDUP_REMOVED lines=9> */
[----:B------:R-:W-:Y:S02]  /*1e170*/  MOV R2, 0x1e1a0 ;  /* 0x0001e1a000027802 */ /* 0x000fe40000000f00 */
[----:B------:R-:W-:-:S02]  /*1e180*/  MOV R0, R4 ;  /* 0x0000000400007202 */ /* 0x000fc40000000f00 */
[----:B------:R-:W-:Y:S05]  /*1e190*/  CALL.REL.NOINC `($__internal_22_$__cuda_sm70_shflsync_bfly_p) ;  /* 0x00000fb000007944 */ /* 0x000fea0003c00000 */
[----:B------:R-:W-:Y:S01]  /*1e1a0*/  MOV R8, R0 ;  /* 0x0000000000087202 */ /* 0x000fe20000000f00 */
[----:B------:R-:W-:Y:S05]  /*1e1b0*/  BRA `(.L_x_1396) ;  /* 0xffffa4d000007947 */ /* 0x000fea000383ffff */
.L_x_1323:
[----:B-1234-:R-:W-:Y:S01]  /*1e1c0*/  IMAD.MOV.U32 R5, RZ, RZ, R12 ;  /* 0x000000ffff057224 */ /* 0x01efe200078e000c */
[----:B------:R-:W-:Y:S01]  /*1e1d0*/  MOV R3, RZ ;  /* 0x000000ff00037202 */ /* 0x000fe20000000f00 */
[----:B------:R-:W-:Y:S01]  /*1e1e0*/  IMAD.MOV.U32 R0, RZ, RZ, 0x1c1f ;  /* 0x00001c1fff007424 */ /* 0x000fe200078e00ff */
[----:B------:R-:W-:-:S02]  /*1e1f0*/  MOV R2, 0x1e210 ;  /* 0x0001e21000027802 */ /* 0x000fc40000000f00 */
[----:B------:R-:W-:Y:S05]  /*1e200*/  CALL.REL.NOINC `($__internal_23_$__cuda_sm70_shflsync_idx_p) ;  /* 0x00000f8000007944 */ /* 0x000fea0003c00000 */
[----:B------:R-:W-:Y:S01]  /*1e210*/  MOV R10, R0 ;  /* 0x00000000000a7202 */ /* 0x000fe20000000f00 */
[----:B------:R-:W-:Y:S05]  /*1e220*/  BRA `(.L_x_1397) ;  /* 0xffffbf4000007947 */ /* 0x000fea000383ffff */
.L_x_1324:
[----:B------:R-:W-:Y:S01]  /*1e230*/  IMAD.MOV.U32 R5, RZ, RZ, R13 ;  /* 0x000000ffff057224 */ /* 0x000fe200078e000d */
[----:B------:R-:W-:Y:S01]  /*1e240*/  MOV R3, RZ ;  /* 0x000000ff00037202 */ /* 0x000fe20000000f00 */
[----:B------:R-:W-:Y:S01]  /*1e250*/  IMAD.MOV.U32 R0, RZ, RZ, 0x1c1f ;  /* 0x00001c1fff007424 */ /* 0x000fe200078e00ff */
[----:B------:R-:W-:-:S02]  /*1e260*/  MOV R2, 0x1e280 ;  /* 0x0001e28000027802 */ /* 0x000fc40000000f00 */
[----:B-12---:R-:W-:Y:S05]  /*1e270*/  CALL.REL.NOINC `($__internal_23_$__cuda_sm70_shflsync_idx_p) ;  /* 0x00000f1000007944 */ /* 0x006fea0003c00000 */
[----:B------:R-:W-:Y:S05]  /*1e280*/  BRA `(.L_x_1398) ;  /* 0xffffbf0000007947 */ /* 0x000fea000383ffff */
.L_x_1327:
[----:B------:R-:W-:Y:S01]  /*1e290*/  IMAD.MOV.U32 R5, RZ, RZ, R12 ;  /* 0x000000ffff057224 */ /* 0x000fe200078e000c */
[----:B--2---:R-:W-:Y:S01]  /*1e2a0*/  MOV R3, 0x1 ;  /* 0x0000000100037802 */ /* 0x004fe20000000f00 */
[----:B----4-:R-:W-:Y:S01]  /*1e2b0*/  IMAD.MOV.U32 R0, RZ, RZ, 0x1c1f ;  /* 0x00001c1fff007424 */ /* 0x010fe200078e00ff */
[----:B------:R-:W-:-:S02]  /*1e2c0*/  MOV R2, 0x1e2e0 ;  /* 0x0001e2e000027802 */ /* 0x000fc40000000f00 */
[----:B-1-3--:R-:W-:Y:S05]  /*1e2d0*/  CALL.REL.NOINC `($__internal_23_$__cuda_sm70_shflsync_idx_p) ;  /* 0x00000eb000007944 */ /* 0x00afea0003c00000 */
[----:B------:R-:W-:Y:S01]  /*1e2e0*/  IMAD.MOV.U32 R10, RZ, RZ, R0 ;  /* 0x000000ffff0a7224 */ /* 0x000fe200078e0000 */
[----:B------:R-:W-:Y:S01]  /*1e2f0*/  MOV R3, 0x1 ;  /* 0x0000000100037802 */ /* 0x000fe20000000f00 */
[----:B------:R-:W-:Y:S01]  /*1e300*/  IMAD.MOV.U32 R5, RZ, RZ, R13 ;  /* 0x000000ffff057224 */ /* 0x000fe200078e000d */
[----:B------:R-:W-:-:S02]  /*1e310*/  MOV R0, 0x1c1f ;  /* 0x00001c1f00007802 */ /* 0x000fc40000000f00 */
[----:B------:R-:W-:Y:S02]  /*1e320*/  MOV R2, 0x1e340 ;  /* 0x0001e34000027802 */ /* 0x000fe40000000f00 */
[----:B------:R-:W-:Y:S05]  /*1e330*/  CALL.REL.NOINC `($__internal_23_$__cuda_sm70_shflsync_idx_p) ;  /* 0x00000e5000007944 */ /* 0x000fea0003c00000 */
[----:B------:R-:W-:Y:S05]  /*1e340*/  BRA `(.L_x_1399) ;  /* 0xffffbfc000007947 */ /* 0x000fea000383ffff */
.L_x_1330:
[----:B------:R-:W-:Y:S01]  /*1e350*/  IMAD.MOV.U32 R5, RZ, RZ, R12 ;  /* 0x000000ffff057224 */ /* 0x000fe200078e000c */
[----:B-1----:R-:W-:Y:S01]  /*1e360*/  MOV R3, 0x2 ;  /* 0x0000000200037802 */ /* 0x002fe20000000f00 */
[----:B----4-:R-:W-:Y:S01]  /*1e370*/  IMAD.MOV.U32 R0, RZ, RZ, 0x1c1f ;  /* 0x00001c1fff007424 */ /* 0x010fe200078e00ff */
[----:B------:R-:W-:Y:S02]  /*1e380*/  MOV R2, 0x1e3a0 ;  /* 0x0001e3a000027802 */ /* 0x000fe40000000f00 */
[----:B--23--:R-:W-:Y:S05]  /*1e390*/  CALL.REL.NOINC `($__internal_23_$__cuda_sm70_shflsync_idx_p) ;  /* 0x00000df000007944 */ /* 0x00cfea0003c00000 */
[----:B------:R-:W-:Y:S01]  /*1e3a0*/  MOV R10, R0 ;  /* 0x00000000000a7202 */ /* 0x000fe20000000f00 */
[----:B------:R-:W-:Y:S05]  /*1e3b0*/  BRA `(.L_x_1400) ;  /* 0xffffc0d000007947 */ /* 0x000fea000383ffff */
.L_x_1331:
[----:B------:R-:W-:Y:S01]  /*1e3c0*/  IMAD.MOV.U32 R5, RZ, RZ, R13 ;  /* 0x000000ffff057224 */ /* 0x000fe200078e000d */
[----:B------:R-:W-:Y:S01]  /*1e3d0*/  MOV R3, 0x2 ;  /* 0x0000000200037802 */ /* 0x000fe20000000f00 */
[----:B----4-:R-:W-:Y:S01]  /*1e3e0*/  IMAD.MOV.U32 R0, RZ, RZ, 0x1c1f ;  /* 0x00001c1fff007424 */ /* 0x010fe200078e00ff */
[----:B------:R-:W-:Y:S02]  /*1e3f0*/  MOV R2, 0x1e410 ;  /* 0x0001e41000027802 */ /* 0x000fe40000000f00 */
[----:B-123--:R-:W-:Y:S05]  /*1e400*/  CALL.REL.NOINC `($__internal_23_$__cuda_sm70_shflsync_idx_p) ;  /* 0x00000d8000007944 */ /* 0x00efea0003c00000 */
[----:B------:R-:W-:Y:S05]  /*1e410*/  BRA `(.L_x_1401) ;  /* 0xffffc09000007947 */ /* 0x000fea000383ffff */
.L_x_1334:
[----:B------:R-:W-:Y:S01]  /*1e420*/  IMAD.MOV.U32 R5, RZ, RZ, R12 ;  /* 0x000000ffff057224 */ /* 0x000fe200078e000c */
[----:B-1----:R-:W-:Y:S01]  /*1e430*/  MOV R3, 0x3 ;  /* 0x0000000300037802 */ /* 0x002fe20000000f00 */
[----:B------:R-:W-:Y:S01]  /*1e440*/  IMAD.MOV.U32 R0, RZ, RZ, 0x1c1f ;  /* 0x00001c1fff007424 */ /* 0x000fe200078e00ff */
[----:B------:R-:W-:-:S02]  /*1e450*/  MOV R2, 0x1e470 ;  /* 0x0001e47000027802 */ /* 0x000fc40000000f00 */
[----:B--234-:R-:W-:Y:S05]  /*1e460*/  CALL.REL.NOINC `($__internal_23_$__cuda_sm70_shflsync_idx_p) ;  /* 0x00000d2000007944 */ /* 0x01cfea0003c00000 */
[----:B------:R-:W-:Y:S01]  /*1e470*/  IMAD.MOV.U32 R6, RZ, RZ, R0 ;  /* 0x000000ffff067224 */ /* 0x000fe200078e0000 */
[----:B------:R-:W-:Y:S01]  /*1e480*/  MOV R3, 0x3 ;  /* 0x0000000300037802 */ /* 0x000fe20000000f00 */
[----:B------:R-:W-:Y:S01]  /*1e490*/  IMAD.MOV.U32 R5, RZ, RZ, R13 ;  /* 0x000000ffff057224 */ /* 0x000fe200078e000d */
[----:B------:R-:W-:-:S02]  /*1e4a0*/  MOV R0, 0x1c1f ;  /* 0x00001c1f00007802 */ /* 0x000fc40000000f00 */
[----:B------:R-:W-:Y:S02]  /*1e4b0*/  MOV R2, 0x1e4d0 ;  /* 0x0001e4d000027802 */ /* 0x000fe40000000f00 */
[----:B------:R-:W-:Y:S05]  /*1e4c0*/  CALL.REL.NOINC `($__internal_23_$__cuda_sm70_shflsync_idx_p) ;  /* 0x00000cc000007944 */ /* 0x000fea0003c00000 */
[----:B------:R-:W-:Y:S05]  /*1e4d0*/  BRA `(.L_x_1402) ;  /* 0xffffc16000007947 */ /* 0x000fea000383ffff */
.L_x_1336:
[----:B------:R-:W-:Y:S01]  /*1e4e0*/  IMAD.MOV.U32 R5, RZ, RZ, R17 ;  /* 0x000000ffff057224 */ /* 0x000fe200078e0011 */
[----:B------:R-:W-:Y:S01]  /*1e4f0*/  MOV R3, RZ ;  /* 0x000000ff00037202 */ /* 0x000fe20000000f00 */
[----:B------:R-:W-:Y:S01]  /*1e500*/  IMAD.MOV.U32 R0, RZ, RZ, 0x1c1f ;  /* 0x00001c1fff007424 */ /* 0x000fe200078e00ff */
[----:B------:R-:W-:Y:S02]  /*1e510*/  MOV R2, 0x1e530 ;  /* 0x0001e53000027802 */ /* 0x000fe40000000f00 */
[----:B------:R-:W-:Y:S05]  /*1e520*/  CALL.REL.NOINC `($__internal_23_$__cuda_sm70_shflsync_idx_p) ;  /* 0x00000c6000007944 */ /* 0x000fea0003c00000 */
[----:B------:R-:W-:Y:S01]  /*1e530*/  MOV R4, R0 ;  /* 0x0000000000047202 */ /* 0x000fe20000000f00 */
[----:B------:R-:W-:Y:S05]  /*1e540*/  BRA `(.L_x_1403) ;  /* 0xffffc47000007947 */ /* 0x000fea000383ffff */
.L_x_1337:
[----:B------:R-:W-:Y:S01]  /*1e550*/  IMAD.MOV.U32 R5, RZ, RZ, R25 ;  /* 0x000000ffff057224 */ /* 0x000fe200078e0019 */
[----:B------:R-:W-:Y:S01]  /*1e560*/  MOV R3, RZ ;  /* 0x000000ff00037202 */ /* 0x000fe20000000f00 */
[----:B------:R-:W-:Y:S01]  /*1e570*/  IMAD.MOV.U32 R0, RZ, RZ, 0x1c1f ;  /* 0x00001c1fff007424 */ /* 0x000fe200078e00ff */
[----:B------:R-:W-:Y:S02]  /*1e580*/  MOV R2, 0x1e5a0 ;  /* 0x0001e5a000027802 */ /* 0x000fe40000000f00 */
[----:B-12---:R-:W-:Y:S05]  /*1e590*/  CALL.REL.NOINC `($__internal_23_$__cuda_sm70_shflsync_idx_p) ;  /* 0x00000bf000007944 */ /* 0x006fea0003c00000 */
[----:B------:R-:W-:Y:S05]  /*1e5a0*/  BRA `(.L_x_1404) ;  /* 0xffffc43000007947 */ /* 0x000fea000383ffff */
.L_x_1340:
[----:B------:R-:W-:Y:S01]  /*1e5b0*/  IMAD.MOV.U32 R5, RZ, RZ, R17 ;  /* 0x000000ffff057224 */ /* 0x000fe200078e0011 */
[----:B----4-:R-:W-:Y:S01]  /*1e5c0*/  MOV R3, 0x1 ;  /* 0x0000000100037802 */ /* 0x010fe20000000f00 */
[----:B------:R-:W-:Y:S01]  /*1e5d0*/  IMAD.MOV.U32 R0, RZ, RZ, 0x1c1f ;  /* 0x00001c1fff007424 */ /* 0x000fe200078e00ff */
[----:B------:R-:W-:-:S02]  /*1e5e0*/  MOV R2, 0x1e600 ;  /* 0x0001e60000027802 */ /* 0x000fc40000000f00 */
[----:B-123--:R-:W-:Y:S05]  /*1e5f0*/  CALL.REL.NOINC `($__internal_23_$__cuda_sm70_shflsync_idx_p) ;  /* 0x00000b9000007944 */ /* 0x00efea0003c00000 */
[----:B------:R-:W-:Y:S01]  /*1e600*/  IMAD.MOV.U32 R4, RZ, RZ, R0 ;  /* 0x000000ffff047224 */ /* 0x000fe200078e0000 */
[----:B------:R-:W-:Y:S01]  /*1e610*/  MOV R3, 0x1 ;  /* 0x0000000100037802 */ /* 0x000fe20000000f00 */
[----:B------:R-:W-:Y:S01]  /*1e620*/  IMAD.MOV.U32 R5, RZ, RZ, R25 ;  /* 0x000000ffff057224 */ /* 0x000fe200078e0019 */
[----:B------:R-:W-:-:S02]  /*1e630*/  MOV R0, 0x1c1f ;  /* 0x00001c1f00007802 */ /* 0x000fc40000000f00 */
[----:B------:R-:W-:Y:S02]  /*1e640*/  MOV R2, 0x1e660 ;  /* 0x0001e66000027802 */ /* 0x000fe40000000f00 */
[----:B------:R-:W-:Y:S05]  /*1e650*/  CALL.REL.NOINC `($__internal_23_$__cuda_sm70_shflsync_idx_p) ;  /* 0x00000b3000007944 */ /* 0x000fea0003c00000 */
[----:B------:R-:W-:Y:S05]  /*1e660*/  BRA `(.L_x_1405) ;  /* 0xffffc85000007947 */ /* 0x000fea000383ffff */
.L_x_1343:
[----:B------:R-:W-:Y:S01]  /*1e670*/  IMAD.MOV.U32 R5, RZ, RZ, R17 ;  /* 0x000000ffff057224 */ /* 0x000fe200078e0011 */
[----:B----4-:R-:W-:Y:S01]  /*1e680*/  MOV R3, 0x2 ;  /* 0x0000000200037802 */ /* 0x010fe20000000f00 */
[----:B------:R-:W-:Y:S01]  /*1e690*/  IMAD.MOV.U32 R0, RZ, RZ, 0x1c1f ;  /* 0x00001c1fff007424 */ /* 0x000fe200078e00ff */
[----:B------:R-:W-:Y:S02]  /*1e6a0*/  MOV R2, 0x1e6c0 ;  /* 0x0001e6c000027802 */ /* 0x000fe40000000f00 */
[----:B-123--:R-:W-:Y:S05]  /*1e6b0*/  CALL.REL.NOINC `($__internal_23_$__cuda_sm70_shflsync_idx_p) ;  /* 0x00000ad000007944 */ /* 0x00efea0003c00000 */
[----:B------:R-:W-:Y:S01]  /*1e6c0*/  MOV R4, R0 ;  /* 0x0000000000047202 */ /* 0x000fe20000000f00 */
[----:B------:R-:W-:Y:S05]  /*1e6d0*/  BRA `(.L_x_1406) ;  /* 0xffffcb4000007947 */ /* 0x000fea000383ffff */
.L_x_1344:
[----:B------:R-:W-:Y:S01]  /*1e6e0*/  IMAD.MOV.U32 R5, RZ, RZ, R25 ;  /* 0x000000ffff057224 */ /* 0x000fe200078e0019 */
[----:B----4-:R-:W-:Y:S01]  /*1e6f0*/  MOV R3, 0x2 ;  /* 0x0000000200037802 */ /* 0x010fe20000000f00 */
[----:B------:R-:W-:Y:S01]  /*1e700*/  IMAD.MOV.U32 R0, RZ, RZ, 0x1c1f ;  /* 0x00001c1fff007424 */ /* 0x000fe200078e00ff */
[----:B------:R-:W-:Y:S02]  /*1e710*/  MOV R2, 0x1e730 ;  /* 0x0001e73000027802 */ /* 0x000fe40000000f00 */
[----:B-123--:R-:W-:Y:S05]  /*1e720*/  CALL.REL.NOINC `($__internal_23_$__cuda_sm70_shflsync_idx_p) ;  /* 0x00000a6000007944 */ /* 0x00efea0003c00000 */
[----:B------:R-:W-:Y:S05]  /*1e730*/  BRA `(.L_x_1407) ;  /* 0xffffcb0000007947 */ /* 0x000fea000383ffff */
.L_x_1347:
[----:B------:R-:W-:Y:S01]  /*1e740*/  IMAD.MOV.U32 R5, RZ, RZ, R17 ;  /* 0x000000ffff057224 */ /* 0x000fe200078e0011 */
[----:B--2---:R-:W-:Y:S01]  /*1e750*/  MOV R3, 0x3 ;  /* 0x0000000300037802 */ /* 0x004fe20000000f00 */
[----:B-1----:R-:W-:Y:S01]  /*1e760*/  IMAD.MOV.U32 R0, RZ, RZ, 0x1c1f ;  /* 0x00001c1fff007424 */ /* 0x002fe200078e00ff */
[----:B------:R-:W-:-:S02]  /*1e770*/  MOV R2, 0x1e790 ;  /* 0x0001e79000027802 */ /* 0x000fc40000000f00 */
[----:B---34-:R-:W-:Y:S05]  /*1e780*/  CALL.REL.NOINC `($__internal_23_$__cuda_sm70_shflsync_idx_p) ;  /* 0x00000a0000007944 */ /* 0x018fea0003c00000 */
[----:B------:R-:W-:Y:S01]  /*1e790*/  IMAD.MOV.U32 R4, RZ, RZ, R0 ;  /* 0x000000ffff047224 */ /* 0x000fe200078e0000 */
[----:B------:R-:W-:Y:S01]  /*1e7a0*/  MOV R3, 0x3 ;  /* 0x0000000300037802 */ /* 0x000fe20000000f00 */
[----:B------:R-:W-:Y:S01]  /*1e7b0*/  IMAD.MOV.U32 R5, RZ, RZ, R25 ;  /* 0x000000ffff057224 */ /* 0x000fe200078e0019 */
[----:B------:R-:W-:-:S02]  /*1e7c0*/  MOV R0, 0x1c1f ;  /* 0x00001c1f00007802 */ /* 0x000fc40000000f00 */
[----:B------:R-:W-:Y:S02]  /*1e7d0*/  MOV R2, 0x1e7f0 ;  /* 0x0001e7f000027802 */ /* 0x000fe40000000f00 */
[----:B------:R-:W-:Y:S05]  /*1e7e0*/  CALL.REL.NOINC `($__internal_23_$__cuda_sm70_shflsync_idx_p) ;  /* 0x000009a000007944 */ /* 0x000fea0003c00000 */
[----:B------:R-:W-:Y:S05]  /*1e7f0*/  BRA `(.L_x_1408) ;  /* 0xffffcdd000007947 */ /* 0x000fea000383ffff */
.L_x_1351:
[----:B------:R-:W-:Y:S01]  /*1e800*/  IMAD.MOV.U32 R5, RZ, RZ, R9 ;  /* 0x000000ffff057224 */ /* 0x000fe200078e0009 */
[----:B------:R-:W-:Y:S01]  /*1e810*/  MOV R3, RZ ;  /* 0x000000ff00037202 */ /* 0x000fe20000000f00 */
[----:B------:R-:W-:Y:S01]  /*1e820*/  IMAD.MOV.U32 R0, RZ, RZ, 0x1c1f ;  /* 0x00001c1fff007424 */ /* 0x000fe200078e00ff */
[----:B------:R-:W-:Y:S02]  /*1e830*/  MOV R2, 0x1e850 ;  /* 0x0001e85000027802 */ /* 0x000fe40000000f00 */
[----:B------:R-:W-:Y:S05]  /*1e840*/  CALL.REL.NOINC `($__internal_23_$__cuda_sm70_shflsync_idx_p) ;  /* 0x0000094000007944 */ /* 0x000fea0003c00000 */
[----:B------:R-:W-:Y:S01]  /*1e850*/  MOV R8, R0 ;  /* 0x0000000000087202 */ /* 0x000fe20000000f00 */
[----:B------:R-:W-:Y:S05]  /*1e860*/  BRA `(.L_x_1409) ;  /* 0xffffd8b000007947 */ /* 0x000fea000383ffff */
.L_x_1352:
[----:B------:R-:W-:Y:S01]  /*1e870*/  IMAD.MOV.U32 R5, RZ, RZ, R12 ;  /* 0x000000ffff057224 */ /* 0x000fe200078e000c */
[----:B------:R-:W-:Y:S01]  /*1e880*/  MOV R3, RZ ;  /* 0x000000ff00037202 */ /* 0x000fe20000000f00 */
[----:B------:R-:W-:Y:S01]  /*1e890*/  IMAD.MOV.U32 R0, RZ, RZ, 0x1c1f ;  /* 0x00001c1fff007424 */ /* 0x000fe200078e00ff */
[----:B------:R-:W-:Y:S02]  /*1e8a0*/  MOV R2, 0x1e8c0 ;  /* 0x0001e8c000027802 */ /* 0x000fe40000000f00 */
[----:B-12---:R-:W-:Y:S05]  /*1e8b0*/  CALL.REL.NOINC `($__internal_23_$__cuda_sm70_shflsync_idx_p) ;  /* 0x000008d000007944 */ /* 0x006fea0003c00000 */
[----:B------:R-:W-:Y:S05]  /*1e8c0*/  BRA `(.L_x_1410) ;  /* 0xffffd87000007947 */ /* 0x000fea000383ffff */
.L_x_1355:
[----:B--2---:R-:W-:Y:S01]  /*1e8d0*/  IMAD.MOV.U32 R5, RZ, RZ, R9 ;  /* 0x000000ffff057224 */ /* 0x004fe200078e0009 */
[----:B------:R-:W-:Y:S01]  /*1e8e0*/  MOV R3, 0x1 ;  /* 0x0000000100037802 */ /* 0x000fe20000000f00 */
        /* <DEDUP_REMOVED lines=10> */
.L_x_1358:
[----:B-1----:R-:W-:Y:S01]  /*1e990*/  IMAD.MOV.U32 R5, RZ, RZ, R9 ;  /* 0x000000ffff057224 */ /* 0x002fe200078e0009 */
[----:B------:R-:W-:Y:S01]  /*1e9a0*/  MOV R3, 0x2 ;  /* 0x0000000200037802 */ /* 0x000fe20000000f00 */
[----:B----4-:R-:W-:Y:S01]  /*1e9b0*/  IMAD.MOV.U32 R0, RZ, RZ, 0x1c1f ;  /* 0x00001c1fff007424 */ /* 0x010fe200078e00ff */
[----:B------:R-:W-:Y:S02]  /*1e9c0*/  MOV R2, 0x1e9e0 ;  /* 0x0001e9e000027802 */ /* 0x000fe40000000f00 */
[----:B--23--:R-:W-:Y:S05]  /*1e9d0*/  CALL.REL.NOINC `($__internal_23_$__cuda_sm70_shflsync_idx_p) ;  /* 0x000007b000007944 */ /* 0x00cfea0003c00000 */
[----:B------:R-:W-:Y:S01]  /*1e9e0*/  MOV R8, R0 ;  /* 0x0000000000087202 */ /* 0x000fe20000000f00 */
[----:B------:R-:W-:Y:S05]  /*1e9f0*/  BRA `(.L_x_1412) ;  /* 0xffffda5000007947 */ /* 0x000fea000383ffff */
.L_x_1359:
[----:B------:R-:W-:Y:S01]  /*1ea00*/  IMAD.MOV.U32 R5, RZ, RZ, R12 ;  /* 0x000000ffff057224 */ /* 0x000fe200078e000c */
[----:B------:R-:W-:Y:S01]  /*1ea10*/  MOV R3, 0x2 ;  /* 0x0000000200037802 */ /* 0x000fe20000000f00 */
[----:B----4-:R-:W-:Y:S01]  /*1ea20*/  IMAD.MOV.U32 R0, RZ, RZ, 0x1c1f ;  /* 0x00001c1fff007424 */ /* 0x010fe200078e00ff */
[----:B------:R-:W-:Y:S02]  /*1ea30*/  MOV R2, 0x1ea50 ;  /* 0x0001ea5000027802 */ /* 0x000fe40000000f00 */
[----:B-123--:R-:W-:Y:S05]  /*1ea40*/  CALL.REL.NOINC `($__internal_23_$__cuda_sm70_shflsync_idx_p) ;  /* 0x0000074000007944 */ /* 0x00efea0003c00000 */
[----:B------:R-:W-:Y:S05]  /*1ea50*/  BRA `(.L_x_1413) ;  /* 0xffffda1000007947 */ /* 0x000fea000383ffff */
.L_x_1362:
[----:B-1----:R-:W-:Y:S01]  /*1ea60*/  IMAD.MOV.U32 R5, RZ, RZ, R9 ;  /* 0x000000ffff057224 */ /* 0x002fe200078e0009 */
[----:B------:R-:W-:Y:S01]  /*1ea70*/  MOV R3, 0x3 ;  /* 0x0000000300037802 */ /* 0x000fe20000000f00 */
        /* <DEDUP_REMOVED lines=10> */
.L_x_1364:
[----:B------:R-:W-:Y:S01]  /*1eb20*/  IMAD.MOV.U32 R5, RZ, RZ, R74 ;  /* 0x000000ffff057224 */ /* 0x000fe200078e004a */
[----:B------:R-:W-:Y:S01]  /*1eb30*/  MOV R3, RZ ;  /* 0x000000ff00037202 */ /* 0x000fe20000000f00 */
[----:B------:R-:W-:Y:S01]  /*1eb40*/  IMAD.MOV.U32 R0, RZ, RZ, 0x1f ;  /* 0x0000001fff007424 */ /* 0x000fe200078e00ff */
[----:B------:R-:W-:Y:S02]  /*1eb50*/  MOV R2, 0x1eb70 ;  /* 0x0001eb7000027802 */ /* 0x000fe40000000f00 */
[----:B--2---:R-:W-:Y:S05]  /*1eb60*/  CALL.REL.NOINC `($__internal_23_$__cuda_sm70_shflsync_idx_p) ;  /* 0x0000062000007944 */ /* 0x004fea0003c00000 */
[----:B------:R-:W-:Y:S01]  /*1eb70*/  MOV R9, R0 ;  /* 0x0000000000097202 */ /* 0x000fe20000000f00 */
[----:B------:R-:W-:Y:S05]  /*1eb80*/  BRA `(.L_x_1415) ;  /* 0xffffdcb000007947 */ /* 0x000fea000383ffff */
.L_x_1365:
[----:B------:R-:W-:Y:S01]  /*1eb90*/  IMAD.MOV.U32 R5, RZ, RZ, R74 ;  /* 0x000000ffff057224 */ /* 0x000fe200078e004a */
[----:B------:R-:W-:Y:S01]  /*1eba0*/  MOV R3, 0x1 ;  /* 0x0000000100037802 */ /* 0x000fe20000000f00 */
[----:B------:R-:W-:Y:S01]  /*1ebb0*/  IMAD.MOV.U32 R0, RZ, RZ, 0x1f ;  /* 0x0000001fff007424 */ /* 0x000fe200078e00ff */
[----:B------:R-:W-:Y:S02]  /*1ebc0*/  MOV R2, 0x1ebe0 ;  /* 0x0001ebe000027802 */ /* 0x000fe40000000f00 */
[----:B-12---:R-:W-:Y:S05]  /*1ebd0*/  CALL.REL.NOINC `($__internal_23_$__cuda_sm70_shflsync_idx_p) ;  /* 0x000005b000007944 */ /* 0x006fea0003c00000 */
[----:B------:R-:W-:Y:S01]  /*1ebe0*/  MOV R8, R0 ;  /* 0x0000000000087202 */ /* 0x000fe20000000f00 */
[----:B------:R-:W-:Y:S05]  /*1ebf0*/  BRA `(.L_x_1416) ;  /* 0xffffdc6000007947 */ /* 0x000fea000383ffff */
.L_x_1366:
[----:B------:R-:W-:Y:S02]  /*1ec00*/  MOV R2, 0x1 ;  /* 0x0000000100027802 */ /* 0x000fe40000000f00 */
[----:B------:R-:W-:-:S02]  /*1ec10*/  MOV R3, 0x1ec30 ;  /* 0x0001ec3000037802 */ /* 0x000fc40000000f00 */
[----:B-1234-:R-:W-:Y:S05]  /*1ec20*/  CALL.REL.NOINC `($__internal_24_$__cuda_sm70_shflsync_up_p) ;  /* 0x000005b000007944 */ /* 0x01efea0003c00000 */
[----:B------:R-:W-:Y:S05]  /*1ec30*/  BRA `(.L_x_1417) ;  /* 0xffffdd5000007947 */ /* 0x000fea000383ffff */
.L_x_1367:
[----:B------:R-:W-:Y:S02]  /*1ec40*/  MOV R2, 0x2 ;  /* 0x0000000200027802 */ /* 0x000fe40000000f00 */
[----:B------:R-:W-:-:S02]  /*1ec50*/  MOV R3, 0x1ec70 ;  /* 0x0001ec7000037802 */ /* 0x000fc40000000f00 */
[----:B--2-4-:R-:W-:Y:S05]  /*1ec60*/  CALL.REL.NOINC `($__internal_24_$__cuda_sm70_shflsync_up_p) ;  /* 0x0000057000007944 */ /* 0x014fea0003c00000 */
        /* <DEDUP_REMOVED lines=23> */
.L_x_1371:
[----:B------:R-:W-:Y:S02]  /*1ede0*/  MOV R2, 0x1 ;  /* 0x0000000100027802 */ /* 0x000fe40000000f00 */
[----:B------:R-:W-:Y:S02]  /*1edf0*/  MOV R3, 0x1ee10 ;  /* 0x0001ee1000037802 */ /* 0x000fe40000000f00 */
[----:B------:R-:W-:Y:S05]  /*1ee00*/  CALL.REL.NOINC `($__internal_24_$__cuda_sm70_shflsync_up_p) ;  /* 0x000003d000007944 */ /* 0x000fea0003c00000 */
[----:B------:R-:W-:Y:S01]  /*1ee10*/  MOV R2, R4 ;  /* 0x0000000400027202 */ /* 0x000fe20000000f00 */
[----:B------:R-:W-:Y:S05]  /*1ee20*/  BRA `(.L_x_1419) ;  /* 0xffffddc000007947 */ /* 0x000fea000383ffff */
.L_x_1372:
        /* <DEDUP_REMOVED lines=26> */
.L_x_1374:
[----:B------:R-:W-:Y:S02]  /*1efd0*/  SEL R0, RZ, 0x1, P0 ;  /* 0x00000001ff007807 */ /* 0x000fe40000000000 */
[----:B------:R-:W-:Y:S02]  /*1efe0*/  MOV R2, 0x1f000 ;  /* 0x0001f00000027802 */ /* 0x000fe40000000f00 */
[----:B-1----:R-:W-:Y:S05]  /*1eff0*/  CALL.REL.NOINC `($__internal_25_$__cuda_sm70_votesync_ballot) ;  /* 0x0000025000007944 */ /* 0x002fea0003c00000 */
[----:B------:R-:W-:Y:S01]  /*1f000*/  MOV R12, R0 ;  /* 0x00000000000c7202 */ /* 0x000fe20000000f00 */
[----:B------:R-:W-:Y:S05]  /*1f010*/  BRA `(.L_x_1421) ;  /* 0xffffdd6000007947 */ /* 0x000fea000383ffff */
.L_x_1375:
[----:B------:R-:W-:Y:S01]  /*1f020*/  IMAD.MOV.U32 R5, RZ, RZ, R6 ;  /* 0x000000ffff057224 */ /* 0x000fe200078e0006 */
[----:B------:R-:W-:Y:S01]  /*1f030*/  MOV R3, R8 ;  /* 0x0000000800037202 */ /* 0x000fe20000000f00 */
[----:B--2---:R-:W-:Y:S01]  /*1f040*/  IMAD.MOV.U32 R0, RZ, RZ, 0x1f ;  /* 0x0000001fff007424 */ /* 0x004fe200078e00ff */
[----:B------:R-:W-:Y:S02]  /*1f050*/  MOV R2, 0x1f070 ;  /* 0x0001f07000027802 */ /* 0x000fe40000000f00 */
[----:B-1----:R-:W-:Y:S05]  /*1f060*/  CALL.REL.NOINC `($__internal_23_$__cuda_sm70_shflsync_idx_p) ;  /* 0x0000012000007944 */ /* 0x002fea0003c00000 */
[----:B------:R-:W-:Y:S01]  /*1f070*/  IMAD.MOV.U32 R10, RZ, RZ, R0 ;  /* 0x000000ffff0a7224 */ /* 0x000fe200078e0000 */
[----:B------:R-:W-:Y:S01]  /*1f080*/  MOV R3, R8 ;  /* 0x0000000800037202 */ /* 0x000fe20000000f00 */
[----:B------:R-:W-:Y:S01]  /*1f090*/  IMAD.MOV.U32 R5, RZ, RZ, R7 ;  /* 0x000000ffff057224 */ /* 0x000fe200078e0007 */
[----:B------:R-:W-:Y:S02]  /*1f0a0*/  MOV R0, 0x1f ;  /* 0x0000001f00007802 */ /* 0x000fe40000000f00 */
[----:B------:R-:W-:-:S02]  /*1f0b0*/  MOV R2, 0x1f0d0 ;  /* 0x0001f0d000027802 */ /* 0x000fc40000000f00 */
[----:B------:R-:W-:Y:S05]  /*1f0c0*/  CALL.REL.NOINC `($__internal_23_$__cuda_sm70_shflsync_idx_p) ;  /* 0x000000c000007944 */ /* 0x000fea0003c00000 */
[----:B------:R-:W-:Y:S01]  /*1f0d0*/  MOV R7, R0 ;  /* 0x0000000000077202 */ /* 0x000fe20000000f00 */
[----:B------:R-:W-:Y:S05]  /*1f0e0*/  BRA `(.L_x_1422) ;  /* 0xffffdd0000007947 */ /* 0x000fea000383ffff */
.L_x_1378:
[----:B------:R-:W-:Y:S01]  /*1f0f0*/  IMAD.MOV.U32 R5, RZ, RZ, R4 ;  /* 0x000000ffff057224 */ /* 0x000fe200078e0004 */
[----:B--2---:R-:W-:-:S02]  /*1f100*/  MOV R0, 0x1f ;  /* 0x0000001f00007802 */ /* 0x004fc40000000f00 */
[----:B------:R-:W-:Y:S02]  /*1f110*/  MOV R2, 0x1f130 ;  /* 0x0001f13000027802 */ /* 0x000fe40000000f00 */
[----:B-1-34-:R-:W-:Y:S05]  /*1f120*/  CALL.REL.NOINC `($__internal_23_$__cuda_sm70_shflsync_idx_p) ;  /* 0x0000006000007944 */ /* 0x01afea0003c00000 */
[----:B------:R-:W-:Y:S01]  /*1f130*/  MOV R13, R0 ;  /* 0x00000000000d7202 */ /* 0x000fe20000000f00 */
[----:B------:R-:W-:Y:S05]  /*1f140*/  BRA `(.L_x_1377) ;  /* 0xffffdd0000007947 */ /* 0x000fea000383ffff */
        .weak           $__internal_22_$__cuda_sm70_shflsync_bfly_p
        .type           $__internal_22_$__cuda_sm70_shflsync_bfly_p,@function
        .size           $__internal_22_$__cuda_sm70_shflsync_bfly_p,($__internal_23_$__cuda_sm70_shflsync_idx_p - $__internal_22_$__cuda_sm70_shflsync_bfly_p)
$__internal_22_$__cuda_sm70_shflsync_bfly_p:
[----:B------:R-:W-:Y:S04]  /*1f150*/  WARPSYNC R8 ;  /* 0x0000000800007348 */ /* 0x000fe80003800000 */
[----:B------:R1:W2:Y:S02]  /*1f160*/  SHFL.BFLY PT, R0, R0, R3, R9 ;  /* 0x0c00000300007389 */ /* 0x0002a400000e0009 */
[----:B-1----:R-:W-:-:S04]  /*1f170*/  MOV R3, 0x0 ;  /* 0x0000000000037802 */ /* 0x002fc80000000f00 */
[----:B--2---:R-:W-:Y:S05]  /*1f180*/  RET.REL.NODEC R2 `(_ZN7cutlass13device_kernelIN5flash19enable_sm80_to_sm89INS1_16FlashAttnFwdSm80INS1_25CollectiveMainloopFwdSm80ILi4ELi1ELb0EN4cute5tupleIJNS5_1CILi128EEENS7_ILi48EEENS7_ILi96EEEEEELi96ENS_10bfloat16_tEfNS_4arch4Sm80ELb1ELb0ELb0ELb1ELb0ELb1ELb1ELb1EEENS1_21CollectiveEpilogueFwdINS6_IJS8_SA_S9_EEENS6_IJNS7_ILi1EEESI_SI_EEESC_SE_Li128ELb1ELb1ELb1ELb0EEENS1_36VarlenDynamicPersistentTileSchedulerILi128ELi48ELi128ELi128ELb1ELb1ELb0ELb1ELb1ELb1EEEEEEEEEvNT_6ParamsE) ;  /* 0xfffe0e7002007950 */ /* 0x004fea0003c3ffff */
        .weak           $__internal_23_$__cuda_sm70_shflsync_idx_p
        .type           $__internal_23_$__cuda_sm70_shflsync_idx_p,@function
        .size           $__internal_23_$__cuda_sm70_shflsync_idx_p,($__internal_24_$__cuda_sm70_shflsync_up_p - $__internal_23_$__cuda_sm70_shflsync_idx_p)
$__internal_23_$__cuda_sm70_shflsync_idx_p:
[----:B------:R-:W-:-:S04]  /*1f190*/  MOV R75, 0xffffffff ;  /* 0xffffffff004b7802 */ /* 0x000fc80000000f00 */
[----:B------:R-:W-:Y:S04]  /*1f1a0*/  WARPSYNC R75 ;  /* 0x0000004b00007348 */ /* 0x000fe80003800000 */
[----:B------:R1:W2:Y:S02]  /*1f1b0*/  SHFL.IDX PT, R0, R5, R3, R0 ;  /* 0x0000000305007389 */ /* 0x0002a400000e0000 */
[----:B-1----:R-:W-:-:S04]  /*1f1c0*/  MOV R3, 0x0 ;  /* 0x0000000000037802 */ /* 0x002fc80000000f00 */
[----:B--2---:R-:W-:Y:S05]  /*1f1d0*/  RET.REL.NODEC R2 `(_ZN7cutlass13device_kernelIN5flash19enable_sm80_to_sm89INS1_16FlashAttnFwdSm80INS1_25CollectiveMainloopFwdSm80ILi4ELi1ELb0EN4cute5tupleIJNS5_1CILi128EEENS7_ILi48EEENS7_ILi96EEEEEELi96ENS_10bfloat16_tEfNS_4arch4Sm80ELb1ELb0ELb0ELb1ELb0ELb1ELb1ELb1EEENS1_21CollectiveEpilogueFwdINS6_IJS8_SA_S9_EEENS6_IJNS7_ILi1EEESI_SI_EEESC_SE_Li128ELb1ELb1ELb1ELb0EEENS1_36VarlenDynamicPersistentTileSchedulerILi128ELi48ELi128ELi128ELb1ELb1ELb0ELb1ELb1ELb1EEEEEEEEEvNT_6ParamsE) ;  /* 0xfffe0e2002007950 */ /* 0x004fea0003c3ffff */
        .weak           $__internal_24_$__cuda_sm70_shflsync_up_p
        .type           $__internal_24_$__cuda_sm70_shflsync_up_p,@function
        .size           $__internal_24_$__cuda_sm70_shflsync_up_p,($__internal_25_$__cuda_sm70_votesync_ballot - $__internal_24_$__cuda_sm70_shflsync_up_p)
$__internal_24_$__cuda_sm70_shflsync_up_p:
[----:B------:R-:W-:Y:S02]  /*1f1e0*/  IMAD.MOV.U32 R4, RZ, RZ, RZ ;  /* 0x000000ffff047224 */ /* 0x000fe400078e00ff */
[----:B------:R-:W-:-:S04]  /*1f1f0*/  IMAD.MOV.U32 R10, RZ, RZ, -0x1 ;  /* 0xffffffffff0a7424 */ /* 0x000fc800078e00ff */
[----:B------:R-:W-:Y:S04]  /*1f200*/  WARPSYNC R10 ;  /* 0x0000000a00007348 */ /* 0x000fe80003800000 */
[----:B------:R1:W2:Y:S02]  /*1f210*/  SHFL.UP PT, R4, R0, R2, R4 ;  /* 0x0400000200047389 */ /* 0x0002a400000e0004 */
[----:B-1----:R-:W-:Y:S02]  /*1f220*/  MOV R2, R3 ;  /* 0x0000000300027202 */ /* 0x002fe40000000f00 */
[----:B------:R-:W-:-:S04]  /*1f230*/  MOV R3, 0x0 ;  /* 0x0000000000037802 */ /* 0x000fc80000000f00 */
[----:B--2---:R-:W-:Y:S05]  /*1f240*/  RET.REL.NODEC R2 `(_ZN7cutlass13device_kernelIN5flash19enable_sm80_to_sm89INS1_16FlashAttnFwdSm80INS1_25CollectiveMainloopFwdSm80ILi4ELi1ELb0EN4cute5tupleIJNS5_1CILi128EEENS7_ILi48EEENS7_ILi96EEEEEELi96ENS_10bfloat16_tEfNS_4arch4Sm80ELb1ELb0ELb0ELb1ELb0ELb1ELb1ELb1EEENS1_21CollectiveEpilogueFwdINS6_IJS8_SA_S9_EEENS6_IJNS7_ILi1EEESI_SI_EEESC_SE_Li128ELb1ELb1ELb1ELb0EEENS1_36VarlenDynamicPersistentTileSchedulerILi128ELi48ELi128ELi128ELb1ELb1ELb0ELb1ELb1ELb1EEEEEEEEEvNT_6ParamsE) ;  /* 0xfffe0db002007950 */ /* 0x004fea0003c3ffff */
        .weak           $__internal_25_$__cuda_sm70_votesync_ballot
        .type           $__internal_25_$__cuda_sm70_votesync_ballot,@function
        .size           $__internal_25_$__cuda_sm70_votesync_ballot,(.L_x_1454 - $__internal_25_$__cuda_sm70_votesync_ballot)
$__internal_25_$__cuda_sm70_votesync_ballot:
[----:B------:R-:W-:Y:S01]  /*1f250*/  ISETP.NE.U32.AND P0, PT, R0, 0x1, PT ;  /* 0x000000010000780c */ /* 0x000fe20003f05070 */
[----:B------:R-:W-:-:S04]  /*1f260*/  IMAD.MOV.U32 R3, RZ, RZ, -0x1 ;  /* 0xffffffffff037424 */ /* 0x000fc800078e00ff */
[----:B------:R-:W-:Y:S08]  /*1f270*/  WARPSYNC R3 ;  /* 0x0000000300007348 */ /* 0x000ff00003800000 */
[----:B------:R-:W-:-:S04]  /*1f280*/  VOTE.ANY R0, PT, !P0 ;  /* 0x0000000000007806 */ /* 0x000fc800040e0100 */
[----:B------:R-:W-:Y:S01]  /*1f290*/  LOP3.LUT R0, R0, R3, RZ, 0xc0, !PT ;  /* 0x0000000300007212 */ /* 0x000fe200078ec0ff */
[----:B------:R-:W-:-:S04]  /*1f2a0*/  IMAD.MOV.U32 R3, RZ, RZ, 0x0 ;  /* 0x00000000ff037424 */ /* 0x000fc800078e00ff */
[----:B------:R-:W-:Y:S05]  /*1f2b0*/  RET.REL.NODEC R2 `(_ZN7cutlass13device_kernelIN5flash19enable_sm80_to_sm89INS1_16FlashAttnFwdSm80INS1_25CollectiveMainloopFwdSm80ILi4ELi1ELb0EN4cute5tupleIJNS5_1CILi128EEENS7_ILi48EEENS7_ILi96EEEEEELi96ENS_10bfloat16_tEfNS_4arch4Sm80ELb1ELb0ELb0ELb1ELb0ELb1ELb1ELb1EEENS1_21CollectiveEpilogueFwdINS6_IJS8_SA_S9_EEENS6_IJNS7_ILi1EEESI_SI_EEESC_SE_Li128ELb1ELb1ELb1ELb0EEENS1_36VarlenDynamicPersistentTileSchedulerILi128ELi48ELi128ELi128ELb1ELb1ELb0ELb1ELb1ELb1EEEEEEEEEvNT_6ParamsE) ;  /* 0xfffe0d4002007950 */ /* 0x000fea0003c3ffff */
.L_x_1423:
        /* <DEDUP_REMOVED lines=12> */
.L_x_1454:


//--------------------- .nv.shared._ZN7cutlass13device_kernelIN5flash19enable_sm80_to_sm89INS1_16FlashAttnFwdSm80INS1_25CollectiveMainloopFwdSm80ILi4ELi1ELb0EN4cute5tupleIJNS5_1CILi128EEENS7_ILi64EEENS7_ILi96EEEEEELi96ENS_10bfloat16_tEfNS_4arch4Sm80ELb0ELb0ELb0ELb0ELb0ELb0ELb1ELb1EEENS1_21CollectiveEpilogueFwdINS6_IJS8_SA_S9_EEENS6_IJNS7_ILi1EEESI_SI_EEESC_SE_Li128ELb0ELb1ELb1ELb0EEENS1_19SingleTileSchedulerILb0ELb1ELb1ELi128EEEEEEEEEvNT_6ParamsE --------------------------
	.section	.nv.shared._ZN7cutlass13device_kernelIN5flash19enable_sm80_to_sm89INS1_16FlashAttnFwdSm80INS1_25CollectiveMainloopFwdSm80ILi4ELi1ELb0EN4cute5tupleIJNS5_1CILi128EEENS7_ILi64EEENS7_ILi96EEEEEELi96ENS_10bfloat16_tEfNS_4arch4Sm80ELb0ELb0ELb0ELb0ELb0ELb0ELb1ELb1EEENS1_21CollectiveEpilogueFwdINS6_IJS8_SA_S9_EEENS6_IJNS7_ILi1EEESI_SI_EEESC_SE_Li128ELb0ELb1ELb1ELb0EEENS1_19SingleTileSchedulerILb0ELb1ELb1ELi128EEEEEEEEEvNT_6ParamsE,"aw",@nobits
	.sectionflags	@""
	.align	16


//--------------------- .nv.global                --------------------------
	.section	.nv.global,"aw",@nobits
.nv.global:
	.type		_ZN71_INTERNAL_e7be270a_35_flash_fwd_hdim96_bf16_split_sm80_cu_9afb97bd_39744cute1_E,@object
	.size		_ZN71_INTERNAL_e7be270a_35_flash_fwd_hdim96_bf16_split_sm80_cu_9afb97bd_39744cute1_E,(_ZN71_INTERNAL_e7be270a_35_flash_fwd_hdim96_bf16_split_sm80_cu_9afb97bd_39744cuda3std3__45__cpo6cbeginE - _ZN71_INTERNAL_e7be270a_35_flash_fwd_hdim96_bf16_split_sm80_cu_9afb97bd_39744cute1_E)
_ZN71_INTERNAL_e7be270a_35_flash_fwd_hdim96_bf16_split_sm80_cu_9afb97bd_39744cute1_E:
	.zero		1
	.type		_ZN71_INTERNAL_e7be270a_35_flash_fwd_hdim96_bf16_split_sm80_cu_9afb97bd_39744cuda3std3__45__cpo6cbeginE,@object
	.size		_ZN71_INTERNAL_e7be270a_35_flash_fwd_hdim96_bf16_split_sm80_cu_9afb97bd_39744cuda3std3__45__cpo6cbeginE,(_ZN71_INTERNAL_e7be270a_35_flash_fwd_hdim96_bf16_split_sm80_cu_9afb97bd_39744cuda3std3__48in_placeE - _ZN71_INTERNAL_e7be270a_35_flash_fwd_hdim96_bf16_split_sm80_cu_9afb97bd_39744cuda3std3__45__cpo6cbeginE)
_ZN71_INTERNAL_e7be270a_35_flash_fwd_hdim96_bf16_split_sm80_cu_9afb97bd_39744cuda3std3__45__cpo6cbeginE:
	.zero		1
	.type		_ZN71_INTERNAL_e7be270a_35_flash_fwd_hdim96_bf16_split_sm80_cu_9afb97bd_39744cuda3std3__48in_placeE,@object
	.size		_ZN71_INTERNAL_e7be270a_35_flash_fwd_hdim96_bf16_split_sm80_cu_9afb97bd_39744cuda3std3__48in_placeE,(_ZN71_INTERNAL_e7be270a_35_flash_fwd_hdim96_bf16_split_sm80_cu_9afb97bd_39744cuda3std6ranges3__45__cpo9iter_moveE - _ZN71_INTERNAL_e7be270a_35_flash_fwd_hdim96_bf16_split_sm80_cu_9afb97bd_39744cuda3std3__48in_placeE)
_ZN71_INTERNAL_e7be270a_35_flash_fwd_hdim96_bf16_split_sm80_cu_9afb97bd_39744cuda3std3__48in_placeE:
	.zero		1
	.type		_ZN71_INTERNAL_e7be270a_35_flash_fwd_hdim96_bf16_split_sm80_cu_9afb97bd_39744cuda3std6ranges3__45__cpo9iter_moveE,@object
	.size		_ZN71_INTERNAL_e7be270a_35_flash_fwd_hdim96_bf16_split_sm80_cu_9afb97bd_39744cuda3std6ranges3__45__cpo9iter_moveE,(_ZN71_INTERNAL_e7be270a_35_flash_fwd_hdim96_bf16_split_sm80_cu_9afb97bd_39744cuda3std3__45__cpo5beginE - _ZN71_INTERNAL_e7be270a_35_flash_fwd_hdim96_bf16_split_sm80_cu_9afb97bd_39744cuda3std6ranges3__45__cpo9iter_moveE)
_ZN71_INTERNAL_e7be270a_35_flash_fwd_hdim96_bf16_split_sm80_cu_9afb97bd_39744cuda3std6ranges3__45__cpo9iter_moveE:
	.zero		1
	.type		_ZN71_INTERNAL_e7be270a_35_flash_fwd_hdim96_bf16_split_sm80_cu_9afb97bd_39744cuda3std3__45__cpo5beginE,@object
	.size		_ZN71_INTERNAL_e7be270a_35_flash_fwd_hdim96_bf16_split_sm80_cu_9afb97bd_39744cuda3std3__45__cpo5beginE,(_ZN71_INTERNAL_e7be270a_35_flash_fwd_hdim96_bf16_split_sm80_cu_9afb97bd_39744cuda3std3__473_GLOBAL__N__e7be270a_35_flash_fwd_hdim96_bf16_split_sm80_cu_9afb97bd_39746ignoreE - _ZN71_INTERNAL_e7be270a_35_flash_fwd_hdim96_bf16_split_sm80_cu_9afb97bd_39744cuda3std3__45__cpo5beginE)
_ZN71_INTERNAL_e7be270a_35_flash_fwd_hdim96_bf16_split_sm80_cu_9afb97bd_39744cuda3std3__45__cpo5beginE:
	.zero		1
	.type		_ZN71_INTERNAL_e7be270a_35_flash_fwd_hdim96_bf16_split_sm80_cu_9afb97bd_39744cuda3std3__473_GLOBAL__N__e7be270a_35_flash_fwd_hdim96_bf16_split_sm80_cu_9afb97bd_39746ignoreE,@object
	.size		_ZN71_INTERNAL_e7be270a_35_flash_fwd_hdim96_bf16_split_sm80_cu_9afb97bd_39744cuda3std3__473_GLOBAL__N__e7be270a_35_flash_fwd_hdim96_bf16_split_sm80_cu_9afb97bd_39746ignoreE,(_ZN71_INTERNAL_e7be270a_35_flash_fwd_hdim96_bf16_split_sm80_cu_9afb97bd_39744cute7productE - _ZN71_INTERNAL_e7be270a_35_flash_fwd_hdim96_bf16_split_sm80_cu_9afb97bd_39744cuda3std3__473_GLOBAL__N__e7be270a_35_flash_fwd_hdim96_bf16_split_sm80_cu_9afb97bd_39746ignoreE)
_ZN71_INTERNAL_e7be270a_35_flash_fwd_hdim96_bf16_split_sm80_cu_9afb97bd_39744cuda3std3__473_GLOBAL__N__e7be270a_35_flash_fwd_hdim96_bf16_split_sm80_cu_9afb97bd_39746ignoreE:
	.zero		1
	.type		_ZN71_INTERNAL_e7be270a_35_flash_fwd_hdim96_bf16_split_sm80_cu_9afb97bd_39744cute7productE,@object
	.size		_ZN71_INTERNAL_e7be270a_35_flash_fwd_hdim96_bf16_split_sm80_cu_9afb97bd_39744cute7productE,(_ZN71_INTERNAL_e7be270a_35_flash_fwd_hdim96_bf16_split_sm80_cu_9afb97bd_39744cuda3std3__45__cpo3endE - _ZN71_INTERNAL_e7be270a_35_flash_fwd_hdim96_bf16_split_sm80_cu_9afb97bd_39744cute7productE)
_ZN71_INTERNAL_e7be270a_35_flash_fwd_hdim96_bf16_split_sm80_cu_9afb97bd_39744cute7productE:
	.zero		1
	.type		_ZN71_INTERNAL_e7be270a_35_flash_fwd_hdim96_bf16_split_sm80_cu_9afb97bd_39744cuda3std3__45__cpo3endE,@object
	.size		_ZN71_INTERNAL_e7be270a_35_flash_fwd_hdim96_bf16_split_sm80_cu_9afb97bd_39744cuda3std3__45__cpo3endE,(_ZN71_INTERNAL_e7be270a_35_flash_fwd_hdim96_bf16_split_sm80_cu_9afb97bd_39744cuda3std3__419piecewise_constructE - _ZN71_INTERNAL_e7be270a_35_flash_fwd_hdim96_bf16_split_sm80_cu_9afb97bd_39744cuda3std3__45__cpo3endE)
_ZN71_INTERNAL_e7be270a_35_flash_fwd_hdim96_bf16_split_sm80_cu_9afb97bd_39744cuda3std3__45__cpo3endE:
	.zero		1
	.type		_ZN71_INTERNAL_e7be270a_35_flash_fwd_hdim96_bf16_split_sm80_cu_9afb97bd_39744cuda3std3__419piecewise_constructE,@object
	.size		_ZN71_INTERNAL_e7be270a_35_flash_fwd_hdim96_bf16_split_sm80_cu_9afb97bd_39744cuda3std3__419piecewise_constructE,(_ZN71_INTERNAL_e7be270a_35_flash_fwd_hdim96_bf16_split_sm80_cu_9afb97bd_39744cuda3std3__45__cpo4cendE - _ZN71_INTERNAL_e7be270a_35_flash_fwd_hdim96_bf16_split_sm80_cu_9afb97bd_39744cuda3std3__419piecewise_constructE)
_ZN71_INTERNAL_e7be270a_35_flash_fwd_hdim96_bf16_split_sm80_cu_9afb97bd_39744cuda3std3__419piecewise_constructE:
	.zero		1
	.type		_ZN71_INTERNAL_e7be270a_35_flash_fwd_hdim96_bf16_split_sm80_cu_9afb97bd_39744cuda3std3__45__cpo4cendE,@object
	.size		_ZN71_INTERNAL_e7be270a_35_flash_fwd_hdim96_bf16_split_sm80_cu_9afb97bd_39744cuda3std3__45__cpo4cendE,(_ZN71_INTERNAL_e7be270a_35_flash_fwd_hdim96_bf16_split_sm80_cu_9afb97bd_39744cuda3std6ranges3__45__cpo4swapE - _ZN71_INTERNAL_e7be270a_35_flash_fwd_hdim96_bf16_split_sm80_cu_9afb97bd_39744cuda3std3__45__cpo4cendE)
_ZN71_INTERNAL_e7be270a_35_flash_fwd_hdim96_bf16_split_sm80_cu_9afb97bd_39744cuda3std3__45__cpo4cendE:
	.zero		1
	.type		_ZN71_INTERNAL_e7be270a_35_flash_fwd_hdim96_bf16_split_sm80_cu_9afb97bd_39744cuda3std6ranges3__45__cpo4swapE,@object
	.size		_ZN71_INTERNAL_e7be270a_35_flash_fwd_hdim96_bf16_split_sm80_cu_9afb97bd_39744cuda3std6ranges3__45__cpo4swapE,(.L_7 - _ZN71_INTERNAL_e7be270a_35_flash_fwd_hdim96_bf16_split_sm80_cu_9afb97bd_39744cuda3std6ranges3__45__cpo4swapE)
_ZN71_INTERNAL_e7be270a_35_flash_fwd_hdim96_bf16_split_sm80_cu_9afb97bd_39744cuda3std6ranges3__45__cpo4swapE:
	.zero		1
.L_7:


//--------------------- .nv.shared._ZN7cutlass13device_kernelIN5flash19enable_sm80_to_sm89INS1_16FlashAttnFwdSm80INS1_25CollectiveMainloopFwdSm80ILi4ELi1ELb0EN4cute5tupleIJNS5_1CILi128EEENS7_ILi48EEENS7_ILi96EEEEEELi96ENS_10bfloat16_tEfNS_4arch4Sm80ELb0ELb0ELb0ELb1ELb0ELb0ELb1ELb1EEENS1_21CollectiveEpilogueFwdINS6_IJS8_SA_S9_EEENS6_IJNS7_ILi1EEESI_SI_EEESC_SE_Li128ELb1ELb1ELb1ELb0EEENS1_36VarlenDynamicPersistentTileSchedulerILi128ELi48ELi128ELi128ELb1ELb1ELb0ELb0ELb1ELb1EEEEEEEEEvNT_6ParamsE --------------------------
	.section	.nv.shared._ZN7cutlass13device_kernelIN5flash19enable_sm80_to_sm89INS1_16FlashAttnFwdSm80INS1_25CollectiveMainloopFwdSm80ILi4ELi1ELb0EN4cute5tupleIJNS5_1CILi128EEENS7_ILi48EEENS7_ILi96EEEEEELi96ENS_10bfloat16_tEfNS_4arch4Sm80ELb0ELb0ELb0ELb1ELb0ELb0ELb1ELb1EEENS1_21CollectiveEpilogueFwdINS6_IJS8_SA_S9_EEENS6_IJNS7_ILi1EEESI_SI_EEESC_SE_Li128ELb1ELb1ELb1ELb0EEENS1_36VarlenDynamicPersistentTileSchedulerILi128ELi48ELi128ELi128ELb1ELb1ELb0ELb0ELb1ELb1EEEEEEEEEvNT_6ParamsE,"aw",@nobits
	.sectionflags	@""
	.align	16


//--------------------- .nv.shared._ZN7cutlass13device_kernelIN5flash19enable_sm80_to_sm89INS1_16FlashAttnFwdSm80INS1_25CollectiveMainloopFwdSm80ILi4ELi1ELb0EN4cute5tupleIJNS5_1CILi128EEENS7_ILi48EEENS7_ILi96EEEEEELi96ENS_10bfloat16_tEfNS_4arch4Sm80ELb0ELb0ELb0ELb1ELb0ELb1ELb1ELb1EEENS1_21CollectiveEpilogueFwdINS6_IJS8_SA_S9_EEENS6_IJNS7_ILi1EEESI_SI_EEESC_SE_Li128ELb1ELb1ELb1ELb0EEENS1_36VarlenDynamicPersistentTileSchedulerILi128ELi48ELi128ELi128ELb1ELb1ELb0ELb0ELb1ELb1EEEEEEEEEvNT_6ParamsE --------------------------
	.section	.nv.shared._ZN7cutlass13device_kernelIN5flash19enable_sm80_to_sm89INS1_16FlashAttnFwdSm80INS1_25CollectiveMainloopFwdSm80ILi4ELi1ELb0EN4cute5tupleIJNS5_1CILi128EEENS7_ILi48EEENS7_ILi96EEEEEELi96ENS_10bfloat16_tEfNS_4arch4Sm80ELb0ELb0ELb0ELb1ELb0ELb1ELb1ELb1EEENS1_21CollectiveEpilogueFwdINS6_IJS8_SA_S9_EEENS6_IJNS7_ILi1EEESI_SI_EEESC_SE_Li128ELb1ELb1ELb1ELb0EEENS1_36VarlenDynamicPersistentTileSchedulerILi128ELi48ELi128ELi128ELb1ELb1ELb0ELb0ELb1ELb1EEEEEEEEEvNT_6ParamsE,"aw",@nobits
	.sectionflags	@""
	.align	16


//--------------------- .nv.shared._ZN7cutlass13device_kernelIN5flash19enable_sm80_to_sm89INS1_16FlashAttnFwdSm80INS1_25CollectiveMainloopFwdSm80ILi4ELi1ELb0EN4cute5tupleIJNS5_1CILi128EEENS7_ILi48EEENS7_ILi96EEEEEELi96ENS_10bfloat16_tEfNS_4arch4Sm80ELb0ELb1ELb0ELb0ELb0ELb0ELb1ELb1EEENS1_21CollectiveEpilogueFwdINS6_IJS8_SA_S9_EEENS6_IJNS7_ILi1EEESI_SI_EEESC_SE_Li128ELb0ELb1ELb1ELb0EEENS1_19SingleTileSchedulerILb0ELb1ELb1ELi128EEEEEEEEEvNT_6ParamsE --------------------------
	.section	.nv.shared._ZN7cutlass13device_kernelIN5flash19enable_sm80_to_sm89INS1_16FlashAttnFwdSm80INS1_25CollectiveMainloopFwdSm80ILi4ELi1ELb0EN4cute5tupleIJNS5_1CILi128EEENS7_ILi48EEENS7_ILi96EEEEEELi96ENS_10bfloat16_tEfNS_4arch4Sm80ELb0ELb1ELb0ELb0ELb0ELb0ELb1ELb1EEENS1_21CollectiveEpilogueFwdINS6_IJS8_SA_S9_EEENS6_IJNS7_ILi1EEESI_SI_EEESC_SE_Li128ELb0ELb1ELb1ELb0EEENS1_19SingleTileSchedulerILb0ELb1ELb1ELi128EEEEEEEEEvNT_6ParamsE,"aw",@nobits
	.sectionflags	@""
	.align	16


//--------------------- .nv.shared._ZN7cutlass13device_kernelIN5flash19enable_sm80_to_sm89INS1_16FlashAttnFwdSm80INS1_25CollectiveMainloopFwdSm80ILi4ELi1ELb0EN4cute5tupleIJNS5_1CILi128EEENS7_ILi48EEENS7_ILi96EEEEEELi96ENS_10bfloat16_tEfNS_4arch4Sm80ELb0ELb1ELb0ELb1ELb0ELb0ELb1ELb1EEENS1_21CollectiveEpilogueFwdINS6_IJS8_SA_S9_EEENS6_IJNS7_ILi1EEESI_SI_EEESC_SE_Li128ELb1ELb1ELb1ELb0EEENS1_36VarlenDynamicPersistentTileSchedulerILi128ELi48ELi128ELi128ELb1ELb1ELb0ELb1ELb0ELb1EEEEEEEEEvNT_6ParamsE --------------------------
	.section	.nv.shared._ZN7cutlass13device_kernelIN5flash19enable_sm80_to_sm89INS1_16FlashAttnFwdSm80INS1_25CollectiveMainloopFwdSm80ILi4ELi1ELb0EN4cute5tupleIJNS5_1CILi128EEENS7_ILi48EEENS7_ILi96EEEEEELi96ENS_10bfloat16_tEfNS_4arch4Sm80ELb0ELb1ELb0ELb1ELb0ELb0ELb1ELb1EEENS1_21CollectiveEpilogueFwdINS6_IJS8_SA_S9_EEENS6_IJNS7_ILi1EEESI_SI_EEESC_SE_Li128ELb1ELb1ELb1ELb0EEENS1_36VarlenDynamicPersistentTileSchedulerILi128ELi48ELi128ELi128ELb1ELb1ELb0ELb1ELb0ELb1EEEEEEEEEvNT_6ParamsE,"aw",@nobits
	.sectionflags	@""
	.align	16


//--------------------- .nv.shared._ZN7cutlass13device_kernelIN5flash19enable_sm80_to_sm89INS1_16FlashAttnFwdSm80INS1_25CollectiveMainloopFwdSm80ILi4ELi1ELb0EN4cute5tupleIJNS5_1CILi128EEENS7_ILi48EEENS7_ILi96EEEEEELi96ENS_10bfloat16_tEfNS_4arch4Sm80ELb0ELb1ELb0ELb1ELb0ELb1ELb1ELb1EEENS1_21CollectiveEpilogueFwdINS6_IJS8_SA_S9_EEENS6_IJNS7_ILi1EEESI_SI_EEESC_SE_Li128ELb1ELb1ELb1ELb0EEENS1_36VarlenDynamicPersistentTileSchedulerILi128ELi48ELi128ELi128ELb1ELb1ELb0ELb1ELb0ELb1EEEEEEEEEvNT_6ParamsE --------------------------
	.section	.nv.shared._ZN7cutlass13device_kernelIN5flash19enable_sm80_to_sm89INS1_16FlashAttnFwdSm80INS1_25CollectiveMainloopFwdSm80ILi4ELi1ELb0EN4cute5tupleIJNS5_1CILi128EEENS7_ILi48EEENS7_ILi96EEEEEELi96ENS_10bfloat16_tEfNS_4arch4Sm80ELb0ELb1ELb0ELb1ELb0ELb1ELb1ELb1EEENS1_21CollectiveEpilogueFwdINS6_IJS8_SA_S9_EEENS6_IJNS7_ILi1EEESI_SI_EEESC_SE_Li128ELb1ELb1ELb1ELb0EEENS1_36VarlenDynamicPersistentTileSchedulerILi128ELi48ELi128ELi128ELb1ELb1ELb0ELb1ELb0ELb1EEEEEEEEEvNT_6ParamsE,"aw",@nobits
	.sectionflags	@""
	.align	16


//--------------------- .nv.shared._ZN7cutlass13device_kernelIN5flash19enable_sm80_to_sm89INS1_16FlashAttnFwdSm80INS1_25CollectiveMainloopFwdSm80ILi4ELi1ELb0EN4cute5tupleIJNS5_1CILi128EEENS7_ILi64EEENS7_ILi96EEEEEELi96ENS_10bfloat16_tEfNS_4arch4Sm80ELb1ELb0ELb0ELb0ELb0ELb0ELb1ELb1EEENS1_21CollectiveEpilogueFwdINS6_IJS8_SA_S9_EEENS6_IJNS7_ILi1EEESI_SI_EEESC_SE_Li128ELb0ELb1ELb1ELb0EEENS1_30DynamicPersistentTileSchedulerILi128ELi128ELb1ELb1ELb0EEEEEEEEEvNT_6ParamsE --------------------------
	.section	.nv.shared._ZN7cutlass13device_kernelIN5flash19enable_sm80_to_sm89INS1_16FlashAttnFwdSm80INS1_25CollectiveMainloopFwdSm80ILi4ELi1ELb0EN4cute5tupleIJNS5_1CILi128EEENS7_ILi64EEENS7_ILi96EEEEEELi96ENS_10bfloat16_tEfNS_4arch4Sm80ELb1ELb0ELb0ELb0ELb0ELb0ELb1ELb1EEENS1_21CollectiveEpilogueFwdINS6_IJS8_SA_S9_EEENS6_IJNS7_ILi1EEESI_SI_EEESC_SE_Li128ELb0ELb1ELb1ELb0EEENS1_30DynamicPersistentTileSchedulerILi128ELi128ELb1ELb1ELb0EEEEEEEEEvNT_6ParamsE,"aw",@nobits
	.sectionflags	@""
	.align	16


//--------------------- .nv.shared._ZN7cutlass13device_kernelIN5flash19enable_sm80_to_sm89INS1_16FlashAttnFwdSm80INS1_25CollectiveMainloopFwdSm80ILi4ELi1ELb0EN4cute5tupleIJNS5_1CILi128EEENS7_ILi48EEENS7_ILi96EEEEEELi96ENS_10bfloat16_tEfNS_4arch4Sm80ELb1ELb0ELb0ELb1ELb0ELb0ELb1ELb1EEENS1_21CollectiveEpilogueFwdINS6_IJS8_SA_S9_EEENS6_IJNS7_ILi1EEESI_SI_EEESC_SE_Li128ELb1ELb1ELb1ELb0EEENS1_36VarlenDynamicPersistentTileSchedulerILi128ELi48ELi128ELi128ELb1ELb1ELb0ELb1ELb1ELb1EEEEEEEEEvNT_6ParamsE --------------------------
	.section	.nv.shared._ZN7cutlass13device_kernelIN5flash19enable_sm80_to_sm89INS1_16FlashAttnFwdSm80INS1_25CollectiveMainloopFwdSm80ILi4ELi1ELb0EN4cute5tupleIJNS5_1CILi128EEENS7_ILi48EEENS7_ILi96EEEEEELi96ENS_10bfloat16_tEfNS_4arch4Sm80ELb1ELb0ELb0ELb1ELb0ELb0ELb1ELb1EEENS1_21CollectiveEpilogueFwdINS6_IJS8_SA_S9_EEENS6_IJNS7_ILi1EEESI_SI_EEESC_SE_Li128ELb1ELb1ELb1ELb0EEENS1_36VarlenDynamicPersistentTileSchedulerILi128ELi48ELi128ELi128ELb1ELb1ELb0ELb1ELb1ELb1EEEEEEEEEvNT_6ParamsE,"aw",@nobits
	.sectionflags	@""
	.align	16


//--------------------- .nv.shared._ZN7cutlass13device_kernelIN5flash19enable_sm80_to_sm89INS1_16FlashAttnFwdSm80INS1_25CollectiveMainloopFwdSm80ILi4ELi1ELb0EN4cute5tupleIJNS5_1CILi128EEENS7_ILi48EEENS7_ILi96EEEEEELi96ENS_10bfloat16_tEfNS_4arch4Sm80ELb1ELb0ELb0ELb1ELb0ELb1ELb1ELb1EEENS1_21CollectiveEpilogueFwdINS6_IJS8_SA_S9_EEENS6_IJNS7_ILi1EEESI_SI_EEESC_SE_Li128ELb1ELb1ELb1ELb0EEENS1_36VarlenDynamicPersistentTileSchedulerILi128ELi48ELi128ELi128ELb1ELb1ELb0ELb1ELb1ELb1EEEEEEEEEvNT_6ParamsE --------------------------
	.section	.nv.shared._ZN7cutlass13device_kernelIN5flash19enable_sm80_to_sm89INS1_16FlashAttnFwdSm80INS1_25CollectiveMainloopFwdSm80ILi4ELi1ELb0EN4cute5tupleIJNS5_1CILi128EEENS7_ILi48EEENS7_ILi96EEEEEELi96ENS_10bfloat16_tEfNS_4arch4Sm80ELb1ELb0ELb0ELb1ELb0ELb1ELb1ELb1EEENS1_21CollectiveEpilogueFwdINS6_IJS8_SA_S9_EEENS6_IJNS7_ILi1EEESI_SI_EEESC_SE_Li128ELb1ELb1ELb1ELb0EEENS1_36VarlenDynamicPersistentTileSchedulerILi128ELi48ELi128ELi128ELb1ELb1ELb0ELb1ELb1ELb1EEEEEEEEEvNT_6ParamsE,"aw",@nobits
	.sectionflags	@""
	.align	16
